// Copyright (c) 2024, Jay Shah, Ganesh Bikshandi, Ying Zhang, Vijay Thakkar, Pradeep Ramani, Tri Dao.
// Splitting the different template instantiations to different files to speed up compilation.
// This file is auto-generated. See "generate_kernels.py"

#include "flash_fwd_launch_template.h"

#ifndef FLASHATTENTION_DISABLE_HDIM96
template void run_mha_fwd_<90, cutlass::half_t, 96, 96, false, false, true, false>(Flash_fwd_params &params, cudaStream_t stream);
#endif


// ===== COMPILED SASS (sm_90a) =====

	.target	sm_90a

	.elftype	@"ET_EXEC"


//--------------------- .note.nv.tkinfo           --------------------------
	.section	.note.nv.tkinfo,"",@"SHT_NOTE"
	.sectionflags	@"SHF_NOTE_NV_TKINFO"
	.tkinfo
        /*0018*/ 	.word	0x00000002
        /*0030*/ 	.string	""
        /*0030*/ 	.string	"ptxas"
        /*0030*/ 	.string	"Cuda compilation tools, release 13.0, V13.0.88"
        /*0030*/ 	.string	"Build cuda_13.0.r13.0/compiler.36424714_0"
        /*0030*/ 	.string	"-arch sm_90a -m 64 "



//--------------------- .note.nv.cuinfo           --------------------------
	.section	.note.nv.cuinfo,"",@"SHT_NOTE"
	.sectionflags	@"SHF_NOTE_NV_CUINFO"
        /*0018*/ 	.short	0x0002
        /*001a*/ 	.short	0x005a
        /*001c*/ 	.short	0x0082
	.zero		2


//--------------------- .nv.info                  --------------------------
	.section	.nv.info,"",@"SHT_CUDA_INFO"
	.align	4


	//----- nvinfo : EIATTR_REGCOUNT
	.align		4
        /*0000*/ 	.byte	0x04, 0x2f
        /*0002*/ 	.short	(.L_23 - .L_22)
	.align		4
.L_22:
        /*0004*/ 	.word	index@(_ZN7cutlass13device_kernelIN5flash11enable_sm90INS1_16FlashAttnFwdSm90INS1_25CollectiveMainloopFwdSm90ILi2EN4cute5tupleIJNS5_1CILi1EEES8_S8_EEENS6_IJNS7_ILi192EEENS7_ILi144EEENS7_ILi96EEEEEELi96ENS_6half_tEfNS_4arch4Sm90ELb1ELb0ELb1ELb1ELb0ELb1ELb0ELb0ELb1ELb0ELb0ELb0EEENS1_21CollectiveEpilogueFwdINS6_IJSA_SC_SB_EEES9_SE_SG_Li384ELb1ELb0ELb0ELb0EEENS1_36VarlenDynamicPersistentTileSchedulerILi192ELi144ELi384ELi32ELb0ELb0ELb1ELb1ELb1ELb1EEEEEEEEEvNT_6ParamsE)
        /*0008*/ 	.word	0x00000080


	//----- nvinfo : EIATTR_FRAME_SIZE
	.align		4
.L_23:
        /*000c*/ 	.byte	0x04, 0x11
        /*000e*/ 	.short	(.L_25 - .L_24)
	.align		4
.L_24:
        /*0010*/ 	.word	index@(_ZN7cutlass13device_kernelIN5flash11enable_sm90INS1_16FlashAttnFwdSm90INS1_25CollectiveMainloopFwdSm90ILi2EN4cute5tupleIJNS5_1CILi1EEES8_S8_EEENS6_IJNS7_ILi192EEENS7_ILi144EEENS7_ILi96EEEEEELi96ENS_6half_tEfNS_4arch4Sm90ELb1ELb0ELb1ELb1ELb0ELb1ELb0ELb0ELb1ELb0ELb0ELb0EEENS1_21CollectiveEpilogueFwdINS6_IJSA_SC_SB_EEES9_SE_SG_Li384ELb1ELb0ELb0ELb0EEENS1_36VarlenDynamicPersistentTileSchedulerILi192ELi144ELi384ELi32ELb0ELb0ELb1ELb1ELb1ELb1EEEEEEEEEvNT_6ParamsE)
        /*0014*/ 	.word	0x000000b8


	//----- nvinfo : EIATTR_REGCOUNT
	.align		4
.L_25:
        /*0018*/ 	.byte	0x04, 0x2f
        /*001a*/ 	.short	(.L_27 - .L_26)
	.align		4
.L_26:
        /*001c*/ 	.word	index@(_ZN7cutlass13device_kernelIN5flash11enable_sm90INS1_16FlashAttnFwdSm90INS1_25CollectiveMainloopFwdSm90ILi2EN4cute5tupleIJNS5_1CILi1EEES8_S8_EEENS6_IJNS7_ILi192EEENS7_ILi144EEENS7_ILi96EEEEEELi96ENS_6half_tEfNS_4arch4Sm90ELb1ELb0ELb1ELb1ELb0ELb0ELb0ELb0ELb1ELb0ELb0ELb0EEENS1_21CollectiveEpilogueFwdINS6_IJSA_SC_SB_EEES9_SE_SG_Li384ELb1ELb0ELb0ELb0EEENS1_36VarlenDynamicPersistentTileSchedulerILi192ELi144ELi384ELi32ELb0ELb0ELb1ELb1ELb1ELb1EEEEEEEEEvNT_6ParamsE)
        /*0020*/ 	.word	0x00000080


	//----- nvinfo : EIATTR_FRAME_SIZE
	.align		4
.L_27:
        /*0024*/ 	.byte	0x04, 0x11
        /*0026*/ 	.short	(.L_29 - .L_28)
	.align		4
.L_28:
        /*0028*/ 	.word	index@(_ZN7cutlass13device_kernelIN5flash11enable_sm90INS1_16FlashAttnFwdSm90INS1_25CollectiveMainloopFwdSm90ILi2EN4cute5tupleIJNS5_1CILi1EEES8_S8_EEENS6_IJNS7_ILi192EEENS7_ILi144EEENS7_ILi96EEEEEELi96ENS_6half_tEfNS_4arch4Sm90ELb1ELb0ELb1ELb1ELb0ELb0ELb0ELb0ELb1ELb0ELb0ELb0EEENS1_21CollectiveEpilogueFwdINS6_IJSA_SC_SB_EEES9_SE_SG_Li384ELb1ELb0ELb0ELb0EEENS1_36VarlenDynamicPersistentTileSchedulerILi192ELi144ELi384ELi32ELb0ELb0ELb1ELb1ELb1ELb1EEEEEEEEEvNT_6ParamsE)
        /*002c*/ 	.word	0x00000010


	//----- nvinfo : EIATTR_REGCOUNT
	.align		4
.L_29:
        /*0030*/ 	.byte	0x04, 0x2f
        /*0032*/ 	.short	(.L_31 - .L_30)
	.align		4
.L_30:
        /*0034*/ 	.word	index@(_ZN7cutlass13device_kernelIN5flash11enable_sm90INS1_16FlashAttnFwdSm90INS1_25CollectiveMainloopFwdSm90ILi2EN4cute5tupleIJNS5_1CILi1EEES8_S8_EEENS6_IJNS7_ILi192EEENS7_ILi144EEENS7_ILi96EEEEEELi96ENS_6half_tEfNS_4arch4Sm90ELb1ELb0ELb1ELb0ELb0ELb0ELb0ELb0ELb1ELb0ELb0ELb0EEENS1_21CollectiveEpilogueFwdINS6_IJSA_SC_SB_EEES9_SE_SG_Li384ELb0ELb0ELb0ELb0EEENS1_30DynamicPersistentTileSchedulerILi384ELi32ELb0ELb0ELb1EEEEEEEEEvNT_6ParamsE)
        /*0038*/ 	.word	0x00000080


	//----- nvinfo : EIATTR_FRAME_SIZE
	.align		4
.L_31:
        /*003c*/ 	.byte	0x04, 0x11
        /*003e*/ 	.short	(.L_33 - .L_32)
	.align		4
.L_32:
        /*0040*/ 	.word	index@(_ZN7cutlass13device_kernelIN5flash11enable_sm90INS1_16FlashAttnFwdSm90INS1_25CollectiveMainloopFwdSm90ILi2EN4cute5tupleIJNS5_1CILi1EEES8_S8_EEENS6_IJNS7_ILi192EEENS7_ILi144EEENS7_ILi96EEEEEELi96ENS_6half_tEfNS_4arch4Sm90ELb1ELb0ELb1ELb0ELb0ELb0ELb0ELb0ELb1ELb0ELb0ELb0EEENS1_21CollectiveEpilogueFwdINS6_IJSA_SC_SB_EEES9_SE_SG_Li384ELb0ELb0ELb0ELb0EEENS1_30DynamicPersistentTileSchedulerILi384ELi32ELb0ELb0ELb1EEEEEEEEEvNT_6ParamsE)
        /*0044*/ 	.word	0x00000000


	//----- nvinfo : EIATTR_REGCOUNT
	.align		4
.L_33:
        /*0048*/ 	.byte	0x04, 0x2f
        /*004a*/ 	.short	(.L_35 - .L_34)
	.align		4
.L_34:
        /*004c*/ 	.word	index@(_ZN7cutlass13device_kernelIN5flash11enable_sm90INS1_16FlashAttnFwdSm90INS1_25CollectiveMainloopFwdSm90ILi2EN4cute5tupleIJNS5_1CILi1EEES8_S8_EEENS6_IJNS7_ILi192EEENS7_ILi128EEENS7_ILi96EEEEEELi96ENS_6half_tEfNS_4arch4Sm90ELb0ELb1ELb1ELb1ELb0ELb1ELb0ELb0ELb1ELb0ELb0ELb0EEENS1_21CollectiveEpilogueFwdINS6_IJSA_SC_SB_EEES9_SE_SG_Li384ELb1ELb0ELb0ELb0EEENS1_36VarlenDynamicPersistentTileSchedulerILi192ELi128ELi384ELi32ELb0ELb0ELb1ELb1ELb0ELb1EEEEEEEEEvNT_6ParamsE)
        /*0050*/ 	.word	0x00000080


	//----- nvinfo : EIATTR_FRAME_SIZE
	.align		4
.L_35:
        /*0054*/ 	.byte	0x04, 0x11
        /*0056*/ 	.short	(.L_37 - .L_36)
	.align		4
.L_36:
        /*0058*/ 	.word	index@(_ZN7cutlass13device_kernelIN5flash11enable_sm90INS1_16FlashAttnFwdSm90INS1_25CollectiveMainloopFwdSm90ILi2EN4cute5tupleIJNS5_1CILi1EEES8_S8_EEENS6_IJNS7_ILi192EEENS7_ILi128EEENS7_ILi96EEEEEELi96ENS_6half_tEfNS_4arch4Sm90ELb0ELb1ELb1ELb1ELb0ELb1ELb0ELb0ELb1ELb0ELb0ELb0EEENS1_21CollectiveEpilogueFwdINS6_IJSA_SC_SB_EEES9_SE_SG_Li384ELb1ELb0ELb0ELb0EEENS1_36VarlenDynamicPersistentTileSchedulerILi192ELi128ELi384ELi32ELb0ELb0ELb1ELb1ELb0ELb1EEEEEEEEEvNT_6ParamsE)
        /*005c*/ 	.word	0x00000058


	//----- nvinfo : EIATTR_REGCOUNT
	.align		4
.L_37:
        /*0060*/ 	.byte	0x04, 0x2f
        /*0062*/ 	.short	(.L_39 - .L_38)
	.align		4
.L_38:
        /*0064*/ 	.word	index@(_ZN7cutlass13device_kernelIN5flash11enable_sm90INS1_16FlashAttnFwdSm90INS1_25CollectiveMainloopFwdSm90ILi2EN4cute5tupleIJNS5_1CILi1EEES8_S8_EEENS6_IJNS7_ILi192EEENS7_ILi128EEENS7_ILi96EEEEEELi96ENS_6half_tEfNS_4arch4Sm90ELb0ELb1ELb1ELb1ELb0ELb0ELb0ELb0ELb1ELb0ELb0ELb0EEENS1_21CollectiveEpilogueFwdINS6_IJSA_SC_SB_EEES9_SE_SG_Li384ELb1ELb0ELb0ELb0EEENS1_36VarlenDynamicPersistentTileSchedulerILi192ELi128ELi384ELi32ELb0ELb0ELb1ELb1ELb0ELb1EEEEEEEEEvNT_6ParamsE)
        /*0068*/ 	.word	0x00000080


	//----- nvinfo : EIATTR_FRAME_SIZE
	.align		4
.L_39:
        /*006c*/ 	.byte	0x04, 0x11
        /*006e*/ 	.short	(.L_41 - .L_40)
	.align		4
.L_40:
        /*0070*/ 	.word	index@(_ZN7cutlass13device_kernelIN5flash11enable_sm90INS1_16FlashAttnFwdSm90INS1_25CollectiveMainloopFwdSm90ILi2EN4cute5tupleIJNS5_1CILi1EEES8_S8_EEENS6_IJNS7_ILi192EEENS7_ILi128EEENS7_ILi96EEEEEELi96ENS_6half_tEfNS_4arch4Sm90ELb0ELb1ELb1ELb1ELb0ELb0ELb0ELb0ELb1ELb0ELb0ELb0EEENS1_21CollectiveEpilogueFwdINS6_IJSA_SC_SB_EEES9_SE_SG_Li384ELb1ELb0ELb0ELb0EEENS1_36VarlenDynamicPersistentTileSchedulerILi192ELi128ELi384ELi32ELb0ELb0ELb1ELb1ELb0ELb1EEEEEEEEEvNT_6ParamsE)
        /*0074*/ 	.word	0x00000008


	//----- nvinfo : EIATTR_REGCOUNT
	.align		4
.L_41:
        /*0078*/ 	.byte	0x04, 0x2f
        /*007a*/ 	.short	(.L_43 - .L_42)
	.align		4
.L_42:
        /*007c*/ 	.word	index@(_ZN7cutlass13device_kernelIN5flash11enable_sm90INS1_16FlashAttnFwdSm90INS1_25CollectiveMainloopFwdSm90ILi2EN4cute5tupleIJNS5_1CILi1EEES8_S8_EEENS6_IJNS7_ILi192EEENS7_ILi128EEENS7_ILi96EEEEEELi96ENS_6half_tEfNS_4arch4Sm90ELb0ELb1ELb1ELb0ELb0ELb0ELb0ELb0ELb1ELb0ELb0ELb0EEENS1_21CollectiveEpilogueFwdINS6_IJSA_SC_SB_EEES9_SE_SG_Li384ELb0ELb0ELb0ELb0EEENS1_30DynamicPersistentTileSchedulerILi384ELi32ELb0ELb0ELb1EEEEEEEEEvNT_6ParamsE)
        /*0080*/ 	.word	0x00000080


	//----- nvinfo : EIATTR_FRAME_SIZE
	.align		4
.L_43:
        /*0084*/ 	.byte	0x04, 0x11
        /*0086*/ 	.short	(.L_45 - .L_44)
	.align		4
.L_44:
        /*0088*/ 	.word	index@(_ZN7cutlass13device_kernelIN5flash11enable_sm90INS1_16FlashAttnFwdSm90INS1_25CollectiveMainloopFwdSm90ILi2EN4cute5tupleIJNS5_1CILi1EEES8_S8_EEENS6_IJNS7_ILi192EEENS7_ILi128EEENS7_ILi96EEEEEELi96ENS_6half_tEfNS_4arch4Sm90ELb0ELb1ELb1ELb0ELb0ELb0ELb0ELb0ELb1ELb0ELb0ELb0EEENS1_21CollectiveEpilogueFwdINS6_IJSA_SC_SB_EEES9_SE_SG_Li384ELb0ELb0ELb0ELb0EEENS1_30DynamicPersistentTileSchedulerILi384ELi32ELb0ELb0ELb1EEEEEEEEEvNT_6ParamsE)
        /*008c*/ 	.word	0x00000000


	//----- nvinfo : EIATTR_REGCOUNT
	.align		4
.L_45:
        /*0090*/ 	.byte	0x04, 0x2f
        /*0092*/ 	.short	(.L_47 - .L_46)
	.align		4
.L_46:
        /*0094*/ 	.word	index@(_ZN7cutlass13device_kernelIN5flash11enable_sm90INS1_16FlashAttnFwdSm90INS1_25CollectiveMainloopFwdSm90ILi2EN4cute5tupleIJNS5_1CILi1EEES8_S8_EEENS6_IJNS7_ILi192EEENS7_ILi144EEENS7_ILi96EEEEEELi96ENS_6half_tEfNS_4arch4Sm90ELb0ELb0ELb1ELb1ELb0ELb1ELb0ELb0ELb1ELb0ELb0ELb0EEENS1_21CollectiveEpilogueFwdINS6_IJSA_SC_SB_EEES9_SE_SG_Li384ELb1ELb0ELb0ELb0EEENS1_36VarlenDynamicPersistentTileSchedulerILi192ELi144ELi384ELi32ELb0ELb0ELb1ELb0ELb1ELb1EEEEEEEEEvNT_6ParamsE)
        /*0098*/ 	.word	0x00000080


	//----- nvinfo : EIATTR_FRAME_SIZE
	.align		4
.L_47:
        /*009c*/ 	.byte	0x04, 0x11
        /*009e*/ 	.short	(.L_49 - .L_48)
	.align		4
.L_48:
        /*00a0*/ 	.word	index@(_ZN7cutlass13device_kernelIN5flash11enable_sm90INS1_16FlashAttnFwdSm90INS1_25CollectiveMainloopFwdSm90ILi2EN4cute5tupleIJNS5_1CILi1EEES8_S8_EEENS6_IJNS7_ILi192EEENS7_ILi144EEENS7_ILi96EEEEEELi96ENS_6half_tEfNS_4arch4Sm90ELb0ELb0ELb1ELb1ELb0ELb1ELb0ELb0ELb1ELb0ELb0ELb0EEENS1_21CollectiveEpilogueFwdINS6_IJSA_SC_SB_EEES9_SE_SG_Li384ELb1ELb0ELb0ELb0EEENS1_36VarlenDynamicPersistentTileSchedulerILi192ELi144ELi384ELi32ELb0ELb0ELb1ELb0ELb1ELb1EEEEEEEEEvNT_6ParamsE)
        /*00a4*/ 	.word	0x000000c0


	//----- nvinfo : EIATTR_REGCOUNT
	.align		4
.L_49:
        /*00a8*/ 	.byte	0x04, 0x2f
        /*00aa*/ 	.short	(.L_51 - .L_50)
	.align		4
.L_50:
        /*00ac*/ 	.word	index@(_ZN7cutlass13device_kernelIN5flash11enable_sm90INS1_16FlashAttnFwdSm90INS1_25CollectiveMainloopFwdSm90ILi2EN4cute5tupleIJNS5_1CILi1EEES8_S8_EEENS6_IJNS7_ILi192EEENS7_ILi144EEENS7_ILi96EEEEEELi96ENS_6half_tEfNS_4arch4Sm90ELb0ELb0ELb1ELb1ELb0ELb0ELb0ELb0ELb1ELb0ELb0ELb0EEENS1_21CollectiveEpilogueFwdINS6_IJSA_SC_SB_EEES9_SE_SG_Li384ELb1ELb0ELb0ELb0EEENS1_36VarlenDynamicPersistentTileSchedulerILi192ELi144ELi384ELi32ELb0ELb0ELb1ELb0ELb1ELb1EEEEEEEEEvNT_6ParamsE)
        /*00b0*/ 	.word	0x00000080


	//----- nvinfo : EIATTR_FRAME_SIZE
	.align		4
.L_51:
        /*00b4*/ 	.byte	0x04, 0x11
        /*00b6*/ 	.short	(.L_53 - .L_52)
	.align		4
.L_52:
        /*00b8*/ 	.word	index@(_ZN7cutlass13device_kernelIN5flash11enable_sm90INS1_16FlashAttnFwdSm90INS1_25CollectiveMainloopFwdSm90ILi2EN4cute5tupleIJNS5_1CILi1EEES8_S8_EEENS6_IJNS7_ILi192EEENS7_ILi144EEENS7_ILi96EEEEEELi96ENS_6half_tEfNS_4arch4Sm90ELb0ELb0ELb1ELb1ELb0ELb0ELb0ELb0ELb1ELb0ELb0ELb0EEENS1_21CollectiveEpilogueFwdINS6_IJSA_SC_SB_EEES9_SE_SG_Li384ELb1ELb0ELb0ELb0EEENS1_36VarlenDynamicPersistentTileSchedulerILi192ELi144ELi384ELi32ELb0ELb0ELb1ELb0ELb1ELb1EEEEEEEEEvNT_6ParamsE)
        /*00bc*/ 	.word	0x00000018


	//----- nvinfo : EIATTR_REGCOUNT
	.align		4
.L_53:
        /*00c0*/ 	.byte	0x04, 0x2f
        /*00c2*/ 	.short	(.L_55 - .L_54)
	.align		4
.L_54:
        /*00c4*/ 	.word	index@(_ZN7cutlass13device_kernelIN5flash11enable_sm90INS1_16FlashAttnFwdSm90INS1_25CollectiveMainloopFwdSm90ILi2EN4cute5tupleIJNS5_1CILi1EEES8_S8_EEENS6_IJNS7_ILi192EEENS7_ILi144EEENS7_ILi96EEEEEELi96ENS_6half_tEfNS_4arch4Sm90ELb0ELb0ELb1ELb0ELb0ELb0ELb0ELb0ELb1ELb0ELb0ELb0EEENS1_21CollectiveEpilogueFwdINS6_IJSA_SC_SB_EEES9_SE_SG_Li384ELb0ELb0ELb0ELb0EEENS1_29StaticPersistentTileSchedulerILb0EEEEEEEEEvNT_6ParamsE)
        /*00c8*/ 	.word	0x00000080


	//----- nvinfo : EIATTR_FRAME_SIZE
	.align		4
.L_55:
        /*00cc*/ 	.byte	0x04, 0x11
        /*00ce*/ 	.short	(.L_57 - .L_56)
	.align		4
.L_56:
        /*00d0*/ 	.word	index@(_ZN7cutlass13device_kernelIN5flash11enable_sm90INS1_16FlashAttnFwdSm90INS1_25CollectiveMainloopFwdSm90ILi2EN4cute5tupleIJNS5_1CILi1EEES8_S8_EEENS6_IJNS7_ILi192EEENS7_ILi144EEENS7_ILi96EEEEEELi96ENS_6half_tEfNS_4arch4Sm90ELb0ELb0ELb1ELb0ELb0ELb0ELb0ELb0ELb1ELb0ELb0ELb0EEENS1_21CollectiveEpilogueFwdINS6_IJSA_SC_SB_EEES9_SE_SG_Li384ELb0ELb0ELb0ELb0EEENS1_29StaticPersistentTileSchedulerILb0EEEEEEEEEvNT_6ParamsE)
        /*00d4*/ 	.word	0x00000008


	//----- nvinfo : EIATTR_MIN_STACK_SIZE
	.align		4
.L_57:
        /*00d8*/ 	.byte	0x04, 0x12
        /*00da*/ 	.short	(.L_59 - .L_58)
	.align		4
.L_58:
        /*00dc*/ 	.word	index@(_ZN7cutlass13device_kernelIN5flash11enable_sm90INS1_16FlashAttnFwdSm90INS1_25CollectiveMainloopFwdSm90ILi2EN4cute5tupleIJNS5_1CILi1EEES8_S8_EEENS6_IJNS7_ILi192EEENS7_ILi144EEENS7_ILi96EEEEEELi96ENS_6half_tEfNS_4arch4Sm90ELb0ELb0ELb1ELb0ELb0ELb0ELb0ELb0ELb1ELb0ELb0ELb0EEENS1_21CollectiveEpilogueFwdINS6_IJSA_SC_SB_EEES9_SE_SG_Li384ELb0ELb0ELb0ELb0EEENS1_29StaticPersistentTileSchedulerILb0EEEEEEEEEvNT_6ParamsE)
        /*00e0*/ 	.word	0x00000008


	//----- nvinfo : EIATTR_MIN_STACK_SIZE
	.align		4
.L_59:
        /*00e4*/ 	.byte	0x04, 0x12
        /*00e6*/ 	.short	(.L_61 - .L_60)
	.align		4
.L_60:
        /*00e8*/ 	.word	index@(_ZN7cutlass13device_kernelIN5flash11enable_sm90INS1_16FlashAttnFwdSm90INS1_25CollectiveMainloopFwdSm90ILi2EN4cute5tupleIJNS5_1CILi1EEES8_S8_EEENS6_IJNS7_ILi192EEENS7_ILi144EEENS7_ILi96EEEEEELi96ENS_6half_tEfNS_4arch4Sm90ELb0ELb0ELb1ELb1ELb0ELb0ELb0ELb0ELb1ELb0ELb0ELb0EEENS1_21CollectiveEpilogueFwdINS6_IJSA_SC_SB_EEES9_SE_SG_Li384ELb1ELb0ELb0ELb0EEENS1_36VarlenDynamicPersistentTileSchedulerILi192ELi144ELi384ELi32ELb0ELb0ELb1ELb0ELb1ELb1EEEEEEEEEvNT_6ParamsE)
        /*00ec*/ 	.word	0x00000018


	//----- nvinfo : EIATTR_MIN_STACK_SIZE
	.align		4
.L_61:
        /*00f0*/ 	.byte	0x04, 0x12
        /*00f2*/ 	.short	(.L_63 - .L_62)
	.align		4
.L_62:
        /*00f4*/ 	.word	index@(_ZN7cutlass13device_kernelIN5flash11enable_sm90INS1_16FlashAttnFwdSm90INS1_25CollectiveMainloopFwdSm90ILi2EN4cute5tupleIJNS5_1CILi1EEES8_S8_EEENS6_IJNS7_ILi192EEENS7_ILi144EEENS7_ILi96EEEEEELi96ENS_6half_tEfNS_4arch4Sm90ELb0ELb0ELb1ELb1ELb0ELb1ELb0ELb0ELb1ELb0ELb0ELb0EEENS1_21CollectiveEpilogueFwdINS6_IJSA_SC_SB_EEES9_SE_SG_Li384ELb1ELb0ELb0ELb0EEENS1_36VarlenDynamicPersistentTileSchedulerILi192ELi144ELi384ELi32ELb0ELb0ELb1ELb0ELb1ELb1EEEEEEEEEvNT_6ParamsE)
        /*00f8*/ 	.word	0x000000c0


	//----- nvinfo : EIATTR_MIN_STACK_SIZE
	.align		4
.L_63:
        /*00fc*/ 	.byte	0x04, 0x12
        /*00fe*/ 	.short	(.L_65 - .L_64)
	.align		4
.L_64:
        /*0100*/ 	.word	index@(_ZN7cutlass13device_kernelIN5flash11enable_sm90INS1_16FlashAttnFwdSm90INS1_25CollectiveMainloopFwdSm90ILi2EN4cute5tupleIJNS5_1CILi1EEES8_S8_EEENS6_IJNS7_ILi192EEENS7_ILi128EEENS7_ILi96EEEEEELi96ENS_6half_tEfNS_4arch4Sm90ELb0ELb1ELb1ELb0ELb0ELb0ELb0ELb0ELb1ELb0ELb0ELb0EEENS1_21CollectiveEpilogueFwdINS6_IJSA_SC_SB_EEES9_SE_SG_Li384ELb0ELb0ELb0ELb0EEENS1_30DynamicPersistentTileSchedulerILi384ELi32ELb0ELb0ELb1EEEEEEEEEvNT_6ParamsE)
        /*0104*/ 	.word	0x00000000


	//----- nvinfo : EIATTR_MIN_STACK_SIZE
	.align		4
.L_65:
        /*0108*/ 	.byte	0x04, 0x12
        /*010a*/ 	.short	(.L_67 - .L_66)
	.align		4
.L_66:
        /*010c*/ 	.word	index@(_ZN7cutlass13device_kernelIN5flash11enable_sm90INS1_16FlashAttnFwdSm90INS1_25CollectiveMainloopFwdSm90ILi2EN4cute5tupleIJNS5_1CILi1EEES8_S8_EEENS6_IJNS7_ILi192EEENS7_ILi128EEENS7_ILi96EEEEEELi96ENS_6half_tEfNS_4arch4Sm90ELb0ELb1ELb1ELb1ELb0ELb0ELb0ELb0ELb1ELb0ELb0ELb0EEENS1_21CollectiveEpilogueFwdINS6_IJSA_SC_SB_EEES9_SE_SG_Li384ELb1ELb0ELb0ELb0EEENS1_36VarlenDynamicPersistentTileSchedulerILi192ELi128ELi384ELi32ELb0ELb0ELb1ELb1ELb0ELb1EEEEEEEEEvNT_6ParamsE)
        /*0110*/ 	.word	0x00000008


	//----- nvinfo : EIATTR_MIN_STACK_SIZE
	.align		4
.L_67:
        /*0114*/ 	.byte	0x04, 0x12
        /*0116*/ 	.short	(.L_69 - .L_68)
	.align		4
.L_68:
        /*0118*/ 	.word	index@(_ZN7cutlass13device_kernelIN5flash11enable_sm90INS1_16FlashAttnFwdSm90INS1_25CollectiveMainloopFwdSm90ILi2EN4cute5tupleIJNS5_1CILi1EEES8_S8_EEENS6_IJNS7_ILi192EEENS7_ILi128EEENS7_ILi96EEEEEELi96ENS_6half_tEfNS_4arch4Sm90ELb0ELb1ELb1ELb1ELb0ELb1ELb0ELb0ELb1ELb0ELb0ELb0EEENS1_21CollectiveEpilogueFwdINS6_IJSA_SC_SB_EEES9_SE_SG_Li384ELb1ELb0ELb0ELb0EEENS1_36VarlenDynamicPersistentTileSchedulerILi192ELi128ELi384ELi32ELb0ELb0ELb1ELb1ELb0ELb1EEEEEEEEEvNT_6ParamsE)
        /*011c*/ 	.word	0x00000058


	//----- nvinfo : EIATTR_MIN_STACK_SIZE
	.align		4
.L_69:
        /*0120*/ 	.byte	0x04, 0x12
        /*0122*/ 	.short	(.L_71 - .L_70)
	.align		4
.L_70:
        /*0124*/ 	.word	index@(_ZN7cutlass13device_kernelIN5flash11enable_sm90INS1_16FlashAttnFwdSm90INS1_25CollectiveMainloopFwdSm90ILi2EN4cute5tupleIJNS5_1CILi1EEES8_S8_EEENS6_IJNS7_ILi192EEENS7_ILi144EEENS7_ILi96EEEEEELi96ENS_6half_tEfNS_4arch4Sm90ELb1ELb0ELb1ELb0ELb0ELb0ELb0ELb0ELb1ELb0ELb0ELb0EEENS1_21CollectiveEpilogueFwdINS6_IJSA_SC_SB_EEES9_SE_SG_Li384ELb0ELb0ELb0ELb0EEENS1_30DynamicPersistentTileSchedulerILi384ELi32ELb0ELb0ELb1EEEEEEEEEvNT_6ParamsE)
        /*0128*/ 	.word	0x00000000


	//----- nvinfo : EIATTR_MIN_STACK_SIZE
	.align		4
.L_71:
        /*012c*/ 	.byte	0x04, 0x12
        /*012e*/ 	.short	(.L_73 - .L_72)
	.align		4
.L_72:
        /*0130*/ 	.word	index@(_ZN7cutlass13device_kernelIN5flash11enable_sm90INS1_16FlashAttnFwdSm90INS1_25CollectiveMainloopFwdSm90ILi2EN4cute5tupleIJNS5_1CILi1EEES8_S8_EEENS6_IJNS7_ILi192EEENS7_ILi144EEENS7_ILi96EEEEEELi96ENS_6half_tEfNS_4arch4Sm90ELb1ELb0ELb1ELb1ELb0ELb0ELb0ELb0ELb1ELb0ELb0ELb0EEENS1_21CollectiveEpilogueFwdINS6_IJSA_SC_SB_EEES9_SE_SG_Li384ELb1ELb0ELb0ELb0EEENS1_36VarlenDynamicPersistentTileSchedulerILi192ELi144ELi384ELi32ELb0ELb0ELb1ELb1ELb1ELb1EEEEEEEEEvNT_6ParamsE)
        /*0134*/ 	.word	0x00000010


	//----- nvinfo : EIATTR_MIN_STACK_SIZE
	.align		4
.L_73:
        /*0138*/ 	.byte	0x04, 0x12
        /*013a*/ 	.short	(.L_75 - .L_74)
	.align		4
.L_74:
        /*013c*/ 	.word	index@(_ZN7cutlass13device_kernelIN5flash11enable_sm90INS1_16FlashAttnFwdSm90INS1_25CollectiveMainloopFwdSm90ILi2EN4cute5tupleIJNS5_1CILi1EEES8_S8_EEENS6_IJNS7_ILi192EEENS7_ILi144EEENS7_ILi96EEEEEELi96ENS_6half_tEfNS_4arch4Sm90ELb1ELb0ELb1ELb1ELb0ELb1ELb0ELb0ELb1ELb0ELb0ELb0EEENS1_21CollectiveEpilogueFwdINS6_IJSA_SC_SB_EEES9_SE_SG_Li384ELb1ELb0ELb0ELb0EEENS1_36VarlenDynamicPersistentTileSchedulerILi192ELi144ELi384ELi32ELb0ELb0ELb1ELb1ELb1ELb1EEEEEEEEEvNT_6ParamsE)
        /*0140*/ 	.word	0x000000b8
.L_75:


//--------------------- .nv.compat                --------------------------
	.section	.nv.compat,"",@"SHT_CUDA_COMPAT_INFO"
	.align	4
        /*0000*/ 	.byte	0x02, 0x09, 0x01, 0x00, 0x02, 0x02, 0x04, 0x00, 0x02, 0x05, 0x05, 0x00, 0x03, 0x07, 0x01, 0x01
        /*0010*/ 	.byte	0x02, 0x03, 0x01, 0x00, 0x02, 0x06, 0x01, 0x00, 0x04, 0x0b, 0x08, 0x00, 0x00, 0x00, 0x00, 0x00
        /*0020*/ 	.byte	0x00, 0x00, 0x00, 0x00


//--------------------- .nv.info._ZN7cutlass13device_kernelIN5flash11enable_sm90INS1_16FlashAttnFwdSm90INS1_25CollectiveMainloopFwdSm90ILi2EN4cute5tupleIJNS5_1CILi1EEES8_S8_EEENS6_IJNS7_ILi192EEENS7_ILi144EEENS7_ILi96EEEEEELi96ENS_6half_tEfNS_4arch4Sm90ELb0ELb0ELb1ELb0ELb0ELb0ELb0ELb0ELb1ELb0ELb0ELb0EEENS1_21CollectiveEpilogueFwdINS6_IJSA_SC_SB_EEES9_SE_SG_Li384ELb0ELb0ELb0ELb0EEENS1_29StaticPersistentTileSchedulerILb0EEEEEEEEEvNT_6ParamsE --------------------------
	.section	.nv.info._ZN7cutlass13device_kernelIN5flash11enable_sm90INS1_16FlashAttnFwdSm90INS1_25CollectiveMainloopFwdSm90ILi2EN4cute5tupleIJNS5_1CILi1EEES8_S8_EEENS6_IJNS7_ILi192EEENS7_ILi144EEENS7_ILi96EEEEEELi96ENS_6half_tEfNS_4arch4Sm90ELb0ELb0ELb1ELb0ELb0ELb0ELb0ELb0ELb1ELb0ELb0ELb0EEENS1_21CollectiveEpilogueFwdINS6_IJSA_SC_SB_EEES9_SE_SG_Li384ELb0ELb0ELb0ELb0EEENS1_29StaticPersistentTileSchedulerILb0EEEEEEEEEvNT_6ParamsE,"",@"SHT_CUDA_INFO"
	.sectionflags	@""
	.align	4


	//----- nvinfo : EIATTR_CUDA_API_VERSION
	.align		4
        /*0000*/ 	.byte	0x04, 0x37
        /*0002*/ 	.short	(.L_77 - .L_76)
.L_76:
        /*0004*/ 	.word	0x00000082


	//----- nvinfo : EIATTR_KPARAM_INFO
	.align		4
.L_77:
        /*0008*/ 	.byte	0x04, 0x17
        /*000a*/ 	.short	(.L_79 - .L_78)
.L_78:
        /*000c*/ 	.word	0x00000000
        /*0010*/ 	.short	0x0000
        /*0012*/ 	.short	0x0070
        /*0014*/ 	.byte	0x00, 0xf0, 0x01, 0x2e


	//----- nvinfo : EIATTR_SPARSE_MMA_MASK
	.align		4
.L_79:
        /*0018*/ 	.byte	0x03, 0x50
        /*001a*/ 	.short	0x0000


	//----- nvinfo : EIATTR_MAXREG_COUNT
	.align		4
        /*001c*/ 	.byte	0x03, 0x1b
        /*001e*/ 	.short	0x0080


	//----- nvinfo : EIATTR_NUM_BARRIERS
	.align		4
        /*0020*/ 	.byte	0x02, 0x4c
        /*0022*/ 	.byte	0x10
	.zero		1


	//----- nvinfo : EIATTR_EXTERNS
	.align		4
        /*0024*/ 	.byte	0x04, 0x0f
        /*0026*/ 	.short	(.L_81 - .L_80)


	//   ....[0]....
	.align		4
.L_80:
        /*0028*/ 	.word	index@(__assertfail)


	//----- nvinfo : EIATTR_ANNOTATIONS
	.align		4
.L_81:
        /*002c*/ 	.byte	0x04, 0x55
        /*002e*/ 	.short	(.L_83 - .L_82)


	//   ....[0]....
.L_82:
        /*0030*/ 	.word	0x00000001
        /*0034*/ 	.byte	0x40, 0x09, 0x00, 0x00, 0x01, 0x00, 0x00, 0x00, 0x40, 0x0a, 0x00, 0x00, 0x01, 0x00, 0x00, 0x00
        /*0044*/ 	.byte	0x60, 0xd3, 0x00, 0x00


	//----- nvinfo : EIATTR_MERCURY_ISA_VERSION
	.align		4
.L_83:
        /*0048*/ 	.byte	0x03, 0x5f
        /*004a*/ 	.short	0x0101


	//----- nvinfo : EIATTR_INT_WARP_WIDE_INSTR_OFFSETS
	.align		4
        /*004c*/ 	.byte	0x04, 0x31
        /*004e*/ 	.short	(.L_85 - .L_84)


	//   ....[0]....
.L_84:
        /*0050*/ 	.word	0x00000180


	//   ....[1]....
        /*0054*/ 	.word	0x000001c0


	//   ....[2]....
        /*0058*/ 	.word	0x00000250


	//   ....[3]....
        /*005c*/ 	.word	0x0000af10


	//   ....[4]....
        /*0060*/ 	.word	0x0000af90


	//   ....[5]....
        /*0064*/ 	.word	0x0000b080


	//   ....[6]....
        /*0068*/ 	.word	0x0000b140


	//----- nvinfo : EIATTR_COOP_GROUP_MASK_REGIDS
	.align		4
.L_85:
        /*006c*/ 	.byte	0x04, 0x29
        /*006e*/ 	.short	(.L_87 - .L_86)


	//   ....[0]....
.L_86:
        /*0070*/ 	.word	0xffffffff


	//   ....[1]....
        /*0074*/ 	.word	0xffffffff


	//   ....[2]....
        /*0078*/ 	.word	0xffffffff


	//   ....[3]....
        /*007c*/ 	.word	0xffffffff


	//   ....[4]....
        /*0080*/ 	.word	0xffffffff


	//   ....[5]....
        /*0084*/ 	.word	0xffffffff


	//   ....[6]....
        /*0088*/ 	.word	0xffffffff


	//   ....[7]....
        /*008c*/ 	.word	0xffffffff


	//   ....[8]....
        /*0090*/ 	.word	0xffffffff


	//   ....[9]....
        /*0094*/ 	.word	0xffffffff


	//   ....[10]....
        /*0098*/ 	.word	0xffffffff


	//   ....[11]....
        /*009c*/ 	.word	0xffffffff


	//   ....[12]....
        /*00a0*/ 	.word	0xffffffff


	//   ....[13]....
        /*00a4*/ 	.word	0xffffffff


	//   ....[14]....
        /*00a8*/ 	.word	0xffffffff


	//   ....[15]....
        /*00ac*/ 	.word	0xffffffff


	//   ....[16]....
        /*00b0*/ 	.word	0xffffffff


	//   ....[17]....
        /*00b4*/ 	.word	0xffffffff


	//   ....[18]....
        /*00b8*/ 	.word	0xffffffff


	//   ....[19]....
        /*00bc*/ 	.word	0xffffffff


	//   ....[20]....
        /*00c0*/ 	.word	0xffffffff


	//   ....[21]....
        /*00c4*/ 	.word	0xffffffff


	//   ....[22]....
        /*00c8*/ 	.word	0xffffffff


	//   ....[23]....
        /*00cc*/ 	.word	0xffffffff


	//   ....[24]....
        /*00d0*/ 	.word	0xffffffff


	//   ....[25]....
        /*00d4*/ 	.word	0x0500000f


	//   ....[26]....
        /*00d8*/ 	.word	0x0500000f


	//----- nvinfo : EIATTR_COOP_GROUP_INSTR_OFFSETS
	.align		4
.L_87:
        /*00dc*/ 	.byte	0x04, 0x28
        /*00de*/ 	.short	(.L_89 - .L_88)


	//   ....[0]....
.L_88:
        /*00e0*/ 	.word	0x00000060


	//   ....[1]....
        /*00e4*/ 	.word	0x00000190


	//   ....[2]....
        /*00e8*/ 	.word	0x00000230


	//   ....[3]....
        /*00ec*/ 	.word	0x000003c0


	//   ....[4]....
        /*00f0*/ 	.word	0x00000520


	//   ....[5]....
        /*00f4*/ 	.word	0x00000640


	//   ....[6]....
        /*00f8*/ 	.word	0x000007a0


	//   ....[7]....
        /*00fc*/ 	.word	0x00000e80


	//   ....[8]....
        /*0100*/ 	.word	0x00003b40


	//   ....[9]....
        /*0104*/ 	.word	0x00003b60


	//   ....[10]....
        /*0108*/ 	.word	0x00004120


	//   ....[11]....
        /*010c*/ 	.word	0x00004180


	//   ....[12]....
        /*0110*/ 	.word	0x00005220


	//   ....[13]....
        /*0114*/ 	.word	0x00007730


	//   ....[14]....
        /*0118*/ 	.word	0x000077e0


	//   ....[15]....
        /*011c*/ 	.word	0x00007fc0


	//   ....[16]....
        /*0120*/ 	.word	0x00008030


	//   ....[17]....
        /*0124*/ 	.word	0x00009410


	//   ....[18]....
        /*0128*/ 	.word	0x00009540


	//   ....[19]....
        /*012c*/ 	.word	0x00009580


	//   ....[20]....
        /*0130*/ 	.word	0x00009710


	//   ....[21]....
        /*0134*/ 	.word	0x00009740


	//   ....[22]....
        /*0138*/ 	.word	0x0000a4e0


	//   ....[23]....
        /*013c*/ 	.word	0x0000a7e0


	//   ....[24]....
        /*0140*/ 	.word	0x0000d2e0


	//   ....[25]....
        /*0144*/ 	.word	0x0000d7c0


	//   ....[26]....
        /*0148*/ 	.word	0x0000dc30


	//----- nvinfo : EIATTR_REG_RECONFIG
	.align		4
.L_89:
        /*014c*/ 	.byte	0x01, 0x54
	.zero		2


	//----- nvinfo : EIATTR_SYSCALL_OFFSETS
	.align		4
        /*0150*/ 	.byte	0x04, 0x46
        /*0152*/ 	.short	(.L_91 - .L_90)


	//   ....[0]....
.L_90:
        /*0154*/ 	.word	0x00001200


	//   ....[1]....
        /*0158*/ 	.word	0x0000ac00


	//   ....[2]....
        /*015c*/ 	.word	0x0000ad30


	//   ....[3]....
        /*0160*/ 	.word	0x0000ae30


	//----- nvinfo : EIATTR_MBARRIER_INSTR_OFFSETS
	.align		4
.L_91:
        /*0164*/ 	.byte	0x04, 0x39
        /*0166*/ 	.short	(.L_93 - .L_92)


	//   ....[0]....
.L_92:
        /*0168*/ 	.word	0x00000270
        /*016c*/ 	.word	0x000000ff
        /*0170*/ 	.word	0x00031c00
        /*0174*/ 	.short	0x0100
        /*0176*/ 	.byte	0x06
	.zero		1


	//   ....[1]....
        /*0178*/ 	.word	0x00000280
        /*017c*/ 	.word	0x000000ff
        /*0180*/ 	.word	0x00031c20
        /*0184*/ 	.short	0x0100
        /*0186*/ 	.byte	0x06
	.zero		1


	//   ....[2]....
        /*0188*/ 	.word	0x00000370
        /*018c*/ 	.word	0x000000ff
        /*0190*/ 	.word	0x00031c30
        /*0194*/ 	.short	0x0100
        /*0196*/ 	.byte	0x08
	.zero		1


	//   ....[3]....
        /*0198*/ 	.word	0x00000380
        /*019c*/ 	.word	0x000000ff
        /*01a0*/ 	.word	0x00031c40
        /*01a4*/ 	.short	0x0100
        /*01a6*/ 	.byte	0x08
	.zero		1


	//   ....[4]....
        /*01a8*/ 	.word	0x00000390
        /*01ac*/ 	.word	0x000000ff
        /*01b0*/ 	.word	0x00031c38
        /*01b4*/ 	.short	0x0100
        /*01b6*/ 	.byte	0x08
	.zero		1


	//   ....[5]....
        /*01b8*/ 	.word	0x000003a0
        /*01bc*/ 	.word	0x000000ff
        /*01c0*/ 	.word	0x00031c48
        /*01c4*/ 	.short	0x0100
        /*01c6*/ 	.byte	0x08
	.zero		1


	//   ....[6]....
        /*01c8*/ 	.word	0x000004d0
        /*01cc*/ 	.word	0x000000ff
        /*01d0*/ 	.word	0x00031c50
        /*01d4*/ 	.short	0x0100
        /*01d6*/ 	.byte	0x08
	.zero		1


	//   ....[7]....
        /*01d8*/ 	.word	0x000004e0
        /*01dc*/ 	.word	0x000000ff
        /*01e0*/ 	.word	0x00031c60
        /*01e4*/ 	.short	0x0100
        /*01e6*/ 	.byte	0x08
	.zero		1


	//   ....[8]....
        /*01e8*/ 	.word	0x000004f0
        /*01ec*/ 	.word	0x000000ff
        /*01f0*/ 	.word	0x00031c58
        /*01f4*/ 	.short	0x0100
        /*01f6*/ 	.byte	0x08
	.zero		1


	//   ....[9]....
        /*01f8*/ 	.word	0x00000500
        /*01fc*/ 	.word	0x000000ff
        /*0200*/ 	.word	0x00031c68
        /*0204*/ 	.short	0x0100
        /*0206*/ 	.byte	0x08
	.zero		1


	//   ....[10]....
        /*0208*/ 	.word	0x000005f0
        /*020c*/ 	.word	0x000000ff
        /*0210*/ 	.word	0x00031c70
        /*0214*/ 	.short	0x0100
        /*0216*/ 	.byte	0x06
	.zero		1


	//   ....[11]....
        /*0218*/ 	.word	0x00000600
        /*021c*/ 	.word	0x000000ff
        /*0220*/ 	.word	0x00031c80
        /*0224*/ 	.short	0x0100
        /*0226*/ 	.byte	0x06
	.zero		1


	//   ....[12]....
        /*0228*/ 	.word	0x00000610
        /*022c*/ 	.word	0x000000ff
        /*0230*/ 	.word	0x00031c78
        /*0234*/ 	.short	0x0100
        /*0236*/ 	.byte	0x06
	.zero		1


	//   ....[13]....
        /*0238*/ 	.word	0x00000620
        /*023c*/ 	.word	0x000000ff
        /*0240*/ 	.word	0x00031c88
        /*0244*/ 	.short	0x0100
        /*0246*/ 	.byte	0x06
	.zero		1


	//   ....[14]....
        /*0248*/ 	.word	0x00000750
        /*024c*/ 	.word	0x000000ff
        /*0250*/ 	.word	0x00031c90
        /*0254*/ 	.short	0x0100
        /*0256*/ 	.byte	0x08
	.zero		1


	//   ....[15]....
        /*0258*/ 	.word	0x00000760
        /*025c*/ 	.word	0x000000ff
        /*0260*/ 	.word	0x00031ca0
        /*0264*/ 	.short	0x0100
        /*0266*/ 	.byte	0x08
	.zero		1


	//   ....[16]....
        /*0268*/ 	.word	0x00000770
        /*026c*/ 	.word	0x000000ff
        /*0270*/ 	.word	0x00031c98
        /*0274*/ 	.short	0x0100
        /*0276*/ 	.byte	0x08
	.zero		1


	//   ....[17]....
        /*0278*/ 	.word	0x00000780
        /*027c*/ 	.word	0x000000ff
        /*0280*/ 	.word	0x00031ca8
        /*0284*/ 	.short	0x0100
        /*0286*/ 	.byte	0x08
	.zero		1


	//   ....[18]....
        /*0288*/ 	.word	0x000008b0
        /*028c*/ 	.word	0x000000ff
        /*0290*/ 	.word	0x00031cb0
        /*0294*/ 	.short	0x0100
        /*0296*/ 	.byte	0x08
	.zero		1


	//   ....[19]....
        /*0298*/ 	.word	0x000008c0
        /*029c*/ 	.word	0x000000ff
        /*02a0*/ 	.word	0x00031cc0
        /*02a4*/ 	.short	0x0100
        /*02a6*/ 	.byte	0x08
	.zero		1


	//   ....[20]....
        /*02a8*/ 	.word	0x000008d0
        /*02ac*/ 	.word	0x000000ff
        /*02b0*/ 	.word	0x00031cb8
        /*02b4*/ 	.short	0x0100
        /*02b6*/ 	.byte	0x08
	.zero		1


	//   ....[21]....
        /*02b8*/ 	.word	0x000008e0
        /*02bc*/ 	.word	0x000000ff
        /*02c0*/ 	.word	0x00031cc8
        /*02c4*/ 	.short	0x0100
        /*02c6*/ 	.byte	0x08
	.zero		1


	//   ....[22]....
        /*02c8*/ 	.word	0x00001240
        /*02cc*/ 	.word	0x000000ff
        /*02d0*/ 	.word	0x00031c00
        /*02d4*/ 	.short	0x010a
        /*02d6*/ 	.byte	0x27
	.zero		1


	//   ....[23]....
        /*02d8*/ 	.word	0x000012c0
        /*02dc*/ 	.word	0x00000000
        /*02e0*/ 	.word	0x00031c30
        /*02e4*/ 	.short	0x010a
        /*02e6*/ 	.byte	0x3f
	.zero		1


	//   ....[24]....
        /*02e8*/ 	.word	0x00001330
        /*02ec*/ 	.word	0x00000000
        /*02f0*/ 	.word	0x00031c30
        /*02f4*/ 	.short	0x010a
        /*02f6*/ 	.byte	0x3f
	.zero		1


	//   ....[25]....
        /*02f8*/ 	.word	0x000043d0
        /*02fc*/ 	.word	0x00000004
        /*0300*/ 	.word	0x00000000
        /*0304*/ 	.short	0x0101
        /*0306*/ 	.byte	0x3f
	.zero		1


	//   ....[26]....
        /*0308*/ 	.word	0x000054e0
        /*030c*/ 	.word	0x000000ff
        /*0310*/ 	.word	0x00031c30
        /*0314*/ 	.short	0x010a
        /*0316*/ 	.byte	0x04
	.zero		1


	//   ....[27]....
        /*0318*/ 	.word	0x00005520
        /*031c*/ 	.word	0x000000ff
        /*0320*/ 	.word	0x00031c30
        /*0324*/ 	.short	0x010a
        /*0326*/ 	.byte	0x04
	.zero		1


	//   ....[28]....
        /*0328*/ 	.word	0x00006bb0
        /*032c*/ 	.word	0x000000ff
        /*0330*/ 	.word	0x00031c50
        /*0334*/ 	.short	0x010a
        /*0336*/ 	.byte	0x04
	.zero		1


	//   ....[29]....
        /*0338*/ 	.word	0x00006bf0
        /*033c*/ 	.word	0x000000ff
        /*0340*/ 	.word	0x00031c50
        /*0344*/ 	.short	0x010a
        /*0346*/ 	.byte	0x04
	.zero		1


	//   ....[30]....
        /*0348*/ 	.word	0x00008760
        /*034c*/ 	.word	0x0000006f
        /*0350*/ 	.word	0x00000000
        /*0354*/ 	.short	0x0101
        /*0356*/ 	.byte	0x3f
	.zero		1


	//   ....[31]....
        /*0358*/ 	.word	0x000087f0
        /*035c*/ 	.word	0x0000007f
        /*0360*/ 	.word	0x00000000
        /*0364*/ 	.short	0x0101
        /*0366*/ 	.byte	0x3f
	.zero		1


	//   ....[32]....
        /*0368*/ 	.word	0x00009490
        /*036c*/ 	.word	0x000000ff
        /*0370*/ 	.word	0x00031c50
        /*0374*/ 	.short	0x010a
        /*0376*/ 	.byte	0x0c
	.zero		1


	//   ....[33]....
        /*0378*/ 	.word	0x000094d0
        /*037c*/ 	.word	0x000000ff
        /*0380*/ 	.word	0x00031c50
        /*0384*/ 	.short	0x010a
        /*0386*/ 	.byte	0x0c
	.zero		1


	//   ....[34]....
        /*0388*/ 	.word	0x00009ed0
        /*038c*/ 	.word	0x0000000b
        /*0390*/ 	.word	0x00000000
        /*0394*/ 	.short	0x0101
        /*0396*/ 	.byte	0x3f
	.zero		1


	//   ....[35]....
        /*0398*/ 	.word	0x0000a6e0
        /*039c*/ 	.word	0x000000ff
        /*03a0*/ 	.word	0x00000000
        /*03a4*/ 	.short	0x0101
        /*03a6*/ 	.byte	0x06
	.zero		1


	//   ....[36]....
        /*03a8*/ 	.word	0x0000b460
        /*03ac*/ 	.word	0x00000005
        /*03b0*/ 	.word	0x00031c40
        /*03b4*/ 	.short	0x010a
        /*03b6*/ 	.byte	0x3f
	.zero		1


	//   ....[37]....
        /*03b8*/ 	.word	0x0000b8f0
        /*03bc*/ 	.word	0x00000017
        /*03c0*/ 	.word	0x00031c20
        /*03c4*/ 	.short	0x010a
        /*03c6*/ 	.byte	0x3f
	.zero		1


	//   ....[38]....
        /*03c8*/ 	.word	0x0000bbb0
        /*03cc*/ 	.word	0x00000003
        /*03d0*/ 	.word	0x00031c40
        /*03d4*/ 	.short	0x010a
        /*03d6*/ 	.byte	0x3f
	.zero		1


	//   ....[39]....
        /*03d8*/ 	.word	0x0000bdf0
        /*03dc*/ 	.word	0x00000002
        /*03e0*/ 	.word	0x00000060
        /*03e4*/ 	.short	0x010a
        /*03e6*/ 	.byte	0x3f
	.zero		1


	//   ....[40]....
        /*03e8*/ 	.word	0x0000c300
        /*03ec*/ 	.word	0x00000003
        /*03f0*/ 	.word	0x00031c40
        /*03f4*/ 	.short	0x010a
        /*03f6*/ 	.byte	0x3f
	.zero		1


	//   ....[41]....
        /*03f8*/ 	.word	0x0000c540
        /*03fc*/ 	.word	0x00000002
        /*0400*/ 	.word	0x00000060
        /*0404*/ 	.short	0x010a
        /*0406*/ 	.byte	0x3f
	.zero		1


	//   ....[42]....
        /*0408*/ 	.word	0x0000c9c0
        /*040c*/ 	.word	0x00000002
        /*0410*/ 	.word	0x00031c40
        /*0414*/ 	.short	0x010a
        /*0416*/ 	.byte	0x3f
	.zero		1


	//   ....[43]....
        /*0418*/ 	.word	0x0000cc20
        /*041c*/ 	.word	0x00000002
        /*0420*/ 	.word	0x00000060
        /*0424*/ 	.short	0x010a
        /*0426*/ 	.byte	0x3f
	.zero		1


	//   ....[44]....
        /*0428*/ 	.word	0x0000cf20
        /*042c*/ 	.word	0x00000003
        /*0430*/ 	.word	0x00031c60
        /*0434*/ 	.short	0x010a
        /*0436*/ 	.byte	0x3f
	.zero		1


	//   ....[45]....
        /*0438*/ 	.word	0x0000d260
        /*043c*/ 	.word	0x00000008
        /*0440*/ 	.word	0x00031c20
        /*0444*/ 	.short	0x010a
        /*0446*/ 	.byte	0x3f
	.zero		1


	//   ....[46]....
        /*0448*/ 	.word	0x0000d400
        /*044c*/ 	.word	0x00000005
        /*0450*/ 	.word	0x00000000
        /*0454*/ 	.short	0x010a
        /*0456*/ 	.byte	0x3f
	.zero		1


	//   ....[47]....
        /*0458*/ 	.word	0x0000d470
        /*045c*/ 	.word	0x00000003
        /*0460*/ 	.word	0x00000000
        /*0464*/ 	.short	0x010a
        /*0466*/ 	.byte	0x3f
	.zero		1


	//   ....[48]....
        /*0468*/ 	.word	0x0000d4d0
        /*046c*/ 	.word	0x00000005
        /*0470*/ 	.word	0x00000000
        /*0474*/ 	.short	0x010a
        /*0476*/ 	.byte	0x3f
	.zero		1


	//   ....[49]....
        /*0478*/ 	.word	0x0000d500
        /*047c*/ 	.word	0x00000003
        /*0480*/ 	.word	0x00000000
        /*0484*/ 	.short	0x010a
        /*0486*/ 	.byte	0x3f
	.zero		1


	//   ....[50]....
        /*0488*/ 	.word	0x0000d570
        /*048c*/ 	.word	0x00000003
        /*0490*/ 	.word	0x00031c00
        /*0494*/ 	.short	0x010a
        /*0496*/ 	.byte	0x3f
	.zero		1


	//   ....[51]....
        /*0498*/ 	.word	0x0000d5c0
        /*049c*/ 	.word	0x00000000
        /*04a0*/ 	.word	0x00031c30
        /*04a4*/ 	.short	0x010a
        /*04a6*/ 	.byte	0x3f
	.zero		1


	//   ....[52]....
        /*04a8*/ 	.word	0x0000d620
        /*04ac*/ 	.word	0x00000008
        /*04b0*/ 	.word	0x00031c30
        /*04b4*/ 	.short	0x010a
        /*04b6*/ 	.byte	0x3f
	.zero		1


	//   ....[53]....
        /*04b8*/ 	.word	0x0000d680
        /*04bc*/ 	.word	0x00000008
        /*04c0*/ 	.word	0x00031c50
        /*04c4*/ 	.short	0x010a
        /*04c6*/ 	.byte	0x3f
	.zero		1


	//   ....[54]....
        /*04c8*/ 	.word	0x0000d6e0
        /*04cc*/ 	.word	0x00000006
        /*04d0*/ 	.word	0x00031c50
        /*04d4*/ 	.short	0x010a
        /*04d6*/ 	.byte	0x3f
	.zero		1


	//   ....[55]....
        /*04d8*/ 	.word	0x0000d880
        /*04dc*/ 	.word	0x00000005
        /*04e0*/ 	.word	0x00031c40
        /*04e4*/ 	.short	0x010a
        /*04e6*/ 	.byte	0x3f
	.zero		1


	//   ....[56]....
        /*04e8*/ 	.word	0x0000d8d0
        /*04ec*/ 	.word	0x00000017
        /*04f0*/ 	.word	0x00031c20
        /*04f4*/ 	.short	0x010a
        /*04f6*/ 	.byte	0x3f
	.zero		1


	//   ....[57]....
        /*04f8*/ 	.word	0x0000d920
        /*04fc*/ 	.word	0x00000003
        /*0500*/ 	.word	0x00031c40
        /*0504*/ 	.short	0x010a
        /*0506*/ 	.byte	0x3f
	.zero		1


	//   ....[58]....
        /*0508*/ 	.word	0x0000d970
        /*050c*/ 	.word	0x00000002
        /*0510*/ 	.word	0x00000060
        /*0514*/ 	.short	0x010a
        /*0516*/ 	.byte	0x3f
	.zero		1


	//   ....[59]....
        /*0518*/ 	.word	0x0000d9c0
        /*051c*/ 	.word	0x00000003
        /*0520*/ 	.word	0x00031c40
        /*0524*/ 	.short	0x010a
        /*0526*/ 	.byte	0x3f
	.zero		1


	//   ....[60]....
        /*0528*/ 	.word	0x0000da10
        /*052c*/ 	.word	0x00000002
        /*0530*/ 	.word	0x00000060
        /*0534*/ 	.short	0x010a
        /*0536*/ 	.byte	0x3f
	.zero		1


	//   ....[61]....
        /*0538*/ 	.word	0x0000da60
        /*053c*/ 	.word	0x00000002
        /*0540*/ 	.word	0x00031c40
        /*0544*/ 	.short	0x010a
        /*0546*/ 	.byte	0x3f
	.zero		1


	//   ....[62]....
        /*0548*/ 	.word	0x0000dab0
        /*054c*/ 	.word	0x00000002
        /*0550*/ 	.word	0x00000060
        /*0554*/ 	.short	0x010a
        /*0556*/ 	.byte	0x3f
	.zero		1


	//   ....[63]....
        /*0558*/ 	.word	0x0000db00
        /*055c*/ 	.word	0x00000003
        /*0560*/ 	.word	0x00031c60
        /*0564*/ 	.short	0x010a
        /*0566*/ 	.byte	0x3f
	.zero		1


	//   ....[64]....
        /*0568*/ 	.word	0x0000db50
        /*056c*/ 	.word	0x00000008
        /*0570*/ 	.word	0x00031c20
        /*0574*/ 	.short	0x010a
        /*0576*/ 	.byte	0x3f
	.zero		1


	//   ....[65]....
        /*0578*/ 	.word	0x0000dcf0
        /*057c*/ 	.word	0x00000005
        /*0580*/ 	.word	0x00000000
        /*0584*/ 	.short	0x010a
        /*0586*/ 	.byte	0x3f
	.zero		1


	//   ....[66]....
        /*0588*/ 	.word	0x0000dd40
        /*058c*/ 	.word	0x00000003
        /*0590*/ 	.word	0x00000000
        /*0594*/ 	.short	0x010a
        /*0596*/ 	.byte	0x3f
	.zero		1


	//   ....[67]....
        /*0598*/ 	.word	0x0000dd90
        /*059c*/ 	.word	0x00000005
        /*05a0*/ 	.word	0x00000000
        /*05a4*/ 	.short	0x010a
        /*05a6*/ 	.byte	0x3f
	.zero		1


	//----- nvinfo : EIATTR_NUM_MBARRIERS
	.align		4
.L_93:
        /*05a8*/ 	.byte	0x03, 0x38
        /*05aa*/ 	.short	0x0016


	//----- nvinfo : EIATTR_EXIT_INSTR_OFFSETS
	.align		4
        /*05ac*/ 	.byte	0x04, 0x1c
        /*05ae*/ 	.short	(.L_95 - .L_94)


	//   ....[0]....
.L_94:
        /*05b0*/ 	.word	0x00000a30


	//   ....[1]....
        /*05b4*/ 	.word	0x0000a7a0


	//   ....[2]....
        /*05b8*/ 	.word	0x0000a800


	//   ....[3]....
        /*05bc*/ 	.word	0x0000d550


	//----- nvinfo : EIATTR_MAX_THREADS
	.align		4
.L_95:
        /*05c0*/ 	.byte	0x04, 0x05
        /*05c2*/ 	.short	(.L_97 - .L_96)
.L_96:
        /*05c4*/ 	.word	0x00000200
        /*05c8*/ 	.word	0x00000001
        /*05cc*/ 	.word	0x00000001


	//----- nvinfo : EIATTR_CRS_STACK_SIZE
	.align		4
.L_97:
        /*05d0*/ 	.byte	0x04, 0x1e
        /*05d2*/ 	.short	(.L_99 - .L_98)
.L_98:
        /*05d4*/ 	.word	0x00000000


	//----- nvinfo : EIATTR_CBANK_PARAM_SIZE
	.align		4
.L_99:
        /*05d8*/ 	.byte	0x03, 0x19
        /*05da*/ 	.short	0x0bf0


	//----- nvinfo : EIATTR_PARAM_CBANK
	.align		4
        /*05dc*/ 	.byte	0x04, 0x0a
        /*05de*/ 	.short	(.L_101 - .L_100)
	.align		4
.L_100:
        /*05e0*/ 	.word	index@(.nv.constant0._ZN7cutlass13device_kernelIN5flash11enable_sm90INS1_16FlashAttnFwdSm90INS1_25CollectiveMainloopFwdSm90ILi2EN4cute5tupleIJNS5_1CILi1EEES8_S8_EEENS6_IJNS7_ILi192EEENS7_ILi144EEENS7_ILi96EEEEEELi96ENS_6half_tEfNS_4arch4Sm90ELb0ELb0ELb1ELb0ELb0ELb0ELb0ELb0ELb1ELb0ELb0ELb0EEENS1_21CollectiveEpilogueFwdINS6_IJSA_SC_SB_EEES9_SE_SG_Li384ELb0ELb0ELb0ELb0EEENS1_29StaticPersistentTileSchedulerILb0EEEEEEEEEvNT_6ParamsE)
        /*05e4*/ 	.short	0x0210
        /*05e6*/ 	.short	0x0bf0


	//----- nvinfo : EIATTR_SW_WAR
	.align		4
.L_101:
        /*05e8*/ 	.byte	0x04, 0x36
        /*05ea*/ 	.short	(.L_103 - .L_102)
.L_102:
        /*05ec*/ 	.word	0x00000008
.L_103:


//--------------------- .nv.info._ZN7cutlass13device_kernelIN5flash11enable_sm90INS1_16FlashAttnFwdSm90INS1_25CollectiveMainloopFwdSm90ILi2EN4cute5tupleIJNS5_1CILi1EEES8_S8_EEENS6_IJNS7_ILi192EEENS7_ILi144EEENS7_ILi96EEEEEELi96ENS_6half_tEfNS_4arch4Sm90ELb0ELb0ELb1ELb1ELb0ELb0ELb0ELb0ELb1ELb0ELb0ELb0EEENS1_21CollectiveEpilogueFwdINS6_IJSA_SC_SB_EEES9_SE_SG_Li384ELb1ELb0ELb0ELb0EEENS1_36VarlenDynamicPersistentTileSchedulerILi192ELi144ELi384ELi32ELb0ELb0ELb1ELb0ELb1ELb1EEEEEEEEEvNT_6ParamsE --------------------------
	.section	.nv.info._ZN7cutlass13device_kernelIN5flash11enable_sm90INS1_16FlashAttnFwdSm90INS1_25CollectiveMainloopFwdSm90ILi2EN4cute5tupleIJNS5_1CILi1EEES8_S8_EEENS6_IJNS7_ILi192EEENS7_ILi144EEENS7_ILi96EEEEEELi96ENS_6half_tEfNS_4arch4Sm90ELb0ELb0ELb1ELb1ELb0ELb0ELb0ELb0ELb1ELb0ELb0ELb0EEENS1_21CollectiveEpilogueFwdINS6_IJSA_SC_SB_EEES9_SE_SG_Li384ELb1ELb0ELb0ELb0EEENS1_36VarlenDynamicPersistentTileSchedulerILi192ELi144ELi384ELi32ELb0ELb0ELb1ELb0ELb1ELb1EEEEEEEEEvNT_6ParamsE,"",@"SHT_CUDA_INFO"
	.sectionflags	@""
	.align	4


	//----- nvinfo : EIATTR_CUDA_API_VERSION
	.align		4
        /*0000*/ 	.byte	0x04, 0x37
        /*0002*/ 	.short	(.L_105 - .L_104)
.L_104:
        /*0004*/ 	.word	0x00000082


	//----- nvinfo : EIATTR_KPARAM_INFO
	.align		4
.L_105:
        /*0008*/ 	.byte	0x04, 0x17
        /*000a*/ 	.short	(.L_107 - .L_106)
.L_106:
        /*000c*/ 	.word	0x00000000
        /*0010*/ 	.short	0x0000
        /*0012*/ 	.short	0x0070
        /*0014*/ 	.byte	0x00, 0xf0, 0x01, 0x28


	//----- nvinfo : EIATTR_SPARSE_MMA_MASK
	.align		4
.L_107:
        /*0018*/ 	.byte	0x03, 0x50
        /*001a*/ 	.short	0x0000


	//----- nvinfo : EIATTR_MAXREG_COUNT
	.align		4
        /*001c*/ 	.byte	0x03, 0x1b
        /*001e*/ 	.short	0x0080


	//----- nvinfo : EIATTR_NUM_BARRIERS
	.align		4
        /*0020*/ 	.byte	0x02, 0x4c
        /*0022*/ 	.byte	0x10
	.zero		1


	//----- nvinfo : EIATTR_EXTERNS
	.align		4
        /*0024*/ 	.byte	0x04, 0x0f
        /*0026*/ 	.short	(.L_109 - .L_108)


	//   ....[0]....
	.align		4
.L_108:
        /*0028*/ 	.word	index@(__assertfail)


	//----- nvinfo : EIATTR_ANNOTATIONS
	.align		4
.L_109:
        /*002c*/ 	.byte	0x04, 0x55
        /*002e*/ 	.short	(.L_111 - .L_110)


	//   ....[0]....
.L_110:
        /*0030*/ 	.word	0x00000001
        /*0034*/ 	.byte	0x60, 0x09, 0x00, 0x00, 0x01, 0x00, 0x00, 0x00, 0xb0, 0x0a, 0x00, 0x00, 0x01, 0x00, 0x00, 0x00
        /*0044*/ 	.byte	0x60, 0xc1, 0x00, 0x00, 0x01, 0x00, 0x00, 0x00, 0x00, 0xc2, 0x00, 0x00, 0x01, 0x00, 0x00, 0x00
        /*0054*/ 	.byte	0xd0, 0xc3, 0x00, 0x00, 0x01, 0x00, 0x00, 0x00, 0xe0, 0xc3, 0x00, 0x00, 0x01, 0x00, 0x00, 0x00
        /*0064*/ 	.byte	0x20, 0xc4, 0x00, 0x00, 0x01, 0x00, 0x00, 0x00, 0xb0, 0xc5, 0x00, 0x00, 0x01, 0x00, 0x00, 0x00
        /*0074*/ 	.byte	0x90, 0xca, 0x00, 0x00, 0x01, 0x00, 0x00, 0x00, 0xc0, 0xca, 0x00, 0x00, 0x01, 0x00, 0x00, 0x00
        /*0084*/ 	.byte	0xd0, 0xca, 0x00, 0x00, 0x01, 0x00, 0x00, 0x00, 0x50, 0xd3, 0x00, 0x00, 0x01, 0x00, 0x00, 0x00
        /*0094*/ 	.byte	0xb0, 0xd5, 0x00, 0x00, 0x01, 0x00, 0x00, 0x00, 0x20, 0xd6, 0x00, 0x00, 0x01, 0x00, 0x00, 0x00
        /*00a4*/ 	.byte	0x40, 0xfa, 0x00, 0x00, 0x01, 0x00, 0x00, 0x00, 0xe0, 0xfb, 0x00, 0x00


	//----- nvinfo : EIATTR_MERCURY_ISA_VERSION
	.align		4
.L_111:
        /*00b0*/ 	.byte	0x03, 0x5f
        /*00b2*/ 	.short	0x0101


	//----- nvinfo : EIATTR_UNUSED_LOAD_BYTE_OFFSET
	.align		4
        /*00b4*/ 	.byte	0x04, 0x44
        /*00b6*/ 	.short	(.L_113 - .L_112)


	//   ....[0]....
.L_112:
        /*00b8*/ 	.word	0x00000a70
        /*00bc*/ 	.word	0x0000fff0


	//   ....[1]....
        /*00c0*/ 	.word	0x0000a180
        /*00c4*/ 	.word	0x0000fff0


	//----- nvinfo : EIATTR_INT_WARP_WIDE_INSTR_OFFSETS
	.align		4
.L_113:
        /*00c8*/ 	.byte	0x04, 0x31
        /*00ca*/ 	.short	(.L_115 - .L_114)


	//   ....[0]....
.L_114:
        /*00cc*/ 	.word	0x00000150


	//   ....[1]....
        /*00d0*/ 	.word	0x000001f0


	//   ....[2]....
        /*00d4*/ 	.word	0x00000260


	//   ....[3]....
        /*00d8*/ 	.word	0x0000c640


	//   ....[4]....
        /*00dc*/ 	.word	0x0000c6d0


	//   ....[5]....
        /*00e0*/ 	.word	0x0000cb20


	//   ....[6]....
        /*00e4*/ 	.word	0x0000cb50


	//   ....[7]....
        /*00e8*/ 	.word	0x0000cd20


	//   ....[8]....
        /*00ec*/ 	.word	0x0000cdf0


	//   ....[9]....
        /*00f0*/ 	.word	0x0000ecf0


	//   ....[10]....
        /*00f4*/ 	.word	0x0000ed80


	//----- nvinfo : EIATTR_COOP_GROUP_MASK_REGIDS
	.align		4
.L_115:
        /*00f8*/ 	.byte	0x04, 0x29
        /*00fa*/ 	.short	(.L_117 - .L_116)


	//   ....[0]....
.L_116:
        /*00fc*/ 	.word	0xffffffff


	//   ....[1]....
        /*0100*/ 	.word	0xffffffff


	//   ....[2]....
        /*0104*/ 	.word	0xffffffff


	//   ....[3]....
        /*0108*/ 	.word	0xffffffff


	//   ....[4]....
        /*010c*/ 	.word	0xffffffff


	//   ....[5]....
        /*0110*/ 	.word	0xffffffff


	//   ....[6]....
        /*0114*/ 	.word	0xffffffff


	//   ....[7]....
        /*0118*/ 	.word	0xffffffff


	//   ....[8]....
        /*011c*/ 	.word	0xffffffff


	//   ....[9]....
        /*0120*/ 	.word	0xffffffff


	//   ....[10]....
        /*0124*/ 	.word	0xffffffff


	//   ....[11]....
        /*0128*/ 	.word	0xffffffff


	//   ....[12]....
        /*012c*/ 	.word	0xffffffff


	//   ....[13]....
        /*0130*/ 	.word	0xffffffff


	//   ....[14]....
        /*0134*/ 	.word	0xffffffff


	//   ....[15]....
        /*0138*/ 	.word	0xffffffff


	//   ....[16]....
        /*013c*/ 	.word	0xffffffff


	//   ....[17]....
        /*0140*/ 	.word	0xffffffff


	//   ....[18]....
        /*0144*/ 	.word	0xffffffff


	//   ....[19]....
        /*0148*/ 	.word	0xffffffff


	//   ....[20]....
        /*014c*/ 	.word	0xffffffff


	//   ....[21]....
        /*0150*/ 	.word	0xffffffff


	//   ....[22]....
        /*0154*/ 	.word	0xffffffff


	//   ....[23]....
        /*0158*/ 	.word	0xffffffff


	//   ....[24]....
        /*015c*/ 	.word	0xffffffff


	//   ....[25]....
        /*0160*/ 	.word	0xffffffff


	//   ....[26]....
        /*0164*/ 	.word	0xffffffff


	//   ....[27]....
        /*0168*/ 	.word	0xffffffff


	//   ....[28]....
        /*016c*/ 	.word	0xffffffff


	//   ....[29]....
        /*0170*/ 	.word	0xffffffff


	//   ....[30]....
        /*0174*/ 	.word	0xffffffff


	//   ....[31]....
        /*0178*/ 	.word	0xffffffff


	//   ....[32]....
        /*017c*/ 	.word	0xffffffff


	//   ....[33]....
        /*0180*/ 	.word	0xffffffff


	//   ....[34]....
        /*0184*/ 	.word	0xffffffff


	//   ....[35]....
        /*0188*/ 	.word	0xffffffff


	//   ....[36]....
        /*018c*/ 	.word	0xffffffff


	//   ....[37]....
        /*0190*/ 	.word	0xffffffff


	//   ....[38]....
        /*0194*/ 	.word	0xffffffff


	//   ....[39]....
        /*0198*/ 	.word	0xffffffff


	//   ....[40]....
        /*019c*/ 	.word	0xffffffff


	//   ....[41]....
        /*01a0*/ 	.word	0xffffffff


	//   ....[42]....
        /*01a4*/ 	.word	0xffffffff


	//   ....[43]....
        /*01a8*/ 	.word	0xffffffff


	//   ....[44]....
        /*01ac*/ 	.word	0xffffffff


	//   ....[45]....
        /*01b0*/ 	.word	0xffffffff


	//   ....[46]....
        /*01b4*/ 	.word	0xffffffff


	//   ....[47]....
        /*01b8*/ 	.word	0xffffffff


	//   ....[48]....
        /*01bc*/ 	.word	0xffffffff


	//   ....[49]....
        /*01c0*/ 	.word	0xffffffff


	//   ....[50]....
        /*01c4*/ 	.word	0xffffffff


	//   ....[51]....
        /*01c8*/ 	.word	0xffffffff


	//   ....[52]....
        /*01cc*/ 	.word	0xffffffff


	//   ....[53]....
        /*01d0*/ 	.word	0xffffffff


	//   ....[54]....
        /*01d4*/ 	.word	0xffffffff


	//   ....[55]....
        /*01d8*/ 	.word	0xffffffff


	//   ....[56]....
        /*01dc*/ 	.word	0x0500000f


	//   ....[57]....
        /*01e0*/ 	.word	0x0500000f


	//   ....[58]....
        /*01e4*/ 	.word	0x0500000f


	//   ....[59]....
        /*01e8*/ 	.word	0x0500000f


	//   ....[60]....
        /*01ec*/ 	.word	0x0500000f


	//   ....[61]....
        /*01f0*/ 	.word	0x0500000f


	//   ....[62]....
        /*01f4*/ 	.word	0x0500000f


	//   ....[63]....
        /*01f8*/ 	.word	0x0500000f


	//   ....[64]....
        /*01fc*/ 	.word	0x0500000f


	//   ....[65]....
        /*0200*/ 	.word	0x0500000f


	//   ....[66]....
        /*0204*/ 	.word	0x0500000f


	//   ....[67]....
        /*0208*/ 	.word	0x0500000f


	//   ....[68]....
        /*020c*/ 	.word	0x0500000f


	//   ....[69]....
        /*0210*/ 	.word	0x0500000f


	//   ....[70]....
        /*0214*/ 	.word	0x0500000f


	//   ....[71]....
        /*0218*/ 	.word	0x0500000f


	//   ....[72]....
        /*021c*/ 	.word	0x0500000f


	//   ....[73]....
        /*0220*/ 	.word	0x0500000f


	//   ....[74]....
        /*0224*/ 	.word	0x0500000f


	//----- nvinfo : EIATTR_COOP_GROUP_INSTR_OFFSETS
	.align		4
.L_117:
        /*0228*/ 	.byte	0x04, 0x28
        /*022a*/ 	.short	(.L_119 - .L_118)


	//   ....[0]....
.L_118:
        /*022c*/ 	.word	0x00000060


	//   ....[1]....
        /*0230*/ 	.word	0x00000160


	//   ....[2]....
        /*0234*/ 	.word	0x00000210


	//   ....[3]....
        /*0238*/ 	.word	0x000003d0


	//   ....[4]....
        /*023c*/ 	.word	0x00000530


	//   ....[5]....
        /*0240*/ 	.word	0x00000650


	//   ....[6]....
        /*0244*/ 	.word	0x000007b0


	//   ....[7]....
        /*0248*/ 	.word	0x00001330


	//   ....[8]....
        /*024c*/ 	.word	0x00003df0


	//   ....[9]....
        /*0250*/ 	.word	0x00003e30


	//   ....[10]....
        /*0254*/ 	.word	0x000043f0


	//   ....[11]....
        /*0258*/ 	.word	0x00004470


	//   ....[12]....
        /*025c*/ 	.word	0x000054f0


	//   ....[13]....
        /*0260*/ 	.word	0x00007a00


	//   ....[14]....
        /*0264*/ 	.word	0x00007aa0


	//   ....[15]....
        /*0268*/ 	.word	0x000082a0


	//   ....[16]....
        /*026c*/ 	.word	0x00008310


	//   ....[17]....
        /*0270*/ 	.word	0x000096e0


	//   ....[18]....
        /*0274*/ 	.word	0x000097e0


	//   ....[19]....
        /*0278*/ 	.word	0x00009840


	//   ....[20]....
        /*027c*/ 	.word	0x00009950


	//   ....[21]....
        /*0280*/ 	.word	0x00009980


	//   ....[22]....
        /*0284*/ 	.word	0x0000b860


	//   ....[23]....
        /*0288*/ 	.word	0x0000b9e0


	//   ....[24]....
        /*028c*/ 	.word	0x0000ba10


	//   ....[25]....
        /*0290*/ 	.word	0x0000ba50


	//   ....[26]....
        /*0294*/ 	.word	0x0000bac0


	//   ....[27]....
        /*0298*/ 	.word	0x0000bb20


	//   ....[28]....
        /*029c*/ 	.word	0x0000bb60


	//   ....[29]....
        /*02a0*/ 	.word	0x0000bce0


	//   ....[30]....
        /*02a4*/ 	.word	0x0000bd40


	//   ....[31]....
        /*02a8*/ 	.word	0x0000bd80


	//   ....[32]....
        /*02ac*/ 	.word	0x0000bdc0


	//   ....[33]....
        /*02b0*/ 	.word	0x0000bdf0


	//   ....[34]....
        /*02b4*/ 	.word	0x0000be20


	//   ....[35]....
        /*02b8*/ 	.word	0x0000bea0


	//   ....[36]....
        /*02bc*/ 	.word	0x0000bed0


	//   ....[37]....
        /*02c0*/ 	.word	0x0000bf50


	//   ....[38]....
        /*02c4*/ 	.word	0x0000f0f0


	//   ....[39]....
        /*02c8*/ 	.word	0x0000f100


	//   ....[40]....
        /*02cc*/ 	.word	0x0000f1f0


	//   ....[41]....
        /*02d0*/ 	.word	0x0000f250


	//   ....[42]....
        /*02d4*/ 	.word	0x0000f290


	//   ....[43]....
        /*02d8*/ 	.word	0x0000f2d0


	//   ....[44]....
        /*02dc*/ 	.word	0x0000f300


	//   ....[45]....
        /*02e0*/ 	.word	0x0000f330


	//   ....[46]....
        /*02e4*/ 	.word	0x0000f4a0


	//   ....[47]....
        /*02e8*/ 	.word	0x0000f500


	//   ....[48]....
        /*02ec*/ 	.word	0x0000f540


	//   ....[49]....
        /*02f0*/ 	.word	0x0000f580


	//   ....[50]....
        /*02f4*/ 	.word	0x0000f5b0


	//   ....[51]....
        /*02f8*/ 	.word	0x0000f5e0


	//   ....[52]....
        /*02fc*/ 	.word	0x0000f6a0


	//   ....[53]....
        /*0300*/ 	.word	0x0000f6c0


	//   ....[54]....
        /*0304*/ 	.word	0x0000f730


	//   ....[55]....
        /*0308*/ 	.word	0x0000fb60


	//   ....[56]....
        /*030c*/ 	.word	0x00010040


	//   ....[57]....
        /*0310*/ 	.word	0x00010430


	//   ....[58]....
        /*0314*/ 	.word	0x000104c0


	//   ....[59]....
        /*0318*/ 	.word	0x00010560


	//   ....[60]....
        /*031c*/ 	.word	0x00010610


	//   ....[61]....
        /*0320*/ 	.word	0x00010690


	//   ....[62]....
        /*0324*/ 	.word	0x00010710


	//   ....[63]....
        /*0328*/ 	.word	0x00010790


	//   ....[64]....
        /*032c*/ 	.word	0x00010810


	//   ....[65]....
        /*0330*/ 	.word	0x000108a0


	//   ....[66]....
        /*0334*/ 	.word	0x00010950


	//   ....[67]....
        /*0338*/ 	.word	0x000109d0


	//   ....[68]....
        /*033c*/ 	.word	0x00010a50


	//   ....[69]....
        /*0340*/ 	.word	0x00010ad0


	//   ....[70]....
        /*0344*/ 	.word	0x00010b50


	//   ....[71]....
        /*0348*/ 	.word	0x00010bc0


	//   ....[72]....
        /*034c*/ 	.word	0x00010c60


	//   ....[73]....
        /*0350*/ 	.word	0x00010cf0


	//   ....[74]....
        /*0354*/ 	.word	0x00010e10


	//----- nvinfo : EIATTR_REG_RECONFIG
	.align		4
.L_119:
        /*0358*/ 	.byte	0x01, 0x54
	.zero		2


	//----- nvinfo : EIATTR_SYSCALL_OFFSETS
	.align		4
        /*035c*/ 	.byte	0x04, 0x46
        /*035e*/ 	.short	(.L_121 - .L_120)


	//   ....[0]....
.L_120:
        /*0360*/ 	.word	0x000014e0


	//   ....[1]....
        /*0364*/ 	.word	0x0000c850


	//   ....[2]....
        /*0368*/ 	.word	0x0000c980


	//   ....[3]....
        /*036c*/ 	.word	0x0000ca80


	//----- nvinfo : EIATTR_MBARRIER_INSTR_OFFSETS
	.align		4
.L_121:
        /*0370*/ 	.byte	0x04, 0x39
        /*0372*/ 	.short	(.L_123 - .L_122)


	//   ....[0]....
.L_122:
        /*0374*/ 	.word	0x00000280
        /*0378*/ 	.word	0x000000ff
        /*037c*/ 	.word	0x00031c00
        /*0380*/ 	.short	0x0100
        /*0382*/ 	.byte	0x08
	.zero		1


	//   ....[1]....
        /*0384*/ 	.word	0x00000290
        /*0388*/ 	.word	0x000000ff
        /*038c*/ 	.word	0x00031c20
        /*0390*/ 	.short	0x0100
        /*0392*/ 	.byte	0x08
	.zero		1


	//   ....[2]....
        /*0394*/ 	.word	0x00000380
        /*0398*/ 	.word	0x000000ff
        /*039c*/ 	.word	0x00031c30
        /*03a0*/ 	.short	0x0100
        /*03a2*/ 	.byte	0x08
	.zero		1


	//   ....[3]....
        /*03a4*/ 	.word	0x00000390
        /*03a8*/ 	.word	0x000000ff
        /*03ac*/ 	.word	0x00031c40
        /*03b0*/ 	.short	0x0100
        /*03b2*/ 	.byte	0x08
	.zero		1


	//   ....[4]....
        /*03b4*/ 	.word	0x000003a0
        /*03b8*/ 	.word	0x000000ff
        /*03bc*/ 	.word	0x00031c38
        /*03c0*/ 	.short	0x0100
        /*03c2*/ 	.byte	0x08
	.zero		1


	//   ....[5]....
        /*03c4*/ 	.word	0x000003b0
        /*03c8*/ 	.word	0x000000ff
        /*03cc*/ 	.word	0x00031c48
        /*03d0*/ 	.short	0x0100
        /*03d2*/ 	.byte	0x08
	.zero		1


	//   ....[6]....
        /*03d4*/ 	.word	0x000004e0
        /*03d8*/ 	.word	0x000000ff
        /*03dc*/ 	.word	0x00031c50
        /*03e0*/ 	.short	0x0100
        /*03e2*/ 	.byte	0x08
	.zero		1


	//   ....[7]....
        /*03e4*/ 	.word	0x000004f0
        /*03e8*/ 	.word	0x000000ff
        /*03ec*/ 	.word	0x00031c60
        /*03f0*/ 	.short	0x0100
        /*03f2*/ 	.byte	0x08
	.zero		1


	//   ....[8]....
        /*03f4*/ 	.word	0x00000500
        /*03f8*/ 	.word	0x000000ff
        /*03fc*/ 	.word	0x00031c58
        /*0400*/ 	.short	0x0100
        /*0402*/ 	.byte	0x08
	.zero		1


	//   ....[9]....
        /*0404*/ 	.word	0x00000510
        /*0408*/ 	.word	0x000000ff
        /*040c*/ 	.word	0x00031c68
        /*0410*/ 	.short	0x0100
        /*0412*/ 	.byte	0x08
	.zero		1


	//   ....[10]....
        /*0414*/ 	.word	0x00000600
        /*0418*/ 	.word	0x000000ff
        /*041c*/ 	.word	0x00031c70
        /*0420*/ 	.short	0x0100
        /*0422*/ 	.byte	0x06
	.zero		1


	//   ....[11]....
        /*0424*/ 	.word	0x00000610
        /*0428*/ 	.word	0x000000ff
        /*042c*/ 	.word	0x00031c80
        /*0430*/ 	.short	0x0100
        /*0432*/ 	.byte	0x06
	.zero		1


	//   ....[12]....
        /*0434*/ 	.word	0x00000620
        /*0438*/ 	.word	0x000000ff
        /*043c*/ 	.word	0x00031c78
        /*0440*/ 	.short	0x0100
        /*0442*/ 	.byte	0x06
	.zero		1


	//   ....[13]....
        /*0444*/ 	.word	0x00000630
        /*0448*/ 	.word	0x000000ff
        /*044c*/ 	.word	0x00031c88
        /*0450*/ 	.short	0x0100
        /*0452*/ 	.byte	0x06
	.zero		1


	//   ....[14]....
        /*0454*/ 	.word	0x00000760
        /*0458*/ 	.word	0x000000ff
        /*045c*/ 	.word	0x00031c90
        /*0460*/ 	.short	0x0100
        /*0462*/ 	.byte	0x08
	.zero		1


	//   ....[15]....
        /*0464*/ 	.word	0x00000770
        /*0468*/ 	.word	0x000000ff
        /*046c*/ 	.word	0x00031ca0
        /*0470*/ 	.short	0x0100
        /*0472*/ 	.byte	0x08
	.zero		1


	//   ....[16]....
        /*0474*/ 	.word	0x00000780
        /*0478*/ 	.word	0x000000ff
        /*047c*/ 	.word	0x00031c98
        /*0480*/ 	.short	0x0100
        /*0482*/ 	.byte	0x08
	.zero		1


	//   ....[17]....
        /*0484*/ 	.word	0x00000790
        /*0488*/ 	.word	0x000000ff
        /*048c*/ 	.word	0x00031ca8
        /*0490*/ 	.short	0x0100
        /*0492*/ 	.byte	0x08
	.zero		1


	//   ....[18]....
        /*0494*/ 	.word	0x000008c0
        /*0498*/ 	.word	0x000000ff
        /*049c*/ 	.word	0x00031cb0
        /*04a0*/ 	.short	0x0100
        /*04a2*/ 	.byte	0x08
	.zero		1


	//   ....[19]....
        /*04a4*/ 	.word	0x000008d0
        /*04a8*/ 	.word	0x000000ff
        /*04ac*/ 	.word	0x00031cc0
        /*04b0*/ 	.short	0x0100
        /*04b2*/ 	.byte	0x08
	.zero		1


	//   ....[20]....
        /*04b4*/ 	.word	0x000008e0
        /*04b8*/ 	.word	0x000000ff
        /*04bc*/ 	.word	0x00031cb8
        /*04c0*/ 	.short	0x0100
        /*04c2*/ 	.byte	0x08
	.zero		1


	//   ....[21]....
        /*04c4*/ 	.word	0x000008f0
        /*04c8*/ 	.word	0x000000ff
        /*04cc*/ 	.word	0x00031cc8
        /*04d0*/ 	.short	0x0100
        /*04d2*/ 	.byte	0x08
	.zero		1


	//   ....[22]....
        /*04d4*/ 	.word	0x00001540
        /*04d8*/ 	.word	0x000000ff
        /*04dc*/ 	.word	0x00031c00
        /*04e0*/ 	.short	0x010a
        /*04e2*/ 	.byte	0x24
	.zero		1


	//   ....[23]....
        /*04e4*/ 	.word	0x000015b0
        /*04e8*/ 	.word	0x00000000
        /*04ec*/ 	.word	0x00031c30
        /*04f0*/ 	.short	0x010a
        /*04f2*/ 	.byte	0x3f
	.zero		1


	//   ....[24]....
        /*04f4*/ 	.word	0x00001620
        /*04f8*/ 	.word	0x00000000
        /*04fc*/ 	.word	0x00031c30
        /*0500*/ 	.short	0x010a
        /*0502*/ 	.byte	0x3f
	.zero		1


	//   ....[25]....
        /*0504*/ 	.word	0x000046a0
        /*0508*/ 	.word	0x00000004
        /*050c*/ 	.word	0x00000000
        /*0510*/ 	.short	0x0101
        /*0512*/ 	.byte	0x3f
	.zero		1


	//   ....[26]....
        /*0514*/ 	.word	0x000057a0
        /*0518*/ 	.word	0x000000ff
        /*051c*/ 	.word	0x00031c30
        /*0520*/ 	.short	0x010a
        /*0522*/ 	.byte	0x06
	.zero		1


	//   ....[27]....
        /*0524*/ 	.word	0x000057e0
        /*0528*/ 	.word	0x000000ff
        /*052c*/ 	.word	0x00031c30
        /*0530*/ 	.short	0x010a
        /*0532*/ 	.byte	0x06
	.zero		1


	//   ....[28]....
        /*0534*/ 	.word	0x00006e90
        /*0538*/ 	.word	0x000000ff
        /*053c*/ 	.word	0x00031c50
        /*0540*/ 	.short	0x010a
        /*0542*/ 	.byte	0x06
	.zero		1


	//   ....[29]....
        /*0544*/ 	.word	0x00006ed0
        /*0548*/ 	.word	0x000000ff
        /*054c*/ 	.word	0x00031c50
        /*0550*/ 	.short	0x010a
        /*0552*/ 	.byte	0x06
	.zero		1


	//   ....[30]....
        /*0554*/ 	.word	0x00008940
        /*0558*/ 	.word	0x00000015
        /*055c*/ 	.word	0x00000000
        /*0560*/ 	.short	0x0101
        /*0562*/ 	.byte	0x3f
	.zero		1


	//   ....[31]....
        /*0564*/ 	.word	0x00008a70
        /*0568*/ 	.word	0x0000000a
        /*056c*/ 	.word	0x00000000
        /*0570*/ 	.short	0x0101
        /*0572*/ 	.byte	0x3f
	.zero		1


	//   ....[32]....
        /*0574*/ 	.word	0x00009750
        /*0578*/ 	.word	0x000000ff
        /*057c*/ 	.word	0x00031c50
        /*0580*/ 	.short	0x010a
        /*0582*/ 	.byte	0x09
	.zero		1


	//   ....[33]....
        /*0584*/ 	.word	0x00009790
        /*0588*/ 	.word	0x000000ff
        /*058c*/ 	.word	0x00031c50
        /*0590*/ 	.short	0x010a
        /*0592*/ 	.byte	0x09
	.zero		1


	//   ....[34]....
        /*0594*/ 	.word	0x00009f60
        /*0598*/ 	.word	0x00000008
        /*059c*/ 	.word	0x00000000
        /*05a0*/ 	.short	0x0101
        /*05a2*/ 	.byte	0x3f
	.zero		1


	//   ....[35]....
        /*05a4*/ 	.word	0x0000ad40
        /*05a8*/ 	.word	0x000000ff
        /*05ac*/ 	.word	0x00000000
        /*05b0*/ 	.short	0x0101
        /*05b2*/ 	.byte	0x04
	.zero		1


	//   ....[36]....
        /*05b4*/ 	.word	0x0000d0e0
        /*05b8*/ 	.word	0x00000005
        /*05bc*/ 	.word	0x00031c40
        /*05c0*/ 	.short	0x010a
        /*05c2*/ 	.byte	0x3f
	.zero		1


	//   ....[37]....
        /*05c4*/ 	.word	0x0000d5f0
        /*05c8*/ 	.word	0x0000001a
        /*05cc*/ 	.word	0x00031c20
        /*05d0*/ 	.short	0x010a
        /*05d2*/ 	.byte	0x3f
	.zero		1


	//   ....[38]....
        /*05d4*/ 	.word	0x0000d8e0
        /*05d8*/ 	.word	0x00000003
        /*05dc*/ 	.word	0x00031c40
        /*05e0*/ 	.short	0x010a
        /*05e2*/ 	.byte	0x3f
	.zero		1


	//   ....[39]....
        /*05e4*/ 	.word	0x0000db60
        /*05e8*/ 	.word	0x00000002
        /*05ec*/ 	.word	0x00000060
        /*05f0*/ 	.short	0x010a
        /*05f2*/ 	.byte	0x3f
	.zero		1


	//   ....[40]....
        /*05f4*/ 	.word	0x0000e070
        /*05f8*/ 	.word	0x00000003
        /*05fc*/ 	.word	0x00031c40
        /*0600*/ 	.short	0x010a
        /*0602*/ 	.byte	0x3f
	.zero		1


	//   ....[41]....
        /*0604*/ 	.word	0x0000e2f0
        /*0608*/ 	.word	0x00000003
        /*060c*/ 	.word	0x00000060
        /*0610*/ 	.short	0x010a
        /*0612*/ 	.byte	0x3f
	.zero		1


	//   ....[42]....
        /*0614*/ 	.word	0x0000e760
        /*0618*/ 	.word	0x00000002
        /*061c*/ 	.word	0x00031c40
        /*0620*/ 	.short	0x010a
        /*0622*/ 	.byte	0x3f
	.zero		1


	//   ....[43]....
        /*0624*/ 	.word	0x0000ea00
        /*0628*/ 	.word	0x00000002
        /*062c*/ 	.word	0x00000060
        /*0630*/ 	.short	0x010a
        /*0632*/ 	.byte	0x3f
	.zero		1


	//   ....[44]....
        /*0634*/ 	.word	0x0000edf0
        /*0638*/ 	.word	0x00000003
        /*063c*/ 	.word	0x00031c60
        /*0640*/ 	.short	0x010a
        /*0642*/ 	.byte	0x3f
	.zero		1


	//   ....[45]....
        /*0644*/ 	.word	0x0000fae0
        /*0648*/ 	.word	0x00000009
        /*064c*/ 	.word	0x00031c20
        /*0650*/ 	.short	0x010a
        /*0652*/ 	.byte	0x3f
	.zero		1


	//   ....[46]....
        /*0654*/ 	.word	0x0000fc80
        /*0658*/ 	.word	0x00000007
        /*065c*/ 	.word	0x00000000
        /*0660*/ 	.short	0x010a
        /*0662*/ 	.byte	0x3f
	.zero		1


	//   ....[47]....
        /*0664*/ 	.word	0x0000fcf0
        /*0668*/ 	.word	0x00000003
        /*066c*/ 	.word	0x00000000
        /*0670*/ 	.short	0x010a
        /*0672*/ 	.byte	0x3f
	.zero		1


	//   ....[48]....
        /*0674*/ 	.word	0x0000fd50
        /*0678*/ 	.word	0x00000005
        /*067c*/ 	.word	0x00000000
        /*0680*/ 	.short	0x010a
        /*0682*/ 	.byte	0x3f
	.zero		1


	//   ....[49]....
        /*0684*/ 	.word	0x0000fd80
        /*0688*/ 	.word	0x00000003
        /*068c*/ 	.word	0x00000000
        /*0690*/ 	.short	0x010a
        /*0692*/ 	.byte	0x3f
	.zero		1


	//   ....[50]....
        /*0694*/ 	.word	0x0000fdf0
        /*0698*/ 	.word	0x00000003
        /*069c*/ 	.word	0x00031c00
        /*06a0*/ 	.short	0x010a
        /*06a2*/ 	.byte	0x3f
	.zero		1


	//   ....[51]....
        /*06a4*/ 	.word	0x0000fe40
        /*06a8*/ 	.word	0x00000000
        /*06ac*/ 	.word	0x00031c30
        /*06b0*/ 	.short	0x010a
        /*06b2*/ 	.byte	0x3f
	.zero		1


	//   ....[52]....
        /*06b4*/ 	.word	0x0000fea0
        /*06b8*/ 	.word	0x00000009
        /*06bc*/ 	.word	0x00031c30
        /*06c0*/ 	.short	0x010a
        /*06c2*/ 	.byte	0x3f
	.zero		1


	//   ....[53]....
        /*06c4*/ 	.word	0x0000ff00
        /*06c8*/ 	.word	0x00000008
        /*06cc*/ 	.word	0x00031c50
        /*06d0*/ 	.short	0x010a
        /*06d2*/ 	.byte	0x3f
	.zero		1


	//   ....[54]....
        /*06d4*/ 	.word	0x0000ff60
        /*06d8*/ 	.word	0x00000005
        /*06dc*/ 	.word	0x00031c50
        /*06e0*/ 	.short	0x010a
        /*06e2*/ 	.byte	0x3f
	.zero		1


	//   ....[55]....
        /*06e4*/ 	.word	0x00010100
        /*06e8*/ 	.word	0x00000005
        /*06ec*/ 	.word	0x00031c40
        /*06f0*/ 	.short	0x010a
        /*06f2*/ 	.byte	0x3f
	.zero		1


	//   ....[56]....
        /*06f4*/ 	.word	0x00010150
        /*06f8*/ 	.word	0x0000001a
        /*06fc*/ 	.word	0x00031c20
        /*0700*/ 	.short	0x010a
        /*0702*/ 	.byte	0x3f
	.zero		1


	//   ....[57]....
        /*0704*/ 	.word	0x000101a0
        /*0708*/ 	.word	0x00000003
        /*070c*/ 	.word	0x00031c40
        /*0710*/ 	.short	0x010a
        /*0712*/ 	.byte	0x3f
	.zero		1


	//   ....[58]....
        /*0714*/ 	.word	0x000101f0
        /*0718*/ 	.word	0x00000002
        /*071c*/ 	.word	0x00000060
        /*0720*/ 	.short	0x010a
        /*0722*/ 	.byte	0x3f
	.zero		1


	//   ....[59]....
        /*0724*/ 	.word	0x00010240
        /*0728*/ 	.word	0x00000003
        /*072c*/ 	.word	0x00031c40
        /*0730*/ 	.short	0x010a
        /*0732*/ 	.byte	0x3f
	.zero		1


	//   ....[60]....
        /*0734*/ 	.word	0x00010290
        /*0738*/ 	.word	0x00000003
        /*073c*/ 	.word	0x00000060
        /*0740*/ 	.short	0x010a
        /*0742*/ 	.byte	0x3f
	.zero		1


	//   ....[61]....
        /*0744*/ 	.word	0x000102e0
        /*0748*/ 	.word	0x00000002
        /*074c*/ 	.word	0x00031c40
        /*0750*/ 	.short	0x010a
        /*0752*/ 	.byte	0x3f
	.zero		1


	//   ....[62]....
        /*0754*/ 	.word	0x00010330
        /*0758*/ 	.word	0x00000002
        /*075c*/ 	.word	0x00000060
        /*0760*/ 	.short	0x010a
        /*0762*/ 	.byte	0x3f
	.zero		1


	//   ....[63]....
        /*0764*/ 	.word	0x00010380
        /*0768*/ 	.word	0x00000003
        /*076c*/ 	.word	0x00031c60
        /*0770*/ 	.short	0x010a
        /*0772*/ 	.byte	0x3f
	.zero		1


	//   ....[64]....
        /*0774*/ 	.word	0x00010d30
        /*0778*/ 	.word	0x00000009
        /*077c*/ 	.word	0x00031c20
        /*0780*/ 	.short	0x010a
        /*0782*/ 	.byte	0x3f
	.zero		1


	//   ....[65]....
        /*0784*/ 	.word	0x00010ed0
        /*0788*/ 	.word	0x00000007
        /*078c*/ 	.word	0x00000000
        /*0790*/ 	.short	0x010a
        /*0792*/ 	.byte	0x3f
	.zero		1


	//   ....[66]....
        /*0794*/ 	.word	0x00010f20
        /*0798*/ 	.word	0x00000003
        /*079c*/ 	.word	0x00000000
        /*07a0*/ 	.short	0x010a
        /*07a2*/ 	.byte	0x3f
	.zero		1


	//   ....[67]....
        /*07a4*/ 	.word	0x00010f70
        /*07a8*/ 	.word	0x00000005
        /*07ac*/ 	.word	0x00000000
        /*07b0*/ 	.short	0x010a
        /*07b2*/ 	.byte	0x3f
	.zero		1


	//----- nvinfo : EIATTR_NUM_MBARRIERS
	.align		4
.L_123:
        /*07b4*/ 	.byte	0x03, 0x38
        /*07b6*/ 	.short	0x0016


	//----- nvinfo : EIATTR_EXIT_INSTR_OFFSETS
	.align		4
        /*07b8*/ 	.byte	0x04, 0x1c
        /*07ba*/ 	.short	(.L_125 - .L_124)


	//   ....[0]....
.L_124:
        /*07bc*/ 	.word	0x00000aa0


	//   ....[1]....
        /*07c0*/ 	.word	0x0000b820


	//   ....[2]....
        /*07c4*/ 	.word	0x0000b880


	//   ....[3]....
        /*07c8*/ 	.word	0x0000fdd0


	//----- nvinfo : EIATTR_MAX_THREADS
	.align		4
.L_125:
        /*07cc*/ 	.byte	0x04, 0x05
        /*07ce*/ 	.short	(.L_127 - .L_126)
.L_126:
        /*07d0*/ 	.word	0x00000200
        /*07d4*/ 	.word	0x00000001
        /*07d8*/ 	.word	0x00000001


	//----- nvinfo : EIATTR_CRS_STACK_SIZE
	.align		4
.L_127:
        /*07dc*/ 	.byte	0x04, 0x1e
        /*07de*/ 	.short	(.L_129 - .L_128)
.L_128:
        /*07e0*/ 	.word	0x00000000


	//----- nvinfo : EIATTR_CBANK_PARAM_SIZE
	.align		4
.L_129:
        /*07e4*/ 	.byte	0x03, 0x19
        /*07e6*/ 	.short	0x0a70


	//----- nvinfo : EIATTR_PARAM_CBANK
	.align		4
        /*07e8*/ 	.byte	0x04, 0x0a
        /*07ea*/ 	.short	(.L_131 - .L_130)
	.align		4
.L_130:
        /*07ec*/ 	.word	index@(.nv.constant0._ZN7cutlass13device_kernelIN5flash11enable_sm90INS1_16FlashAttnFwdSm90INS1_25CollectiveMainloopFwdSm90ILi2EN4cute5tupleIJNS5_1CILi1EEES8_S8_EEENS6_IJNS7_ILi192EEENS7_ILi144EEENS7_ILi96EEEEEELi96ENS_6half_tEfNS_4arch4Sm90ELb0ELb0ELb1ELb1ELb0ELb0ELb0ELb0ELb1ELb0ELb0ELb0EEENS1_21CollectiveEpilogueFwdINS6_IJSA_SC_SB_EEES9_SE_SG_Li384ELb1ELb0ELb0ELb0EEENS1_36VarlenDynamicPersistentTileSchedulerILi192ELi144ELi384ELi32ELb0ELb0ELb1ELb0ELb1ELb1EEEEEEEEEvNT_6ParamsE)
        /*07f0*/ 	.short	0x0210
        /*07f2*/ 	.short	0x0a70


	//----- nvinfo : EIATTR_SW_WAR
	.align		4
.L_131:
        /*07f4*/ 	.byte	0x04, 0x36
        /*07f6*/ 	.short	(.L_133 - .L_132)
.L_132:
        /*07f8*/ 	.word	0x00000008
.L_133:


//--------------------- .nv.info._ZN7cutlass13device_kernelIN5flash11enable_sm90INS1_16FlashAttnFwdSm90INS1_25CollectiveMainloopFwdSm90ILi2EN4cute5tupleIJNS5_1CILi1EEES8_S8_EEENS6_IJNS7_ILi192EEENS7_ILi144EEENS7_ILi96EEEEEELi96ENS_6half_tEfNS_4arch4Sm90ELb0ELb0ELb1ELb1ELb0ELb1ELb0ELb0ELb1ELb0ELb0ELb0EEENS1_21CollectiveEpilogueFwdINS6_IJSA_SC_SB_EEES9_SE_SG_Li384ELb1ELb0ELb0ELb0EEENS1_36VarlenDynamicPersistentTileSchedulerILi192ELi144ELi384ELi32ELb0ELb0ELb1ELb0ELb1ELb1EEEEEEEEEvNT_6ParamsE --------------------------
	.section	.nv.info._ZN7cutlass13device_kernelIN5flash11enable_sm90INS1_16FlashAttnFwdSm90INS1_25CollectiveMainloopFwdSm90ILi2EN4cute5tupleIJNS5_1CILi1EEES8_S8_EEENS6_IJNS7_ILi192EEENS7_ILi144EEENS7_ILi96EEEEEELi96ENS_6half_tEfNS_4arch4Sm90ELb0ELb0ELb1ELb1ELb0ELb1ELb0ELb0ELb1ELb0ELb0ELb0EEENS1_21CollectiveEpilogueFwdINS6_IJSA_SC_SB_EEES9_SE_SG_Li384ELb1ELb0ELb0ELb0EEENS1_36VarlenDynamicPersistentTileSchedulerILi192ELi144ELi384ELi32ELb0ELb0ELb1ELb0ELb1ELb1EEEEEEEEEvNT_6ParamsE,"",@"SHT_CUDA_INFO"
	.sectionflags	@""
	.align	4


	//----- nvinfo : EIATTR_CUDA_API_VERSION
	.align		4
        /*0000*/ 	.byte	0x04, 0x37
        /*0002*/ 	.short	(.L_135 - .L_134)
.L_134:
        /*0004*/ 	.word	0x00000082


	//----- nvinfo : EIATTR_KPARAM_INFO
	.align		4
.L_135:
        /*0008*/ 	.byte	0x04, 0x17
        /*000a*/ 	.short	(.L_137 - .L_136)
.L_136:
        /*000c*/ 	.word	0x00000000
        /*0010*/ 	.short	0x0000
        /*0012*/ 	.short	0x0070
        /*0014*/ 	.byte	0x00, 0xf0, 0x01, 0x28


	//----- nvinfo : EIATTR_SPARSE_MMA_MASK
	.align		4
.L_137:
        /*0018*/ 	.byte	0x03, 0x50
        /*001a*/ 	.short	0x0000


	//----- nvinfo : EIATTR_MAXREG_COUNT
	.align		4
        /*001c*/ 	.byte	0x03, 0x1b
        /*001e*/ 	.short	0x0080


	//----- nvinfo : EIATTR_NUM_BARRIERS
	.align		4
        /*0020*/ 	.byte	0x02, 0x4c
        /*0022*/ 	.byte	0x10
	.zero		1


	//----- nvinfo : EIATTR_EXTERNS
	.align		4
        /*0024*/ 	.byte	0x04, 0x0f
        /*0026*/ 	.short	(.L_139 - .L_138)


	//   ....[0]....
	.align		4
.L_138:
        /*0028*/ 	.word	index@(__assertfail)


	//----- nvinfo : EIATTR_ANNOTATIONS
	.align		4
.L_139:
        /*002c*/ 	.byte	0x04, 0x55
        /*002e*/ 	.short	(.L_141 - .L_140)


	//   ....[0]....
.L_140:
        /* <DEDUP_REMOVED lines=86> */
        /*0584*/ 	.byte	0x00, 0xc3, 0x01, 0x00


	//----- nvinfo : EIATTR_MERCURY_ISA_VERSION
	.align		4
.L_141:
        /*0588*/ 	.byte	0x03, 0x5f
        /*058a*/ 	.short	0x0101


	//----- nvinfo : EIATTR_UNUSED_LOAD_BYTE_OFFSET
	.align		4
        /*058c*/ 	.byte	0x04, 0x44
        /*058e*/ 	.short	(.L_143 - .L_142)


	//   ....[0]....
.L_142:
        /*0590*/ 	.word	0x00000b30
        /*0594*/ 	.word	0x0000fff0


	//   ....[1]....
        /*0598*/ 	.word	0x00015490
        /*059c*/ 	.word	0x0000fff0


	//----- nvinfo : EIATTR_INT_WARP_WIDE_INSTR_OFFSETS
	.align		4
.L_143:
        /*05a0*/ 	.byte	0x04, 0x31
        /*05a2*/ 	.short	(.L_145 - .L_144)


	//   ....[0]....
.L_144:
        /*05a4*/ 	.word	0x000001c0


	//   ....[1]....
        /*05a8*/ 	.word	0x00000200


	//   ....[2]....
        /*05ac*/ 	.word	0x00000270


	//   ....[3]....
        /*05b0*/ 	.word	0x00018900


	//   ....[4]....
        /*05b4*/ 	.word	0x00018990


	//   ....[5]....
        /*05b8*/ 	.word	0x00018dd0


	//   ....[6]....
        /*05bc*/ 	.word	0x00018e00


	//   ....[7]....
        /*05c0*/ 	.word	0x00018ff0


	//   ....[8]....
        /*05c4*/ 	.word	0x000190c0


	//   ....[9]....
        /*05c8*/ 	.word	0x0001afe0


	//   ....[10]....
        /*05cc*/ 	.word	0x0001b070


	//----- nvinfo : EIATTR_COOP_GROUP_MASK_REGIDS
	.align		4
.L_145:
        /*05d0*/ 	.byte	0x04, 0x29
        /*05d2*/ 	.short	(.L_147 - .L_146)


	//   ....[0]....
.L_146:
        /*05d4*/ 	.word	0xffffffff


	//   ....[1]....
        /*05d8*/ 	.word	0xffffffff


	//   ....[2]....
        /*05dc*/ 	.word	0xffffffff


	//   ....[3]....
        /*05e0*/ 	.word	0xffffffff


	//   ....[4]....
        /*05e4*/ 	.word	0xffffffff


	//   ....[5]....
        /*05e8*/ 	.word	0xffffffff


	//   ....[6]....
        /*05ec*/ 	.word	0xffffffff


	//   ....[7]....
        /*05f0*/ 	.word	0xffffffff


	//   ....[8]....
        /*05f4*/ 	.word	0xffffffff


	//   ....[9]....
        /*05f8*/ 	.word	0xffffffff


	//   ....[10]....
        /*05fc*/ 	.word	0xffffffff


	//   ....[11]....
        /*0600*/ 	.word	0xffffffff


	//   ....[12]....
        /*0604*/ 	.word	0xffffffff


	//   ....[13]....
        /*0608*/ 	.word	0xffffffff


	//   ....[14]....
        /*060c*/ 	.word	0xffffffff


	//   ....[15]....
        /*0610*/ 	.word	0xffffffff


	//   ....[16]....
        /*0614*/ 	.word	0xffffffff


	//   ....[17]....
        /*0618*/ 	.word	0xffffffff


	//   ....[18]....
        /*061c*/ 	.word	0xffffffff


	//   ....[19]....
        /*0620*/ 	.word	0xffffffff


	//   ....[20]....
        /*0624*/ 	.word	0xffffffff


	//   ....[21]....
        /*0628*/ 	.word	0xffffffff


	//   ....[22]....
        /*062c*/ 	.word	0xffffffff


	//   ....[23]....
        /*0630*/ 	.word	0xffffffff


	//   ....[24]....
        /*0634*/ 	.word	0xffffffff


	//   ....[25]....
        /*0638*/ 	.word	0xffffffff


	//   ....[26]....
        /*063c*/ 	.word	0xffffffff


	//   ....[27]....
        /*0640*/ 	.word	0xffffffff


	//   ....[28]....
        /*0644*/ 	.word	0xffffffff


	//   ....[29]....
        /*0648*/ 	.word	0xffffffff


	//   ....[30]....
        /*064c*/ 	.word	0xffffffff


	//   ....[31]....
        /*0650*/ 	.word	0xffffffff


	//   ....[32]....
        /*0654*/ 	.word	0xffffffff


	//   ....[33]....
        /*0658*/ 	.word	0xffffffff


	//   ....[34]....
        /*065c*/ 	.word	0xffffffff


	//   ....[35]....
        /*0660*/ 	.word	0xffffffff


	//   ....[36]....
        /*0664*/ 	.word	0xffffffff


	//   ....[37]....
        /*0668*/ 	.word	0xffffffff


	//   ....[38]....
        /*066c*/ 	.word	0xffffffff


	//   ....[39]....
        /*0670*/ 	.word	0xffffffff


	//   ....[40]....
        /*0674*/ 	.word	0xffffffff


	//   ....[41]....
        /*0678*/ 	.word	0xffffffff


	//   ....[42]....
        /*067c*/ 	.word	0xffffffff


	//   ....[43]....
        /*0680*/ 	.word	0xffffffff


	//   ....[44]....
        /*0684*/ 	.word	0xffffffff


	//   ....[45]....
        /*0688*/ 	.word	0xffffffff


	//   ....[46]....
        /*068c*/ 	.word	0xffffffff


	//   ....[47]....
        /*0690*/ 	.word	0xffffffff


	//   ....[48]....
        /*0694*/ 	.word	0xffffffff


	//   ....[49]....
        /*0698*/ 	.word	0xffffffff


	//   ....[50]....
        /*069c*/ 	.word	0xffffffff


	//   ....[51]....
        /*06a0*/ 	.word	0xffffffff


	//   ....[52]....
        /*06a4*/ 	.word	0xffffffff


	//   ....[53]....
        /*06a8*/ 	.word	0xffffffff


	//   ....[54]....
        /*06ac*/ 	.word	0xffffffff


	//   ....[55]....
        /*06b0*/ 	.word	0xffffffff


	//   ....[56]....
        /*06b4*/ 	.word	0x0500000f


	//   ....[57]....
        /*06b8*/ 	.word	0x0500000f


	//   ....[58]....
        /*06bc*/ 	.word	0x0500000f


	//   ....[59]....
        /*06c0*/ 	.word	0x0500000f


	//   ....[60]....
        /*06c4*/ 	.word	0x0500000f


	//   ....[61]....
        /*06c8*/ 	.word	0x0500000f


	//   ....[62]....
        /*06cc*/ 	.word	0x0500000f


	//   ....[63]....
        /*06d0*/ 	.word	0x0500000f


	//   ....[64]....
        /*06d4*/ 	.word	0x0500000f


	//   ....[65]....
        /*06d8*/ 	.word	0x0500000f


	//   ....[66]....
        /*06dc*/ 	.word	0x0500000f


	//   ....[67]....
        /*06e0*/ 	.word	0x0500000f


	//   ....[68]....
        /*06e4*/ 	.word	0x0500000f


	//   ....[69]....
        /*06e8*/ 	.word	0x0500000f


	//   ....[70]....
        /*06ec*/ 	.word	0x0500000f


	//   ....[71]....
        /*06f0*/ 	.word	0x0500000f


	//   ....[72]....
        /*06f4*/ 	.word	0x0500000f


	//   ....[73]....
        /*06f8*/ 	.word	0x0500000f


	//   ....[74]....
        /*06fc*/ 	.word	0x0500000f


	//   ....[75]....
        /*0700*/ 	.word	0x0500000f


	//   ....[76]....
        /*0704*/ 	.word	0x0500000f


	//   ....[77]....
        /*0708*/ 	.word	0x0500000f


	//   ....[78]....
        /*070c*/ 	.word	0x0500000f


	//   ....[79]....
        /*0710*/ 	.word	0x0500000f


	//   ....[80]....
        /*0714*/ 	.word	0x0500000f


	//   ....[81]....
        /*0718*/ 	.word	0x0500000f


	//   ....[82]....
        /*071c*/ 	.word	0x0500000f


	//   ....[83]....
        /*0720*/ 	.word	0x0500000f


	//   ....[84]....
        /*0724*/ 	.word	0x0500000f


	//----- nvinfo : EIATTR_COOP_GROUP_INSTR_OFFSETS
	.align		4
.L_147:
        /*0728*/ 	.byte	0x04, 0x28
        /*072a*/ 	.short	(.L_149 - .L_148)


	//   ....[0]....
.L_148:
        /*072c*/ 	.word	0x00000070


	//   ....[1]....
        /*0730*/ 	.word	0x000001d0


	//   ....[2]....
        /*0734*/ 	.word	0x00000220


	//   ....[3]....
        /*0738*/ 	.word	0x00000450


	//   ....[4]....
        /*073c*/ 	.word	0x000005b0


	//   ....[5]....
        /*0740*/ 	.word	0x000006d0


	//   ....[6]....
        /*0744*/ 	.word	0x00000830


	//   ....[7]....
        /*0748*/ 	.word	0x00006ee0


	//   ....[8]....
        /*074c*/ 	.word	0x0000daf0


	//   ....[9]....
        /*0750*/ 	.word	0x0000db10


	//   ....[10]....
        /*0754*/ 	.word	0x0000df70


	//   ....[11]....
        /*0758*/ 	.word	0x0000dfb0


	//   ....[12]....
        /*075c*/ 	.word	0x0000f2e0


	//   ....[13]....
        /*0760*/ 	.word	0x00012380


	//   ....[14]....
        /*0764*/ 	.word	0x000123e0


	//   ....[15]....
        /*0768*/ 	.word	0x00012d90


	//   ....[16]....
        /*076c*/ 	.word	0x00012db0


	//   ....[17]....
        /*0770*/ 	.word	0x00014710


	//   ....[18]....
        /*0774*/ 	.word	0x00014b90


	//   ....[19]....
        /*0778*/ 	.word	0x00014e90


	//   ....[20]....
        /*077c*/ 	.word	0x00014ec0


	//   ....[21]....
        /*0780*/ 	.word	0x00014f10


	//   ....[22]....
        /*0784*/ 	.word	0x00016cc0


	//   ....[23]....
        /*0788*/ 	.word	0x00016e50


	//   ....[24]....
        /*078c*/ 	.word	0x00016e80


	//   ....[25]....
        /*0790*/ 	.word	0x00016eb0


	//   ....[26]....
        /*0794*/ 	.word	0x00016ef0


	//   ....[27]....
        /*0798*/ 	.word	0x00016f40


	//   ....[28]....
        /*079c*/ 	.word	0x00016fa0


	//   ....[29]....
        /*07a0*/ 	.word	0x00017160


	//   ....[30]....
        /*07a4*/ 	.word	0x000171c0


	//   ....[31]....
        /*07a8*/ 	.word	0x00017200


	//   ....[32]....
        /*07ac*/ 	.word	0x00017240


	//   ....[33]....
        /*07b0*/ 	.word	0x00017270


	//   ....[34]....
        /*07b4*/ 	.word	0x000172a0


	//   ....[35]....
        /*07b8*/ 	.word	0x00017320


	//   ....[36]....
        /*07bc*/ 	.word	0x00017350


	//   ....[37]....
        /*07c0*/ 	.word	0x000173d0


	//   ....[38]....
        /*07c4*/ 	.word	0x0001b3e0


	//   ....[39]....
        /*07c8*/ 	.word	0x0001b3f0


	//   ....[40]....
        /*07cc*/ 	.word	0x0001b4e0


	//   ....[41]....
        /*07d0*/ 	.word	0x0001b540


	//   ....[42]....
        /*07d4*/ 	.word	0x0001b580


	//   ....[43]....
        /*07d8*/ 	.word	0x0001b5c0


	//   ....[44]....
        /*07dc*/ 	.word	0x0001b5f0


	//   ....[45]....
        /*07e0*/ 	.word	0x0001b620


	//   ....[46]....
        /*07e4*/ 	.word	0x0001b790


	//   ....[47]....
        /*07e8*/ 	.word	0x0001b7f0


	//   ....[48]....
        /*07ec*/ 	.word	0x0001b830


	//   ....[49]....
        /*07f0*/ 	.word	0x0001b870


	//   ....[50]....
        /*07f4*/ 	.word	0x0001b8a0


	//   ....[51]....
        /*07f8*/ 	.word	0x0001b8d0


	//   ....[52]....
        /*07fc*/ 	.word	0x0001b990


	//   ....[53]....
        /*0800*/ 	.word	0x0001b9b0


	//   ....[54]....
        /*0804*/ 	.word	0x0001ba20


	//   ....[55]....
        /*0808*/ 	.word	0x0001be50


	//   ....[56]....
        /*080c*/ 	.word	0x0001c2d0


	//   ....[57]....
        /*0810*/ 	.word	0x0001c380


	//   ....[58]....
        /*0814*/ 	.word	0x0001c420


	//   ....[59]....
        /*0818*/ 	.word	0x0001c4c0


	//   ....[60]....
        /*081c*/ 	.word	0x0001c560


	//   ....[61]....
        /*0820*/ 	.word	0x0001c650


	//   ....[62]....
        /*0824*/ 	.word	0x0001c6f0


	//   ....[63]....
        /*0828*/ 	.word	0x0001c790


	//   ....[64]....
        /*082c*/ 	.word	0x0001c830


	//   ....[65]....
        /*0830*/ 	.word	0x0001ca90


	//   ....[66]....
        /*0834*/ 	.word	0x0001cd70


	//   ....[67]....
        /*0838*/ 	.word	0x0001d160


	//   ....[68]....
        /*083c*/ 	.word	0x0001d1f0


	//   ....[69]....
        /*0840*/ 	.word	0x0001d290


	//   ....[70]....
        /*0844*/ 	.word	0x0001d340


	//   ....[71]....
        /*0848*/ 	.word	0x0001d3c0


	//   ....[72]....
        /*084c*/ 	.word	0x0001d440


	//   ....[73]....
        /*0850*/ 	.word	0x0001d4c0


	//   ....[74]....
        /*0854*/ 	.word	0x0001d540


	//   ....[75]....
        /*0858*/ 	.word	0x0001d5d0


	//   ....[76]....
        /*085c*/ 	.word	0x0001d680


	//   ....[77]....
        /*0860*/ 	.word	0x0001d700


	//   ....[78]....
        /*0864*/ 	.word	0x0001d780


	//   ....[79]....
        /*0868*/ 	.word	0x0001d800


	//   ....[80]....
        /*086c*/ 	.word	0x0001d880


	//   ....[81]....
        /*0870*/ 	.word	0x0001d8f0


	//   ....[82]....
        /*0874*/ 	.word	0x0001d990


	//   ....[83]....
        /*0878*/ 	.word	0x0001da20


	//   ....[84]....
        /*087c*/ 	.word	0x0001db40


	//----- nvinfo : EIATTR_REG_RECONFIG
	.align		4
.L_149:
        /*0880*/ 	.byte	0x01, 0x54
	.zero		2


	//----- nvinfo : EIATTR_SYSCALL_OFFSETS
	.align		4
        /*0884*/ 	.byte	0x04, 0x46
        /*0886*/ 	.short	(.L_151 - .L_150)


	//   ....[0]....
.L_150:
        /*0888*/ 	.word	0x00001b70


	//   ....[1]....
        /*088c*/ 	.word	0x00001cc0


	//   ....[2]....
        /*0890*/ 	.word	0x000070b0


	//   ....[3]....
        /*0894*/ 	.word	0x00007570


	//   ....[4]....
        /*0898*/ 	.word	0x00018b10


	//   ....[5]....
        /*089c*/ 	.word	0x00018c40


	//   ....[6]....
        /*08a0*/ 	.word	0x00018d40


	//----- nvinfo : EIATTR_MBARRIER_INSTR_OFFSETS
	.align		4
.L_151:
        /*08a4*/ 	.byte	0x04, 0x39
        /*08a6*/ 	.short	(.L_153 - .L_152)


	//   ....[0]....
.L_152:
        /*08a8*/ 	.word	0x00000300
        /*08ac*/ 	.word	0x000000ff
        /*08b0*/ 	.word	0x00031c00
        /*08b4*/ 	.short	0x0100
        /*08b6*/ 	.byte	0x08
	.zero		1


	//   ....[1]....
        /*08b8*/ 	.word	0x00000310
        /*08bc*/ 	.word	0x000000ff
        /*08c0*/ 	.word	0x00031c20
        /*08c4*/ 	.short	0x0100
        /*08c6*/ 	.byte	0x08
	.zero		1


	//   ....[2]....
        /*08c8*/ 	.word	0x00000400
        /*08cc*/ 	.word	0x000000ff
        /*08d0*/ 	.word	0x00031c30
        /*08d4*/ 	.short	0x0100
        /*08d6*/ 	.byte	0x08
	.zero		1


	//   ....[3]....
        /*08d8*/ 	.word	0x00000410
        /*08dc*/ 	.word	0x000000ff
        /*08e0*/ 	.word	0x00031c40
        /*08e4*/ 	.short	0x0100
        /*08e6*/ 	.byte	0x08
	.zero		1


	//   ....[4]....
        /*08e8*/ 	.word	0x00000420
        /*08ec*/ 	.word	0x000000ff
        /*08f0*/ 	.word	0x00031c38
        /*08f4*/ 	.short	0x0100
        /*08f6*/ 	.byte	0x08
	.zero		1


	//   ....[5]....
        /*08f8*/ 	.word	0x00000430
        /*08fc*/ 	.word	0x000000ff
        /*0900*/ 	.word	0x00031c48
        /*0904*/ 	.short	0x0100
        /*0906*/ 	.byte	0x08
	.zero		1


	//   ....[6]....
        /*0908*/ 	.word	0x00000560
        /*090c*/ 	.word	0x000000ff
        /*0910*/ 	.word	0x00031c50
        /*0914*/ 	.short	0x0100
        /*0916*/ 	.byte	0x08
	.zero		1


	//   ....[7]....
        /*0918*/ 	.word	0x00000570
        /*091c*/ 	.word	0x000000ff
        /*0920*/ 	.word	0x00031c60
        /*0924*/ 	.short	0x0100
        /*0926*/ 	.byte	0x08
	.zero		1


	//   ....[8]....
        /*0928*/ 	.word	0x00000580
        /*092c*/ 	.word	0x000000ff
        /*0930*/ 	.word	0x00031c58
        /*0934*/ 	.short	0x0100
        /*0936*/ 	.byte	0x08
	.zero		1


	//   ....[9]....
        /*0938*/ 	.word	0x00000590
        /*093c*/ 	.word	0x000000ff
        /*0940*/ 	.word	0x00031c68
        /*0944*/ 	.short	0x0100
        /*0946*/ 	.byte	0x08
	.zero		1


	//   ....[10]....
        /*0948*/ 	.word	0x00000680
        /*094c*/ 	.word	0x000000ff
        /*0950*/ 	.word	0x00031c70
        /*0954*/ 	.short	0x0100
        /*0956*/ 	.byte	0x06
	.zero		1


	//   ....[11]....
        /*0958*/ 	.word	0x00000690
        /*095c*/ 	.word	0x000000ff
        /*0960*/ 	.word	0x00031c80
        /*0964*/ 	.short	0x0100
        /*0966*/ 	.byte	0x06
	.zero		1


	//   ....[12]....
        /*0968*/ 	.word	0x000006a0
        /*096c*/ 	.word	0x000000ff
        /*0970*/ 	.word	0x00031c78
        /*0974*/ 	.short	0x0100
        /*0976*/ 	.byte	0x06
	.zero		1


	//   ....[13]....
        /*0978*/ 	.word	0x000006b0
        /*097c*/ 	.word	0x000000ff
        /*0980*/ 	.word	0x00031c88
        /*0984*/ 	.short	0x0100
        /*0986*/ 	.byte	0x06
	.zero		1


	//   ....[14]....
        /*0988*/ 	.word	0x000007e0
        /*098c*/ 	.word	0x000000ff
        /*0990*/ 	.word	0x00031c90
        /*0994*/ 	.short	0x0100
        /*0996*/ 	.byte	0x08
	.zero		1


	//   ....[15]....
        /*0998*/ 	.word	0x000007f0
        /*099c*/ 	.word	0x000000ff
        /*09a0*/ 	.word	0x00031ca0
        /*09a4*/ 	.short	0x0100
        /*09a6*/ 	.byte	0x08
	.zero		1


	//   ....[16]....
        /*09a8*/ 	.word	0x00000800
        /*09ac*/ 	.word	0x000000ff
        /*09b0*/ 	.word	0x00031c98
        /*09b4*/ 	.short	0x0100
        /*09b6*/ 	.byte	0x08
	.zero		1


	//   ....[17]....
        /*09b8*/ 	.word	0x00000810
        /*09bc*/ 	.word	0x000000ff
        /*09c0*/ 	.word	0x00031ca8
        /*09c4*/ 	.short	0x0100
        /*09c6*/ 	.byte	0x08
	.zero		1


	//   ....[18]....
        /*09c8*/ 	.word	0x00000940
        /*09cc*/ 	.word	0x000000ff
        /*09d0*/ 	.word	0x00031cb0
        /*09d4*/ 	.short	0x0100
        /*09d6*/ 	.byte	0x08
	.zero		1


	//   ....[19]....
        /*09d8*/ 	.word	0x00000950
        /*09dc*/ 	.word	0x000000ff
        /*09e0*/ 	.word	0x00031cc0
        /*09e4*/ 	.short	0x0100
        /*09e6*/ 	.byte	0x08
	.zero		1


	//   ....[20]....
        /*09e8*/ 	.word	0x00000960
        /*09ec*/ 	.word	0x000000ff
        /*09f0*/ 	.word	0x00031cb8
        /*09f4*/ 	.short	0x0100
        /*09f6*/ 	.byte	0x08
	.zero		1


	//   ....[21]....
        /*09f8*/ 	.word	0x00000970
        /*09fc*/ 	.word	0x000000ff
        /*0a00*/ 	.word	0x00031cc8
        /*0a04*/ 	.short	0x0100
        /*0a06*/ 	.byte	0x08
	.zero		1


	//   ....[22]....
        /*0a08*/ 	.word	0x00003120
        /*0a0c*/ 	.word	0x00000014
        /*0a10*/ 	.word	0x00031c90
        /*0a14*/ 	.short	0x010a
        /*0a16*/ 	.byte	0x3f
	.zero		1


	//   ....[23]....
        /*0a18*/ 	.word	0x00004b60
        /*0a1c*/ 	.word	0x00000014
        /*0a20*/ 	.word	0x00031c90
        /*0a24*/ 	.short	0x010a
        /*0a26*/ 	.byte	0x3f
	.zero		1


	//   ....[24]....
        /*0a28*/ 	.word	0x000065b0
        /*0a2c*/ 	.word	0x00000014
        /*0a30*/ 	.word	0x00031c90
        /*0a34*/ 	.short	0x010a
        /*0a36*/ 	.byte	0x3f
	.zero		1


	//   ....[25]....
        /*0a38*/ 	.word	0x00006820
        /*0a3c*/ 	.word	0x00000020
        /*0a40*/ 	.word	0x00000000
        /*0a44*/ 	.short	0x0101
        /*0a46*/ 	.byte	0x3f
	.zero		1


	//   ....[26]....
        /*0a48*/ 	.word	0x00006860
        /*0a4c*/ 	.word	0x00000014
        /*0a50*/ 	.word	0x00031cb0
        /*0a54*/ 	.short	0x010a
        /*0a56*/ 	.byte	0x3f
	.zero		1


	//   ....[27]....
        /*0a58*/ 	.word	0x00006ba0
        /*0a5c*/ 	.word	0x00000014
        /*0a60*/ 	.word	0x00000000
        /*0a64*/ 	.short	0x0101
        /*0a66*/ 	.byte	0x3f
	.zero		1


	//   ....[28]....
        /*0a68*/ 	.word	0x00007150
        /*0a6c*/ 	.word	0x00000012
        /*0a70*/ 	.word	0x00031c00
        /*0a74*/ 	.short	0x010a
        /*0a76*/ 	.byte	0x3f
	.zero		1


	//   ....[29]....
        /*0a78*/ 	.word	0x000071a0
        /*0a7c*/ 	.word	0x00000012
        /*0a80*/ 	.word	0x00031c00
        /*0a84*/ 	.short	0x010a
        /*0a86*/ 	.byte	0x3f
	.zero		1


	//   ....[30]....
        /*0a88*/ 	.word	0x00007a90
        /*0a8c*/ 	.word	0x00000012
        /*0a90*/ 	.word	0x00031c00
        /*0a94*/ 	.short	0x010a
        /*0a96*/ 	.byte	0x3f
	.zero		1


	//   ....[31]....
        /*0a98*/ 	.word	0x000092a0
        /*0a9c*/ 	.word	0x00000012
        /*0aa0*/ 	.word	0x00031c00
        /*0aa4*/ 	.short	0x010a
        /*0aa6*/ 	.byte	0x3f
	.zero		1


	//   ....[32]....
        /*0aa8*/ 	.word	0x0000a970
        /*0aac*/ 	.word	0x00000000
        /*0ab0*/ 	.word	0x00031c30
        /*0ab4*/ 	.short	0x010a
        /*0ab6*/ 	.byte	0x3f
	.zero		1


	//   ....[33]....
        /*0ab8*/ 	.word	0x0000aa40
        /*0abc*/ 	.word	0x00000000
        /*0ac0*/ 	.word	0x00031c30
        /*0ac4*/ 	.short	0x010a
        /*0ac6*/ 	.byte	0x3f
	.zero		1


	//   ....[34]....
        /*0ac8*/ 	.word	0x0000e500
        /*0acc*/ 	.word	0x00000000
        /*0ad0*/ 	.word	0x00000000
        /*0ad4*/ 	.short	0x0101
        /*0ad6*/ 	.byte	0x3f
	.zero		1


	//   ....[35]....
        /*0ad8*/ 	.word	0x0000f5c0
        /*0adc*/ 	.word	0x0000000e
        /*0ae0*/ 	.word	0x00031c30
        /*0ae4*/ 	.short	0x010a
        /*0ae6*/ 	.byte	0x3f
	.zero		1


	//   ....[36]....
        /*0ae8*/ 	.word	0x0000f610
        /*0aec*/ 	.word	0x0000000e
        /*0af0*/ 	.word	0x00031c30
        /*0af4*/ 	.short	0x010a
        /*0af6*/ 	.byte	0x3f
	.zero		1


	//   ....[37]....
        /*0af8*/ 	.word	0x00011a90
        /*0afc*/ 	.word	0x0000000f
        /*0b00*/ 	.word	0x00031c50
        /*0b04*/ 	.short	0x010a
        /*0b06*/ 	.byte	0x3f
	.zero		1


	//   ....[38]....
        /*0b08*/ 	.word	0x00011ad0
        /*0b0c*/ 	.word	0x0000000f
        /*0b10*/ 	.word	0x00031c50
        /*0b14*/ 	.short	0x010a
        /*0b16*/ 	.byte	0x3f
	.zero		1


	//   ....[39]....
        /*0b18*/ 	.word	0x00013a20
        /*0b1c*/ 	.word	0x0000006f
        /*0b20*/ 	.word	0x00000000
        /*0b24*/ 	.short	0x0101
        /*0b26*/ 	.byte	0x3f
	.zero		1


	//   ....[40]....
        /*0b28*/ 	.word	0x00013a60
        /*0b2c*/ 	.word	0x0000006c
        /*0b30*/ 	.word	0x00000000
        /*0b34*/ 	.short	0x0101
        /*0b36*/ 	.byte	0x3f
	.zero		1


	//   ....[41]....
        /*0b38*/ 	.word	0x000147a0
        /*0b3c*/ 	.word	0x00000009
        /*0b40*/ 	.word	0x00031c50
        /*0b44*/ 	.short	0x010a
        /*0b46*/ 	.byte	0x3f
	.zero		1


	//   ....[42]....
        /*0b48*/ 	.word	0x00014850
        /*0b4c*/ 	.word	0x00000009
        /*0b50*/ 	.word	0x00031c50
        /*0b54*/ 	.short	0x010a
        /*0b56*/ 	.byte	0x3f
	.zero		1


	//   ....[43]....
        /*0b58*/ 	.word	0x00015250
        /*0b5c*/ 	.word	0x00000009
        /*0b60*/ 	.word	0x00000000
        /*0b64*/ 	.short	0x0101
        /*0b66*/ 	.byte	0x3f
	.zero		1


	//   ....[44]....
        /*0b68*/ 	.word	0x00016160
        /*0b6c*/ 	.word	0x00000000
        /*0b70*/ 	.word	0x00000000
        /*0b74*/ 	.short	0x0101
        /*0b76*/ 	.byte	0x3f
	.zero		1


	//   ....[45]....
        /*0b78*/ 	.word	0x00017de0
        /*0b7c*/ 	.word	0x00000006
        /*0b80*/ 	.word	0x00031c20
        /*0b84*/ 	.short	0x010a
        /*0b86*/ 	.byte	0x3f
	.zero		1


	//   ....[46]....
        /*0b88*/ 	.word	0x00017e50
        /*0b8c*/ 	.word	0x00000007
        /*0b90*/ 	.word	0x00031ca0
        /*0b94*/ 	.short	0x010a
        /*0b96*/ 	.byte	0x3f
	.zero		1


	//   ....[47]....
        /*0b98*/ 	.word	0x000180a0
        /*0b9c*/ 	.word	0x00000007
        /*0ba0*/ 	.word	0x00031cc0
        /*0ba4*/ 	.short	0x010a
        /*0ba6*/ 	.byte	0x3f
	.zero		1


	//   ....[48]....
        /*0ba8*/ 	.word	0x00018390
        /*0bac*/ 	.word	0x00000007
        /*0bb0*/ 	.word	0x00031ca0
        /*0bb4*/ 	.short	0x010a
        /*0bb6*/ 	.byte	0x3f
	.zero		1


	//   ....[49]....
        /*0bb8*/ 	.word	0x000185d0
        /*0bbc*/ 	.word	0x00000007
        /*0bc0*/ 	.word	0x00031cc0
        /*0bc4*/ 	.short	0x010a
        /*0bc6*/ 	.byte	0x3f
	.zero		1


	//   ....[50]....
        /*0bc8*/ 	.word	0x000193b0
        /*0bcc*/ 	.word	0x00000005
        /*0bd0*/ 	.word	0x00031c40
        /*0bd4*/ 	.short	0x010a
        /*0bd6*/ 	.byte	0x3f
	.zero		1


	//   ....[51]....
        /*0bd8*/ 	.word	0x000198c0
        /*0bdc*/ 	.word	0x0000001c
        /*0be0*/ 	.word	0x00031c20
        /*0be4*/ 	.short	0x010a
        /*0be6*/ 	.byte	0x3f
	.zero		1


	//   ....[52]....
        /*0be8*/ 	.word	0x00019bc0
        /*0bec*/ 	.word	0x00000003
        /*0bf0*/ 	.word	0x00031c40
        /*0bf4*/ 	.short	0x010a
        /*0bf6*/ 	.byte	0x3f
	.zero		1


	//   ....[53]....
        /*0bf8*/ 	.word	0x00019e40
        /*0bfc*/ 	.word	0x00000002
        /*0c00*/ 	.word	0x00000060
        /*0c04*/ 	.short	0x010a
        /*0c06*/ 	.byte	0x3f
	.zero		1


	//   ....[54]....
        /*0c08*/ 	.word	0x0001a360
        /*0c0c*/ 	.word	0x00000003
        /*0c10*/ 	.word	0x00031c40
        /*0c14*/ 	.short	0x010a
        /*0c16*/ 	.byte	0x3f
	.zero		1


	//   ....[55]....
        /*0c18*/ 	.word	0x0001a5e0
        /*0c1c*/ 	.word	0x00000003
        /*0c20*/ 	.word	0x00000060
        /*0c24*/ 	.short	0x010a
        /*0c26*/ 	.byte	0x3f
	.zero		1


	//   ....[56]....
        /*0c28*/ 	.word	0x0001aa50
        /*0c2c*/ 	.word	0x00000002
        /*0c30*/ 	.word	0x00031c40
        /*0c34*/ 	.short	0x010a
        /*0c36*/ 	.byte	0x3f
	.zero		1


	//   ....[57]....
        /*0c38*/ 	.word	0x0001acf0
        /*0c3c*/ 	.word	0x00000002
        /*0c40*/ 	.word	0x00000060
        /*0c44*/ 	.short	0x010a
        /*0c46*/ 	.byte	0x3f
	.zero		1


	//   ....[58]....
        /*0c48*/ 	.word	0x0001b0e0
        /*0c4c*/ 	.word	0x00000003
        /*0c50*/ 	.word	0x00031c60
        /*0c54*/ 	.short	0x010a
        /*0c56*/ 	.byte	0x3f
	.zero		1


	//   ....[59]....
        /*0c58*/ 	.word	0x0001bdd0
        /*0c5c*/ 	.word	0x00000009
        /*0c60*/ 	.word	0x00031c20
        /*0c64*/ 	.short	0x010a
        /*0c66*/ 	.byte	0x3f
	.zero		1


	//   ....[60]....
        /*0c68*/ 	.word	0x0001bf80
        /*0c6c*/ 	.word	0x00000007
        /*0c70*/ 	.word	0x00000000
        /*0c74*/ 	.short	0x010a
        /*0c76*/ 	.byte	0x3f
	.zero		1


	//   ....[61]....
        /*0c78*/ 	.word	0x0001bff0
        /*0c7c*/ 	.word	0x00000003
        /*0c80*/ 	.word	0x00000000
        /*0c84*/ 	.short	0x010a
        /*0c86*/ 	.byte	0x3f
	.zero		1


	//   ....[62]....
        /*0c88*/ 	.word	0x0001c050
        /*0c8c*/ 	.word	0x00000005
        /*0c90*/ 	.word	0x00000000
        /*0c94*/ 	.short	0x010a
        /*0c96*/ 	.byte	0x3f
	.zero		1


	//   ....[63]....
        /*0c98*/ 	.word	0x0001c080
        /*0c9c*/ 	.word	0x00000003
        /*0ca0*/ 	.word	0x00000000
        /*0ca4*/ 	.short	0x010a
        /*0ca6*/ 	.byte	0x3f
	.zero		1


	//   ....[64]....
        /*0ca8*/ 	.word	0x0001c0e0
        /*0cac*/ 	.word	0x00000014
        /*0cb0*/ 	.word	0x00031c90
        /*0cb4*/ 	.short	0x010a
        /*0cb6*/ 	.byte	0x3f
	.zero		1


	//   ....[65]....
        /*0cb8*/ 	.word	0x0001c130
        /*0cbc*/ 	.word	0x00000014
        /*0cc0*/ 	.word	0x00031c90
        /*0cc4*/ 	.short	0x010a
        /*0cc6*/ 	.byte	0x3f
	.zero		1


	//   ....[66]....
        /*0cc8*/ 	.word	0x0001c180
        /*0ccc*/ 	.word	0x00000014
        /*0cd0*/ 	.word	0x00031c90
        /*0cd4*/ 	.short	0x010a
        /*0cd6*/ 	.byte	0x3f
	.zero		1


	//   ....[67]....
        /*0cd8*/ 	.word	0x0001c1d0
        /*0cdc*/ 	.word	0x00000014
        /*0ce0*/ 	.word	0x00031cb0
        /*0ce4*/ 	.short	0x010a
        /*0ce6*/ 	.byte	0x3f
	.zero		1


	//   ....[68]....
        /*0ce8*/ 	.word	0x0001c5a0
        /*0cec*/ 	.word	0x00000012
        /*0cf0*/ 	.word	0x00031c00
        /*0cf4*/ 	.short	0x010a
        /*0cf6*/ 	.byte	0x3f
	.zero		1


	//   ....[69]....
        /*0cf8*/ 	.word	0x0001c870
        /*0cfc*/ 	.word	0x00000012
        /*0d00*/ 	.word	0x00031c00
        /*0d04*/ 	.short	0x010a
        /*0d06*/ 	.byte	0x3f
	.zero		1


	//   ....[70]....
        /*0d08*/ 	.word	0x0001c8c0
        /*0d0c*/ 	.word	0x00000000
        /*0d10*/ 	.word	0x00031c30
        /*0d14*/ 	.short	0x010a
        /*0d16*/ 	.byte	0x3f
	.zero		1


	//   ....[71]....
        /*0d18*/ 	.word	0x0001c910
        /*0d1c*/ 	.word	0x0000000e
        /*0d20*/ 	.word	0x00031c30
        /*0d24*/ 	.short	0x010a
        /*0d26*/ 	.byte	0x3f
	.zero		1


	//   ....[72]....
        /*0d28*/ 	.word	0x0001c960
        /*0d2c*/ 	.word	0x0000000f
        /*0d30*/ 	.word	0x00031c50
        /*0d34*/ 	.short	0x010a
        /*0d36*/ 	.byte	0x3f
	.zero		1


	//   ....[73]....
        /*0d38*/ 	.word	0x0001c9b0
        /*0d3c*/ 	.word	0x00000009
        /*0d40*/ 	.word	0x00031c50
        /*0d44*/ 	.short	0x010a
        /*0d46*/ 	.byte	0x3f
	.zero		1


	//   ....[74]....
        /*0d48*/ 	.word	0x0001cb50
        /*0d4c*/ 	.word	0x00000006
        /*0d50*/ 	.word	0x00031c20
        /*0d54*/ 	.short	0x010a
        /*0d56*/ 	.byte	0x3f
	.zero		1


	//   ....[75]....
        /*0d58*/ 	.word	0x0001cba0
        /*0d5c*/ 	.word	0x00000007
        /*0d60*/ 	.word	0x00031ca0
        /*0d64*/ 	.short	0x010a
        /*0d66*/ 	.byte	0x3f
	.zero		1


	//   ....[76]....
        /*0d68*/ 	.word	0x0001cbf0
        /*0d6c*/ 	.word	0x00000007
        /*0d70*/ 	.word	0x00031cc0
        /*0d74*/ 	.short	0x010a
        /*0d76*/ 	.byte	0x3f
	.zero		1


	//   ....[77]....
        /*0d78*/ 	.word	0x0001cc40
        /*0d7c*/ 	.word	0x00000007
        /*0d80*/ 	.word	0x00031ca0
        /*0d84*/ 	.short	0x010a
        /*0d86*/ 	.byte	0x3f
	.zero		1


	//   ....[78]....
        /*0d88*/ 	.word	0x0001cc90
        /*0d8c*/ 	.word	0x00000007
        /*0d90*/ 	.word	0x00031cc0
        /*0d94*/ 	.short	0x010a
        /*0d96*/ 	.byte	0x3f
	.zero		1


	//   ....[79]....
        /*0d98*/ 	.word	0x0001ce30
        /*0d9c*/ 	.word	0x00000005
        /*0da0*/ 	.word	0x00031c40
        /*0da4*/ 	.short	0x010a
        /*0da6*/ 	.byte	0x3f
	.zero		1


	//   ....[80]....
        /*0da8*/ 	.word	0x0001ce80
        /*0dac*/ 	.word	0x0000001c
        /*0db0*/ 	.word	0x00031c20
        /*0db4*/ 	.short	0x010a
        /*0db6*/ 	.byte	0x3f
	.zero		1


	//   ....[81]....
        /*0db8*/ 	.word	0x0001ced0
        /*0dbc*/ 	.word	0x00000003
        /*0dc0*/ 	.word	0x00031c40
        /*0dc4*/ 	.short	0x010a
        /*0dc6*/ 	.byte	0x3f
	.zero		1


	//   ....[82]....
        /*0dc8*/ 	.word	0x0001cf20
        /*0dcc*/ 	.word	0x00000002
        /*0dd0*/ 	.word	0x00000060
        /*0dd4*/ 	.short	0x010a
        /*0dd6*/ 	.byte	0x3f
	.zero		1


	//   ....[83]....
        /*0dd8*/ 	.word	0x0001cf70
        /*0ddc*/ 	.word	0x00000003
        /*0de0*/ 	.word	0x00031c40
        /*0de4*/ 	.short	0x010a
        /*0de6*/ 	.byte	0x3f
	.zero		1


	//   ....[84]....
        /*0de8*/ 	.word	0x0001cfc0
        /*0dec*/ 	.word	0x00000003
        /*0df0*/ 	.word	0x00000060
        /*0df4*/ 	.short	0x010a
        /*0df6*/ 	.byte	0x3f
	.zero		1


	//   ....[85]....
        /*0df8*/ 	.word	0x0001d010
        /*0dfc*/ 	.word	0x00000002
        /*0e00*/ 	.word	0x00031c40
        /*0e04*/ 	.short	0x010a
        /*0e06*/ 	.byte	0x3f
	.zero		1


	//   ....[86]....
        /*0e08*/ 	.word	0x0001d060
        /*0e0c*/ 	.word	0x00000002
        /*0e10*/ 	.word	0x00000060
        /*0e14*/ 	.short	0x010a
        /*0e16*/ 	.byte	0x3f
	.zero		1


	//   ....[87]....
        /*0e18*/ 	.word	0x0001d0b0
        /*0e1c*/ 	.word	0x00000003
        /*0e20*/ 	.word	0x00031c60
        /*0e24*/ 	.short	0x010a
        /*0e26*/ 	.byte	0x3f
	.zero		1


	//   ....[88]....
        /*0e28*/ 	.word	0x0001da60
        /*0e2c*/ 	.word	0x00000009
        /*0e30*/ 	.word	0x00031c20
        /*0e34*/ 	.short	0x010a
        /*0e36*/ 	.byte	0x3f
	.zero		1


	//   ....[89]....
        /*0e38*/ 	.word	0x0001dc00
        /*0e3c*/ 	.word	0x00000007
        /*0e40*/ 	.word	0x00000000
        /*0e44*/ 	.short	0x010a
        /*0e46*/ 	.byte	0x3f
	.zero		1


	//   ....[90]....
        /*0e48*/ 	.word	0x0001dc50
        /*0e4c*/ 	.word	0x00000003
        /*0e50*/ 	.word	0x00000000
        /*0e54*/ 	.short	0x010a
        /*0e56*/ 	.byte	0x3f
	.zero		1


	//   ....[91]....
        /*0e58*/ 	.word	0x0001dca0
        /*0e5c*/ 	.word	0x00000005
        /*0e60*/ 	.word	0x00000000
        /*0e64*/ 	.short	0x010a
        /*0e66*/ 	.byte	0x3f
	.zero		1


	//----- nvinfo : EIATTR_NUM_MBARRIERS
	.align		4
.L_153:
        /*0e68*/ 	.byte	0x03, 0x38
        /*0e6a*/ 	.short	0x0016


	//----- nvinfo : EIATTR_EXIT_INSTR_OFFSETS
	.align		4
        /*0e6c*/ 	.byte	0x04, 0x1c
        /*0e6e*/ 	.short	(.L_155 - .L_154)


	//   ....[0]....
.L_154:
        /*0e70*/ 	.word	0x0001c0d0


	//----- nvinfo : EIATTR_MAX_THREADS
	.align		4
.L_155:
        /*0e74*/ 	.byte	0x04, 0x05
        /*0e76*/ 	.short	(.L_157 - .L_156)
.L_156:
        /*0e78*/ 	.word	0x00000200
        /*0e7c*/ 	.word	0x00000001
        /*0e80*/ 	.word	0x00000001


	//----- nvinfo : EIATTR_CRS_STACK_SIZE
	.align		4
.L_157:
        /*0e84*/ 	.byte	0x04, 0x1e
        /*0e86*/ 	.short	(.L_159 - .L_158)
.L_158:
        /*0e88*/ 	.word	0x00000000


	//----- nvinfo : EIATTR_CBANK_PARAM_SIZE
	.align		4
.L_159:
        /*0e8c*/ 	.byte	0x03, 0x19
        /*0e8e*/ 	.short	0x0a70


	//----- nvinfo : EIATTR_PARAM_CBANK
	.align		4
        /*0e90*/ 	.byte	0x04, 0x0a
        /*0e92*/ 	.short	(.L_161 - .L_160)
	.align		4
.L_160:
        /*0e94*/ 	.word	index@(.nv.constant0._ZN7cutlass13device_kernelIN5flash11enable_sm90INS1_16FlashAttnFwdSm90INS1_25CollectiveMainloopFwdSm90ILi2EN4cute5tupleIJNS5_1CILi1EEES8_S8_EEENS6_IJNS7_ILi192EEENS7_ILi144EEENS7_ILi96EEEEEELi96ENS_6half_tEfNS_4arch4Sm90ELb0ELb0ELb1ELb1ELb0ELb1ELb0ELb0ELb1ELb0ELb0ELb0EEENS1_21CollectiveEpilogueFwdINS6_IJSA_SC_SB_EEES9_SE_SG_Li384ELb1ELb0ELb0ELb0EEENS1_36VarlenDynamicPersistentTileSchedulerILi192ELi144ELi384ELi32ELb0ELb0ELb1ELb0ELb1ELb1EEEEEEEEEvNT_6ParamsE)
        /*0e98*/ 	.short	0x0210
        /*0e9a*/ 	.short	0x0a70


	//----- nvinfo : EIATTR_SW_WAR
	.align		4
.L_161:
        /*0e9c*/ 	.byte	0x04, 0x36
        /*0e9e*/ 	.short	(.L_163 - .L_162)
.L_162:
        /*0ea0*/ 	.word	0x00000008
.L_163:


//--------------------- .nv.info._ZN7cutlass13device_kernelIN5flash11enable_sm90INS1_16FlashAttnFwdSm90INS1_25CollectiveMainloopFwdSm90ILi2EN4cute5tupleIJNS5_1CILi1EEES8_S8_EEENS6_IJNS7_ILi192EEENS7_ILi128EEENS7_ILi96EEEEEELi96ENS_6half_tEfNS_4arch4Sm90ELb0ELb1ELb1ELb0ELb0ELb0ELb0ELb0ELb1ELb0ELb0ELb0EEENS1_21CollectiveEpilogueFwdINS6_IJSA_SC_SB_EEES9_SE_SG_Li384ELb0ELb0ELb0ELb0EEENS1_30DynamicPersistentTileSchedulerILi384ELi32ELb0ELb0ELb1EEEEEEEEEvNT_6ParamsE --------------------------
	.section	.nv.info._ZN7cutlass13device_kernelIN5flash11enable_sm90INS1_16FlashAttnFwdSm90INS1_25CollectiveMainloopFwdSm90ILi2EN4cute5tupleIJNS5_1CILi1EEES8_S8_EEENS6_IJNS7_ILi192EEENS7_ILi128EEENS7_ILi96EEEEEELi96ENS_6half_tEfNS_4arch4Sm90ELb0ELb1ELb1ELb0ELb0ELb0ELb0ELb0ELb1ELb0ELb0ELb0EEENS1_21CollectiveEpilogueFwdINS6_IJSA_SC_SB_EEES9_SE_SG_Li384ELb0ELb0ELb0ELb0EEENS1_30DynamicPersistentTileSchedulerILi384ELi32ELb0ELb0ELb1EEEEEEEEEvNT_6ParamsE,"",@"SHT_CUDA_INFO"
	.sectionflags	@""
	.align	4


	//----- nvinfo : EIATTR_CUDA_API_VERSION
	.align		4
        /*0000*/ 	.byte	0x04, 0x37
        /*0002*/ 	.short	(.L_165 - .L_164)
.L_164:
        /*0004*/ 	.word	0x00000082


	//----- nvinfo : EIATTR_KPARAM_INFO
	.align		4
.L_165:
        /*0008*/ 	.byte	0x04, 0x17
        /*000a*/ 	.short	(.L_167 - .L_166)
.L_166:
        /*000c*/ 	.word	0x00000000
        /*0010*/ 	.short	0x0000
        /*0012*/ 	.short	0x0070
        /*0014*/ 	.byte	0x00, 0xf0, 0x01, 0x2e


	//----- nvinfo : EIATTR_SPARSE_MMA_MASK
	.align		4
.L_167:
        /*0018*/ 	.byte	0x03, 0x50
        /*001a*/ 	.short	0x0000


	//----- nvinfo : EIATTR_MAXREG_COUNT
	.align		4
        /*001c*/ 	.byte	0x03, 0x1b
        /*001e*/ 	.short	0x0080


	//----- nvinfo : EIATTR_NUM_BARRIERS
	.align		4
        /*0020*/ 	.byte	0x02, 0x4c
        /*0022*/ 	.byte	0x10
	.zero		1


	//----- nvinfo : EIATTR_EXTERNS
	.align		4
        /*0024*/ 	.byte	0x04, 0x0f
        /*0026*/ 	.short	(.L_169 - .L_168)


	//   ....[0]....
	.align		4
.L_168:
        /*0028*/ 	.word	index@(__assertfail)


	//----- nvinfo : EIATTR_MERCURY_ISA_VERSION
	.align		4
.L_169:
        /*002c*/ 	.byte	0x03, 0x5f
        /*002e*/ 	.short	0x0101


	//----- nvinfo : EIATTR_INT_WARP_WIDE_INSTR_OFFSETS
	.align		4
        /*0030*/ 	.byte	0x04, 0x31
        /*0032*/ 	.short	(.L_171 - .L_170)


	//   ....[0]....
.L_170:
        /*0034*/ 	.word	0x00000180


	//   ....[1]....
        /*0038*/ 	.word	0x000001b0


	//   ....[2]....
        /*003c*/ 	.word	0x000001c0


	//   ....[3]....
        /*0040*/ 	.word	0x00011370


	//   ....[4]....
        /*0044*/ 	.word	0x00011400


	//   ....[5]....
        /*0048*/ 	.word	0x00011920


	//   ....[6]....
        /*004c*/ 	.word	0x00013630


	//   ....[7]....
        /*0050*/ 	.word	0x000136c0


	//----- nvinfo : EIATTR_COOP_GROUP_MASK_REGIDS
	.align		4
.L_171:
        /*0054*/ 	.byte	0x04, 0x29
        /*0056*/ 	.short	(.L_173 - .L_172)


	//   ....[0]....
.L_172:
        /*0058*/ 	.word	0xffffffff


	//   ....[1]....
        /*005c*/ 	.word	0xffffffff


	//   ....[2]....
        /*0060*/ 	.word	0xffffffff


	//   ....[3]....
        /*0064*/ 	.word	0xffffffff


	//   ....[4]....
        /*0068*/ 	.word	0xffffffff


	//   ....[5]....
        /*006c*/ 	.word	0xffffffff


	//   ....[6]....
        /*0070*/ 	.word	0xffffffff


	//   ....[7]....
        /*0074*/ 	.word	0xffffffff


	//   ....[8]....
        /*0078*/ 	.word	0xffffffff


	//   ....[9]....
        /*007c*/ 	.word	0xffffffff


	//   ....[10]....
        /*0080*/ 	.word	0xffffffff


	//   ....[11]....
        /*0084*/ 	.word	0xffffffff


	//   ....[12]....
        /*0088*/ 	.word	0xffffffff


	//   ....[13]....
        /*008c*/ 	.word	0xffffffff


	//   ....[14]....
        /*0090*/ 	.word	0xffffffff


	//   ....[15]....
        /*0094*/ 	.word	0xffffffff


	//   ....[16]....
        /*0098*/ 	.word	0xffffffff


	//   ....[17]....
        /*009c*/ 	.word	0xffffffff


	//   ....[18]....
        /*00a0*/ 	.word	0xffffffff


	//   ....[19]....
        /*00a4*/ 	.word	0xffffffff


	//   ....[20]....
        /*00a8*/ 	.word	0xffffffff


	//   ....[21]....
        /*00ac*/ 	.word	0xffffffff


	//   ....[22]....
        /*00b0*/ 	.word	0xffffffff


	//   ....[23]....
        /*00b4*/ 	.word	0xffffffff


	//   ....[24]....
        /*00b8*/ 	.word	0xffffffff


	//   ....[25]....
        /*00bc*/ 	.word	0xffffffff


	//   ....[26]....
        /*00c0*/ 	.word	0xffffffff


	//   ....[27]....
        /*00c4*/ 	.word	0xffffffff


	//   ....[28]....
        /*00c8*/ 	.word	0xffffffff


	//   ....[29]....
        /*00cc*/ 	.word	0xffffffff


	//   ....[30]....
        /*00d0*/ 	.word	0xffffffff


	//   ....[31]....
        /*00d4*/ 	.word	0xffffffff


	//   ....[32]....
        /*00d8*/ 	.word	0xffffffff


	//   ....[33]....
        /*00dc*/ 	.word	0xffffffff


	//   ....[34]....
        /*00e0*/ 	.word	0xffffffff


	//   ....[35]....
        /*00e4*/ 	.word	0xffffffff


	//   ....[36]....
        /*00e8*/ 	.word	0x0500000f


	//   ....[37]....
        /*00ec*/ 	.word	0x0500000f


	//----- nvinfo : EIATTR_COOP_GROUP_INSTR_OFFSETS
	.align		4
.L_173:
        /*00f0*/ 	.byte	0x04, 0x28
        /*00f2*/ 	.short	(.L_175 - .L_174)


	//   ....[0]....
.L_174:
        /*00f4*/ 	.word	0x00000060


	//   ....[1]....
        /*00f8*/ 	.word	0x00000190


	//   ....[2]....
        /*00fc*/ 	.word	0x000001e0


	//   ....[3]....
        /*0100*/ 	.word	0x000003d0


	//   ....[4]....
        /*0104*/ 	.word	0x00000530


	//   ....[5]....
        /*0108*/ 	.word	0x00000650


	//   ....[6]....
        /*010c*/ 	.word	0x000007b0


	//   ....[7]....
        /*0110*/ 	.word	0x00001810


	//   ....[8]....
        /*0114*/ 	.word	0x00003d10


	//   ....[9]....
        /*0118*/ 	.word	0x00003db0


	//   ....[10]....
        /*011c*/ 	.word	0x00004570


	//   ....[11]....
        /*0120*/ 	.word	0x000045c0


	//   ....[12]....
        /*0124*/ 	.word	0x00005210


	//   ....[13]....
        /*0128*/ 	.word	0x00007420


	//   ....[14]....
        /*012c*/ 	.word	0x000074d0


	//   ....[15]....
        /*0130*/ 	.word	0x00007dc0


	//   ....[16]....
        /*0134*/ 	.word	0x00007e20


	//   ....[17]....
        /*0138*/ 	.word	0x00008dc0


	//   ....[18]....
        /*013c*/ 	.word	0x00009e50


	//   ....[19]....
        /*0140*/ 	.word	0x00009ec0


	//   ....[20]....
        /*0144*/ 	.word	0x0000a5b0


	//   ....[21]....
        /*0148*/ 	.word	0x0000a670


	//   ....[22]....
        /*014c*/ 	.word	0x0000b850


	//   ....[23]....
        /*0150*/ 	.word	0x0000d6e0


	//   ....[24]....
        /*0154*/ 	.word	0x0000d700


	//   ....[25]....
        /*0158*/ 	.word	0x0000e140


	//   ....[26]....
        /*015c*/ 	.word	0x0000e1d0


	//   ....[27]....
        /*0160*/ 	.word	0x0000f0f0


	//   ....[28]....
        /*0164*/ 	.word	0x0000f200


	//   ....[29]....
        /*0168*/ 	.word	0x0000f260


	//   ....[30]....
        /*016c*/ 	.word	0x0000f370


	//   ....[31]....
        /*0170*/ 	.word	0x0000f3a0


	//   ....[32]....
        /*0174*/ 	.word	0x00010210


	//   ....[33]....
        /*0178*/ 	.word	0x00010ae0


	//   ....[34]....
        /*017c*/ 	.word	0x00013a10


	//   ....[35]....
        /*0180*/ 	.word	0x00013b90


	//   ....[36]....
        /*0184*/ 	.word	0x00014190


	//   ....[37]....
        /*0188*/ 	.word	0x00014570


	//----- nvinfo : EIATTR_REG_RECONFIG
	.align		4
.L_175:
        /*018c*/ 	.byte	0x01, 0x54
	.zero		2


	//----- nvinfo : EIATTR_SYSCALL_OFFSETS
	.align		4
        /*0190*/ 	.byte	0x04, 0x46
        /*0192*/ 	.short	(.L_177 - .L_176)


	//   ....[0]....
.L_176:
        /*0194*/ 	.word	0x00001a00


	//   ....[1]....
        /*0198*/ 	.word	0x00011590


	//   ....[2]....
        /*019c*/ 	.word	0x000116d0


	//   ....[3]....
        /*01a0*/ 	.word	0x000117c0


	//----- nvinfo : EIATTR_MBARRIER_INSTR_OFFSETS
	.align		4
.L_177:
        /*01a4*/ 	.byte	0x04, 0x39
        /*01a6*/ 	.short	(.L_179 - .L_178)


	//   ....[0]....
.L_178:
        /*01a8*/ 	.word	0x00000280
        /*01ac*/ 	.word	0x000000ff
        /*01b0*/ 	.word	0x0002d800
        /*01b4*/ 	.short	0x0100
        /*01b6*/ 	.byte	0x06
	.zero		1


	//   ....[1]....
        /*01b8*/ 	.word	0x00000290
        /*01bc*/ 	.word	0x000000ff
        /*01c0*/ 	.word	0x0002d820
        /*01c4*/ 	.short	0x0100
        /*01c6*/ 	.byte	0x06
	.zero		1


	//   ....[2]....
        /*01c8*/ 	.word	0x00000380
        /*01cc*/ 	.word	0x000000ff
        /*01d0*/ 	.word	0x0002d830
        /*01d4*/ 	.short	0x0100
        /*01d6*/ 	.byte	0x08
	.zero		1


	//   ....[3]....
        /*01d8*/ 	.word	0x00000390
        /*01dc*/ 	.word	0x000000ff
        /*01e0*/ 	.word	0x0002d840
        /*01e4*/ 	.short	0x0100
        /*01e6*/ 	.byte	0x08
	.zero		1


	//   ....[4]....
        /*01e8*/ 	.word	0x000003a0
        /*01ec*/ 	.word	0x000000ff
        /*01f0*/ 	.word	0x0002d838
        /*01f4*/ 	.short	0x0100
        /*01f6*/ 	.byte	0x08
	.zero		1


	//   ....[5]....
        /*01f8*/ 	.word	0x000003b0
        /*01fc*/ 	.word	0x000000ff
        /*0200*/ 	.word	0x0002d848
        /*0204*/ 	.short	0x0100
        /*0206*/ 	.byte	0x08
	.zero		1


	//   ....[6]....
        /*0208*/ 	.word	0x000004e0
        /*020c*/ 	.word	0x000000ff
        /*0210*/ 	.word	0x0002d850
        /*0214*/ 	.short	0x0100
        /*0216*/ 	.byte	0x08
	.zero		1


	//   ....[7]....
        /*0218*/ 	.word	0x000004f0
        /*021c*/ 	.word	0x000000ff
        /*0220*/ 	.word	0x0002d860
        /*0224*/ 	.short	0x0100
        /*0226*/ 	.byte	0x08
	.zero		1


	//   ....[8]....
        /*0228*/ 	.word	0x00000500
        /*022c*/ 	.word	0x000000ff
        /*0230*/ 	.word	0x0002d858
        /*0234*/ 	.short	0x0100
        /*0236*/ 	.byte	0x08
	.zero		1


	//   ....[9]....
        /*0238*/ 	.word	0x00000510
        /*023c*/ 	.word	0x000000ff
        /*0240*/ 	.word	0x0002d868
        /*0244*/ 	.short	0x0100
        /*0246*/ 	.byte	0x08
	.zero		1


	//   ....[10]....
        /*0248*/ 	.word	0x00000600
        /*024c*/ 	.word	0x000000ff
        /*0250*/ 	.word	0x0002d870
        /*0254*/ 	.short	0x0100
        /*0256*/ 	.byte	0x06
	.zero		1


	//   ....[11]....
        /*0258*/ 	.word	0x00000610
        /*025c*/ 	.word	0x000000ff
        /*0260*/ 	.word	0x0002d880
        /*0264*/ 	.short	0x0100
        /*0266*/ 	.byte	0x06
	.zero		1


	//   ....[12]....
        /*0268*/ 	.word	0x00000620
        /*026c*/ 	.word	0x000000ff
        /*0270*/ 	.word	0x0002d878
        /*0274*/ 	.short	0x0100
        /*0276*/ 	.byte	0x06
	.zero		1


	//   ....[13]....
        /*0278*/ 	.word	0x00000630
        /*027c*/ 	.word	0x000000ff
        /*0280*/ 	.word	0x0002d888
        /*0284*/ 	.short	0x0100
        /*0286*/ 	.byte	0x06
	.zero		1


	//   ....[14]....
        /*0288*/ 	.word	0x00000760
        /*028c*/ 	.word	0x000000ff
        /*0290*/ 	.word	0x0002d890
        /*0294*/ 	.short	0x0100
        /*0296*/ 	.byte	0x08
	.zero		1


	//   ....[15]....
        /*0298*/ 	.word	0x00000770
        /*029c*/ 	.word	0x000000ff
        /*02a0*/ 	.word	0x0002d8a0
        /*02a4*/ 	.short	0x0100
        /*02a6*/ 	.byte	0x08
	.zero		1


	//   ....[16]....
        /*02a8*/ 	.word	0x00000780
        /*02ac*/ 	.word	0x000000ff
        /*02b0*/ 	.word	0x0002d898
        /*02b4*/ 	.short	0x0100
        /*02b6*/ 	.byte	0x08
	.zero		1


	//   ....[17]....
        /*02b8*/ 	.word	0x00000790
        /*02bc*/ 	.word	0x000000ff
        /*02c0*/ 	.word	0x0002d8a8
        /*02c4*/ 	.short	0x0100
        /*02c6*/ 	.byte	0x08
	.zero		1


	//   ....[18]....
        /*02c8*/ 	.word	0x000008c0
        /*02cc*/ 	.word	0x000000ff
        /*02d0*/ 	.word	0x0002d8b0
        /*02d4*/ 	.short	0x0100
        /*02d6*/ 	.byte	0x08
	.zero		1


	//   ....[19]....
        /*02d8*/ 	.word	0x000008d0
        /*02dc*/ 	.word	0x000000ff
        /*02e0*/ 	.word	0x0002d8c0
        /*02e4*/ 	.short	0x0100
        /*02e6*/ 	.byte	0x08
	.zero		1


	//   ....[20]....
        /*02e8*/ 	.word	0x000008e0
        /*02ec*/ 	.word	0x000000ff
        /*02f0*/ 	.word	0x0002d8b8
        /*02f4*/ 	.short	0x0100
        /*02f6*/ 	.byte	0x08
	.zero		1


	//   ....[21]....
        /*02f8*/ 	.word	0x000008f0
        /*02fc*/ 	.word	0x000000ff
        /*0300*/ 	.word	0x0002d8c8
        /*0304*/ 	.short	0x0100
        /*0306*/ 	.byte	0x08
	.zero		1


	//   ....[22]....
        /*0308*/ 	.word	0x00001a80
        /*030c*/ 	.word	0x000000ff
        /*0310*/ 	.word	0x0002d800
        /*0314*/ 	.short	0x010a
        /*0316*/ 	.byte	0x27
	.zero		1


	//   ....[23]....
        /*0318*/ 	.word	0x00001b00
        /*031c*/ 	.word	0x00000003
        /*0320*/ 	.word	0x0002d830
        /*0324*/ 	.short	0x010a
        /*0326*/ 	.byte	0x3f
	.zero		1


	//   ....[24]....
        /*0328*/ 	.word	0x00001b50
        /*032c*/ 	.word	0x00000003
        /*0330*/ 	.word	0x0002d830
        /*0334*/ 	.short	0x010a
        /*0336*/ 	.byte	0x3f
	.zero		1


	//   ....[25]....
        /*0338*/ 	.word	0x00002320
        /*033c*/ 	.word	0x00000003
        /*0340*/ 	.word	0x00000000
        /*0344*/ 	.short	0x0101
        /*0346*/ 	.byte	0x3f
	.zero		1


	//   ....[26]....
        /*0348*/ 	.word	0x00005660
        /*034c*/ 	.word	0x000000ff
        /*0350*/ 	.word	0x0002d830
        /*0354*/ 	.short	0x010a
        /*0356*/ 	.byte	0x06
	.zero		1


	//   ....[27]....
        /*0358*/ 	.word	0x000056a0
        /*035c*/ 	.word	0x000000ff
        /*0360*/ 	.word	0x0002d830
        /*0364*/ 	.short	0x010a
        /*0366*/ 	.byte	0x06
	.zero		1


	//   ....[28]....
        /*0368*/ 	.word	0x00005920
        /*036c*/ 	.word	0x000000ff
        /*0370*/ 	.word	0x0002d850
        /*0374*/ 	.short	0x010a
        /*0376*/ 	.byte	0x06
	.zero		1


	//   ....[29]....
        /*0378*/ 	.word	0x00005960
        /*037c*/ 	.word	0x000000ff
        /*0380*/ 	.word	0x0002d850
        /*0384*/ 	.short	0x010a
        /*0386*/ 	.byte	0x06
	.zero		1


	//   ....[30]....
        /*0388*/ 	.word	0x000066d0
        /*038c*/ 	.word	0x00000033
        /*0390*/ 	.word	0x00000000
        /*0394*/ 	.short	0x0101
        /*0396*/ 	.byte	0x3f
	.zero		1


	//   ....[31]....
        /*0398*/ 	.word	0x000081f0
        /*039c*/ 	.word	0x00000024
        /*03a0*/ 	.word	0x00000000
        /*03a4*/ 	.short	0x0101
        /*03a6*/ 	.byte	0x3f
	.zero		1


	//   ....[32]....
        /*03a8*/ 	.word	0x00009130
        /*03ac*/ 	.word	0x000000ff
        /*03b0*/ 	.word	0x0002d830
        /*03b4*/ 	.short	0x010a
        /*03b6*/ 	.byte	0x06
	.zero		1


	//   ....[33]....
        /*03b8*/ 	.word	0x00009170
        /*03bc*/ 	.word	0x000000ff
        /*03c0*/ 	.word	0x0002d830
        /*03c4*/ 	.short	0x010a
        /*03c6*/ 	.byte	0x06
	.zero		1


	//   ....[34]....
        /*03c8*/ 	.word	0x000093f0
        /*03cc*/ 	.word	0x000000ff
        /*03d0*/ 	.word	0x0002d850
        /*03d4*/ 	.short	0x010a
        /*03d6*/ 	.byte	0x06
	.zero		1


	//   ....[35]....
        /*03d8*/ 	.word	0x00009430
        /*03dc*/ 	.word	0x000000ff
        /*03e0*/ 	.word	0x0002d850
        /*03e4*/ 	.short	0x010a
        /*03e6*/ 	.byte	0x06
	.zero		1


	//   ....[36]....
        /*03e8*/ 	.word	0x0000add0
        /*03ec*/ 	.word	0x0000000e
        /*03f0*/ 	.word	0x00000000
        /*03f4*/ 	.short	0x0101
        /*03f6*/ 	.byte	0x3f
	.zero		1


	//   ....[37]....
        /*03f8*/ 	.word	0x0000ae60
        /*03fc*/ 	.word	0x00000024
        /*0400*/ 	.word	0x00000000
        /*0404*/ 	.short	0x0101
        /*0406*/ 	.byte	0x3f
	.zero		1


	//   ....[38]....
        /*0408*/ 	.word	0x0000b9f0
        /*040c*/ 	.word	0x000000ff
        /*0410*/ 	.word	0x0002d830
        /*0414*/ 	.short	0x010a
        /*0416*/ 	.byte	0x06
	.zero		1


	//   ....[39]....
        /*0418*/ 	.word	0x0000ba30
        /*041c*/ 	.word	0x000000ff
        /*0420*/ 	.word	0x0002d830
        /*0424*/ 	.short	0x010a
        /*0426*/ 	.byte	0x06
	.zero		1


	//   ....[40]....
        /*0428*/ 	.word	0x0000bcb0
        /*042c*/ 	.word	0x000000ff
        /*0430*/ 	.word	0x0002d850
        /*0434*/ 	.short	0x010a
        /*0436*/ 	.byte	0x06
	.zero		1


	//   ....[41]....
        /*0438*/ 	.word	0x0000bcf0
        /*043c*/ 	.word	0x000000ff
        /*0440*/ 	.word	0x0002d850
        /*0444*/ 	.short	0x010a
        /*0446*/ 	.byte	0x06
	.zero		1


	//   ....[42]....
        /*0448*/ 	.word	0x0000c9d0
        /*044c*/ 	.word	0x00000053
        /*0450*/ 	.word	0x00000000
        /*0454*/ 	.short	0x0101
        /*0456*/ 	.byte	0x3f
	.zero		1


	//   ....[43]....
        /*0458*/ 	.word	0x0000e410
        /*045c*/ 	.word	0x00000022
        /*0460*/ 	.word	0x00000000
        /*0464*/ 	.short	0x0101
        /*0466*/ 	.byte	0x3f
	.zero		1


	//   ....[44]....
        /*0468*/ 	.word	0x0000f170
        /*046c*/ 	.word	0x000000ff
        /*0470*/ 	.word	0x0002d850
        /*0474*/ 	.short	0x010a
        /*0476*/ 	.byte	0x09
	.zero		1


	//   ....[45]....
        /*0478*/ 	.word	0x0000f1b0
        /*047c*/ 	.word	0x000000ff
        /*0480*/ 	.word	0x0002d850
        /*0484*/ 	.short	0x010a
        /*0486*/ 	.byte	0x09
	.zero		1


	//   ....[46]....
        /*0488*/ 	.word	0x0000f7f0
        /*048c*/ 	.word	0x00000004
        /*0490*/ 	.word	0x00000000
        /*0494*/ 	.short	0x0101
        /*0496*/ 	.byte	0x3f
	.zero		1


	//   ....[47]....
        /*0498*/ 	.word	0x00010400
        /*049c*/ 	.word	0x000000ff
        /*04a0*/ 	.word	0x00000000
        /*04a4*/ 	.short	0x0101
        /*04a6*/ 	.byte	0x05
	.zero		1


	//   ....[48]....
        /*04a8*/ 	.word	0x00011bf0
        /*04ac*/ 	.word	0x0000000d
        /*04b0*/ 	.word	0x0002d840
        /*04b4*/ 	.short	0x010a
        /*04b6*/ 	.byte	0x3f
	.zero		1


	//   ....[49]....
        /*04b8*/ 	.word	0x00012070
        /*04bc*/ 	.word	0x000000ff
        /*04c0*/ 	.word	0x0002d820
        /*04c4*/ 	.short	0x010a
        /*04c6*/ 	.byte	0x2a
	.zero		1


	//   ....[50]....
        /*04c8*/ 	.word	0x00012340
        /*04cc*/ 	.word	0x00000003
        /*04d0*/ 	.word	0x0002d840
        /*04d4*/ 	.short	0x010a
        /*04d6*/ 	.byte	0x3f
	.zero		1


	//   ....[51]....
        /*04d8*/ 	.word	0x00012590
        /*04dc*/ 	.word	0x00000002
        /*04e0*/ 	.word	0x00000060
        /*04e4*/ 	.short	0x010a
        /*04e6*/ 	.byte	0x3f
	.zero		1


	//   ....[52]....
        /*04e8*/ 	.word	0x00012a80
        /*04ec*/ 	.word	0x00000004
        /*04f0*/ 	.word	0x0002d840
        /*04f4*/ 	.short	0x010a
        /*04f6*/ 	.byte	0x3f
	.zero		1


	//   ....[53]....
        /*04f8*/ 	.word	0x00012cd0
        /*04fc*/ 	.word	0x00000003
        /*0500*/ 	.word	0x00000060
        /*0504*/ 	.short	0x010a
        /*0506*/ 	.byte	0x3f
	.zero		1


	//   ....[54]....
        /*0508*/ 	.word	0x00013120
        /*050c*/ 	.word	0x00000003
        /*0510*/ 	.word	0x0002d840
        /*0514*/ 	.short	0x010a
        /*0516*/ 	.byte	0x3f
	.zero		1


	//   ....[55]....
        /*0518*/ 	.word	0x00013370
        /*051c*/ 	.word	0x00000003
        /*0520*/ 	.word	0x00000060
        /*0524*/ 	.short	0x010a
        /*0526*/ 	.byte	0x3f
	.zero		1


	//   ....[56]....
        /*0528*/ 	.word	0x00013740
        /*052c*/ 	.word	0x00000003
        /*0530*/ 	.word	0x0002d860
        /*0534*/ 	.short	0x010a
        /*0536*/ 	.byte	0x3f
	.zero		1


	//   ....[57]....
        /*0538*/ 	.word	0x00013b70
        /*053c*/ 	.word	0x00000009
        /*0540*/ 	.word	0x0002d820
        /*0544*/ 	.short	0x010a
        /*0546*/ 	.byte	0x3f
	.zero		1


	//   ....[58]....
        /*0548*/ 	.word	0x00013c90
        /*054c*/ 	.word	0x00000005
        /*0550*/ 	.word	0x00000000
        /*0554*/ 	.short	0x010a
        /*0556*/ 	.byte	0x3f
	.zero		1


	//   ....[59]....
        /*0558*/ 	.word	0x00013d00
        /*055c*/ 	.word	0x00000003
        /*0560*/ 	.word	0x00000000
        /*0564*/ 	.short	0x010a
        /*0566*/ 	.byte	0x3f
	.zero		1


	//   ....[60]....
        /*0568*/ 	.word	0x00013d60
        /*056c*/ 	.word	0x00000013
        /*0570*/ 	.word	0x00000000
        /*0574*/ 	.short	0x010a
        /*0576*/ 	.byte	0x3f
	.zero		1


	//   ....[61]....
        /*0578*/ 	.word	0x00013d90
        /*057c*/ 	.word	0x00000007
        /*0580*/ 	.word	0x00000000
        /*0584*/ 	.short	0x010a
        /*0586*/ 	.byte	0x3f
	.zero		1


	//   ....[62]....
        /*0588*/ 	.word	0x00013e00
        /*058c*/ 	.word	0x00000003
        /*0590*/ 	.word	0x0002d800
        /*0594*/ 	.short	0x010a
        /*0596*/ 	.byte	0x3f
	.zero		1


	//   ....[63]....
        /*0598*/ 	.word	0x00013e50
        /*059c*/ 	.word	0x00000003
        /*05a0*/ 	.word	0x0002d830
        /*05a4*/ 	.short	0x010a
        /*05a6*/ 	.byte	0x3f
	.zero		1


	//   ....[64]....
        /*05a8*/ 	.word	0x00013eb0
        /*05ac*/ 	.word	0x0000000d
        /*05b0*/ 	.word	0x0002d830
        /*05b4*/ 	.short	0x010a
        /*05b6*/ 	.byte	0x3f
	.zero		1


	//   ....[65]....
        /*05b8*/ 	.word	0x00013f10
        /*05bc*/ 	.word	0x0000000d
        /*05c0*/ 	.word	0x0002d850
        /*05c4*/ 	.short	0x010a
        /*05c6*/ 	.byte	0x3f
	.zero		1


	//   ....[66]....
        /*05c8*/ 	.word	0x00013f70
        /*05cc*/ 	.word	0x0000000b
        /*05d0*/ 	.word	0x0002d830
        /*05d4*/ 	.short	0x010a
        /*05d6*/ 	.byte	0x3f
	.zero		1


	//   ....[67]....
        /*05d8*/ 	.word	0x00013fd0
        /*05dc*/ 	.word	0x0000000b
        /*05e0*/ 	.word	0x0002d850
        /*05e4*/ 	.short	0x010a
        /*05e6*/ 	.byte	0x3f
	.zero		1


	//   ....[68]....
        /*05e8*/ 	.word	0x00014030
        /*05ec*/ 	.word	0x0000000b
        /*05f0*/ 	.word	0x0002d830
        /*05f4*/ 	.short	0x010a
        /*05f6*/ 	.byte	0x3f
	.zero		1


	//   ....[69]....
        /*05f8*/ 	.word	0x00014090
        /*05fc*/ 	.word	0x0000000b
        /*0600*/ 	.word	0x0002d850
        /*0604*/ 	.short	0x010a
        /*0606*/ 	.byte	0x3f
	.zero		1


	//   ....[70]....
        /*0608*/ 	.word	0x000140f0
        /*060c*/ 	.word	0x00000003
        /*0610*/ 	.word	0x0002d850
        /*0614*/ 	.short	0x010a
        /*0616*/ 	.byte	0x3f
	.zero		1


	//   ....[71]....
        /*0618*/ 	.word	0x00014240
        /*061c*/ 	.word	0x0000000d
        /*0620*/ 	.word	0x0002d840
        /*0624*/ 	.short	0x010a
        /*0626*/ 	.byte	0x3f
	.zero		1


	//   ....[72]....
        /*0628*/ 	.word	0x000142a0
        /*062c*/ 	.word	0x00000005
        /*0630*/ 	.word	0x0002d820
        /*0634*/ 	.short	0x010a
        /*0636*/ 	.byte	0x3f
	.zero		1


	//   ....[73]....
        /*0638*/ 	.word	0x000142f0
        /*063c*/ 	.word	0x00000003
        /*0640*/ 	.word	0x0002d840
        /*0644*/ 	.short	0x010a
        /*0646*/ 	.byte	0x3f
	.zero		1


	//   ....[74]....
        /*0648*/ 	.word	0x00014340
        /*064c*/ 	.word	0x00000002
        /*0650*/ 	.word	0x00000060
        /*0654*/ 	.short	0x010a
        /*0656*/ 	.byte	0x3f
	.zero		1


	//   ....[75]....
        /*0658*/ 	.word	0x00014390
        /*065c*/ 	.word	0x00000004
        /*0660*/ 	.word	0x0002d840
        /*0664*/ 	.short	0x010a
        /*0666*/ 	.byte	0x3f
	.zero		1


	//   ....[76]....
        /*0668*/ 	.word	0x000143e0
        /*066c*/ 	.word	0x00000003
        /*0670*/ 	.word	0x00000060
        /*0674*/ 	.short	0x010a
        /*0676*/ 	.byte	0x3f
	.zero		1


	//   ....[77]....
        /*0678*/ 	.word	0x00014430
        /*067c*/ 	.word	0x00000003
        /*0680*/ 	.word	0x0002d840
        /*0684*/ 	.short	0x010a
        /*0686*/ 	.byte	0x3f
	.zero		1


	//   ....[78]....
        /*0688*/ 	.word	0x00014480
        /*068c*/ 	.word	0x00000003
        /*0690*/ 	.word	0x00000060
        /*0694*/ 	.short	0x010a
        /*0696*/ 	.byte	0x3f
	.zero		1


	//   ....[79]....
        /*0698*/ 	.word	0x000144d0
        /*069c*/ 	.word	0x00000003
        /*06a0*/ 	.word	0x0002d860
        /*06a4*/ 	.short	0x010a
        /*06a6*/ 	.byte	0x3f
	.zero		1


	//   ....[80]....
        /*06a8*/ 	.word	0x000145b0
        /*06ac*/ 	.word	0x00000009
        /*06b0*/ 	.word	0x0002d820
        /*06b4*/ 	.short	0x010a
        /*06b6*/ 	.byte	0x3f
	.zero		1


	//   ....[81]....
        /*06b8*/ 	.word	0x00014600
        /*06bc*/ 	.word	0x00000005
        /*06c0*/ 	.word	0x00000000
        /*06c4*/ 	.short	0x010a
        /*06c6*/ 	.byte	0x3f
	.zero		1


	//   ....[82]....
        /*06c8*/ 	.word	0x00014650
        /*06cc*/ 	.word	0x00000003
        /*06d0*/ 	.word	0x00000000
        /*06d4*/ 	.short	0x010a
        /*06d6*/ 	.byte	0x3f
	.zero		1


	//   ....[83]....
        /*06d8*/ 	.word	0x000146a0
        /*06dc*/ 	.word	0x00000013
        /*06e0*/ 	.word	0x00000000
        /*06e4*/ 	.short	0x010a
        /*06e6*/ 	.byte	0x3f
	.zero		1


	//----- nvinfo : EIATTR_NUM_MBARRIERS
	.align		4
.L_179:
        /*06e8*/ 	.byte	0x03, 0x38
        /*06ea*/ 	.short	0x0016


	//----- nvinfo : EIATTR_EXIT_INSTR_OFFSETS
	.align		4
        /*06ec*/ 	.byte	0x04, 0x1c
        /*06ee*/ 	.short	(.L_181 - .L_180)


	//   ....[0]....
.L_180:
        /*06f0*/ 	.word	0x00000a50


	//   ....[1]....
        /*06f4*/ 	.word	0x00010aa0


	//   ....[2]....
        /*06f8*/ 	.word	0x00010b00


	//   ....[3]....
        /*06fc*/ 	.word	0x00013bb0


	//   ....[4]....
        /*0700*/ 	.word	0x00013de0


	//----- nvinfo : EIATTR_MAX_THREADS
	.align		4
.L_181:
        /*0704*/ 	.byte	0x04, 0x05
        /*0706*/ 	.short	(.L_183 - .L_182)
.L_182:
        /*0708*/ 	.word	0x00000200
        /*070c*/ 	.word	0x00000001
        /*0710*/ 	.word	0x00000001


	//----- nvinfo : EIATTR_CRS_STACK_SIZE
	.align		4
.L_183:
        /*0714*/ 	.byte	0x04, 0x1e
        /*0716*/ 	.short	(.L_185 - .L_184)
.L_184:
        /*0718*/ 	.word	0x00000000


	//----- nvinfo : EIATTR_CBANK_PARAM_SIZE
	.align		4
.L_185:
        /*071c*/ 	.byte	0x03, 0x19
        /*071e*/ 	.short	0x0bf0


	//----- nvinfo : EIATTR_PARAM_CBANK
	.align		4
        /*0720*/ 	.byte	0x04, 0x0a
        /*0722*/ 	.short	(.L_187 - .L_186)
	.align		4
.L_186:
        /*0724*/ 	.word	index@(.nv.constant0._ZN7cutlass13device_kernelIN5flash11enable_sm90INS1_16FlashAttnFwdSm90INS1_25CollectiveMainloopFwdSm90ILi2EN4cute5tupleIJNS5_1CILi1EEES8_S8_EEENS6_IJNS7_ILi192EEENS7_ILi128EEENS7_ILi96EEEEEELi96ENS_6half_tEfNS_4arch4Sm90ELb0ELb1ELb1ELb0ELb0ELb0ELb0ELb0ELb1ELb0ELb0ELb0EEENS1_21CollectiveEpilogueFwdINS6_IJSA_SC_SB_EEES9_SE_SG_Li384ELb0ELb0ELb0ELb0EEENS1_30DynamicPersistentTileSchedulerILi384ELi32ELb0ELb0ELb1EEEEEEEEEvNT_6ParamsE)
        /*0728*/ 	.short	0x0210
        /*072a*/ 	.short	0x0bf0


	//----- nvinfo : EIATTR_SW_WAR
	.align		4
.L_187:
        /*072c*/ 	.byte	0x04, 0x36
        /*072e*/ 	.short	(.L_189 - .L_188)
.L_188:
        /*0730*/ 	.word	0x00000008
.L_189:


//--------------------- .nv.info._ZN7cutlass13device_kernelIN5flash11enable_sm90INS1_16FlashAttnFwdSm90INS1_25CollectiveMainloopFwdSm90ILi2EN4cute5tupleIJNS5_1CILi1EEES8_S8_EEENS6_IJNS7_ILi192EEENS7_ILi128EEENS7_ILi96EEEEEELi96ENS_6half_tEfNS_4arch4Sm90ELb0ELb1ELb1ELb1ELb0ELb0ELb0ELb0ELb1ELb0ELb0ELb0EEENS1_21CollectiveEpilogueFwdINS6_IJSA_SC_SB_EEES9_SE_SG_Li384ELb1ELb0ELb0ELb0EEENS1_36VarlenDynamicPersistentTileSchedulerILi192ELi128ELi384ELi32ELb0ELb0ELb1ELb1ELb0ELb1EEEEEEEEEvNT_6ParamsE --------------------------
	.section	.nv.info._ZN7cutlass13device_kernelIN5flash11enable_sm90INS1_16FlashAttnFwdSm90INS1_25CollectiveMainloopFwdSm90ILi2EN4cute5tupleIJNS5_1CILi1EEES8_S8_EEENS6_IJNS7_ILi192EEENS7_ILi128EEENS7_ILi96EEEEEELi96ENS_6half_tEfNS_4arch4Sm90ELb0ELb1ELb1ELb1ELb0ELb0ELb0ELb0ELb1ELb0ELb0ELb0EEENS1_21CollectiveEpilogueFwdINS6_IJSA_SC_SB_EEES9_SE_SG_Li384ELb1ELb0ELb0ELb0EEENS1_36VarlenDynamicPersistentTileSchedulerILi192ELi128ELi384ELi32ELb0ELb0ELb1ELb1ELb0ELb1EEEEEEEEEvNT_6ParamsE,"",@"SHT_CUDA_INFO"
	.sectionflags	@""
	.align	4


	//----- nvinfo : EIATTR_CUDA_API_VERSION
	.align		4
        /*0000*/ 	.byte	0x04, 0x37
        /*0002*/ 	.short	(.L_191 - .L_190)
.L_190:
        /*0004*/ 	.word	0x00000082


	//----- nvinfo : EIATTR_KPARAM_INFO
	.align		4
.L_191:
        /*0008*/ 	.byte	0x04, 0x17
        /*000a*/ 	.short	(.L_193 - .L_192)
.L_192:
        /*000c*/ 	.word	0x00000000
        /*0010*/ 	.short	0x0000
        /*0012*/ 	.short	0x0070
        /*0014*/ 	.byte	0x00, 0xf0, 0x01, 0x28


	//----- nvinfo : EIATTR_SPARSE_MMA_MASK
	.align		4
.L_193:
        /*0018*/ 	.byte	0x03, 0x50
        /*001a*/ 	.short	0x0000


	//----- nvinfo : EIATTR_MAXREG_COUNT
	.align		4
        /*001c*/ 	.byte	0x03, 0x1b
        /*001e*/ 	.short	0x0080


	//----- nvinfo : EIATTR_NUM_BARRIERS
	.align		4
        /*0020*/ 	.byte	0x02, 0x4c
        /*0022*/ 	.byte	0x10
	.zero		1


	//----- nvinfo : EIATTR_EXTERNS
	.align		4
        /*0024*/ 	.byte	0x04, 0x0f
        /*0026*/ 	.short	(.L_195 - .L_194)


	//   ....[0]....
	.align		4
.L_194:
        /*0028*/ 	.word	index@(__assertfail)


	//----- nvinfo : EIATTR_ANNOTATIONS
	.align		4
.L_195:
        /*002c*/ 	.byte	0x04, 0x55
        /*002e*/ 	.short	(.L_197 - .L_196)


	//   ....[0]....
.L_196:
        /*0030*/ 	.word	0x00000001
        /*0034*/ 	.byte	0x80, 0x22, 0x01, 0x00, 0x01, 0x00, 0x00, 0x00, 0x10, 0x2d, 0x01, 0x00


	//----- nvinfo : EIATTR_MERCURY_ISA_VERSION
	.align		4
.L_197:
        /*0040*/ 	.byte	0x03, 0x5f
        /*0042*/ 	.short	0x0101


	//----- nvinfo : EIATTR_UNUSED_LOAD_BYTE_OFFSET
	.align		4
        /*0044*/ 	.byte	0x04, 0x44
        /*0046*/ 	.short	(.L_199 - .L_198)


	//   ....[0]....
.L_198:
        /*0048*/ 	.word	0x00000a80
        /*004c*/ 	.word	0x0000fff0


	//   ....[1]....
        /*0050*/ 	.word	0x0000fcc0
        /*0054*/ 	.word	0x0000fff0


	//----- nvinfo : EIATTR_INT_WARP_WIDE_INSTR_OFFSETS
	.align		4
.L_199:
        /*0058*/ 	.byte	0x04, 0x31
        /*005a*/ 	.short	(.L_201 - .L_200)


	//   ....[0]....
.L_200:
        /*005c*/ 	.word	0x00000160


	//   ....[1]....
        /*0060*/ 	.word	0x000001a0


	//   ....[2]....
        /*0064*/ 	.word	0x00000210


	//   ....[3]....
        /*0068*/ 	.word	0x000128c0


	//   ....[4]....
        /*006c*/ 	.word	0x00012950


	//   ....[5]....
        /*0070*/ 	.word	0x00012e00


	//   ....[6]....
        /*0074*/ 	.word	0x00012e40


	//   ....[7]....
        /*0078*/ 	.word	0x00012f80


	//   ....[8]....
        /*007c*/ 	.word	0x00013050


	//   ....[9]....
        /*0080*/ 	.word	0x00014f20


	//   ....[10]....
        /*0084*/ 	.word	0x00014fb0


	//----- nvinfo : EIATTR_COOP_GROUP_MASK_REGIDS
	.align		4
.L_201:
        /*0088*/ 	.byte	0x04, 0x29
        /*008a*/ 	.short	(.L_203 - .L_202)


	//   ....[0]....
.L_202:
        /*008c*/ 	.word	0xffffffff


	//   ....[1]....
        /*0090*/ 	.word	0xffffffff


	//   ....[2]....
        /*0094*/ 	.word	0xffffffff


	//   ....[3]....
        /*0098*/ 	.word	0xffffffff


	//   ....[4]....
        /*009c*/ 	.word	0xffffffff


	//   ....[5]....
        /*00a0*/ 	.word	0xffffffff


	//   ....[6]....
        /*00a4*/ 	.word	0xffffffff


	//   ....[7]....
        /*00a8*/ 	.word	0xffffffff


	//   ....[8]....
        /*00ac*/ 	.word	0xffffffff


	//   ....[9]....
        /*00b0*/ 	.word	0xffffffff


	//   ....[10]....
        /*00b4*/ 	.word	0xffffffff


	//   ....[11]....
        /*00b8*/ 	.word	0xffffffff


	//   ....[12]....
        /*00bc*/ 	.word	0xffffffff


	//   ....[13]....
        /*00c0*/ 	.word	0xffffffff


	//   ....[14]....
        /*00c4*/ 	.word	0xffffffff


	//   ....[15]....
        /*00c8*/ 	.word	0xffffffff


	//   ....[16]....
        /*00cc*/ 	.word	0xffffffff


	//   ....[17]....
        /*00d0*/ 	.word	0xffffffff


	//   ....[18]....
        /*00d4*/ 	.word	0xffffffff


	//   ....[19]....
        /*00d8*/ 	.word	0xffffffff


	//   ....[20]....
        /*00dc*/ 	.word	0xffffffff


	//   ....[21]....
        /*00e0*/ 	.word	0xffffffff


	//   ....[22]....
        /*00e4*/ 	.word	0xffffffff


	//   ....[23]....
        /*00e8*/ 	.word	0xffffffff


	//   ....[24]....
        /*00ec*/ 	.word	0xffffffff


	//   ....[25]....
        /*00f0*/ 	.word	0xffffffff


	//   ....[26]....
        /*00f4*/ 	.word	0xffffffff


	//   ....[27]....
        /*00f8*/ 	.word	0xffffffff


	//   ....[28]....
        /*00fc*/ 	.word	0xffffffff


	//   ....[29]....
        /*0100*/ 	.word	0xffffffff


	//   ....[30]....
        /*0104*/ 	.word	0xffffffff


	//   ....[31]....
        /*0108*/ 	.word	0xffffffff


	//   ....[32]....
        /*010c*/ 	.word	0xffffffff


	//   ....[33]....
        /*0110*/ 	.word	0xffffffff


	//   ....[34]....
        /*0114*/ 	.word	0xffffffff


	//   ....[35]....
        /*0118*/ 	.word	0xffffffff


	//   ....[36]....
        /*011c*/ 	.word	0xffffffff


	//   ....[37]....
        /*0120*/ 	.word	0xffffffff


	//   ....[38]....
        /*0124*/ 	.word	0xffffffff


	//   ....[39]....
        /*0128*/ 	.word	0xffffffff


	//   ....[40]....
        /*012c*/ 	.word	0xffffffff


	//   ....[41]....
        /*0130*/ 	.word	0xffffffff


	//   ....[42]....
        /*0134*/ 	.word	0xffffffff


	//   ....[43]....
        /*0138*/ 	.word	0xffffffff


	//   ....[44]....
        /*013c*/ 	.word	0xffffffff


	//   ....[45]....
        /*0140*/ 	.word	0xffffffff


	//   ....[46]....
        /*0144*/ 	.word	0xffffffff


	//   ....[47]....
        /*0148*/ 	.word	0xffffffff


	//   ....[48]....
        /*014c*/ 	.word	0xffffffff


	//   ....[49]....
        /*0150*/ 	.word	0xffffffff


	//   ....[50]....
        /*0154*/ 	.word	0xffffffff


	//   ....[51]....
        /*0158*/ 	.word	0xffffffff


	//   ....[52]....
        /*015c*/ 	.word	0xffffffff


	//   ....[53]....
        /*0160*/ 	.word	0xffffffff


	//   ....[54]....
        /*0164*/ 	.word	0xffffffff


	//   ....[55]....
        /*0168*/ 	.word	0xffffffff


	//   ....[56]....
        /*016c*/ 	.word	0xffffffff


	//   ....[57]....
        /*0170*/ 	.word	0xffffffff


	//   ....[58]....
        /*0174*/ 	.word	0xffffffff


	//   ....[59]....
        /*0178*/ 	.word	0xffffffff


	//   ....[60]....
        /*017c*/ 	.word	0xffffffff


	//   ....[61]....
        /*0180*/ 	.word	0xffffffff


	//   ....[62]....
        /*0184*/ 	.word	0xffffffff


	//   ....[63]....
        /*0188*/ 	.word	0xffffffff


	//   ....[64]....
        /*018c*/ 	.word	0xffffffff


	//   ....[65]....
        /*0190*/ 	.word	0xffffffff


	//   ....[66]....
        /*0194*/ 	.word	0x0500000f


	//   ....[67]....
        /*0198*/ 	.word	0x0500000f


	//   ....[68]....
        /*019c*/ 	.word	0x0500000f


	//   ....[69]....
        /*01a0*/ 	.word	0x0500000f


	//   ....[70]....
        /*01a4*/ 	.word	0x0500000f


	//   ....[71]....
        /*01a8*/ 	.word	0x0500000f


	//   ....[72]....
        /*01ac*/ 	.word	0x0500000f


	//   ....[73]....
        /*01b0*/ 	.word	0x0500000f


	//   ....[74]....
        /*01b4*/ 	.word	0x0500000f


	//   ....[75]....
        /*01b8*/ 	.word	0x0500000f


	//   ....[76]....
        /*01bc*/ 	.word	0x0500000f


	//   ....[77]....
        /*01c0*/ 	.word	0x0500000f


	//   ....[78]....
        /*01c4*/ 	.word	0x0500000f


	//   ....[79]....
        /*01c8*/ 	.word	0x0500000f


	//   ....[80]....
        /*01cc*/ 	.word	0x0500000f


	//   ....[81]....
        /*01d0*/ 	.word	0x0500000f


	//   ....[82]....
        /*01d4*/ 	.word	0x0500000f


	//   ....[83]....
        /*01d8*/ 	.word	0x0500000f


	//   ....[84]....
        /*01dc*/ 	.word	0x0500000f


	//----- nvinfo : EIATTR_COOP_GROUP_INSTR_OFFSETS
	.align		4
.L_203:
        /*01e0*/ 	.byte	0x04, 0x28
        /*01e2*/ 	.short	(.L_205 - .L_204)


	//   ....[0]....
.L_204:
        /*01e4*/ 	.word	0x00000070


	//   ....[1]....
        /*01e8*/ 	.word	0x00000170


	//   ....[2]....
        /*01ec*/ 	.word	0x000001c0


	//   ....[3]....
        /*01f0*/ 	.word	0x000003f0


	//   ....[4]....
        /*01f4*/ 	.word	0x00000550


	//   ....[5]....
        /*01f8*/ 	.word	0x00000670


	//   ....[6]....
        /*01fc*/ 	.word	0x000007d0


	//   ....[7]....
        /*0200*/ 	.word	0x000018b0


	//   ....[8]....
        /*0204*/ 	.word	0x00003ea0


	//   ....[9]....
        /*0208*/ 	.word	0x00003f40


	//   ....[10]....
        /*020c*/ 	.word	0x00004630


	//   ....[11]....
        /*0210*/ 	.word	0x00004690


	//   ....[12]....
        /*0214*/ 	.word	0x00005290


	//   ....[13]....
        /*0218*/ 	.word	0x000074f0


	//   ....[14]....
        /*021c*/ 	.word	0x000075f0


	//   ....[15]....
        /*0220*/ 	.word	0x00007b50


	//   ....[16]....
        /*0224*/ 	.word	0x00007d10


	//   ....[17]....
        /*0228*/ 	.word	0x00008e80


	//   ....[18]....
        /*022c*/ 	.word	0x00009f70


	//   ....[19]....
        /*0230*/ 	.word	0x0000a010


	//   ....[20]....
        /*0234*/ 	.word	0x0000a6e0


	//   ....[21]....
        /*0238*/ 	.word	0x0000a7a0


	//   ....[22]....
        /*023c*/ 	.word	0x0000b980


	//   ....[23]....
        /*0240*/ 	.word	0x0000d8d0


	//   ....[24]....
        /*0244*/ 	.word	0x0000d9d0


	//   ....[25]....
        /*0248*/ 	.word	0x0000e250


	//   ....[26]....
        /*024c*/ 	.word	0x0000e340


	//   ....[27]....
        /*0250*/ 	.word	0x0000f260


	//   ....[28]....
        /*0254*/ 	.word	0x0000f370


	//   ....[29]....
        /*0258*/ 	.word	0x0000f3d0


	//   ....[30]....
        /*025c*/ 	.word	0x0000f4e0


	//   ....[31]....
        /*0260*/ 	.word	0x0000f520


	//   ....[32]....
        /*0264*/ 	.word	0x000114c0


	//   ....[33]....
        /*0268*/ 	.word	0x00011640


	//   ....[34]....
        /*026c*/ 	.word	0x00011670


	//   ....[35]....
        /*0270*/ 	.word	0x000116b0


	//   ....[36]....
        /*0274*/ 	.word	0x00011720


	//   ....[37]....
        /*0278*/ 	.word	0x00011780


	//   ....[38]....
        /*027c*/ 	.word	0x000117c0


	//   ....[39]....
        /*0280*/ 	.word	0x00011940


	//   ....[40]....
        /*0284*/ 	.word	0x000119a0


	//   ....[41]....
        /*0288*/ 	.word	0x000119e0


	//   ....[42]....
        /*028c*/ 	.word	0x00011a20


	//   ....[43]....
        /*0290*/ 	.word	0x00011a50


	//   ....[44]....
        /*0294*/ 	.word	0x00011a80


	//   ....[45]....
        /*0298*/ 	.word	0x00011b20


	//   ....[46]....
        /*029c*/ 	.word	0x00011b80


	//   ....[47]....
        /*02a0*/ 	.word	0x00011c10


	//   ....[48]....
        /*02a4*/ 	.word	0x00015320


	//   ....[49]....
        /*02a8*/ 	.word	0x00015330


	//   ....[50]....
        /*02ac*/ 	.word	0x00015420


	//   ....[51]....
        /*02b0*/ 	.word	0x00015480


	//   ....[52]....
        /*02b4*/ 	.word	0x000154c0


	//   ....[53]....
        /*02b8*/ 	.word	0x00015500


	//   ....[54]....
        /*02bc*/ 	.word	0x00015530


	//   ....[55]....
        /*02c0*/ 	.word	0x00015560


	//   ....[56]....
        /*02c4*/ 	.word	0x000156d0


	//   ....[57]....
        /*02c8*/ 	.word	0x00015730


	//   ....[58]....
        /*02cc*/ 	.word	0x00015770


	//   ....[59]....
        /*02d0*/ 	.word	0x000157b0


	//   ....[60]....
        /*02d4*/ 	.word	0x000157e0


	//   ....[61]....
        /*02d8*/ 	.word	0x00015810


	//   ....[62]....
        /*02dc*/ 	.word	0x000158d0


	//   ....[63]....
        /*02e0*/ 	.word	0x000158f0


	//   ....[64]....
        /*02e4*/ 	.word	0x00015960


	//   ....[65]....
        /*02e8*/ 	.word	0x00015fb0


	//   ....[66]....
        /*02ec*/ 	.word	0x00016610


	//   ....[67]....
        /*02f0*/ 	.word	0x00016a00


	//   ....[68]....
        /*02f4*/ 	.word	0x00016a90


	//   ....[69]....
        /*02f8*/ 	.word	0x00016b30


	//   ....[70]....
        /*02fc*/ 	.word	0x00016be0


	//   ....[71]....
        /*0300*/ 	.word	0x00016c60


	//   ....[72]....
        /*0304*/ 	.word	0x00016ce0


	//   ....[73]....
        /*0308*/ 	.word	0x00016d60


	//   ....[74]....
        /*030c*/ 	.word	0x00016de0


	//   ....[75]....
        /*0310*/ 	.word	0x00016e70


	//   ....[76]....
        /*0314*/ 	.word	0x00016f20


	//   ....[77]....
        /*0318*/ 	.word	0x00016fa0


	//   ....[78]....
        /*031c*/ 	.word	0x00017020


	//   ....[79]....
        /*0320*/ 	.word	0x000170a0


	//   ....[80]....
        /*0324*/ 	.word	0x00017120


	//   ....[81]....
        /*0328*/ 	.word	0x00017190


	//   ....[82]....
        /*032c*/ 	.word	0x00017230


	//   ....[83]....
        /*0330*/ 	.word	0x000172c0


	//   ....[84]....
        /*0334*/ 	.word	0x000173e0


	//----- nvinfo : EIATTR_REG_RECONFIG
	.align		4
.L_205:
        /*0338*/ 	.byte	0x01, 0x54
	.zero		2


	//----- nvinfo : EIATTR_SYSCALL_OFFSETS
	.align		4
        /*033c*/ 	.byte	0x04, 0x46
        /*033e*/ 	.short	(.L_207 - .L_206)


	//   ....[0]....
.L_206:
        /*0340*/ 	.word	0x00001aa0


	//   ....[1]....
        /*0344*/ 	.word	0x00012ad0


	//   ....[2]....
        /*0348*/ 	.word	0x00012c00


	//   ....[3]....
        /*034c*/ 	.word	0x00012d00


	//----- nvinfo : EIATTR_MBARRIER_INSTR_OFFSETS
	.align		4
.L_207:
        /*0350*/ 	.byte	0x04, 0x39
        /*0352*/ 	.short	(.L_209 - .L_208)


	//   ....[0]....
.L_208:
        /*0354*/ 	.word	0x000002a0
        /*0358*/ 	.word	0x000000ff
        /*035c*/ 	.word	0x0002d800
        /*0360*/ 	.short	0x0100
        /*0362*/ 	.byte	0x08
	.zero		1


	//   ....[1]....
        /*0364*/ 	.word	0x000002b0
        /*0368*/ 	.word	0x000000ff
        /*036c*/ 	.word	0x0002d820
        /*0370*/ 	.short	0x0100
        /*0372*/ 	.byte	0x08
	.zero		1


	//   ....[2]....
        /*0374*/ 	.word	0x000003a0
        /*0378*/ 	.word	0x000000ff
        /*037c*/ 	.word	0x0002d830
        /*0380*/ 	.short	0x0100
        /*0382*/ 	.byte	0x08
	.zero		1


	//   ....[3]....
        /*0384*/ 	.word	0x000003b0
        /*0388*/ 	.word	0x000000ff
        /*038c*/ 	.word	0x0002d840
        /*0390*/ 	.short	0x0100
        /*0392*/ 	.byte	0x08
	.zero		1


	//   ....[4]....
        /*0394*/ 	.word	0x000003c0
        /*0398*/ 	.word	0x000000ff
        /*039c*/ 	.word	0x0002d838
        /*03a0*/ 	.short	0x0100
        /*03a2*/ 	.byte	0x08
	.zero		1


	//   ....[5]....
        /*03a4*/ 	.word	0x000003d0
        /*03a8*/ 	.word	0x000000ff
        /*03ac*/ 	.word	0x0002d848
        /*03b0*/ 	.short	0x0100
        /*03b2*/ 	.byte	0x08
	.zero		1


	//   ....[6]....
        /*03b4*/ 	.word	0x00000500
        /*03b8*/ 	.word	0x000000ff
        /*03bc*/ 	.word	0x0002d850
        /*03c0*/ 	.short	0x0100
        /*03c2*/ 	.byte	0x08
	.zero		1


	//   ....[7]....
        /*03c4*/ 	.word	0x00000510
        /*03c8*/ 	.word	0x000000ff
        /*03cc*/ 	.word	0x0002d860
        /*03d0*/ 	.short	0x0100
        /*03d2*/ 	.byte	0x08
	.zero		1


	//   ....[8]....
        /*03d4*/ 	.word	0x00000520
        /*03d8*/ 	.word	0x000000ff
        /*03dc*/ 	.word	0x0002d858
        /*03e0*/ 	.short	0x0100
        /*03e2*/ 	.byte	0x08
	.zero		1


	//   ....[9]....
        /*03e4*/ 	.word	0x00000530
        /*03e8*/ 	.word	0x000000ff
        /*03ec*/ 	.word	0x0002d868
        /*03f0*/ 	.short	0x0100
        /*03f2*/ 	.byte	0x08
	.zero		1


	//   ....[10]....
        /*03f4*/ 	.word	0x00000620
        /*03f8*/ 	.word	0x000000ff
        /*03fc*/ 	.word	0x0002d870
        /*0400*/ 	.short	0x0100
        /*0402*/ 	.byte	0x06
	.zero		1


	//   ....[11]....
        /*0404*/ 	.word	0x00000630
        /*0408*/ 	.word	0x000000ff
        /*040c*/ 	.word	0x0002d880
        /*0410*/ 	.short	0x0100
        /*0412*/ 	.byte	0x06
	.zero		1


	//   ....[12]....
        /*0414*/ 	.word	0x00000640
        /*0418*/ 	.word	0x000000ff
        /*041c*/ 	.word	0x0002d878
        /*0420*/ 	.short	0x0100
        /*0422*/ 	.byte	0x06
	.zero		1


	//   ....[13]....
        /*0424*/ 	.word	0x00000650
        /*0428*/ 	.word	0x000000ff
        /*042c*/ 	.word	0x0002d888
        /*0430*/ 	.short	0x0100
        /*0432*/ 	.byte	0x06
	.zero		1


	//   ....[14]....
        /*0434*/ 	.word	0x00000780
        /*0438*/ 	.word	0x000000ff
        /*043c*/ 	.word	0x0002d890
        /*0440*/ 	.short	0x0100
        /*0442*/ 	.byte	0x08
	.zero		1


	//   ....[15]....
        /*0444*/ 	.word	0x00000790
        /*0448*/ 	.word	0x000000ff
        /*044c*/ 	.word	0x0002d8a0
        /*0450*/ 	.short	0x0100
        /*0452*/ 	.byte	0x08
	.zero		1


	//   ....[16]....
        /*0454*/ 	.word	0x000007a0
        /*0458*/ 	.word	0x000000ff
        /*045c*/ 	.word	0x0002d898
        /*0460*/ 	.short	0x0100
        /*0462*/ 	.byte	0x08
	.zero		1


	//   ....[17]....
        /*0464*/ 	.word	0x000007b0
        /*0468*/ 	.word	0x000000ff
        /*046c*/ 	.word	0x0002d8a8
        /*0470*/ 	.short	0x0100
        /*0472*/ 	.byte	0x08
	.zero		1


	//   ....[18]....
        /*0474*/ 	.word	0x000008e0
        /*0478*/ 	.word	0x000000ff
        /*047c*/ 	.word	0x0002d8b0
        /*0480*/ 	.short	0x0100
        /*0482*/ 	.byte	0x08
	.zero		1


	//   ....[19]....
        /*0484*/ 	.word	0x000008f0
        /*0488*/ 	.word	0x000000ff
        /*048c*/ 	.word	0x0002d8c0
        /*0490*/ 	.short	0x0100
        /*0492*/ 	.byte	0x08
	.zero		1


	//   ....[20]....
        /*0494*/ 	.word	0x00000900
        /*0498*/ 	.word	0x000000ff
        /*049c*/ 	.word	0x0002d8b8
        /*04a0*/ 	.short	0x0100
        /*04a2*/ 	.byte	0x08
	.zero		1


	//   ....[21]....
        /*04a4*/ 	.word	0x00000910
        /*04a8*/ 	.word	0x000000ff
        /*04ac*/ 	.word	0x0002d8c8
        /*04b0*/ 	.short	0x0100
        /*04b2*/ 	.byte	0x08
	.zero		1


	//   ....[22]....
        /*04b4*/ 	.word	0x00001b20
        /*04b8*/ 	.word	0x000000ff
        /*04bc*/ 	.word	0x0002d800
        /*04c0*/ 	.short	0x010a
        /*04c2*/ 	.byte	0x2a
	.zero		1


	//   ....[23]....
        /*04c4*/ 	.word	0x00001ba0
        /*04c8*/ 	.word	0x00000004
        /*04cc*/ 	.word	0x0002d830
        /*04d0*/ 	.short	0x010a
        /*04d2*/ 	.byte	0x3f
	.zero		1


	//   ....[24]....
        /*04d4*/ 	.word	0x00001c00
        /*04d8*/ 	.word	0x00000004
        /*04dc*/ 	.word	0x0002d830
        /*04e0*/ 	.short	0x010a
        /*04e2*/ 	.byte	0x3f
	.zero		1


	//   ....[25]....
        /*04e4*/ 	.word	0x000023d0
        /*04e8*/ 	.word	0x00000004
        /*04ec*/ 	.word	0x00000000
        /*04f0*/ 	.short	0x0101
        /*04f2*/ 	.byte	0x3f
	.zero		1


	//   ....[26]....
        /*04f4*/ 	.word	0x00005710
        /*04f8*/ 	.word	0x000000ff
        /*04fc*/ 	.word	0x0002d830
        /*0500*/ 	.short	0x010a
        /*0502*/ 	.byte	0x06
	.zero		1


	//   ....[27]....
        /*0504*/ 	.word	0x00005750
        /*0508*/ 	.word	0x000000ff
        /*050c*/ 	.word	0x0002d830
        /*0510*/ 	.short	0x010a
        /*0512*/ 	.byte	0x06
	.zero		1


	//   ....[28]....
        /*0514*/ 	.word	0x000059f0
        /*0518*/ 	.word	0x000000ff
        /*051c*/ 	.word	0x0002d850
        /*0520*/ 	.short	0x010a
        /*0522*/ 	.byte	0x06
	.zero		1


	//   ....[29]....
        /*0524*/ 	.word	0x00005a30
        /*0528*/ 	.word	0x000000ff
        /*052c*/ 	.word	0x0002d850
        /*0530*/ 	.short	0x010a
        /*0532*/ 	.byte	0x06
	.zero		1


	//   ....[30]....
        /*0534*/ 	.word	0x00006740
        /*0538*/ 	.word	0x00000035
        /*053c*/ 	.word	0x00000000
        /*0540*/ 	.short	0x0101
        /*0542*/ 	.byte	0x3f
	.zero		1


	//   ....[31]....
        /*0544*/ 	.word	0x00008060
        /*0548*/ 	.word	0x0000000d
        /*054c*/ 	.word	0x00000000
        /*0550*/ 	.short	0x0101
        /*0552*/ 	.byte	0x3f
	.zero		1


	//   ....[32]....
        /*0554*/ 	.word	0x00009220
        /*0558*/ 	.word	0x000000ff
        /*055c*/ 	.word	0x0002d830
        /*0560*/ 	.short	0x010a
        /*0562*/ 	.byte	0x06
	.zero		1


	//   ....[33]....
        /*0564*/ 	.word	0x00009260
        /*0568*/ 	.word	0x000000ff
        /*056c*/ 	.word	0x0002d830
        /*0570*/ 	.short	0x010a
        /*0572*/ 	.byte	0x06
	.zero		1


	//   ....[34]....
        /*0574*/ 	.word	0x00009500
        /*0578*/ 	.word	0x000000ff
        /*057c*/ 	.word	0x0002d850
        /*0580*/ 	.short	0x010a
        /*0582*/ 	.byte	0x06
	.zero		1


	//   ....[35]....
        /*0584*/ 	.word	0x00009540
        /*0588*/ 	.word	0x000000ff
        /*058c*/ 	.word	0x0002d850
        /*0590*/ 	.short	0x010a
        /*0592*/ 	.byte	0x06
	.zero		1


	//   ....[36]....
        /*0594*/ 	.word	0x0000ae40
        /*0598*/ 	.word	0x00000018
        /*059c*/ 	.word	0x00000000
        /*05a0*/ 	.short	0x0101
        /*05a2*/ 	.byte	0x3f
	.zero		1


	//   ....[37]....
        /*05a4*/ 	.word	0x0000aec0
        /*05a8*/ 	.word	0x0000002a
        /*05ac*/ 	.word	0x00000000
        /*05b0*/ 	.short	0x0101
        /*05b2*/ 	.byte	0x3f
	.zero		1


	//   ....[38]....
        /*05b4*/ 	.word	0x0000bb50
        /*05b8*/ 	.word	0x000000ff
        /*05bc*/ 	.word	0x0002d830
        /*05c0*/ 	.short	0x010a
        /*05c2*/ 	.byte	0x06
	.zero		1


	//   ....[39]....
        /*05c4*/ 	.word	0x0000bb90
        /*05c8*/ 	.word	0x000000ff
        /*05cc*/ 	.word	0x0002d830
        /*05d0*/ 	.short	0x010a
        /*05d2*/ 	.byte	0x06
	.zero		1


	//   ....[40]....
        /*05d4*/ 	.word	0x0000be30
        /*05d8*/ 	.word	0x000000ff
        /*05dc*/ 	.word	0x0002d850
        /*05e0*/ 	.short	0x010a
        /*05e2*/ 	.byte	0x06
	.zero		1


	//   ....[41]....
        /*05e4*/ 	.word	0x0000be70
        /*05e8*/ 	.word	0x000000ff
        /*05ec*/ 	.word	0x0002d850
        /*05f0*/ 	.short	0x010a
        /*05f2*/ 	.byte	0x06
	.zero		1


	//   ....[42]....
        /*05f4*/ 	.word	0x0000cb30
        /*05f8*/ 	.word	0x00000035
        /*05fc*/ 	.word	0x00000000
        /*0600*/ 	.short	0x0101
        /*0602*/ 	.byte	0x3f
	.zero		1


	//   ....[43]....
        /*0604*/ 	.word	0x0000e6b0
        /*0608*/ 	.word	0x00000020
        /*060c*/ 	.word	0x00000000
        /*0610*/ 	.short	0x0101
        /*0612*/ 	.byte	0x3f
	.zero		1


	//   ....[44]....
        /*0614*/ 	.word	0x0000f2e0
        /*0618*/ 	.word	0x000000ff
        /*061c*/ 	.word	0x0002d850
        /*0620*/ 	.short	0x010a
        /*0622*/ 	.byte	0x09
	.zero		1


	//   ....[45]....
        /*0624*/ 	.word	0x0000f320
        /*0628*/ 	.word	0x000000ff
        /*062c*/ 	.word	0x0002d850
        /*0630*/ 	.short	0x010a
        /*0632*/ 	.byte	0x09
	.zero		1


	//   ....[46]....
        /*0634*/ 	.word	0x0000f960
        /*0638*/ 	.word	0x00000007
        /*063c*/ 	.word	0x00000000
        /*0640*/ 	.short	0x0101
        /*0642*/ 	.byte	0x3f
	.zero		1


	//   ....[47]....
        /*0644*/ 	.word	0x00010960
        /*0648*/ 	.word	0x000000ff
        /*064c*/ 	.word	0x00000000
        /*0650*/ 	.short	0x0101
        /*0652*/ 	.byte	0x04
	.zero		1


	//   ....[48]....
        /*0654*/ 	.word	0x00013330
        /*0658*/ 	.word	0x00000005
        /*065c*/ 	.word	0x0002d840
        /*0660*/ 	.short	0x010a
        /*0662*/ 	.byte	0x3f
	.zero		1


	//   ....[49]....
        /*0664*/ 	.word	0x00013820
        /*0668*/ 	.word	0x00000019
        /*066c*/ 	.word	0x0002d820
        /*0670*/ 	.short	0x010a
        /*0672*/ 	.byte	0x3f
	.zero		1


	//   ....[50]....
        /*0674*/ 	.word	0x00013b00
        /*0678*/ 	.word	0x00000003
        /*067c*/ 	.word	0x0002d840
        /*0680*/ 	.short	0x010a
        /*0682*/ 	.byte	0x3f
	.zero		1


	//   ....[51]....
        /*0684*/ 	.word	0x00013d80
        /*0688*/ 	.word	0x00000002
        /*068c*/ 	.word	0x00000060
        /*0690*/ 	.short	0x010a
        /*0692*/ 	.byte	0x3f
	.zero		1


	//   ....[52]....
        /*0694*/ 	.word	0x000142a0
        /*0698*/ 	.word	0x00000003
        /*069c*/ 	.word	0x0002d840
        /*06a0*/ 	.short	0x010a
        /*06a2*/ 	.byte	0x3f
	.zero		1


	//   ....[53]....
        /*06a4*/ 	.word	0x00014520
        /*06a8*/ 	.word	0x00000003
        /*06ac*/ 	.word	0x00000060
        /*06b0*/ 	.short	0x010a
        /*06b2*/ 	.byte	0x3f
	.zero		1


	//   ....[54]....
        /*06b4*/ 	.word	0x000149a0
        /*06b8*/ 	.word	0x00000002
        /*06bc*/ 	.word	0x0002d840
        /*06c0*/ 	.short	0x010a
        /*06c2*/ 	.byte	0x3f
	.zero		1


	//   ....[55]....
        /*06c4*/ 	.word	0x00014c40
        /*06c8*/ 	.word	0x00000002
        /*06cc*/ 	.word	0x00000060
        /*06d0*/ 	.short	0x010a
        /*06d2*/ 	.byte	0x3f
	.zero		1


	//   ....[56]....
        /*06d4*/ 	.word	0x00015020
        /*06d8*/ 	.word	0x00000003
        /*06dc*/ 	.word	0x0002d860
        /*06e0*/ 	.short	0x010a
        /*06e2*/ 	.byte	0x3f
	.zero		1


	//   ....[57]....
        /*06e4*/ 	.word	0x00015f30
        /*06e8*/ 	.word	0x00000009
        /*06ec*/ 	.word	0x0002d820
        /*06f0*/ 	.short	0x010a
        /*06f2*/ 	.byte	0x3f
	.zero		1


	//   ....[58]....
        /*06f4*/ 	.word	0x000160d0
        /*06f8*/ 	.word	0x00000007
        /*06fc*/ 	.word	0x00000000
        /*0700*/ 	.short	0x010a
        /*0702*/ 	.byte	0x3f
	.zero		1


	//   ....[59]....
        /*0704*/ 	.word	0x00016140
        /*0708*/ 	.word	0x00000003
        /*070c*/ 	.word	0x00000000
        /*0710*/ 	.short	0x010a
        /*0712*/ 	.byte	0x3f
	.zero		1


	//   ....[60]....
        /*0714*/ 	.word	0x000161a0
        /*0718*/ 	.word	0x00000005
        /*071c*/ 	.word	0x00000000
        /*0720*/ 	.short	0x010a
        /*0722*/ 	.byte	0x3f
	.zero		1


	//   ....[61]....
        /*0724*/ 	.word	0x000161d0
        /*0728*/ 	.word	0x00000003
        /*072c*/ 	.word	0x00000000
        /*0730*/ 	.short	0x010a
        /*0732*/ 	.byte	0x3f
	.zero		1


	//   ....[62]....
        /*0734*/ 	.word	0x00016240
        /*0738*/ 	.word	0x00000003
        /*073c*/ 	.word	0x0002d800
        /*0740*/ 	.short	0x010a
        /*0742*/ 	.byte	0x3f
	.zero		1


	//   ....[63]....
        /*0744*/ 	.word	0x00016290
        /*0748*/ 	.word	0x00000004
        /*074c*/ 	.word	0x0002d830
        /*0750*/ 	.short	0x010a
        /*0752*/ 	.byte	0x3f
	.zero		1


	//   ....[64]....
        /*0754*/ 	.word	0x000162f0
        /*0758*/ 	.word	0x0000000b
        /*075c*/ 	.word	0x0002d830
        /*0760*/ 	.short	0x010a
        /*0762*/ 	.byte	0x3f
	.zero		1


	//   ....[65]....
        /*0764*/ 	.word	0x00016350
        /*0768*/ 	.word	0x0000000b
        /*076c*/ 	.word	0x0002d850
        /*0770*/ 	.short	0x010a
        /*0772*/ 	.byte	0x3f
	.zero		1


	//   ....[66]....
        /*0774*/ 	.word	0x000163b0
        /*0778*/ 	.word	0x00000009
        /*077c*/ 	.word	0x0002d830
        /*0780*/ 	.short	0x010a
        /*0782*/ 	.byte	0x3f
	.zero		1


	//   ....[67]....
        /*0784*/ 	.word	0x00016410
        /*0788*/ 	.word	0x00000009
        /*078c*/ 	.word	0x0002d850
        /*0790*/ 	.short	0x010a
        /*0792*/ 	.byte	0x3f
	.zero		1


	//   ....[68]....
        /*0794*/ 	.word	0x00016470
        /*0798*/ 	.word	0x0000000d
        /*079c*/ 	.word	0x0002d830
        /*07a0*/ 	.short	0x010a
        /*07a2*/ 	.byte	0x3f
	.zero		1


	//   ....[69]....
        /*07a4*/ 	.word	0x000164d0
        /*07a8*/ 	.word	0x0000000d
        /*07ac*/ 	.word	0x0002d850
        /*07b0*/ 	.short	0x010a
        /*07b2*/ 	.byte	0x3f
	.zero		1


	//   ....[70]....
        /*07b4*/ 	.word	0x00016530
        /*07b8*/ 	.word	0x00000005
        /*07bc*/ 	.word	0x0002d850
        /*07c0*/ 	.short	0x010a
        /*07c2*/ 	.byte	0x3f
	.zero		1


	//   ....[71]....
        /*07c4*/ 	.word	0x000166d0
        /*07c8*/ 	.word	0x00000005
        /*07cc*/ 	.word	0x0002d840
        /*07d0*/ 	.short	0x010a
        /*07d2*/ 	.byte	0x3f
	.zero		1


	//   ....[72]....
        /*07d4*/ 	.word	0x00016720
        /*07d8*/ 	.word	0x00000019
        /*07dc*/ 	.word	0x0002d820
        /*07e0*/ 	.short	0x010a
        /*07e2*/ 	.byte	0x3f
	.zero		1


	//   ....[73]....
        /*07e4*/ 	.word	0x00016770
        /*07e8*/ 	.word	0x00000003
        /*07ec*/ 	.word	0x0002d840
        /*07f0*/ 	.short	0x010a
        /*07f2*/ 	.byte	0x3f
	.zero		1


	//   ....[74]....
        /*07f4*/ 	.word	0x000167c0
        /*07f8*/ 	.word	0x00000002
        /*07fc*/ 	.word	0x00000060
        /*0800*/ 	.short	0x010a
        /*0802*/ 	.byte	0x3f
	.zero		1


	//   ....[75]....
        /*0804*/ 	.word	0x00016810
        /*0808*/ 	.word	0x00000003
        /*080c*/ 	.word	0x0002d840
        /*0810*/ 	.short	0x010a
        /*0812*/ 	.byte	0x3f
	.zero		1


	//   ....[76]....
        /*0814*/ 	.word	0x00016860
        /*0818*/ 	.word	0x00000003
        /*081c*/ 	.word	0x00000060
        /*0820*/ 	.short	0x010a
        /*0822*/ 	.byte	0x3f
	.zero		1


	//   ....[77]....
        /*0824*/ 	.word	0x000168b0
        /*0828*/ 	.word	0x00000002
        /*082c*/ 	.word	0x0002d840
        /*0830*/ 	.short	0x010a
        /*0832*/ 	.byte	0x3f
	.zero		1


	//   ....[78]....
        /*0834*/ 	.word	0x00016900
        /*0838*/ 	.word	0x00000002
        /*083c*/ 	.word	0x00000060
        /*0840*/ 	.short	0x010a
        /*0842*/ 	.byte	0x3f
	.zero		1


	//   ....[79]....
        /*0844*/ 	.word	0x00016950
        /*0848*/ 	.word	0x00000003
        /*084c*/ 	.word	0x0002d860
        /*0850*/ 	.short	0x010a
        /*0852*/ 	.byte	0x3f
	.zero		1


	//   ....[80]....
        /*0854*/ 	.word	0x00017300
        /*0858*/ 	.word	0x00000009
        /*085c*/ 	.word	0x0002d820
        /*0860*/ 	.short	0x010a
        /*0862*/ 	.byte	0x3f
	.zero		1


	//   ....[81]....
        /*0864*/ 	.word	0x000174a0
        /*0868*/ 	.word	0x00000007
        /*086c*/ 	.word	0x00000000
        /*0870*/ 	.short	0x010a
        /*0872*/ 	.byte	0x3f
	.zero		1


	//   ....[82]....
        /*0874*/ 	.word	0x000174f0
        /*0878*/ 	.word	0x00000003
        /*087c*/ 	.word	0x00000000
        /*0880*/ 	.short	0x010a
        /*0882*/ 	.byte	0x3f
	.zero		1


	//   ....[83]....
        /*0884*/ 	.word	0x00017540
        /*0888*/ 	.word	0x00000005
        /*088c*/ 	.word	0x00000000
        /*0890*/ 	.short	0x010a
        /*0892*/ 	.byte	0x3f
	.zero		1


	//----- nvinfo : EIATTR_NUM_MBARRIERS
	.align		4
.L_209:
        /*0894*/ 	.byte	0x03, 0x38
        /*0896*/ 	.short	0x0016


	//----- nvinfo : EIATTR_EXIT_INSTR_OFFSETS
	.align		4
        /*0898*/ 	.byte	0x04, 0x1c
        /*089a*/ 	.short	(.L_211 - .L_210)


	//   ....[0]....
.L_210:
        /*089c*/ 	.word	0x00000ab0


	//   ....[1]....
        /*08a0*/ 	.word	0x00011480


	//   ....[2]....
        /*08a4*/ 	.word	0x000114e0


	//   ....[3]....
        /*08a8*/ 	.word	0x00016220


	//----- nvinfo : EIATTR_MAX_THREADS
	.align		4
.L_211:
        /*08ac*/ 	.byte	0x04, 0x05
        /*08ae*/ 	.short	(.L_213 - .L_212)
.L_212:
        /*08b0*/ 	.word	0x00000200
        /*08b4*/ 	.word	0x00000001
        /*08b8*/ 	.word	0x00000001


	//----- nvinfo : EIATTR_CRS_STACK_SIZE
	.align		4
.L_213:
        /*08bc*/ 	.byte	0x04, 0x1e
        /*08be*/ 	.short	(.L_215 - .L_214)
.L_214:
        /*08c0*/ 	.word	0x00000000


	//----- nvinfo : EIATTR_CBANK_PARAM_SIZE
	.align		4
.L_215:
        /*08c4*/ 	.byte	0x03, 0x19
        /*08c6*/ 	.short	0x0a70


	//----- nvinfo : EIATTR_PARAM_CBANK
	.align		4
        /*08c8*/ 	.byte	0x04, 0x0a
        /*08ca*/ 	.short	(.L_217 - .L_216)
	.align		4
.L_216:
        /*08cc*/ 	.word	index@(.nv.constant0._ZN7cutlass13device_kernelIN5flash11enable_sm90INS1_16FlashAttnFwdSm90INS1_25CollectiveMainloopFwdSm90ILi2EN4cute5tupleIJNS5_1CILi1EEES8_S8_EEENS6_IJNS7_ILi192EEENS7_ILi128EEENS7_ILi96EEEEEELi96ENS_6half_tEfNS_4arch4Sm90ELb0ELb1ELb1ELb1ELb0ELb0ELb0ELb0ELb1ELb0ELb0ELb0EEENS1_21CollectiveEpilogueFwdINS6_IJSA_SC_SB_EEES9_SE_SG_Li384ELb1ELb0ELb0ELb0EEENS1_36VarlenDynamicPersistentTileSchedulerILi192ELi128ELi384ELi32ELb0ELb0ELb1ELb1ELb0ELb1EEEEEEEEEvNT_6ParamsE)
        /*08d0*/ 	.short	0x0210
        /*08d2*/ 	.short	0x0a70


	//----- nvinfo : EIATTR_SW_WAR
	.align		4
.L_217:
        /*08d4*/ 	.byte	0x04, 0x36
        /*08d6*/ 	.short	(.L_219 - .L_218)
.L_218:
        /*08d8*/ 	.word	0x00000008
.L_219:


//--------------------- .nv.info._ZN7cutlass13device_kernelIN5flash11enable_sm90INS1_16FlashAttnFwdSm90INS1_25CollectiveMainloopFwdSm90ILi2EN4cute5tupleIJNS5_1CILi1EEES8_S8_EEENS6_IJNS7_ILi192EEENS7_ILi128EEENS7_ILi96EEEEEELi96ENS_6half_tEfNS_4arch4Sm90ELb0ELb1ELb1ELb1ELb0ELb1ELb0ELb0ELb1ELb0ELb0ELb0EEENS1_21CollectiveEpilogueFwdINS6_IJSA_SC_SB_EEES9_SE_SG_Li384ELb1ELb0ELb0ELb0EEENS1_36VarlenDynamicPersistentTileSchedulerILi192ELi128ELi384ELi32ELb0ELb0ELb1ELb1ELb0ELb1EEEEEEEEEvNT_6ParamsE --------------------------
	.section	.nv.info._ZN7cutlass13device_kernelIN5flash11enable_sm90INS1_16FlashAttnFwdSm90INS1_25CollectiveMainloopFwdSm90ILi2EN4cute5tupleIJNS5_1CILi1EEES8_S8_EEENS6_IJNS7_ILi192EEENS7_ILi128EEENS7_ILi96EEEEEELi96ENS_6half_tEfNS_4arch4Sm90ELb0ELb1ELb1ELb1ELb0ELb1ELb0ELb0ELb1ELb0ELb0ELb0EEENS1_21CollectiveEpilogueFwdINS6_IJSA_SC_SB_EEES9_SE_SG_Li384ELb1ELb0ELb0ELb0EEENS1_36VarlenDynamicPersistentTileSchedulerILi192ELi128ELi384ELi32ELb0ELb0ELb1ELb1ELb0ELb1EEEEEEEEEvNT_6ParamsE,"",@"SHT_CUDA_INFO"
	.sectionflags	@""
	.align	4


	//----- nvinfo : EIATTR_CUDA_API_VERSION
	.align		4
        /*0000*/ 	.byte	0x04, 0x37
        /*0002*/ 	.short	(.L_221 - .L_220)
.L_220:
        /*0004*/ 	.word	0x00000082


	//----- nvinfo : EIATTR_KPARAM_INFO
	.align		4
.L_221:
        /*0008*/ 	.byte	0x04, 0x17
        /*000a*/ 	.short	(.L_223 - .L_222)
.L_222:
        /*000c*/ 	.word	0x00000000
        /*0010*/ 	.short	0x0000
        /*0012*/ 	.short	0x0070
        /*0014*/ 	.byte	0x00, 0xf0, 0x01, 0x28


	//----- nvinfo : EIATTR_SPARSE_MMA_MASK
	.align		4
.L_223:
        /*0018*/ 	.byte	0x03, 0x50
        /*001a*/ 	.short	0x0000


	//----- nvinfo : EIATTR_MAXREG_COUNT
	.align		4
        /*001c*/ 	.byte	0x03, 0x1b
        /*001e*/ 	.short	0x0080


	//----- nvinfo : EIATTR_NUM_BARRIERS
	.align		4
        /*0020*/ 	.byte	0x02, 0x4c
        /*0022*/ 	.byte	0x10
	.zero		1


	//----- nvinfo : EIATTR_EXTERNS
	.align		4
        /*0024*/ 	.byte	0x04, 0x0f
        /*0026*/ 	.short	(.L_225 - .L_224)


	//   ....[0]....
	.align		4
.L_224:
        /*0028*/ 	.word	index@(__assertfail)


	//----- nvinfo : EIATTR_ANNOTATIONS
	.align		4
.L_225:
        /*002c*/ 	.byte	0x04, 0x55
        /*002e*/ 	.short	(.L_227 - .L_226)


	//   ....[0]....
.L_226:
        /* <DEDUP_REMOVED lines=60> */


	//----- nvinfo : EIATTR_MERCURY_ISA_VERSION
	.align		4
.L_227:
        /*03d8*/ 	.byte	0x03, 0x5f
        /*03da*/ 	.short	0x0101


	//----- nvinfo : EIATTR_UNUSED_LOAD_BYTE_OFFSET
	.align		4
        /*03dc*/ 	.byte	0x04, 0x44
        /*03de*/ 	.short	(.L_229 - .L_228)


	//   ....[0]....
.L_228:
        /*03e0*/ 	.word	0x00000b10
        /*03e4*/ 	.word	0x0000fff0


	//   ....[1]....
        /*03e8*/ 	.word	0x0001a2c0
        /*03ec*/ 	.word	0x0000fff0


	//----- nvinfo : EIATTR_INT_WARP_WIDE_INSTR_OFFSETS
	.align		4
.L_229:
        /*03f0*/ 	.byte	0x04, 0x31
        /*03f2*/ 	.short	(.L_231 - .L_230)


	//   ....[0]....
.L_230:
        /*03f4*/ 	.word	0x000001c0


	//   ....[1]....
        /*03f8*/ 	.word	0x00000200


	//   ....[2]....
        /*03fc*/ 	.word	0x00000270


	//   ....[3]....
        /*0400*/ 	.word	0x0001e1a0


	//   ....[4]....
        /*0404*/ 	.word	0x0001e230


	//   ....[5]....
        /*0408*/ 	.word	0x0001e6e0


	//   ....[6]....
        /*040c*/ 	.word	0x0001e720


	//   ....[7]....
        /*0410*/ 	.word	0x0001e860


	//   ....[8]....
        /*0414*/ 	.word	0x0001e930


	//   ....[9]....
        /*0418*/ 	.word	0x00020850


	//   ....[10]....
        /*041c*/ 	.word	0x000208e0


	//----- nvinfo : EIATTR_COOP_GROUP_MASK_REGIDS
	.align		4
.L_231:
        /*0420*/ 	.byte	0x04, 0x29
        /*0422*/ 	.short	(.L_233 - .L_232)


	//   ....[0]....
.L_232:
        /*0424*/ 	.word	0xffffffff


	//   ....[1]....
        /*0428*/ 	.word	0xffffffff


	//   ....[2]....
        /*042c*/ 	.word	0xffffffff


	//   ....[3]....
        /*0430*/ 	.word	0xffffffff


	//   ....[4]....
        /*0434*/ 	.word	0xffffffff


	//   ....[5]....
        /*0438*/ 	.word	0xffffffff


	//   ....[6]....
        /*043c*/ 	.word	0xffffffff


	//   ....[7]....
        /*0440*/ 	.word	0xffffffff


	//   ....[8]....
        /*0444*/ 	.word	0xffffffff


	//   ....[9]....
        /*0448*/ 	.word	0xffffffff


	//   ....[10]....
        /*044c*/ 	.word	0xffffffff


	//   ....[11]....
        /*0450*/ 	.word	0xffffffff


	//   ....[12]....
        /*0454*/ 	.word	0xffffffff


	//   ....[13]....
        /*0458*/ 	.word	0xffffffff


	//   ....[14]....
        /*045c*/ 	.word	0xffffffff


	//   ....[15]....
        /*0460*/ 	.word	0xffffffff


	//   ....[16]....
        /*0464*/ 	.word	0xffffffff


	//   ....[17]....
        /*0468*/ 	.word	0xffffffff


	//   ....[18]....
        /*046c*/ 	.word	0xffffffff


	//   ....[19]....
        /*0470*/ 	.word	0xffffffff


	//   ....[20]....
        /*0474*/ 	.word	0xffffffff


	//   ....[21]....
        /*0478*/ 	.word	0xffffffff


	//   ....[22]....
        /*047c*/ 	.word	0xffffffff


	//   ....[23]....
        /*0480*/ 	.word	0xffffffff


	//   ....[24]....
        /*0484*/ 	.word	0xffffffff


	//   ....[25]....
        /*0488*/ 	.word	0xffffffff


	//   ....[26]....
        /*048c*/ 	.word	0xffffffff


	//   ....[27]....
        /*0490*/ 	.word	0xffffffff


	//   ....[28]....
        /*0494*/ 	.word	0xffffffff


	//   ....[29]....
        /*0498*/ 	.word	0xffffffff


	//   ....[30]....
        /*049c*/ 	.word	0xffffffff


	//   ....[31]....
        /*04a0*/ 	.word	0xffffffff


	//   ....[32]....
        /*04a4*/ 	.word	0xffffffff


	//   ....[33]....
        /*04a8*/ 	.word	0xffffffff


	//   ....[34]....
        /*04ac*/ 	.word	0xffffffff


	//   ....[35]....
        /*04b0*/ 	.word	0xffffffff


	//   ....[36]....
        /*04b4*/ 	.word	0xffffffff


	//   ....[37]....
        /*04b8*/ 	.word	0xffffffff


	//   ....[38]....
        /*04bc*/ 	.word	0xffffffff


	//   ....[39]....
        /*04c0*/ 	.word	0xffffffff


	//   ....[40]....
        /*04c4*/ 	.word	0xffffffff


	//   ....[41]....
        /*04c8*/ 	.word	0xffffffff


	//   ....[42]....
        /*04cc*/ 	.word	0xffffffff


	//   ....[43]....
        /*04d0*/ 	.word	0xffffffff


	//   ....[44]....
        /*04d4*/ 	.word	0xffffffff


	//   ....[45]....
        /*04d8*/ 	.word	0xffffffff


	//   ....[46]....
        /*04dc*/ 	.word	0xffffffff


	//   ....[47]....
        /*04e0*/ 	.word	0xffffffff


	//   ....[48]....
        /*04e4*/ 	.word	0xffffffff


	//   ....[49]....
        /*04e8*/ 	.word	0xffffffff


	//   ....[50]....
        /*04ec*/ 	.word	0xffffffff


	//   ....[51]....
        /*04f0*/ 	.word	0xffffffff


	//   ....[52]....
        /*04f4*/ 	.word	0xffffffff


	//   ....[53]....
        /*04f8*/ 	.word	0xffffffff


	//   ....[54]....
        /*04fc*/ 	.word	0xffffffff


	//   ....[55]....
        /*0500*/ 	.word	0xffffffff


	//   ....[56]....
        /*0504*/ 	.word	0xffffffff


	//   ....[57]....
        /*0508*/ 	.word	0xffffffff


	//   ....[58]....
        /*050c*/ 	.word	0xffffffff


	//   ....[59]....
        /*0510*/ 	.word	0xffffffff


	//   ....[60]....
        /*0514*/ 	.word	0xffffffff


	//   ....[61]....
        /*0518*/ 	.word	0xffffffff


	//   ....[62]....
        /*051c*/ 	.word	0xffffffff


	//   ....[63]....
        /*0520*/ 	.word	0xffffffff


	//   ....[64]....
        /*0524*/ 	.word	0xffffffff


	//   ....[65]....
        /*0528*/ 	.word	0xffffffff


	//   ....[66]....
        /*052c*/ 	.word	0x0500000f


	//   ....[67]....
        /*0530*/ 	.word	0x0500000f


	//   ....[68]....
        /*0534*/ 	.word	0x0500000f


	//   ....[69]....
        /*0538*/ 	.word	0x0500000f


	//   ....[70]....
        /*053c*/ 	.word	0x0500000f


	//   ....[71]....
        /*0540*/ 	.word	0x0500000f


	//   ....[72]....
        /*0544*/ 	.word	0x0500000f


	//   ....[73]....
        /*0548*/ 	.word	0x0500000f


	//   ....[74]....
        /*054c*/ 	.word	0x0500000f


	//   ....[75]....
        /*0550*/ 	.word	0x0500000f


	//   ....[76]....
        /*0554*/ 	.word	0x0500000f


	//   ....[77]....
        /*0558*/ 	.word	0x0500000f


	//   ....[78]....
        /*055c*/ 	.word	0x0500000f


	//   ....[79]....
        /*0560*/ 	.word	0x0500000f


	//   ....[80]....
        /*0564*/ 	.word	0x0500000f


	//   ....[81]....
        /*0568*/ 	.word	0x0500000f


	//   ....[82]....
        /*056c*/ 	.word	0x0500000f


	//   ....[83]....
        /*0570*/ 	.word	0x0500000f


	//   ....[84]....
        /*0574*/ 	.word	0x0500000f


	//   ....[85]....
        /*0578*/ 	.word	0x0500000f


	//   ....[86]....
        /*057c*/ 	.word	0x0500000f


	//   ....[87]....
        /*0580*/ 	.word	0x0500000f


	//   ....[88]....
        /*0584*/ 	.word	0x0500000f


	//   ....[89]....
        /*0588*/ 	.word	0x0500000f


	//   ....[90]....
        /*058c*/ 	.word	0x0500000f


	//   ....[91]....
        /*0590*/ 	.word	0x0500000f


	//   ....[92]....
        /*0594*/ 	.word	0x0500000f


	//   ....[93]....
        /*0598*/ 	.word	0x0500000f


	//   ....[94]....
        /*059c*/ 	.word	0x0500000f


	//----- nvinfo : EIATTR_COOP_GROUP_INSTR_OFFSETS
	.align		4
.L_233:
        /*05a0*/ 	.byte	0x04, 0x28
        /*05a2*/ 	.short	(.L_235 - .L_234)


	//   ....[0]....
.L_234:
        /*05a4*/ 	.word	0x00000070


	//   ....[1]....
        /*05a8*/ 	.word	0x000001d0


	//   ....[2]....
        /*05ac*/ 	.word	0x00000220


	//   ....[3]....
        /*05b0*/ 	.word	0x00000450


	//   ....[4]....
        /*05b4*/ 	.word	0x000005b0


	//   ....[5]....
        /*05b8*/ 	.word	0x000006d0


	//   ....[6]....
        /*05bc*/ 	.word	0x00000830


	//   ....[7]....
        /*05c0*/ 	.word	0x00007170


	//   ....[8]....
        /*05c4*/ 	.word	0x0000d6d0


	//   ....[9]....
        /*05c8*/ 	.word	0x0000d780


	//   ....[10]....
        /*05cc*/ 	.word	0x0000dd60


	//   ....[11]....
        /*05d0*/ 	.word	0x0000dd80


	//   ....[12]....
        /*05d4*/ 	.word	0x0000ec70


	//   ....[13]....
        /*05d8*/ 	.word	0x000112a0


	//   ....[14]....
        /*05dc*/ 	.word	0x000113a0


	//   ....[15]....
        /*05e0*/ 	.word	0x00011c50


	//   ....[16]....
        /*05e4*/ 	.word	0x00011cb0


	//   ....[17]....
        /*05e8*/ 	.word	0x00012b90


	//   ....[18]....
        /*05ec*/ 	.word	0x00013de0


	//   ....[19]....
        /*05f0*/ 	.word	0x00013e40


	//   ....[20]....
        /*05f4*/ 	.word	0x00014540


	//   ....[21]....
        /*05f8*/ 	.word	0x00014560


	//   ....[22]....
        /*05fc*/ 	.word	0x000159d0


	//   ....[23]....
        /*0600*/ 	.word	0x00017aa0


	//   ....[24]....
        /*0604*/ 	.word	0x00017ac0


	//   ....[25]....
        /*0608*/ 	.word	0x00018760


	//   ....[26]....
        /*060c*/ 	.word	0x00018780


	//   ....[27]....
        /*0610*/ 	.word	0x00019620


	//   ....[28]....
        /*0614*/ 	.word	0x00019820


	//   ....[29]....
        /*0618*/ 	.word	0x00019850


	//   ....[30]....
        /*061c*/ 	.word	0x00019980


	//   ....[31]....
        /*0620*/ 	.word	0x00019dd0


	//   ....[32]....
        /*0624*/ 	.word	0x0001bc10


	//   ....[33]....
        /*0628*/ 	.word	0x0001bdb0


	//   ....[34]....
        /*062c*/ 	.word	0x0001bde0


	//   ....[35]....
        /*0630*/ 	.word	0x0001be10


	//   ....[36]....
        /*0634*/ 	.word	0x0001be50


	//   ....[37]....
        /*0638*/ 	.word	0x0001bea0


	//   ....[38]....
        /*063c*/ 	.word	0x0001bf00


	//   ....[39]....
        /*0640*/ 	.word	0x0001c0c0


	//   ....[40]....
        /*0644*/ 	.word	0x0001c120


	//   ....[41]....
        /*0648*/ 	.word	0x0001c160


	//   ....[42]....
        /*064c*/ 	.word	0x0001c1a0


	//   ....[43]....
        /*0650*/ 	.word	0x0001c1d0


	//   ....[44]....
        /*0654*/ 	.word	0x0001c200


	//   ....[45]....
        /*0658*/ 	.word	0x0001c2a0


	//   ....[46]....
        /*065c*/ 	.word	0x0001c300


	//   ....[47]....
        /*0660*/ 	.word	0x0001c390


	//   ....[48]....
        /*0664*/ 	.word	0x00020c50


	//   ....[49]....
        /*0668*/ 	.word	0x00020c60


	//   ....[50]....
        /*066c*/ 	.word	0x00020d50


	//   ....[51]....
        /*0670*/ 	.word	0x00020db0


	//   ....[52]....
        /*0674*/ 	.word	0x00020df0


	//   ....[53]....
        /*0678*/ 	.word	0x00020e30


	//   ....[54]....
        /*067c*/ 	.word	0x00020e60


	//   ....[55]....
        /*0680*/ 	.word	0x00020e90


	//   ....[56]....
        /*0684*/ 	.word	0x00021000


	//   ....[57]....
        /*0688*/ 	.word	0x00021060


	//   ....[58]....
        /*068c*/ 	.word	0x000210a0


	//   ....[59]....
        /*0690*/ 	.word	0x000210e0


	//   ....[60]....
        /*0694*/ 	.word	0x00021110


	//   ....[61]....
        /*0698*/ 	.word	0x00021140


	//   ....[62]....
        /*069c*/ 	.word	0x00021200


	//   ....[63]....
        /*06a0*/ 	.word	0x00021220


	//   ....[64]....
        /*06a4*/ 	.word	0x00021290


	//   ....[65]....
        /*06a8*/ 	.word	0x00021900


	//   ....[66]....
        /*06ac*/ 	.word	0x00021d10


	//   ....[67]....
        /*06b0*/ 	.word	0x00021db0


	//   ....[68]....
        /*06b4*/ 	.word	0x00021e50


	//   ....[69]....
        /*06b8*/ 	.word	0x00021ef0


	//   ....[70]....
        /*06bc*/ 	.word	0x00021f90


	//   ....[71]....
        /*06c0*/ 	.word	0x00022070


	//   ....[72]....
        /*06c4*/ 	.word	0x00022110


	//   ....[73]....
        /*06c8*/ 	.word	0x000221b0


	//   ....[74]....
        /*06cc*/ 	.word	0x00022250


	//   ....[75]....
        /*06d0*/ 	.word	0x000225e0


	//   ....[76]....
        /*06d4*/ 	.word	0x000228c0


	//   ....[77]....
        /*06d8*/ 	.word	0x00022cb0


	//   ....[78]....
        /*06dc*/ 	.word	0x00022d40


	//   ....[79]....
        /*06e0*/ 	.word	0x00022de0


	//   ....[80]....
        /*06e4*/ 	.word	0x00022e90


	//   ....[81]....
        /*06e8*/ 	.word	0x00022f10


	//   ....[82]....
        /*06ec*/ 	.word	0x00022f90


	//   ....[83]....
        /*06f0*/ 	.word	0x00023010


	//   ....[84]....
        /*06f4*/ 	.word	0x00023090


	//   ....[85]....
        /*06f8*/ 	.word	0x00023120


	//   ....[86]....
        /*06fc*/ 	.word	0x000231d0


	//   ....[87]....
        /*0700*/ 	.word	0x00023250


	//   ....[88]....
        /*0704*/ 	.word	0x000232d0


	//   ....[89]....
        /*0708*/ 	.word	0x00023350


	//   ....[90]....
        /*070c*/ 	.word	0x000233d0


	//   ....[91]....
        /*0710*/ 	.word	0x00023440


	//   ....[92]....
        /*0714*/ 	.word	0x000234e0


	//   ....[93]....
        /*0718*/ 	.word	0x00023570


	//   ....[94]....
        /*071c*/ 	.word	0x00023690


	//----- nvinfo : EIATTR_REG_RECONFIG
	.align		4
.L_235:
        /*0720*/ 	.byte	0x01, 0x54
	.zero		2


	//----- nvinfo : EIATTR_SYSCALL_OFFSETS
	.align		4
        /*0724*/ 	.byte	0x04, 0x46
        /*0726*/ 	.short	(.L_237 - .L_236)


	//   ....[0]....
.L_236:
        /*0728*/ 	.word	0x00001be0


	//   ....[1]....
        /*072c*/ 	.word	0x00001d30


	//   ....[2]....
        /*0730*/ 	.word	0x00007390


	//   ....[3]....
        /*0734*/ 	.word	0x000076d0


	//   ....[4]....
        /*0738*/ 	.word	0x0001e3b0


	//   ....[5]....
        /*073c*/ 	.word	0x0001e4e0


	//   ....[6]....
        /*0740*/ 	.word	0x0001e5e0


	//----- nvinfo : EIATTR_MBARRIER_INSTR_OFFSETS
	.align		4
.L_237:
        /*0744*/ 	.byte	0x04, 0x39
        /*0746*/ 	.short	(.L_239 - .L_238)


	//   ....[0]....
.L_238:
        /*0748*/ 	.word	0x00000300
        /*074c*/ 	.word	0x000000ff
        /*0750*/ 	.word	0x0002d800
        /*0754*/ 	.short	0x0100
        /*0756*/ 	.byte	0x08
	.zero		1


	//   ....[1]....
        /*0758*/ 	.word	0x00000310
        /*075c*/ 	.word	0x000000ff
        /*0760*/ 	.word	0x0002d820
        /*0764*/ 	.short	0x0100
        /*0766*/ 	.byte	0x08
	.zero		1


	//   ....[2]....
        /*0768*/ 	.word	0x00000400
        /*076c*/ 	.word	0x000000ff
        /*0770*/ 	.word	0x0002d830
        /*0774*/ 	.short	0x0100
        /*0776*/ 	.byte	0x08
	.zero		1


	//   ....[3]....
        /*0778*/ 	.word	0x00000410
        /*077c*/ 	.word	0x000000ff
        /*0780*/ 	.word	0x0002d840
        /*0784*/ 	.short	0x0100
        /*0786*/ 	.byte	0x08
	.zero		1


	//   ....[4]....
        /*0788*/ 	.word	0x00000420
        /*078c*/ 	.word	0x000000ff
        /*0790*/ 	.word	0x0002d838
        /*0794*/ 	.short	0x0100
        /*0796*/ 	.byte	0x08
	.zero		1


	//   ....[5]....
        /*0798*/ 	.word	0x00000430
        /*079c*/ 	.word	0x000000ff
        /*07a0*/ 	.word	0x0002d848
        /*07a4*/ 	.short	0x0100
        /*07a6*/ 	.byte	0x08
	.zero		1


	//   ....[6]....
        /*07a8*/ 	.word	0x00000560
        /*07ac*/ 	.word	0x000000ff
        /*07b0*/ 	.word	0x0002d850
        /*07b4*/ 	.short	0x0100
        /*07b6*/ 	.byte	0x08
	.zero		1


	//   ....[7]....
        /*07b8*/ 	.word	0x00000570
        /*07bc*/ 	.word	0x000000ff
        /*07c0*/ 	.word	0x0002d860
        /*07c4*/ 	.short	0x0100
        /*07c6*/ 	.byte	0x08
	.zero		1


	//   ....[8]....
        /*07c8*/ 	.word	0x00000580
        /*07cc*/ 	.word	0x000000ff
        /*07d0*/ 	.word	0x0002d858
        /*07d4*/ 	.short	0x0100
        /*07d6*/ 	.byte	0x08
	.zero		1


	//   ....[9]....
        /*07d8*/ 	.word	0x00000590
        /*07dc*/ 	.word	0x000000ff
        /*07e0*/ 	.word	0x0002d868
        /*07e4*/ 	.short	0x0100
        /*07e6*/ 	.byte	0x08
	.zero		1


	//   ....[10]....
        /*07e8*/ 	.word	0x00000680
        /*07ec*/ 	.word	0x000000ff
        /*07f0*/ 	.word	0x0002d870
        /*07f4*/ 	.short	0x0100
        /*07f6*/ 	.byte	0x06
	.zero		1


	//   ....[11]....
        /*07f8*/ 	.word	0x00000690
        /*07fc*/ 	.word	0x000000ff
        /*0800*/ 	.word	0x0002d880
        /*0804*/ 	.short	0x0100
        /*0806*/ 	.byte	0x06
	.zero		1


	//   ....[12]....
        /*0808*/ 	.word	0x000006a0
        /*080c*/ 	.word	0x000000ff
        /*0810*/ 	.word	0x0002d878
        /*0814*/ 	.short	0x0100
        /*0816*/ 	.byte	0x06
	.zero		1


	//   ....[13]....
        /*0818*/ 	.word	0x000006b0
        /*081c*/ 	.word	0x000000ff
        /*0820*/ 	.word	0x0002d888
        /*0824*/ 	.short	0x0100
        /*0826*/ 	.byte	0x06
	.zero		1


	//   ....[14]....
        /*0828*/ 	.word	0x000007e0
        /*082c*/ 	.word	0x000000ff
        /*0830*/ 	.word	0x0002d890
        /*0834*/ 	.short	0x0100
        /*0836*/ 	.byte	0x08
	.zero		1


	//   ....[15]....
        /*0838*/ 	.word	0x000007f0
        /*083c*/ 	.word	0x000000ff
        /*0840*/ 	.word	0x0002d8a0
        /*0844*/ 	.short	0x0100
        /*0846*/ 	.byte	0x08
	.zero		1


	//   ....[16]....
        /*0848*/ 	.word	0x00000800
        /*084c*/ 	.word	0x000000ff
        /*0850*/ 	.word	0x0002d898
        /*0854*/ 	.short	0x0100
        /*0856*/ 	.byte	0x08
	.zero		1


	//   ....[17]....
        /*0858*/ 	.word	0x00000810
        /*085c*/ 	.word	0x000000ff
        /*0860*/ 	.word	0x0002d8a8
        /*0864*/ 	.short	0x0100
        /*0866*/ 	.byte	0x08
	.zero		1


	//   ....[18]....
        /*0868*/ 	.word	0x00000940
        /*086c*/ 	.word	0x000000ff
        /*0870*/ 	.word	0x0002d8b0
        /*0874*/ 	.short	0x0100
        /*0876*/ 	.byte	0x08
	.zero		1


	//   ....[19]....
        /*0878*/ 	.word	0x00000950
        /*087c*/ 	.word	0x000000ff
        /*0880*/ 	.word	0x0002d8c0
        /*0884*/ 	.short	0x0100
        /*0886*/ 	.byte	0x08
	.zero		1


	//   ....[20]....
        /*0888*/ 	.word	0x00000960
        /*088c*/ 	.word	0x000000ff
        /*0890*/ 	.word	0x0002d8b8
        /*0894*/ 	.short	0x0100
        /*0896*/ 	.byte	0x08
	.zero		1


	//   ....[21]....
        /*0898*/ 	.word	0x00000970
        /*089c*/ 	.word	0x000000ff
        /*08a0*/ 	.word	0x0002d8c8
        /*08a4*/ 	.short	0x0100
        /*08a6*/ 	.byte	0x08
	.zero		1


	//   ....[22]....
        /*08a8*/ 	.word	0x00003200
        /*08ac*/ 	.word	0x0000000f
        /*08b0*/ 	.word	0x0002d890
        /*08b4*/ 	.short	0x010a
        /*08b6*/ 	.byte	0x3f
	.zero		1


	//   ....[23]....
        /*08b8*/ 	.word	0x00004be0
        /*08bc*/ 	.word	0x0000000f
        /*08c0*/ 	.word	0x0002d890
        /*08c4*/ 	.short	0x010a
        /*08c6*/ 	.byte	0x3f
	.zero		1


	//   ....[24]....
        /*08c8*/ 	.word	0x00006500
        /*08cc*/ 	.word	0x0000000f
        /*08d0*/ 	.word	0x0002d890
        /*08d4*/ 	.short	0x010a
        /*08d6*/ 	.byte	0x3f
	.zero		1


	//   ....[25]....
        /*08d8*/ 	.word	0x00006770
        /*08dc*/ 	.word	0x0000001c
        /*08e0*/ 	.word	0x00000000
        /*08e4*/ 	.short	0x0101
        /*08e6*/ 	.byte	0x3f
	.zero		1


	//   ....[26]....
        /*08e8*/ 	.word	0x000067b0
        /*08ec*/ 	.word	0x0000000f
        /*08f0*/ 	.word	0x0002d8b0
        /*08f4*/ 	.short	0x010a
        /*08f6*/ 	.byte	0x3f
	.zero		1


	//   ....[27]....
        /*08f8*/ 	.word	0x00006b10
        /*08fc*/ 	.word	0x0000000f
        /*0900*/ 	.word	0x00000000
        /*0904*/ 	.short	0x0101
        /*0906*/ 	.byte	0x3f
	.zero		1


	//   ....[28]....
        /*0908*/ 	.word	0x00007430
        /*090c*/ 	.word	0x00000002
        /*0910*/ 	.word	0x0002d800
        /*0914*/ 	.short	0x010a
        /*0916*/ 	.byte	0x3f
	.zero		1


	//   ....[29]....
        /*0918*/ 	.word	0x00007480
        /*091c*/ 	.word	0x00000002
        /*0920*/ 	.word	0x0002d800
        /*0924*/ 	.short	0x010a
        /*0926*/ 	.byte	0x3f
	.zero		1


	//   ....[30]....
        /*0928*/ 	.word	0x00007fd0
        /*092c*/ 	.word	0x00000002
        /*0930*/ 	.word	0x0002d800
        /*0934*/ 	.short	0x010a
        /*0936*/ 	.byte	0x3f
	.zero		1


	//   ....[31]....
        /*0938*/ 	.word	0x00009b30
        /*093c*/ 	.word	0x00000002
        /*0940*/ 	.word	0x0002d800
        /*0944*/ 	.short	0x010a
        /*0946*/ 	.byte	0x3f
	.zero		1


	//   ....[32]....
        /*0948*/ 	.word	0x0000b280
        /*094c*/ 	.word	0x00000000
        /*0950*/ 	.word	0x0002d830
        /*0954*/ 	.short	0x010a
        /*0956*/ 	.byte	0x3f
	.zero		1


	//   ....[33]....
        /*0958*/ 	.word	0x0000b3e0
        /*095c*/ 	.word	0x00000000
        /*0960*/ 	.word	0x0002d830
        /*0964*/ 	.short	0x010a
        /*0966*/ 	.byte	0x3f
	.zero		1


	//   ....[34]....
        /*0968*/ 	.word	0x0000bc50
        /*096c*/ 	.word	0x00000032
        /*0970*/ 	.word	0x00000000
        /*0974*/ 	.short	0x0101
        /*0976*/ 	.byte	0x3f
	.zero		1


	//   ....[35]....
        /*0978*/ 	.word	0x0000f1a0
        /*097c*/ 	.word	0x00000009
        /*0980*/ 	.word	0x0002d830
        /*0984*/ 	.short	0x010a
        /*0986*/ 	.byte	0x3f
	.zero		1


	//   ....[36]....
        /*0988*/ 	.word	0x0000f1f0
        /*098c*/ 	.word	0x00000009
        /*0990*/ 	.word	0x0002d830
        /*0994*/ 	.short	0x010a
        /*0996*/ 	.byte	0x3f
	.zero		1


	//   ....[37]....
        /*0998*/ 	.word	0x0000f610
        /*099c*/ 	.word	0x00000009
        /*09a0*/ 	.word	0x0002d850
        /*09a4*/ 	.short	0x010a
        /*09a6*/ 	.byte	0x3f
	.zero		1


	//   ....[38]....
        /*09a8*/ 	.word	0x0000f650
        /*09ac*/ 	.word	0x00000009
        /*09b0*/ 	.word	0x0002d850
        /*09b4*/ 	.short	0x010a
        /*09b6*/ 	.byte	0x3f
	.zero		1


	//   ....[39]....
        /*09b8*/ 	.word	0x00010030
        /*09bc*/ 	.word	0x00000030
        /*09c0*/ 	.word	0x00000000
        /*09c4*/ 	.short	0x0101
        /*09c6*/ 	.byte	0x3f
	.zero		1


	//   ....[40]....
        /*09c8*/ 	.word	0x00010e40
        /*09cc*/ 	.word	0x00000008
        /*09d0*/ 	.word	0x00000000
        /*09d4*/ 	.short	0x0101
        /*09d6*/ 	.byte	0x3f
	.zero		1


	//   ....[41]....
        /*09d8*/ 	.word	0x00012f30
        /*09dc*/ 	.word	0x0000000b
        /*09e0*/ 	.word	0x0002d830
        /*09e4*/ 	.short	0x010a
        /*09e6*/ 	.byte	0x3f
	.zero		1


	//   ....[42]....
        /*09e8*/ 	.word	0x00012f80
        /*09ec*/ 	.word	0x0000000b
        /*09f0*/ 	.word	0x0002d830
        /*09f4*/ 	.short	0x010a
        /*09f6*/ 	.byte	0x3f
	.zero		1


	//   ....[43]....
        /*09f8*/ 	.word	0x000133a0
        /*09fc*/ 	.word	0x0000000b
        /*0a00*/ 	.word	0x0002d850
        /*0a04*/ 	.short	0x010a
        /*0a06*/ 	.byte	0x3f
	.zero		1


	//   ....[44]....
        /*0a08*/ 	.word	0x000133e0
        /*0a0c*/ 	.word	0x0000000b
        /*0a10*/ 	.word	0x0002d850
        /*0a14*/ 	.short	0x010a
        /*0a16*/ 	.byte	0x3f
	.zero		1


	//   ....[45]....
        /*0a18*/ 	.word	0x00014cf0
        /*0a1c*/ 	.word	0x0000000b
        /*0a20*/ 	.word	0x00000000
        /*0a24*/ 	.short	0x0101
        /*0a26*/ 	.byte	0x3f
	.zero		1


	//   ....[46]....
        /*0a28*/ 	.word	0x00014d00
        /*0a2c*/ 	.word	0x00000009
        /*0a30*/ 	.word	0x00000000
        /*0a34*/ 	.short	0x0101
        /*0a36*/ 	.byte	0x3f
	.zero		1


	//   ....[47]....
        /*0a38*/ 	.word	0x00015ba0
        /*0a3c*/ 	.word	0x0000000c
        /*0a40*/ 	.word	0x0002d830
        /*0a44*/ 	.short	0x010a
        /*0a46*/ 	.byte	0x3f
	.zero		1


	//   ....[48]....
        /*0a48*/ 	.word	0x00015bf0
        /*0a4c*/ 	.word	0x0000000c
        /*0a50*/ 	.word	0x0002d830
        /*0a54*/ 	.short	0x010a
        /*0a56*/ 	.byte	0x3f
	.zero		1


	//   ....[49]....
        /*0a58*/ 	.word	0x00016010
        /*0a5c*/ 	.word	0x0000000d
        /*0a60*/ 	.word	0x0002d850
        /*0a64*/ 	.short	0x010a
        /*0a66*/ 	.byte	0x3f
	.zero		1


	//   ....[50]....
        /*0a68*/ 	.word	0x00016050
        /*0a6c*/ 	.word	0x0000000d
        /*0a70*/ 	.word	0x0002d850
        /*0a74*/ 	.short	0x010a
        /*0a76*/ 	.byte	0x3f
	.zero		1


	//   ....[51]....
        /*0a78*/ 	.word	0x00016ae0
        /*0a7c*/ 	.word	0x00000032
        /*0a80*/ 	.word	0x00000000
        /*0a84*/ 	.short	0x0101
        /*0a86*/ 	.byte	0x3f
	.zero		1


	//   ....[52]....
        /*0a88*/ 	.word	0x00017890
        /*0a8c*/ 	.word	0x0000000b
        /*0a90*/ 	.word	0x00000000
        /*0a94*/ 	.short	0x0101
        /*0a96*/ 	.byte	0x3f
	.zero		1


	//   ....[53]....
        /*0a98*/ 	.word	0x000196a0
        /*0a9c*/ 	.word	0x0000000b
        /*0aa0*/ 	.word	0x0002d850
        /*0aa4*/ 	.short	0x010a
        /*0aa6*/ 	.byte	0x3f
	.zero		1


	//   ....[54]....
        /*0aa8*/ 	.word	0x00019750
        /*0aac*/ 	.word	0x0000000b
        /*0ab0*/ 	.word	0x0002d850
        /*0ab4*/ 	.short	0x010a
        /*0ab6*/ 	.byte	0x3f
	.zero		1


	//   ....[55]....
        /*0ab8*/ 	.word	0x00019f30
        /*0abc*/ 	.word	0x00000009
        /*0ac0*/ 	.word	0x00000000
        /*0ac4*/ 	.short	0x0101
        /*0ac6*/ 	.byte	0x3f
	.zero		1


	//   ....[56]....
        /*0ac8*/ 	.word	0x0001b100
        /*0acc*/ 	.word	0x00000000
        /*0ad0*/ 	.word	0x00000000
        /*0ad4*/ 	.short	0x0101
        /*0ad6*/ 	.byte	0x3f
	.zero		1


	//   ....[57]....
        /*0ad8*/ 	.word	0x0001d340
        /*0adc*/ 	.word	0x00000008
        /*0ae0*/ 	.word	0x0002d820
        /*0ae4*/ 	.short	0x010a
        /*0ae6*/ 	.byte	0x3f
	.zero		1


	//   ....[58]....
        /*0ae8*/ 	.word	0x0001d3b0
        /*0aec*/ 	.word	0x0000000a
        /*0af0*/ 	.word	0x0002d8a0
        /*0af4*/ 	.short	0x010a
        /*0af6*/ 	.byte	0x3f
	.zero		1


	//   ....[59]....
        /*0af8*/ 	.word	0x0001d600
        /*0afc*/ 	.word	0x0000000a
        /*0b00*/ 	.word	0x0002d8c0
        /*0b04*/ 	.short	0x010a
        /*0b06*/ 	.byte	0x3f
	.zero		1


	//   ....[60]....
        /*0b08*/ 	.word	0x0001d8f0
        /*0b0c*/ 	.word	0x0000000b
        /*0b10*/ 	.word	0x0002d8a0
        /*0b14*/ 	.short	0x010a
        /*0b16*/ 	.byte	0x3f
	.zero		1


	//   ....[61]....
        /*0b18*/ 	.word	0x0001db30
        /*0b1c*/ 	.word	0x0000000b
        /*0b20*/ 	.word	0x0002d8c0
        /*0b24*/ 	.short	0x010a
        /*0b26*/ 	.byte	0x3f
	.zero		1


	//   ....[62]....
        /*0b28*/ 	.word	0x0001ec10
        /*0b2c*/ 	.word	0x00000005
        /*0b30*/ 	.word	0x0002d840
        /*0b34*/ 	.short	0x010a
        /*0b36*/ 	.byte	0x3f
	.zero		1


	//   ....[63]....
        /*0b38*/ 	.word	0x0001f120
        /*0b3c*/ 	.word	0x0000001b
        /*0b40*/ 	.word	0x0002d820
        /*0b44*/ 	.short	0x010a
        /*0b46*/ 	.byte	0x3f
	.zero		1


	//   ....[64]....
        /*0b48*/ 	.word	0x0001f410
        /*0b4c*/ 	.word	0x00000003
        /*0b50*/ 	.word	0x0002d840
        /*0b54*/ 	.short	0x010a
        /*0b56*/ 	.byte	0x3f
	.zero		1


	//   ....[65]....
        /*0b58*/ 	.word	0x0001f690
        /*0b5c*/ 	.word	0x00000002
        /*0b60*/ 	.word	0x00000060
        /*0b64*/ 	.short	0x010a
        /*0b66*/ 	.byte	0x3f
	.zero		1


	//   ....[66]....
        /*0b68*/ 	.word	0x0001fbd0
        /*0b6c*/ 	.word	0x00000003
        /*0b70*/ 	.word	0x0002d840
        /*0b74*/ 	.short	0x010a
        /*0b76*/ 	.byte	0x3f
	.zero		1


	//   ....[67]....
        /*0b78*/ 	.word	0x0001fe50
        /*0b7c*/ 	.word	0x00000003
        /*0b80*/ 	.word	0x00000060
        /*0b84*/ 	.short	0x010a
        /*0b86*/ 	.byte	0x3f
	.zero		1


	//   ....[68]....
        /*0b88*/ 	.word	0x000202d0
        /*0b8c*/ 	.word	0x00000002
        /*0b90*/ 	.word	0x0002d840
        /*0b94*/ 	.short	0x010a
        /*0b96*/ 	.byte	0x3f
	.zero		1


	//   ....[69]....
        /*0b98*/ 	.word	0x00020570
        /*0b9c*/ 	.word	0x00000002
        /*0ba0*/ 	.word	0x00000060
        /*0ba4*/ 	.short	0x010a
        /*0ba6*/ 	.byte	0x3f
	.zero		1


	//   ....[70]....
        /*0ba8*/ 	.word	0x00020950
        /*0bac*/ 	.word	0x00000003
        /*0bb0*/ 	.word	0x0002d860
        /*0bb4*/ 	.short	0x010a
        /*0bb6*/ 	.byte	0x3f
	.zero		1


	//   ....[71]....
        /*0bb8*/ 	.word	0x00021880
        /*0bbc*/ 	.word	0x00000009
        /*0bc0*/ 	.word	0x0002d820
        /*0bc4*/ 	.short	0x010a
        /*0bc6*/ 	.byte	0x3f
	.zero		1


	//   ....[72]....
        /*0bc8*/ 	.word	0x00021a10
        /*0bcc*/ 	.word	0x00000007
        /*0bd0*/ 	.word	0x00000000
        /*0bd4*/ 	.short	0x010a
        /*0bd6*/ 	.byte	0x3f
	.zero		1


	//   ....[73]....
        /*0bd8*/ 	.word	0x00021a80
        /*0bdc*/ 	.word	0x00000003
        /*0be0*/ 	.word	0x00000000
        /*0be4*/ 	.short	0x010a
        /*0be6*/ 	.byte	0x3f
	.zero		1


	//   ....[74]....
        /*0be8*/ 	.word	0x00021ae0
        /*0bec*/ 	.word	0x00000005
        /*0bf0*/ 	.word	0x00000000
        /*0bf4*/ 	.short	0x010a
        /*0bf6*/ 	.byte	0x3f
	.zero		1


	//   ....[75]....
        /*0bf8*/ 	.word	0x00021b10
        /*0bfc*/ 	.word	0x00000003
        /*0c00*/ 	.word	0x00000000
        /*0c04*/ 	.short	0x010a
        /*0c06*/ 	.byte	0x3f
	.zero		1


	//   ....[76]....
        /*0c08*/ 	.word	0x00021b70
        /*0c0c*/ 	.word	0x0000000f
        /*0c10*/ 	.word	0x0002d890
        /*0c14*/ 	.short	0x010a
        /*0c16*/ 	.byte	0x3f
	.zero		1


	//   ....[77]....
        /*0c18*/ 	.word	0x00021bc0
        /*0c1c*/ 	.word	0x0000000f
        /*0c20*/ 	.word	0x0002d890
        /*0c24*/ 	.short	0x010a
        /*0c26*/ 	.byte	0x3f
	.zero		1


	//   ....[78]....
        /*0c28*/ 	.word	0x00021c10
        /*0c2c*/ 	.word	0x0000000f
        /*0c30*/ 	.word	0x0002d890
        /*0c34*/ 	.short	0x010a
        /*0c36*/ 	.byte	0x3f
	.zero		1


	//   ....[79]....
        /*0c38*/ 	.word	0x00021c60
        /*0c3c*/ 	.word	0x0000000f
        /*0c40*/ 	.word	0x0002d8b0
        /*0c44*/ 	.short	0x010a
        /*0c46*/ 	.byte	0x3f
	.zero		1


	//   ....[80]....
        /*0c48*/ 	.word	0x00021fd0
        /*0c4c*/ 	.word	0x00000002
        /*0c50*/ 	.word	0x0002d800
        /*0c54*/ 	.short	0x010a
        /*0c56*/ 	.byte	0x3f
	.zero		1


	//   ....[81]....
        /*0c58*/ 	.word	0x00022290
        /*0c5c*/ 	.word	0x00000002
        /*0c60*/ 	.word	0x0002d800
        /*0c64*/ 	.short	0x010a
        /*0c66*/ 	.byte	0x3f
	.zero		1


	//   ....[82]....
        /*0c68*/ 	.word	0x000222e0
        /*0c6c*/ 	.word	0x00000000
        /*0c70*/ 	.word	0x0002d830
        /*0c74*/ 	.short	0x010a
        /*0c76*/ 	.byte	0x3f
	.zero		1


	//   ....[83]....
        /*0c78*/ 	.word	0x00022330
        /*0c7c*/ 	.word	0x00000009
        /*0c80*/ 	.word	0x0002d830
        /*0c84*/ 	.short	0x010a
        /*0c86*/ 	.byte	0x3f
	.zero		1


	//   ....[84]....
        /*0c88*/ 	.word	0x00022380
        /*0c8c*/ 	.word	0x00000009
        /*0c90*/ 	.word	0x0002d850
        /*0c94*/ 	.short	0x010a
        /*0c96*/ 	.byte	0x3f
	.zero		1


	//   ....[85]....
        /*0c98*/ 	.word	0x000223d0
        /*0c9c*/ 	.word	0x0000000b
        /*0ca0*/ 	.word	0x0002d830
        /*0ca4*/ 	.short	0x010a
        /*0ca6*/ 	.byte	0x3f
	.zero		1


	//   ....[86]....
        /*0ca8*/ 	.word	0x00022420
        /*0cac*/ 	.word	0x0000000b
        /*0cb0*/ 	.word	0x0002d850
        /*0cb4*/ 	.short	0x010a
        /*0cb6*/ 	.byte	0x3f
	.zero		1


	//   ....[87]....
        /*0cb8*/ 	.word	0x00022470
        /*0cbc*/ 	.word	0x0000000c
        /*0cc0*/ 	.word	0x0002d830
        /*0cc4*/ 	.short	0x010a
        /*0cc6*/ 	.byte	0x3f
	.zero		1


	//   ....[88]....
        /*0cc8*/ 	.word	0x000224c0
        /*0ccc*/ 	.word	0x0000000d
        /*0cd0*/ 	.word	0x0002d850
        /*0cd4*/ 	.short	0x010a
        /*0cd6*/ 	.byte	0x3f
	.zero		1


	//   ....[89]....
        /*0cd8*/ 	.word	0x00022510
        /*0cdc*/ 	.word	0x0000000b
        /*0ce0*/ 	.word	0x0002d850
        /*0ce4*/ 	.short	0x010a
        /*0ce6*/ 	.byte	0x3f
	.zero		1


	//   ....[90]....
        /*0ce8*/ 	.word	0x000226a0
        /*0cec*/ 	.word	0x00000008
        /*0cf0*/ 	.word	0x0002d820
        /*0cf4*/ 	.short	0x010a
        /*0cf6*/ 	.byte	0x3f
	.zero		1


	//   ....[91]....
        /*0cf8*/ 	.word	0x000226f0
        /*0cfc*/ 	.word	0x0000000a
        /*0d00*/ 	.word	0x0002d8a0
        /*0d04*/ 	.short	0x010a
        /*0d06*/ 	.byte	0x3f
	.zero		1


	//   ....[92]....
        /*0d08*/ 	.word	0x00022740
        /*0d0c*/ 	.word	0x0000000a
        /*0d10*/ 	.word	0x0002d8c0
        /*0d14*/ 	.short	0x010a
        /*0d16*/ 	.byte	0x3f
	.zero		1


	//   ....[93]....
        /*0d18*/ 	.word	0x00022790
        /*0d1c*/ 	.word	0x0000000b
        /*0d20*/ 	.word	0x0002d8a0
        /*0d24*/ 	.short	0x010a
        /*0d26*/ 	.byte	0x3f
	.zero		1


	//   ....[94]....
        /*0d28*/ 	.word	0x000227e0
        /*0d2c*/ 	.word	0x0000000b
        /*0d30*/ 	.word	0x0002d8c0
        /*0d34*/ 	.short	0x010a
        /*0d36*/ 	.byte	0x3f
	.zero		1


	//   ....[95]....
        /*0d38*/ 	.word	0x00022980
        /*0d3c*/ 	.word	0x00000005
        /*0d40*/ 	.word	0x0002d840
        /*0d44*/ 	.short	0x010a
        /*0d46*/ 	.byte	0x3f
	.zero		1


	//   ....[96]....
        /*0d48*/ 	.word	0x000229d0
        /*0d4c*/ 	.word	0x0000001b
        /*0d50*/ 	.word	0x0002d820
        /*0d54*/ 	.short	0x010a
        /*0d56*/ 	.byte	0x3f
	.zero		1


	//   ....[97]....
        /*0d58*/ 	.word	0x00022a20
        /*0d5c*/ 	.word	0x00000003
        /*0d60*/ 	.word	0x0002d840
        /*0d64*/ 	.short	0x010a
        /*0d66*/ 	.byte	0x3f
	.zero		1


	//   ....[98]....
        /*0d68*/ 	.word	0x00022a70
        /*0d6c*/ 	.word	0x00000002
        /*0d70*/ 	.word	0x00000060
        /*0d74*/ 	.short	0x010a
        /*0d76*/ 	.byte	0x3f
	.zero		1


	//   ....[99]....
        /*0d78*/ 	.word	0x00022ac0
        /*0d7c*/ 	.word	0x00000003
        /*0d80*/ 	.word	0x0002d840
        /*0d84*/ 	.short	0x010a
        /*0d86*/ 	.byte	0x3f
	.zero		1


	//   ....[100]....
        /*0d88*/ 	.word	0x00022b10
        /*0d8c*/ 	.word	0x00000003
        /*0d90*/ 	.word	0x00000060
        /*0d94*/ 	.short	0x010a
        /*0d96*/ 	.byte	0x3f
	.zero		1


	//   ....[101]....
        /*0d98*/ 	.word	0x00022b60
        /*0d9c*/ 	.word	0x00000002
        /*0da0*/ 	.word	0x0002d840
        /*0da4*/ 	.short	0x010a
        /*0da6*/ 	.byte	0x3f
	.zero		1


	//   ....[102]....
        /*0da8*/ 	.word	0x00022bb0
        /*0dac*/ 	.word	0x00000002
        /*0db0*/ 	.word	0x00000060
        /*0db4*/ 	.short	0x010a
        /*0db6*/ 	.byte	0x3f
	.zero		1


	//   ....[103]....
        /*0db8*/ 	.word	0x00022c00
        /*0dbc*/ 	.word	0x00000003
        /*0dc0*/ 	.word	0x0002d860
        /*0dc4*/ 	.short	0x010a
        /*0dc6*/ 	.byte	0x3f
	.zero		1


	//   ....[104]....
        /*0dc8*/ 	.word	0x000235b0
        /*0dcc*/ 	.word	0x00000009
        /*0dd0*/ 	.word	0x0002d820
        /*0dd4*/ 	.short	0x010a
        /*0dd6*/ 	.byte	0x3f
	.zero		1


	//   ....[105]....
        /*0dd8*/ 	.word	0x00023750
        /*0ddc*/ 	.word	0x00000007
        /*0de0*/ 	.word	0x00000000
        /*0de4*/ 	.short	0x010a
        /*0de6*/ 	.byte	0x3f
	.zero		1


	//   ....[106]....
        /*0de8*/ 	.word	0x000237a0
        /*0dec*/ 	.word	0x00000003
        /*0df0*/ 	.word	0x00000000
        /*0df4*/ 	.short	0x010a
        /*0df6*/ 	.byte	0x3f
	.zero		1


	//   ....[107]....
        /*0df8*/ 	.word	0x000237f0
        /*0dfc*/ 	.word	0x00000005
        /*0e00*/ 	.word	0x00000000
        /*0e04*/ 	.short	0x010a
        /*0e06*/ 	.byte	0x3f
	.zero		1


	//----- nvinfo : EIATTR_NUM_MBARRIERS
	.align		4
.L_239:
        /*0e08*/ 	.byte	0x03, 0x38
        /*0e0a*/ 	.short	0x0016


	//----- nvinfo : EIATTR_EXIT_INSTR_OFFSETS
	.align		4
        /*0e0c*/ 	.byte	0x04, 0x1c
        /*0e0e*/ 	.short	(.L_241 - .L_240)


	//   ....[0]....
.L_240:
        /*0e10*/ 	.word	0x00021b60


	//----- nvinfo : EIATTR_MAX_THREADS
	.align		4
.L_241:
        /*0e14*/ 	.byte	0x04, 0x05
        /*0e16*/ 	.short	(.L_243 - .L_242)
.L_242:
        /*0e18*/ 	.word	0x00000200
        /*0e1c*/ 	.word	0x00000001
        /*0e20*/ 	.word	0x00000001


	//----- nvinfo : EIATTR_CRS_STACK_SIZE
	.align		4
.L_243:
        /*0e24*/ 	.byte	0x04, 0x1e
        /*0e26*/ 	.short	(.L_245 - .L_244)
.L_244:
        /*0e28*/ 	.word	0x00000000


	//----- nvinfo : EIATTR_CBANK_PARAM_SIZE
	.align		4
.L_245:
        /*0e2c*/ 	.byte	0x03, 0x19
        /*0e2e*/ 	.short	0x0a70


	//----- nvinfo : EIATTR_PARAM_CBANK
	.align		4
        /*0e30*/ 	.byte	0x04, 0x0a
        /*0e32*/ 	.short	(.L_247 - .L_246)
	.align		4
.L_246:
        /*0e34*/ 	.word	index@(.nv.constant0._ZN7cutlass13device_kernelIN5flash11enable_sm90INS1_16FlashAttnFwdSm90INS1_25CollectiveMainloopFwdSm90ILi2EN4cute5tupleIJNS5_1CILi1EEES8_S8_EEENS6_IJNS7_ILi192EEENS7_ILi128EEENS7_ILi96EEEEEELi96ENS_6half_tEfNS_4arch4Sm90ELb0ELb1ELb1ELb1ELb0ELb1ELb0ELb0ELb1ELb0ELb0ELb0EEENS1_21CollectiveEpilogueFwdINS6_IJSA_SC_SB_EEES9_SE_SG_Li384ELb1ELb0ELb0ELb0EEENS1_36VarlenDynamicPersistentTileSchedulerILi192ELi128ELi384ELi32ELb0ELb0ELb1ELb1ELb0ELb1EEEEEEEEEvNT_6ParamsE)
        /*0e38*/ 	.short	0x0210
        /*0e3a*/ 	.short	0x0a70


	//----- nvinfo : EIATTR_SW_WAR
	.align		4
.L_247:
        /*0e3c*/ 	.byte	0x04, 0x36
        /*0e3e*/ 	.short	(.L_249 - .L_248)
.L_248:
        /*0e40*/ 	.word	0x00000008
.L_249:


//--------------------- .nv.info._ZN7cutlass13device_kernelIN5flash11enable_sm90INS1_16FlashAttnFwdSm90INS1_25CollectiveMainloopFwdSm90ILi2EN4cute5tupleIJNS5_1CILi1EEES8_S8_EEENS6_IJNS7_ILi192EEENS7_ILi144EEENS7_ILi96EEEEEELi96ENS_6half_tEfNS_4arch4Sm90ELb1ELb0ELb1ELb0ELb0ELb0ELb0ELb0ELb1ELb0ELb0ELb0EEENS1_21CollectiveEpilogueFwdINS6_IJSA_SC_SB_EEES9_SE_SG_Li384ELb0ELb0ELb0ELb0EEENS1_30DynamicPersistentTileSchedulerILi384ELi32ELb0ELb0ELb1EEEEEEEEEvNT_6ParamsE --------------------------
	.section	.nv.info._ZN7cutlass13device_kernelIN5flash11enable_sm90INS1_16FlashAttnFwdSm90INS1_25CollectiveMainloopFwdSm90ILi2EN4cute5tupleIJNS5_1CILi1EEES8_S8_EEENS6_IJNS7_ILi192EEENS7_ILi144EEENS7_ILi96EEEEEELi96ENS_6half_tEfNS_4arch4Sm90ELb1ELb0ELb1ELb0ELb0ELb0ELb0ELb0ELb1ELb0ELb0ELb0EEENS1_21CollectiveEpilogueFwdINS6_IJSA_SC_SB_EEES9_SE_SG_Li384ELb0ELb0ELb0ELb0EEENS1_30DynamicPersistentTileSchedulerILi384ELi32ELb0ELb0ELb1EEEEEEEEEvNT_6ParamsE,"",@"SHT_CUDA_INFO"
	.sectionflags	@""
	.align	4


	//----- nvinfo : EIATTR_CUDA_API_VERSION
	.align		4
        /*0000*/ 	.byte	0x04, 0x37
        /*0002*/ 	.short	(.L_251 - .L_250)
.L_250:
        /*0004*/ 	.word	0x00000082


	//----- nvinfo : EIATTR_KPARAM_INFO
	.align		4
.L_251:
        /*0008*/ 	.byte	0x04, 0x17
        /*000a*/ 	.short	(.L_253 - .L_252)
.L_252:
        /*000c*/ 	.word	0x00000000
        /*0010*/ 	.short	0x0000
        /*0012*/ 	.short	0x0070
        /*0014*/ 	.byte	0x00, 0xf0, 0x01, 0x2e


	//----- nvinfo : EIATTR_SPARSE_MMA_MASK
	.align		4
.L_253:
        /*0018*/ 	.byte	0x03, 0x50
        /*001a*/ 	.short	0x0000


	//----- nvinfo : EIATTR_MAXREG_COUNT
	.align		4
        /*001c*/ 	.byte	0x03, 0x1b
        /*001e*/ 	.short	0x0080


	//----- nvinfo : EIATTR_NUM_BARRIERS
	.align		4
        /*0020*/ 	.byte	0x02, 0x4c
        /*0022*/ 	.byte	0x10
	.zero		1


	//----- nvinfo : EIATTR_EXTERNS
	.align		4
        /*0024*/ 	.byte	0x04, 0x0f
        /*0026*/ 	.short	(.L_255 - .L_254)


	//   ....[0]....
	.align		4
.L_254:
        /*0028*/ 	.word	index@(__assertfail)


	//----- nvinfo : EIATTR_MERCURY_ISA_VERSION
	.align		4
.L_255:
        /*002c*/ 	.byte	0x03, 0x5f
        /*002e*/ 	.short	0x0101


	//----- nvinfo : EIATTR_INT_WARP_WIDE_INSTR_OFFSETS
	.align		4
        /*0030*/ 	.byte	0x04, 0x31
        /*0032*/ 	.short	(.L_257 - .L_256)


	//   ....[0]....
.L_256:
        /*0034*/ 	.word	0x00000170


	//   ....[1]....
        /*0038*/ 	.word	0x000001b0


	//   ....[2]....
        /*003c*/ 	.word	0x00000240


	//   ....[3]....
        /*0040*/ 	.word	0x00010830


	//   ....[4]....
        /*0044*/ 	.word	0x000108d0


	//   ....[5]....
        /*0048*/ 	.word	0x00010de0


	//   ....[6]....
        /*004c*/ 	.word	0x00012ae0


	//   ....[7]....
        /*0050*/ 	.word	0x00012b80


	//----- nvinfo : EIATTR_COOP_GROUP_MASK_REGIDS
	.align		4
.L_257:
        /*0054*/ 	.byte	0x04, 0x29
        /*0056*/ 	.short	(.L_259 - .L_258)


	//   ....[0]....
.L_258:
        /*0058*/ 	.word	0xffffffff


	//   ....[1]....
        /*005c*/ 	.word	0xffffffff


	//   ....[2]....
        /*0060*/ 	.word	0xffffffff


	//   ....[3]....
        /*0064*/ 	.word	0xffffffff


	//   ....[4]....
        /*0068*/ 	.word	0xffffffff


	//   ....[5]....
        /*006c*/ 	.word	0xffffffff


	//   ....[6]....
        /*0070*/ 	.word	0xffffffff


	//   ....[7]....
        /*0074*/ 	.word	0xffffffff


	//   ....[8]....
        /*0078*/ 	.word	0xffffffff


	//   ....[9]....
        /*007c*/ 	.word	0xffffffff


	//   ....[10]....
        /*0080*/ 	.word	0xffffffff


	//   ....[11]....
        /*0084*/ 	.word	0xffffffff


	//   ....[12]....
        /*0088*/ 	.word	0xffffffff


	//   ....[13]....
        /*008c*/ 	.word	0xffffffff


	//   ....[14]....
        /*0090*/ 	.word	0xffffffff


	//   ....[15]....
        /*0094*/ 	.word	0xffffffff


	//   ....[16]....
        /*0098*/ 	.word	0xffffffff


	//   ....[17]....
        /*009c*/ 	.word	0xffffffff


	//   ....[18]....
        /*00a0*/ 	.word	0xffffffff


	//   ....[19]....
        /*00a4*/ 	.word	0xffffffff


	//   ....[20]....
        /*00a8*/ 	.word	0xffffffff


	//   ....[21]....
        /*00ac*/ 	.word	0xffffffff


	//   ....[22]....
        /*00b0*/ 	.word	0xffffffff


	//   ....[23]....
        /*00b4*/ 	.word	0xffffffff


	//   ....[24]....
        /*00b8*/ 	.word	0xffffffff


	//   ....[25]....
        /*00bc*/ 	.word	0xffffffff


	//   ....[26]....
        /*00c0*/ 	.word	0xffffffff


	//   ....[27]....
        /*00c4*/ 	.word	0xffffffff


	//   ....[28]....
        /*00c8*/ 	.word	0xffffffff


	//   ....[29]....
        /*00cc*/ 	.word	0xffffffff


	//   ....[30]....
        /*00d0*/ 	.word	0xffffffff


	//   ....[31]....
        /*00d4*/ 	.word	0x0500000f


	//   ....[32]....
        /*00d8*/ 	.word	0x0500000f


	//----- nvinfo : EIATTR_COOP_GROUP_INSTR_OFFSETS
	.align		4
.L_259:
        /*00dc*/ 	.byte	0x04, 0x28
        /*00de*/ 	.short	(.L_261 - .L_260)


	//   ....[0]....
.L_260:
        /*00e0*/ 	.word	0x00000050


	//   ....[1]....
        /*00e4*/ 	.word	0x00000180


	//   ....[2]....
        /*00e8*/ 	.word	0x00000220


	//   ....[3]....
        /*00ec*/ 	.word	0x000003b0


	//   ....[4]....
        /*00f0*/ 	.word	0x00000510


	//   ....[5]....
        /*00f4*/ 	.word	0x00000630


	//   ....[6]....
        /*00f8*/ 	.word	0x00000790


	//   ....[7]....
        /*00fc*/ 	.word	0x000014d0


	//   ....[8]....
        /*0100*/ 	.word	0x00003e90


	//   ....[9]....
        /*0104*/ 	.word	0x00003ef0


	//   ....[10]....
        /*0108*/ 	.word	0x000049b0


	//   ....[11]....
        /*010c*/ 	.word	0x00004a30


	//   ....[12]....
        /*0110*/ 	.word	0x00005a90


	//   ....[13]....
        /*0114*/ 	.word	0x00008600


	//   ....[14]....
        /*0118*/ 	.word	0x00008710


	//   ....[15]....
        /*011c*/ 	.word	0x00009390


	//   ....[16]....
        /*0120*/ 	.word	0x000093f0


	//   ....[17]....
        /*0124*/ 	.word	0x0000a740


	//   ....[18]....
        /*0128*/ 	.word	0x0000cb50


	//   ....[19]....
        /*012c*/ 	.word	0x0000cbc0


	//   ....[20]....
        /*0130*/ 	.word	0x0000d3e0


	//   ....[21]....
        /*0134*/ 	.word	0x0000d460


	//   ....[22]....
        /*0138*/ 	.word	0x0000e810


	//   ....[23]....
        /*013c*/ 	.word	0x0000e950


	//   ....[24]....
        /*0140*/ 	.word	0x0000e990


	//   ....[25]....
        /*0144*/ 	.word	0x0000ead0


	//   ....[26]....
        /*0148*/ 	.word	0x0000eb00


	//   ....[27]....
        /*014c*/ 	.word	0x0000f9d0


	//   ....[28]....
        /*0150*/ 	.word	0x000102d0


	//   ....[29]....
        /*0154*/ 	.word	0x00012ed0


	//   ....[30]....
        /*0158*/ 	.word	0x00013040


	//   ....[31]....
        /*015c*/ 	.word	0x00013570


	//   ....[32]....
        /*0160*/ 	.word	0x00013940


	//----- nvinfo : EIATTR_REG_RECONFIG
	.align		4
.L_261:
        /*0164*/ 	.byte	0x01, 0x54
	.zero		2


	//----- nvinfo : EIATTR_SYSCALL_OFFSETS
	.align		4
        /*0168*/ 	.byte	0x04, 0x46
        /*016a*/ 	.short	(.L_263 - .L_262)


	//   ....[0]....
.L_262:
        /*016c*/ 	.word	0x000016b0


	//   ....[1]....
        /*0170*/ 	.word	0x00010a50


	//   ....[2]....
        /*0174*/ 	.word	0x00010b80


	//   ....[3]....
        /*0178*/ 	.word	0x00010c70


	//----- nvinfo : EIATTR_MBARRIER_INSTR_OFFSETS
	.align		4
.L_263:
        /*017c*/ 	.byte	0x04, 0x39
        /*017e*/ 	.short	(.L_265 - .L_264)


	//   ....[0]....
.L_264:
        /*0180*/ 	.word	0x00000260
        /*0184*/ 	.word	0x000000ff
        /*0188*/ 	.word	0x00031c00
        /*018c*/ 	.short	0x0100
        /*018e*/ 	.byte	0x06
	.zero		1


	//   ....[1]....
        /*0190*/ 	.word	0x00000270
        /*0194*/ 	.word	0x000000ff
        /*0198*/ 	.word	0x00031c20
        /*019c*/ 	.short	0x0100
        /*019e*/ 	.byte	0x06
	.zero		1


	//   ....[2]....
        /*01a0*/ 	.word	0x00000360
        /*01a4*/ 	.word	0x000000ff
        /*01a8*/ 	.word	0x00031c30
        /*01ac*/ 	.short	0x0100
        /*01ae*/ 	.byte	0x08
	.zero		1


	//   ....[3]....
        /*01b0*/ 	.word	0x00000370
        /*01b4*/ 	.word	0x000000ff
        /*01b8*/ 	.word	0x00031c40
        /*01bc*/ 	.short	0x0100
        /*01be*/ 	.byte	0x08
	.zero		1


	//   ....[4]....
        /*01c0*/ 	.word	0x00000380
        /*01c4*/ 	.word	0x000000ff
        /*01c8*/ 	.word	0x00031c38
        /*01cc*/ 	.short	0x0100
        /*01ce*/ 	.byte	0x08
	.zero		1


	//   ....[5]....
        /*01d0*/ 	.word	0x00000390
        /*01d4*/ 	.word	0x000000ff
        /*01d8*/ 	.word	0x00031c48
        /*01dc*/ 	.short	0x0100
        /*01de*/ 	.byte	0x08
	.zero		1


	//   ....[6]....
        /*01e0*/ 	.word	0x000004c0
        /*01e4*/ 	.word	0x000000ff
        /*01e8*/ 	.word	0x00031c50
        /*01ec*/ 	.short	0x0100
        /*01ee*/ 	.byte	0x08
	.zero		1


	//   ....[7]....
        /*01f0*/ 	.word	0x000004d0
        /*01f4*/ 	.word	0x000000ff
        /*01f8*/ 	.word	0x00031c60
        /*01fc*/ 	.short	0x0100
        /*01fe*/ 	.byte	0x08
	.zero		1


	//   ....[8]....
        /*0200*/ 	.word	0x000004e0
        /*0204*/ 	.word	0x000000ff
        /*0208*/ 	.word	0x00031c58
        /*020c*/ 	.short	0x0100
        /*020e*/ 	.byte	0x08
	.zero		1


	//   ....[9]....
        /*0210*/ 	.word	0x000004f0
        /*0214*/ 	.word	0x000000ff
        /*0218*/ 	.word	0x00031c68
        /*021c*/ 	.short	0x0100
        /*021e*/ 	.byte	0x08
	.zero		1


	//   ....[10]....
        /*0220*/ 	.word	0x000005e0
        /*0224*/ 	.word	0x000000ff
        /*0228*/ 	.word	0x00031c70
        /*022c*/ 	.short	0x0100
        /*022e*/ 	.byte	0x06
	.zero		1


	//   ....[11]....
        /*0230*/ 	.word	0x000005f0
        /*0234*/ 	.word	0x000000ff
        /*0238*/ 	.word	0x00031c80
        /*023c*/ 	.short	0x0100
        /*023e*/ 	.byte	0x06
	.zero		1


	//   ....[12]....
        /*0240*/ 	.word	0x00000600
        /*0244*/ 	.word	0x000000ff
        /*0248*/ 	.word	0x00031c78
        /*024c*/ 	.short	0x0100
        /*024e*/ 	.byte	0x06
	.zero		1


	//   ....[13]....
        /*0250*/ 	.word	0x00000610
        /*0254*/ 	.word	0x000000ff
        /*0258*/ 	.word	0x00031c88
        /*025c*/ 	.short	0x0100
        /*025e*/ 	.byte	0x06
	.zero		1


	//   ....[14]....
        /*0260*/ 	.word	0x00000740
        /*0264*/ 	.word	0x000000ff
        /*0268*/ 	.word	0x00031c90
        /*026c*/ 	.short	0x0100
        /*026e*/ 	.byte	0x08
	.zero		1


	//   ....[15]....
        /*0270*/ 	.word	0x00000750
        /*0274*/ 	.word	0x000000ff
        /*0278*/ 	.word	0x00031ca0
        /*027c*/ 	.short	0x0100
        /*027e*/ 	.byte	0x08
	.zero		1


	//   ....[16]....
        /*0280*/ 	.word	0x00000760
        /*0284*/ 	.word	0x000000ff
        /*0288*/ 	.word	0x00031c98
        /*028c*/ 	.short	0x0100
        /*028e*/ 	.byte	0x08
	.zero		1


	//   ....[17]....
        /*0290*/ 	.word	0x00000770
        /*0294*/ 	.word	0x000000ff
        /*0298*/ 	.word	0x00031ca8
        /*029c*/ 	.short	0x0100
        /*029e*/ 	.byte	0x08
	.zero		1


	//   ....[18]....
        /*02a0*/ 	.word	0x000008a0
        /*02a4*/ 	.word	0x000000ff
        /*02a8*/ 	.word	0x00031cb0
        /*02ac*/ 	.short	0x0100
        /*02ae*/ 	.byte	0x08
	.zero		1


	//   ....[19]....
        /*02b0*/ 	.word	0x000008b0
        /*02b4*/ 	.word	0x000000ff
        /*02b8*/ 	.word	0x00031cc0
        /*02bc*/ 	.short	0x0100
        /*02be*/ 	.byte	0x08
	.zero		1


	//   ....[20]....
        /*02c0*/ 	.word	0x000008c0
        /*02c4*/ 	.word	0x000000ff
        /*02c8*/ 	.word	0x00031cb8
        /*02cc*/ 	.short	0x0100
        /*02ce*/ 	.byte	0x08
	.zero		1


	//   ....[21]....
        /*02d0*/ 	.word	0x000008d0
        /*02d4*/ 	.word	0x000000ff
        /*02d8*/ 	.word	0x00031cc8
        /*02dc*/ 	.short	0x0100
        /*02de*/ 	.byte	0x08
	.zero		1


	//   ....[22]....
        /*02e0*/ 	.word	0x00001710
        /*02e4*/ 	.word	0x000000ff
        /*02e8*/ 	.word	0x00031c00
        /*02ec*/ 	.short	0x010a
        /*02ee*/ 	.byte	0x2f
	.zero		1


	//   ....[23]....
        /*02f0*/ 	.word	0x000017a0
        /*02f4*/ 	.word	0x00000000
        /*02f8*/ 	.word	0x00031c30
        /*02fc*/ 	.short	0x010a
        /*02fe*/ 	.byte	0x3f
	.zero		1


	//   ....[24]....
        /*0300*/ 	.word	0x00001800
        /*0304*/ 	.word	0x00000000
        /*0308*/ 	.word	0x00031c30
        /*030c*/ 	.short	0x010a
        /*030e*/ 	.byte	0x3f
	.zero		1


	//   ....[25]....
        /*0310*/ 	.word	0x00004ce0
        /*0314*/ 	.word	0x00000004
        /*0318*/ 	.word	0x00000000
        /*031c*/ 	.short	0x0101
        /*031e*/ 	.byte	0x3f
	.zero		1


	//   ....[26]....
        /*0320*/ 	.word	0x00005db0
        /*0324*/ 	.word	0x000000ff
        /*0328*/ 	.word	0x00031c30
        /*032c*/ 	.short	0x010a
        /*032e*/ 	.byte	0x06
	.zero		1


	//   ....[27]....
        /*0330*/ 	.word	0x00005df0
        /*0334*/ 	.word	0x000000ff
        /*0338*/ 	.word	0x00031c30
        /*033c*/ 	.short	0x010a
        /*033e*/ 	.byte	0x06
	.zero		1


	//   ....[28]....
        /*0340*/ 	.word	0x000074a0
        /*0344*/ 	.word	0x000000ff
        /*0348*/ 	.word	0x00031c50
        /*034c*/ 	.short	0x010a
        /*034e*/ 	.byte	0x06
	.zero		1


	//   ....[29]....
        /*0350*/ 	.word	0x000074e0
        /*0354*/ 	.word	0x000000ff
        /*0358*/ 	.word	0x00031c50
        /*035c*/ 	.short	0x010a
        /*035e*/ 	.byte	0x06
	.zero		1


	//   ....[30]....
        /*0360*/ 	.word	0x00009ac0
        /*0364*/ 	.word	0x00000069
        /*0368*/ 	.word	0x00000000
        /*036c*/ 	.short	0x0101
        /*036e*/ 	.byte	0x3f
	.zero		1


	//   ....[31]....
        /*0370*/ 	.word	0x00009b50
        /*0374*/ 	.word	0x00000071
        /*0378*/ 	.word	0x00000000
        /*037c*/ 	.short	0x0101
        /*037e*/ 	.byte	0x3f
	.zero		1


	//   ....[32]....
        /*0380*/ 	.word	0x0000a8d0
        /*0384*/ 	.word	0x000000ff
        /*0388*/ 	.word	0x00031c30
        /*038c*/ 	.short	0x010a
        /*038e*/ 	.byte	0x06
	.zero		1


	//   ....[33]....
        /*0390*/ 	.word	0x0000a910
        /*0394*/ 	.word	0x000000ff
        /*0398*/ 	.word	0x00031c30
        /*039c*/ 	.short	0x010a
        /*039e*/ 	.byte	0x06
	.zero		1


	//   ....[34]....
        /*03a0*/ 	.word	0x0000bfc0
        /*03a4*/ 	.word	0x000000ff
        /*03a8*/ 	.word	0x00031c50
        /*03ac*/ 	.short	0x010a
        /*03ae*/ 	.byte	0x06
	.zero		1


	//   ....[35]....
        /*03b0*/ 	.word	0x0000c000
        /*03b4*/ 	.word	0x000000ff
        /*03b8*/ 	.word	0x00031c50
        /*03bc*/ 	.short	0x010a
        /*03be*/ 	.byte	0x06
	.zero		1


	//   ....[36]....
        /*03c0*/ 	.word	0x0000db40
        /*03c4*/ 	.word	0x0000006f
        /*03c8*/ 	.word	0x00000000
        /*03cc*/ 	.short	0x0101
        /*03ce*/ 	.byte	0x3f
	.zero		1


	//   ....[37]....
        /*03d0*/ 	.word	0x0000dbd0
        /*03d4*/ 	.word	0x00000077
        /*03d8*/ 	.word	0x00000000
        /*03dc*/ 	.short	0x0101
        /*03de*/ 	.byte	0x3f
	.zero		1


	//   ....[38]....
        /*03e0*/ 	.word	0x0000e8a0
        /*03e4*/ 	.word	0x000000ff
        /*03e8*/ 	.word	0x00031c50
        /*03ec*/ 	.short	0x010a
        /*03ee*/ 	.byte	0x0a
	.zero		1


	//   ....[39]....
        /*03f0*/ 	.word	0x0000e8e0
        /*03f4*/ 	.word	0x000000ff
        /*03f8*/ 	.word	0x00031c50
        /*03fc*/ 	.short	0x010a
        /*03fe*/ 	.byte	0x0a
	.zero		1


	//   ....[40]....
        /*0400*/ 	.word	0x0000f120
        /*0404*/ 	.word	0x00000007
        /*0408*/ 	.word	0x00000000
        /*040c*/ 	.short	0x0101
        /*040e*/ 	.byte	0x3f
	.zero		1


	//   ....[41]....
        /*0410*/ 	.word	0x0000fbc0
        /*0414*/ 	.word	0x000000ff
        /*0418*/ 	.word	0x00000000
        /*041c*/ 	.short	0x0101
        /*041e*/ 	.byte	0x05
	.zero		1


	//   ....[42]....
        /*0420*/ 	.word	0x000110c0
        /*0424*/ 	.word	0x0000000d
        /*0428*/ 	.word	0x00031c40
        /*042c*/ 	.short	0x010a
        /*042e*/ 	.byte	0x3f
	.zero		1


	//   ....[43]....
        /*0430*/ 	.word	0x00011580
        /*0434*/ 	.word	0x00000018
        /*0438*/ 	.word	0x00031c20
        /*043c*/ 	.short	0x010a
        /*043e*/ 	.byte	0x3f
	.zero		1


	//   ....[44]....
        /*0440*/ 	.word	0x00011810
        /*0444*/ 	.word	0x00000003
        /*0448*/ 	.word	0x00031c40
        /*044c*/ 	.short	0x010a
        /*044e*/ 	.byte	0x3f
	.zero		1


	//   ....[45]....
        /*0450*/ 	.word	0x00011a50
        /*0454*/ 	.word	0x00000002
        /*0458*/ 	.word	0x00000060
        /*045c*/ 	.short	0x010a
        /*045e*/ 	.byte	0x3f
	.zero		1


	//   ....[46]....
        /*0460*/ 	.word	0x00011f30
        /*0464*/ 	.word	0x0000000a
        /*0468*/ 	.word	0x00031c40
        /*046c*/ 	.short	0x010a
        /*046e*/ 	.byte	0x3f
	.zero		1


	//   ....[47]....
        /*0470*/ 	.word	0x00012170
        /*0474*/ 	.word	0x00000003
        /*0478*/ 	.word	0x00000060
        /*047c*/ 	.short	0x010a
        /*047e*/ 	.byte	0x3f
	.zero		1


	//   ....[48]....
        /*0480*/ 	.word	0x000125c0
        /*0484*/ 	.word	0x00000003
        /*0488*/ 	.word	0x00031c40
        /*048c*/ 	.short	0x010a
        /*048e*/ 	.byte	0x3f
	.zero		1


	//   ....[49]....
        /*0490*/ 	.word	0x00012820
        /*0494*/ 	.word	0x00000003
        /*0498*/ 	.word	0x00000060
        /*049c*/ 	.short	0x010a
        /*049e*/ 	.byte	0x3f
	.zero		1


	//   ....[50]....
        /*04a0*/ 	.word	0x00012c00
        /*04a4*/ 	.word	0x00000003
        /*04a8*/ 	.word	0x00031c60
        /*04ac*/ 	.short	0x010a
        /*04ae*/ 	.byte	0x3f
	.zero		1


	//   ....[51]....
        /*04b0*/ 	.word	0x00013020
        /*04b4*/ 	.word	0x00000009
        /*04b8*/ 	.word	0x00031c20
        /*04bc*/ 	.short	0x010a
        /*04be*/ 	.byte	0x3f
	.zero		1


	//   ....[52]....
        /*04c0*/ 	.word	0x00013130
        /*04c4*/ 	.word	0x00000005
        /*04c8*/ 	.word	0x00000000
        /*04cc*/ 	.short	0x010a
        /*04ce*/ 	.byte	0x3f
	.zero		1


	//   ....[53]....
        /*04d0*/ 	.word	0x000131a0
        /*04d4*/ 	.word	0x00000003
        /*04d8*/ 	.word	0x00000000
        /*04dc*/ 	.short	0x010a
        /*04de*/ 	.byte	0x3f
	.zero		1


	//   ....[54]....
        /*04e0*/ 	.word	0x00013200
        /*04e4*/ 	.word	0x00000013
        /*04e8*/ 	.word	0x00000000
        /*04ec*/ 	.short	0x010a
        /*04ee*/ 	.byte	0x3f
	.zero		1


	//   ....[55]....
        /*04f0*/ 	.word	0x00013230
        /*04f4*/ 	.word	0x00000007
        /*04f8*/ 	.word	0x00000000
        /*04fc*/ 	.short	0x010a
        /*04fe*/ 	.byte	0x3f
	.zero		1


	//   ....[56]....
        /*0500*/ 	.word	0x000132a0
        /*0504*/ 	.word	0x00000003
        /*0508*/ 	.word	0x00031c00
        /*050c*/ 	.short	0x010a
        /*050e*/ 	.byte	0x3f
	.zero		1


	//   ....[57]....
        /*0510*/ 	.word	0x000132f0
        /*0514*/ 	.word	0x00000000
        /*0518*/ 	.word	0x00031c30
        /*051c*/ 	.short	0x010a
        /*051e*/ 	.byte	0x3f
	.zero		1


	//   ....[58]....
        /*0520*/ 	.word	0x00013350
        /*0524*/ 	.word	0x0000000a
        /*0528*/ 	.word	0x00031c30
        /*052c*/ 	.short	0x010a
        /*052e*/ 	.byte	0x3f
	.zero		1


	//   ....[59]....
        /*0530*/ 	.word	0x000133b0
        /*0534*/ 	.word	0x0000000a
        /*0538*/ 	.word	0x00031c50
        /*053c*/ 	.short	0x010a
        /*053e*/ 	.byte	0x3f
	.zero		1


	//   ....[60]....
        /*0540*/ 	.word	0x00013410
        /*0544*/ 	.word	0x00000007
        /*0548*/ 	.word	0x00031c30
        /*054c*/ 	.short	0x010a
        /*054e*/ 	.byte	0x3f
	.zero		1


	//   ....[61]....
        /*0550*/ 	.word	0x00013470
        /*0554*/ 	.word	0x00000007
        /*0558*/ 	.word	0x00031c50
        /*055c*/ 	.short	0x010a
        /*055e*/ 	.byte	0x3f
	.zero		1


	//   ....[62]....
        /*0560*/ 	.word	0x000134d0
        /*0564*/ 	.word	0x00000005
        /*0568*/ 	.word	0x00031c50
        /*056c*/ 	.short	0x010a
        /*056e*/ 	.byte	0x3f
	.zero		1


	//   ....[63]....
        /*0570*/ 	.word	0x00013620
        /*0574*/ 	.word	0x0000000d
        /*0578*/ 	.word	0x00031c40
        /*057c*/ 	.short	0x010a
        /*057e*/ 	.byte	0x3f
	.zero		1


	//   ....[64]....
        /*0580*/ 	.word	0x00013670
        /*0584*/ 	.word	0x00000018
        /*0588*/ 	.word	0x00031c20
        /*058c*/ 	.short	0x010a
        /*058e*/ 	.byte	0x3f
	.zero		1


	//   ....[65]....
        /*0590*/ 	.word	0x000136c0
        /*0594*/ 	.word	0x00000003
        /*0598*/ 	.word	0x00031c40
        /*059c*/ 	.short	0x010a
        /*059e*/ 	.byte	0x3f
	.zero		1


	//   ....[66]....
        /*05a0*/ 	.word	0x00013710
        /*05a4*/ 	.word	0x00000002
        /*05a8*/ 	.word	0x00000060
        /*05ac*/ 	.short	0x010a
        /*05ae*/ 	.byte	0x3f
	.zero		1


	//   ....[67]....
        /*05b0*/ 	.word	0x00013760
        /*05b4*/ 	.word	0x0000000a
        /*05b8*/ 	.word	0x00031c40
        /*05bc*/ 	.short	0x010a
        /*05be*/ 	.byte	0x3f
	.zero		1


	//   ....[68]....
        /*05c0*/ 	.word	0x000137b0
        /*05c4*/ 	.word	0x00000003
        /*05c8*/ 	.word	0x00000060
        /*05cc*/ 	.short	0x010a
        /*05ce*/ 	.byte	0x3f
	.zero		1


	//   ....[69]....
        /*05d0*/ 	.word	0x00013800
        /*05d4*/ 	.word	0x00000003
        /*05d8*/ 	.word	0x00031c40
        /*05dc*/ 	.short	0x010a
        /*05de*/ 	.byte	0x3f
	.zero		1


	//   ....[70]....
        /*05e0*/ 	.word	0x00013850
        /*05e4*/ 	.word	0x00000003
        /*05e8*/ 	.word	0x00000060
        /*05ec*/ 	.short	0x010a
        /*05ee*/ 	.byte	0x3f
	.zero		1


	//   ....[71]....
        /*05f0*/ 	.word	0x000138a0
        /*05f4*/ 	.word	0x00000003
        /*05f8*/ 	.word	0x00031c60
        /*05fc*/ 	.short	0x010a
        /*05fe*/ 	.byte	0x3f
	.zero		1


	//   ....[72]....
        /*0600*/ 	.word	0x00013980
        /*0604*/ 	.word	0x00000009
        /*0608*/ 	.word	0x00031c20
        /*060c*/ 	.short	0x010a
        /*060e*/ 	.byte	0x3f
	.zero		1


	//   ....[73]....
        /*0610*/ 	.word	0x000139d0
        /*0614*/ 	.word	0x00000005
        /*0618*/ 	.word	0x00000000
        /*061c*/ 	.short	0x010a
        /*061e*/ 	.byte	0x3f
	.zero		1


	//   ....[74]....
        /*0620*/ 	.word	0x00013a20
        /*0624*/ 	.word	0x00000003
        /*0628*/ 	.word	0x00000000
        /*062c*/ 	.short	0x010a
        /*062e*/ 	.byte	0x3f
	.zero		1


	//   ....[75]....
        /*0630*/ 	.word	0x00013a70
        /*0634*/ 	.word	0x00000013
        /*0638*/ 	.word	0x00000000
        /*063c*/ 	.short	0x010a
        /*063e*/ 	.byte	0x3f
	.zero		1


	//----- nvinfo : EIATTR_NUM_MBARRIERS
	.align		4
.L_265:
        /*0640*/ 	.byte	0x03, 0x38
        /*0642*/ 	.short	0x0016


	//----- nvinfo : EIATTR_EXIT_INSTR_OFFSETS
	.align		4
        /*0644*/ 	.byte	0x04, 0x1c
        /*0646*/ 	.short	(.L_267 - .L_266)


	//   ....[0]....
.L_266:
        /*0648*/ 	.word	0x00000a20


	//   ....[1]....
        /*064c*/ 	.word	0x00010290


	//   ....[2]....
        /*0650*/ 	.word	0x000102f0


	//   ....[3]....
        /*0654*/ 	.word	0x00013060


	//   ....[4]....
        /*0658*/ 	.word	0x00013280


	//----- nvinfo : EIATTR_MAX_THREADS
	.align		4
.L_267:
        /*065c*/ 	.byte	0x04, 0x05
        /*065e*/ 	.short	(.L_269 - .L_268)
.L_268:
        /*0660*/ 	.word	0x00000200
        /*0664*/ 	.word	0x00000001
        /*0668*/ 	.word	0x00000001


	//----- nvinfo : EIATTR_CRS_STACK_SIZE
	.align		4
.L_269:
        /*066c*/ 	.byte	0x04, 0x1e
        /*066e*/ 	.short	(.L_271 - .L_270)
.L_270:
        /*0670*/ 	.word	0x00000000


	//----- nvinfo : EIATTR_CBANK_PARAM_SIZE
	.align		4
.L_271:
        /*0674*/ 	.byte	0x03, 0x19
        /*0676*/ 	.short	0x0bf0


	//----- nvinfo : EIATTR_PARAM_CBANK
	.align		4
        /*0678*/ 	.byte	0x04, 0x0a
        /*067a*/ 	.short	(.L_273 - .L_272)
	.align		4
.L_272:
        /*067c*/ 	.word	index@(.nv.constant0._ZN7cutlass13device_kernelIN5flash11enable_sm90INS1_16FlashAttnFwdSm90INS1_25CollectiveMainloopFwdSm90ILi2EN4cute5tupleIJNS5_1CILi1EEES8_S8_EEENS6_IJNS7_ILi192EEENS7_ILi144EEENS7_ILi96EEEEEELi96ENS_6half_tEfNS_4arch4Sm90ELb1ELb0ELb1ELb0ELb0ELb0ELb0ELb0ELb1ELb0ELb0ELb0EEENS1_21CollectiveEpilogueFwdINS6_IJSA_SC_SB_EEES9_SE_SG_Li384ELb0ELb0ELb0ELb0EEENS1_30DynamicPersistentTileSchedulerILi384ELi32ELb0ELb0ELb1EEEEEEEEEvNT_6ParamsE)
        /*0680*/ 	.short	0x0210
        /*0682*/ 	.short	0x0bf0


	//----- nvinfo : EIATTR_SW_WAR
	.align		4
.L_273:
        /*0684*/ 	.byte	0x04, 0x36
        /*0686*/ 	.short	(.L_275 - .L_274)
.L_274:
        /*0688*/ 	.word	0x00000008
.L_275:


//--------------------- .nv.info._ZN7cutlass13device_kernelIN5flash11enable_sm90INS1_16FlashAttnFwdSm90INS1_25CollectiveMainloopFwdSm90ILi2EN4cute5tupleIJNS5_1CILi1EEES8_S8_EEENS6_IJNS7_ILi192EEENS7_ILi144EEENS7_ILi96EEEEEELi96ENS_6half_tEfNS_4arch4Sm90ELb1ELb0ELb1ELb1ELb0ELb0ELb0ELb0ELb1ELb0ELb0ELb0EEENS1_21CollectiveEpilogueFwdINS6_IJSA_SC_SB_EEES9_SE_SG_Li384ELb1ELb0ELb0ELb0EEENS1_36VarlenDynamicPersistentTileSchedulerILi192ELi144ELi384ELi32ELb0ELb0ELb1ELb1ELb1ELb1EEEEEEEEEvNT_6ParamsE --------------------------
	.section	.nv.info._ZN7cutlass13device_kernelIN5flash11enable_sm90INS1_16FlashAttnFwdSm90INS1_25CollectiveMainloopFwdSm90ILi2EN4cute5tupleIJNS5_1CILi1EEES8_S8_EEENS6_IJNS7_ILi192EEENS7_ILi144EEENS7_ILi96EEEEEELi96ENS_6half_tEfNS_4arch4Sm90ELb1ELb0ELb1ELb1ELb0ELb0ELb0ELb0ELb1ELb0ELb0ELb0EEENS1_21CollectiveEpilogueFwdINS6_IJSA_SC_SB_EEES9_SE_SG_Li384ELb1ELb0ELb0ELb0EEENS1_36VarlenDynamicPersistentTileSchedulerILi192ELi144ELi384ELi32ELb0ELb0ELb1ELb1ELb1ELb1EEEEEEEEEvNT_6ParamsE,"",@"SHT_CUDA_INFO"
	.sectionflags	@""
	.align	4


	//----- nvinfo : EIATTR_CUDA_API_VERSION
	.align		4
        /*0000*/ 	.byte	0x04, 0x37
        /*0002*/ 	.short	(.L_277 - .L_276)
.L_276:
        /*0004*/ 	.word	0x00000082


	//----- nvinfo : EIATTR_KPARAM_INFO
	.align		4
.L_277:
        /*0008*/ 	.byte	0x04, 0x17
        /*000a*/ 	.short	(.L_279 - .L_278)
.L_278:
        /*000c*/ 	.word	0x00000000
        /*0010*/ 	.short	0x0000
        /*0012*/ 	.short	0x0070
        /*0014*/ 	.byte	0x00, 0xf0, 0x01, 0x28


	//----- nvinfo : EIATTR_SPARSE_MMA_MASK
	.align		4
.L_279:
        /*0018*/ 	.byte	0x03, 0x50
        /*001a*/ 	.short	0x0000


	//----- nvinfo : EIATTR_MAXREG_COUNT
	.align		4
        /*001c*/ 	.byte	0x03, 0x1b
        /*001e*/ 	.short	0x0080


	//----- nvinfo : EIATTR_NUM_BARRIERS
	.align		4
        /*0020*/ 	.byte	0x02, 0x4c
        /*0022*/ 	.byte	0x10
	.zero		1


	//----- nvinfo : EIATTR_EXTERNS
	.align		4
        /*0024*/ 	.byte	0x04, 0x0f
        /*0026*/ 	.short	(.L_281 - .L_280)


	//   ....[0]....
	.align		4
.L_280:
        /*0028*/ 	.word	index@(__assertfail)


	//----- nvinfo : EIATTR_ANNOTATIONS
	.align		4
.L_281:
        /*002c*/ 	.byte	0x04, 0x55
        /*002e*/ 	.short	(.L_283 - .L_282)


	//   ....[0]....
.L_282:
        /*0030*/ 	.word	0x00000001
        /*0034*/ 	.byte	0x80, 0x09, 0x00, 0x00, 0x01, 0x00, 0x00, 0x00, 0xd0, 0x0a, 0x00, 0x00, 0x01, 0x00, 0x00, 0x00
        /*0044*/ 	.byte	0x00, 0x1c, 0x01, 0x00, 0x01, 0x00, 0x00, 0x00, 0xa0, 0x1c, 0x01, 0x00, 0x01, 0x00, 0x00, 0x00
        /*0054*/ 	.byte	0x40, 0x1e, 0x01, 0x00, 0x01, 0x00, 0x00, 0x00, 0x20, 0x1f, 0x01, 0x00, 0x01, 0x00, 0x00, 0x00
        /*0064*/ 	.byte	0xd0, 0x26, 0x01, 0x00, 0x01, 0x00, 0x00, 0x00, 0x00, 0x27, 0x01, 0x00, 0x01, 0x00, 0x00, 0x00
        /*0074*/ 	.byte	0x90, 0x2f, 0x01, 0x00, 0x01, 0x00, 0x00, 0x00, 0x00, 0x32, 0x01, 0x00, 0x01, 0x00, 0x00, 0x00
        /*0084*/ 	.byte	0x00, 0x59, 0x01, 0x00, 0x01, 0x00, 0x00, 0x00, 0xa0, 0x5a, 0x01, 0x00


	//----- nvinfo : EIATTR_MERCURY_ISA_VERSION
	.align		4
.L_283:
        /*0090*/ 	.byte	0x03, 0x5f
        /*0092*/ 	.short	0x0101


	//----- nvinfo : EIATTR_UNUSED_LOAD_BYTE_OFFSET
	.align		4
        /*0094*/ 	.byte	0x04, 0x44
        /*0096*/ 	.short	(.L_285 - .L_284)


	//   ....[0]....
.L_284:
        /*0098*/ 	.word	0x00000a90
        /*009c*/ 	.word	0x0000fff0


	//   ....[1]....
        /*00a0*/ 	.word	0x0000f5f0
        /*00a4*/ 	.word	0x0000fff0


	//----- nvinfo : EIATTR_INT_WARP_WIDE_INSTR_OFFSETS
	.align		4
.L_285:
        /*00a8*/ 	.byte	0x04, 0x31
        /*00aa*/ 	.short	(.L_287 - .L_286)


	//   ....[0]....
.L_286:
        /*00ac*/ 	.word	0x00000160


	//   ....[1]....
        /*00b0*/ 	.word	0x000001a0


	//   ....[2]....
        /*00b4*/ 	.word	0x00000210


	//   ....[3]....
        /*00b8*/ 	.word	0x00012270


	//   ....[4]....
        /*00bc*/ 	.word	0x00012310


	//   ....[5]....
        /*00c0*/ 	.word	0x00012770


	//   ....[6]....
        /*00c4*/ 	.word	0x000127a0


	//   ....[7]....
        /*00c8*/ 	.word	0x00012960


	//   ....[8]....
        /*00cc*/ 	.word	0x00012a30


	//   ....[9]....
        /*00d0*/ 	.word	0x00014930


	//   ....[10]....
        /*00d4*/ 	.word	0x000149d0


	//----- nvinfo : EIATTR_COOP_GROUP_MASK_REGIDS
	.align		4
.L_287:
        /*00d8*/ 	.byte	0x04, 0x29
        /*00da*/ 	.short	(.L_289 - .L_288)


	//   ....[0]....
.L_288:
        /*00dc*/ 	.word	0xffffffff


	//   ....[1]....
        /*00e0*/ 	.word	0xffffffff


	//   ....[2]....
        /*00e4*/ 	.word	0xffffffff


	//   ....[3]....
        /*00e8*/ 	.word	0xffffffff


	//   ....[4]....
        /*00ec*/ 	.word	0xffffffff


	//   ....[5]....
        /*00f0*/ 	.word	0xffffffff


	//   ....[6]....
        /*00f4*/ 	.word	0xffffffff


	//   ....[7]....
        /*00f8*/ 	.word	0xffffffff


	//   ....[8]....
        /*00fc*/ 	.word	0xffffffff


	//   ....[9]....
        /*0100*/ 	.word	0xffffffff


	//   ....[10]....
        /*0104*/ 	.word	0xffffffff


	//   ....[11]....
        /*0108*/ 	.word	0xffffffff


	//   ....[12]....
        /*010c*/ 	.word	0xffffffff


	//   ....[13]....
        /*0110*/ 	.word	0xffffffff


	//   ....[14]....
        /*0114*/ 	.word	0xffffffff


	//   ....[15]....
        /*0118*/ 	.word	0xffffffff


	//   ....[16]....
        /*011c*/ 	.word	0xffffffff


	//   ....[17]....
        /*0120*/ 	.word	0xffffffff


	//   ....[18]....
        /*0124*/ 	.word	0xffffffff


	//   ....[19]....
        /*0128*/ 	.word	0xffffffff


	//   ....[20]....
        /*012c*/ 	.word	0xffffffff


	//   ....[21]....
        /*0130*/ 	.word	0xffffffff


	//   ....[22]....
        /*0134*/ 	.word	0xffffffff


	//   ....[23]....
        /*0138*/ 	.word	0xffffffff


	//   ....[24]....
        /*013c*/ 	.word	0xffffffff


	//   ....[25]....
        /*0140*/ 	.word	0xffffffff


	//   ....[26]....
        /*0144*/ 	.word	0xffffffff


	//   ....[27]....
        /*0148*/ 	.word	0xffffffff


	//   ....[28]....
        /*014c*/ 	.word	0xffffffff


	//   ....[29]....
        /*0150*/ 	.word	0xffffffff


	//   ....[30]....
        /*0154*/ 	.word	0xffffffff


	//   ....[31]....
        /*0158*/ 	.word	0xffffffff


	//   ....[32]....
        /*015c*/ 	.word	0xffffffff


	//   ....[33]....
        /*0160*/ 	.word	0xffffffff


	//   ....[34]....
        /*0164*/ 	.word	0xffffffff


	//   ....[35]....
        /*0168*/ 	.word	0xffffffff


	//   ....[36]....
        /*016c*/ 	.word	0xffffffff


	//   ....[37]....
        /*0170*/ 	.word	0xffffffff


	//   ....[38]....
        /*0174*/ 	.word	0xffffffff


	//   ....[39]....
        /*0178*/ 	.word	0xffffffff


	//   ....[40]....
        /*017c*/ 	.word	0xffffffff


	//   ....[41]....
        /*0180*/ 	.word	0xffffffff


	//   ....[42]....
        /*0184*/ 	.word	0xffffffff


	//   ....[43]....
        /*0188*/ 	.word	0xffffffff


	//   ....[44]....
        /*018c*/ 	.word	0xffffffff


	//   ....[45]....
        /*0190*/ 	.word	0xffffffff


	//   ....[46]....
        /*0194*/ 	.word	0xffffffff


	//   ....[47]....
        /*0198*/ 	.word	0xffffffff


	//   ....[48]....
        /*019c*/ 	.word	0xffffffff


	//   ....[49]....
        /*01a0*/ 	.word	0xffffffff


	//   ....[50]....
        /*01a4*/ 	.word	0xffffffff


	//   ....[51]....
        /*01a8*/ 	.word	0xffffffff


	//   ....[52]....
        /*01ac*/ 	.word	0xffffffff


	//   ....[53]....
        /*01b0*/ 	.word	0xffffffff


	//   ....[54]....
        /*01b4*/ 	.word	0xffffffff


	//   ....[55]....
        /*01b8*/ 	.word	0xffffffff


	//   ....[56]....
        /*01bc*/ 	.word	0xffffffff


	//   ....[57]....
        /*01c0*/ 	.word	0xffffffff


	//   ....[58]....
        /*01c4*/ 	.word	0xffffffff


	//   ....[59]....
        /*01c8*/ 	.word	0xffffffff


	//   ....[60]....
        /*01cc*/ 	.word	0xffffffff


	//   ....[61]....
        /*01d0*/ 	.word	0x0500000f


	//   ....[62]....
        /*01d4*/ 	.word	0x0500000f


	//   ....[63]....
        /*01d8*/ 	.word	0x0500000f


	//   ....[64]....
        /*01dc*/ 	.word	0x0500000f


	//   ....[65]....
        /*01e0*/ 	.word	0x0500000f


	//   ....[66]....
        /*01e4*/ 	.word	0x0500000f


	//   ....[67]....
        /*01e8*/ 	.word	0x0500000f


	//   ....[68]....
        /*01ec*/ 	.word	0x0500000f


	//   ....[69]....
        /*01f0*/ 	.word	0x0500000f


	//   ....[70]....
        /*01f4*/ 	.word	0x0500000f


	//   ....[71]....
        /*01f8*/ 	.word	0x0500000f


	//   ....[72]....
        /*01fc*/ 	.word	0x0500000f


	//   ....[73]....
        /*0200*/ 	.word	0x0500000f


	//   ....[74]....
        /*0204*/ 	.word	0x0500000f


	//   ....[75]....
        /*0208*/ 	.word	0x0500000f


	//   ....[76]....
        /*020c*/ 	.word	0x0500000f


	//   ....[77]....
        /*0210*/ 	.word	0x0500000f


	//   ....[78]....
        /*0214*/ 	.word	0x0500000f


	//   ....[79]....
        /*0218*/ 	.word	0x0500000f


	//----- nvinfo : EIATTR_COOP_GROUP_INSTR_OFFSETS
	.align		4
.L_289:
        /*021c*/ 	.byte	0x04, 0x28
        /*021e*/ 	.short	(.L_291 - .L_290)


	//   ....[0]....
.L_290:
        /*0220*/ 	.word	0x00000070


	//   ....[1]....
        /*0224*/ 	.word	0x00000170


	//   ....[2]....
        /*0228*/ 	.word	0x000001c0


	//   ....[3]....
        /*022c*/ 	.word	0x000003f0


	//   ....[4]....
        /*0230*/ 	.word	0x00000550


	//   ....[5]....
        /*0234*/ 	.word	0x00000670


	//   ....[6]....
        /*0238*/ 	.word	0x000007d0


	//   ....[7]....
        /*023c*/ 	.word	0x00001790


	//   ....[8]....
        /*0240*/ 	.word	0x00004230


	//   ....[9]....
        /*0244*/ 	.word	0x00004300


	//   ....[10]....
        /*0248*/ 	.word	0x00004d50


	//   ....[11]....
        /*024c*/ 	.word	0x00004dd0


	//   ....[12]....
        /*0250*/ 	.word	0x00005e20


	//   ....[13]....
        /*0254*/ 	.word	0x00008950


	//   ....[14]....
        /*0258*/ 	.word	0x00008a90


	//   ....[15]....
        /*025c*/ 	.word	0x00009630


	//   ....[16]....
        /*0260*/ 	.word	0x000096d0


	//   ....[17]....
        /*0264*/ 	.word	0x0000aa50


	//   ....[18]....
        /*0268*/ 	.word	0x0000ce50


	//   ....[19]....
        /*026c*/ 	.word	0x0000ceb0


	//   ....[20]....
        /*0270*/ 	.word	0x0000d6d0


	//   ....[21]....
        /*0274*/ 	.word	0x0000d730


	//   ....[22]....
        /*0278*/ 	.word	0x0000eb00


	//   ....[23]....
        /*027c*/ 	.word	0x0000ec10


	//   ....[24]....
        /*0280*/ 	.word	0x0000ec70


	//   ....[25]....
        /*0284*/ 	.word	0x0000ed90


	//   ....[26]....
        /*0288*/ 	.word	0x0000edc0


	//   ....[27]....
        /*028c*/ 	.word	0x00011080


	//   ....[28]....
        /*0290*/ 	.word	0x00011220


	//   ....[29]....
        /*0294*/ 	.word	0x00011250


	//   ....[30]....
        /*0298*/ 	.word	0x00011290


	//   ....[31]....
        /*029c*/ 	.word	0x000112f0


	//   ....[32]....
        /*02a0*/ 	.word	0x00011350


	//   ....[33]....
        /*02a4*/ 	.word	0x00011390


	//   ....[34]....
        /*02a8*/ 	.word	0x00011530


	//   ....[35]....
        /*02ac*/ 	.word	0x00011590


	//   ....[36]....
        /*02b0*/ 	.word	0x000115d0


	//   ....[37]....
        /*02b4*/ 	.word	0x00011610


	//   ....[38]....
        /*02b8*/ 	.word	0x00011640


	//   ....[39]....
        /*02bc*/ 	.word	0x00011670


	//   ....[40]....
        /*02c0*/ 	.word	0x00011710


	//   ....[41]....
        /*02c4*/ 	.word	0x00011770


	//   ....[42]....
        /*02c8*/ 	.word	0x00011800


	//   ....[43]....
        /*02cc*/ 	.word	0x00014d40


	//   ....[44]....
        /*02d0*/ 	.word	0x00014d50


	//   ....[45]....
        /*02d4*/ 	.word	0x00014e50


	//   ....[46]....
        /*02d8*/ 	.word	0x00014eb0


	//   ....[47]....
        /*02dc*/ 	.word	0x00014ef0


	//   ....[48]....
        /*02e0*/ 	.word	0x00014f30


	//   ....[49]....
        /*02e4*/ 	.word	0x00014f60


	//   ....[50]....
        /*02e8*/ 	.word	0x00014f90


	//   ....[51]....
        /*02ec*/ 	.word	0x00015110


	//   ....[52]....
        /*02f0*/ 	.word	0x00015170


	//   ....[53]....
        /*02f4*/ 	.word	0x000151b0


	//   ....[54]....
        /*02f8*/ 	.word	0x000151f0


	//   ....[55]....
        /*02fc*/ 	.word	0x00015220


	//   ....[56]....
        /*0300*/ 	.word	0x00015250


	//   ....[57]....
        /*0304*/ 	.word	0x00015310


	//   ....[58]....
        /*0308*/ 	.word	0x00015330


	//   ....[59]....
        /*030c*/ 	.word	0x000153a0


	//   ....[60]....
        /*0310*/ 	.word	0x00015a20


	//   ....[61]....
        /*0314*/ 	.word	0x00015fe0


	//   ....[62]....
        /*0318*/ 	.word	0x000163d0


	//   ....[63]....
        /*031c*/ 	.word	0x00016460


	//   ....[64]....
        /*0320*/ 	.word	0x00016500


	//   ....[65]....
        /*0324*/ 	.word	0x000165b0


	//   ....[66]....
        /*0328*/ 	.word	0x00016630


	//   ....[67]....
        /*032c*/ 	.word	0x000166b0


	//   ....[68]....
        /*0330*/ 	.word	0x00016730


	//   ....[69]....
        /*0334*/ 	.word	0x000167b0


	//   ....[70]....
        /*0338*/ 	.word	0x00016840


	//   ....[71]....
        /*033c*/ 	.word	0x000168f0


	//   ....[72]....
        /*0340*/ 	.word	0x00016970


	//   ....[73]....
        /*0344*/ 	.word	0x000169f0


	//   ....[74]....
        /*0348*/ 	.word	0x00016a70


	//   ....[75]....
        /*034c*/ 	.word	0x00016af0


	//   ....[76]....
        /*0350*/ 	.word	0x00016b60


	//   ....[77]....
        /*0354*/ 	.word	0x00016c00


	//   ....[78]....
        /*0358*/ 	.word	0x00016c90


	//   ....[79]....
        /*035c*/ 	.word	0x00016db0


	//----- nvinfo : EIATTR_REG_RECONFIG
	.align		4
.L_291:
        /*0360*/ 	.byte	0x01, 0x54
	.zero		2


	//----- nvinfo : EIATTR_SYSCALL_OFFSETS
	.align		4
        /*0364*/ 	.byte	0x04, 0x46
        /*0366*/ 	.short	(.L_293 - .L_292)


	//   ....[0]....
.L_292:
        /*0368*/ 	.word	0x00001990


	//   ....[1]....
        /*036c*/ 	.word	0x00012490


	//   ....[2]....
        /*0370*/ 	.word	0x000125c0


	//   ....[3]....
        /*0374*/ 	.word	0x000126c0


	//----- nvinfo : EIATTR_MBARRIER_INSTR_OFFSETS
	.align		4
.L_293:
        /*0378*/ 	.byte	0x04, 0x39
        /*037a*/ 	.short	(.L_295 - .L_294)


	//   ....[0]....
.L_294:
        /*037c*/ 	.word	0x000002a0
        /*0380*/ 	.word	0x000000ff
        /*0384*/ 	.word	0x00031c00
        /*0388*/ 	.short	0x0100
        /*038a*/ 	.byte	0x08
	.zero		1


	//   ....[1]....
        /*038c*/ 	.word	0x000002b0
        /*0390*/ 	.word	0x000000ff
        /*0394*/ 	.word	0x00031c20
        /*0398*/ 	.short	0x0100
        /*039a*/ 	.byte	0x08
	.zero		1


	//   ....[2]....
        /*039c*/ 	.word	0x000003a0
        /*03a0*/ 	.word	0x000000ff
        /*03a4*/ 	.word	0x00031c30
        /*03a8*/ 	.short	0x0100
        /*03aa*/ 	.byte	0x08
	.zero		1


	//   ....[3]....
        /*03ac*/ 	.word	0x000003b0
        /*03b0*/ 	.word	0x000000ff
        /*03b4*/ 	.word	0x00031c40
        /*03b8*/ 	.short	0x0100
        /*03ba*/ 	.byte	0x08
	.zero		1


	//   ....[4]....
        /*03bc*/ 	.word	0x000003c0
        /*03c0*/ 	.word	0x000000ff
        /*03c4*/ 	.word	0x00031c38
        /*03c8*/ 	.short	0x0100
        /*03ca*/ 	.byte	0x08
	.zero		1


	//   ....[5]....
        /*03cc*/ 	.word	0x000003d0
        /*03d0*/ 	.word	0x000000ff
        /*03d4*/ 	.word	0x00031c48
        /*03d8*/ 	.short	0x0100
        /*03da*/ 	.byte	0x08
	.zero		1


	//   ....[6]....
        /*03dc*/ 	.word	0x00000500
        /*03e0*/ 	.word	0x000000ff
        /*03e4*/ 	.word	0x00031c50
        /*03e8*/ 	.short	0x0100
        /*03ea*/ 	.byte	0x08
	.zero		1


	//   ....[7]....
        /*03ec*/ 	.word	0x00000510
        /*03f0*/ 	.word	0x000000ff
        /*03f4*/ 	.word	0x00031c60
        /*03f8*/ 	.short	0x0100
        /*03fa*/ 	.byte	0x08
	.zero		1


	//   ....[8]....
        /*03fc*/ 	.word	0x00000520
        /*0400*/ 	.word	0x000000ff
        /*0404*/ 	.word	0x00031c58
        /*0408*/ 	.short	0x0100
        /*040a*/ 	.byte	0x08
	.zero		1


	//   ....[9]....
        /*040c*/ 	.word	0x00000530
        /*0410*/ 	.word	0x000000ff
        /*0414*/ 	.word	0x00031c68
        /*0418*/ 	.short	0x0100
        /*041a*/ 	.byte	0x08
	.zero		1


	//   ....[10]....
        /*041c*/ 	.word	0x00000620
        /*0420*/ 	.word	0x000000ff
        /*0424*/ 	.word	0x00031c70
        /*0428*/ 	.short	0x0100
        /*042a*/ 	.byte	0x06
	.zero		1


	//   ....[11]....
        /*042c*/ 	.word	0x00000630
        /*0430*/ 	.word	0x000000ff
        /*0434*/ 	.word	0x00031c80
        /*0438*/ 	.short	0x0100
        /*043a*/ 	.byte	0x06
	.zero		1


	//   ....[12]....
        /*043c*/ 	.word	0x00000640
        /*0440*/ 	.word	0x000000ff
        /*0444*/ 	.word	0x00031c78
        /*0448*/ 	.short	0x0100
        /*044a*/ 	.byte	0x06
	.zero		1


	//   ....[13]....
        /*044c*/ 	.word	0x00000650
        /*0450*/ 	.word	0x000000ff
        /*0454*/ 	.word	0x00031c88
        /*0458*/ 	.short	0x0100
        /*045a*/ 	.byte	0x06
	.zero		1


	//   ....[14]....
        /*045c*/ 	.word	0x00000780
        /*0460*/ 	.word	0x000000ff
        /*0464*/ 	.word	0x00031c90
        /*0468*/ 	.short	0x0100
        /*046a*/ 	.byte	0x08
	.zero		1


	//   ....[15]....
        /*046c*/ 	.word	0x00000790
        /*0470*/ 	.word	0x000000ff
        /*0474*/ 	.word	0x00031ca0
        /*0478*/ 	.short	0x0100
        /*047a*/ 	.byte	0x08
	.zero		1


	//   ....[16]....
        /*047c*/ 	.word	0x000007a0
        /*0480*/ 	.word	0x000000ff
        /*0484*/ 	.word	0x00031c98
        /*0488*/ 	.short	0x0100
        /*048a*/ 	.byte	0x08
	.zero		1


	//   ....[17]....
        /*048c*/ 	.word	0x000007b0
        /*0490*/ 	.word	0x000000ff
        /*0494*/ 	.word	0x00031ca8
        /*0498*/ 	.short	0x0100
        /*049a*/ 	.byte	0x08
	.zero		1


	//   ....[18]....
        /*049c*/ 	.word	0x000008e0
        /*04a0*/ 	.word	0x000000ff
        /*04a4*/ 	.word	0x00031cb0
        /*04a8*/ 	.short	0x0100
        /*04aa*/ 	.byte	0x08
	.zero		1


	//   ....[19]....
        /*04ac*/ 	.word	0x000008f0
        /*04b0*/ 	.word	0x000000ff
        /*04b4*/ 	.word	0x00031cc0
        /*04b8*/ 	.short	0x0100
        /*04ba*/ 	.byte	0x08
	.zero		1


	//   ....[20]....
        /*04bc*/ 	.word	0x00000900
        /*04c0*/ 	.word	0x000000ff
        /*04c4*/ 	.word	0x00031cb8
        /*04c8*/ 	.short	0x0100
        /*04ca*/ 	.byte	0x08
	.zero		1


	//   ....[21]....
        /*04cc*/ 	.word	0x00000910
        /*04d0*/ 	.word	0x000000ff
        /*04d4*/ 	.word	0x00031cc8
        /*04d8*/ 	.short	0x0100
        /*04da*/ 	.byte	0x08
	.zero		1


	//   ....[22]....
        /*04dc*/ 	.word	0x00001a30
        /*04e0*/ 	.word	0x000000ff
        /*04e4*/ 	.word	0x00031c00
        /*04e8*/ 	.short	0x010a
        /*04ea*/ 	.byte	0x25
	.zero		1


	//   ....[23]....
        /*04ec*/ 	.word	0x00001ab0
        /*04f0*/ 	.word	0x00000000
        /*04f4*/ 	.word	0x00031c30
        /*04f8*/ 	.short	0x010a
        /*04fa*/ 	.byte	0x3f
	.zero		1


	//   ....[24]....
        /*04fc*/ 	.word	0x00001b20
        /*0500*/ 	.word	0x00000000
        /*0504*/ 	.word	0x00031c30
        /*0508*/ 	.short	0x010a
        /*050a*/ 	.byte	0x3f
	.zero		1


	//   ....[25]....
        /*050c*/ 	.word	0x00004fa0
        /*0510*/ 	.word	0x00000004
        /*0514*/ 	.word	0x00000000
        /*0518*/ 	.short	0x0101
        /*051a*/ 	.byte	0x3f
	.zero		1


	//   ....[26]....
        /*051c*/ 	.word	0x000060e0
        /*0520*/ 	.word	0x000000ff
        /*0524*/ 	.word	0x00031c30
        /*0528*/ 	.short	0x010a
        /*052a*/ 	.byte	0x04
	.zero		1


	//   ....[27]....
        /*052c*/ 	.word	0x00006120
        /*0530*/ 	.word	0x000000ff
        /*0534*/ 	.word	0x00031c30
        /*0538*/ 	.short	0x010a
        /*053a*/ 	.byte	0x04
	.zero		1


	//   ....[28]....
        /*053c*/ 	.word	0x000077b0
        /*0540*/ 	.word	0x000000ff
        /*0544*/ 	.word	0x00031c50
        /*0548*/ 	.short	0x010a
        /*054a*/ 	.byte	0x04
	.zero		1


	//   ....[29]....
        /*054c*/ 	.word	0x000077f0
        /*0550*/ 	.word	0x000000ff
        /*0554*/ 	.word	0x00031c50
        /*0558*/ 	.short	0x010a
        /*055a*/ 	.byte	0x04
	.zero		1


	//   ....[30]....
        /*055c*/ 	.word	0x00009db0
        /*0560*/ 	.word	0x0000000a
        /*0564*/ 	.word	0x00000000
        /*0568*/ 	.short	0x0101
        /*056a*/ 	.byte	0x3f
	.zero		1


	//   ....[31]....
        /*056c*/ 	.word	0x00009e50
        /*0570*/ 	.word	0x00000078
        /*0574*/ 	.word	0x00000000
        /*0578*/ 	.short	0x0101
        /*057a*/ 	.byte	0x3f
	.zero		1


	//   ....[32]....
        /*057c*/ 	.word	0x0000abc0
        /*0580*/ 	.word	0x000000ff
        /*0584*/ 	.word	0x00031c30
        /*0588*/ 	.short	0x010a
        /*058a*/ 	.byte	0x04
	.zero		1


	//   ....[33]....
        /*058c*/ 	.word	0x0000ac00
        /*0590*/ 	.word	0x000000ff
        /*0594*/ 	.word	0x00031c30
        /*0598*/ 	.short	0x010a
        /*059a*/ 	.byte	0x04
	.zero		1


	//   ....[34]....
        /*059c*/ 	.word	0x0000c290
        /*05a0*/ 	.word	0x000000ff
        /*05a4*/ 	.word	0x00031c50
        /*05a8*/ 	.short	0x010a
        /*05aa*/ 	.byte	0x04
	.zero		1


	//   ....[35]....
        /*05ac*/ 	.word	0x0000c2d0
        /*05b0*/ 	.word	0x000000ff
        /*05b4*/ 	.word	0x00031c50
        /*05b8*/ 	.short	0x010a
        /*05ba*/ 	.byte	0x04
	.zero		1


	//   ....[36]....
        /*05bc*/ 	.word	0x0000de60
        /*05c0*/ 	.word	0x0000000c
        /*05c4*/ 	.word	0x00000000
        /*05c8*/ 	.short	0x0101
        /*05ca*/ 	.byte	0x3f
	.zero		1


	//   ....[37]....
        /*05cc*/ 	.word	0x0000df00
        /*05d0*/ 	.word	0x0000000d
        /*05d4*/ 	.word	0x00000000
        /*05d8*/ 	.short	0x0101
        /*05da*/ 	.byte	0x3f
	.zero		1


	//   ....[38]....
        /*05dc*/ 	.word	0x0000eb80
        /*05e0*/ 	.word	0x000000ff
        /*05e4*/ 	.word	0x00031c50
        /*05e8*/ 	.short	0x010a
        /*05ea*/ 	.byte	0x06
	.zero		1


	//   ....[39]....
        /*05ec*/ 	.word	0x0000ebc0
        /*05f0*/ 	.word	0x000000ff
        /*05f4*/ 	.word	0x00031c50
        /*05f8*/ 	.short	0x010a
        /*05fa*/ 	.byte	0x06
	.zero		1


	//   ....[40]....
        /*05fc*/ 	.word	0x0000f290
        /*0600*/ 	.word	0x00000004
        /*0604*/ 	.word	0x00000000
        /*0608*/ 	.short	0x0101
        /*060a*/ 	.byte	0x3f
	.zero		1


	//   ....[41]....
        /*060c*/ 	.word	0x000103a0
        /*0610*/ 	.word	0x000000ff
        /*0614*/ 	.word	0x00000000
        /*0618*/ 	.short	0x0101
        /*061a*/ 	.byte	0x04
	.zero		1


	//   ....[42]....
        /*061c*/ 	.word	0x00012d20
        /*0620*/ 	.word	0x00000005
        /*0624*/ 	.word	0x00031c40
        /*0628*/ 	.short	0x010a
        /*062a*/ 	.byte	0x3f
	.zero		1


	//   ....[43]....
        /*062c*/ 	.word	0x00013240
        /*0630*/ 	.word	0x00000019
        /*0634*/ 	.word	0x00031c20
        /*0638*/ 	.short	0x010a
        /*063a*/ 	.byte	0x3f
	.zero		1


	//   ....[44]....
        /*063c*/ 	.word	0x00013510
        /*0640*/ 	.word	0x00000003
        /*0644*/ 	.word	0x00031c40
        /*0648*/ 	.short	0x010a
        /*064a*/ 	.byte	0x3f
	.zero		1


	//   ....[45]....
        /*064c*/ 	.word	0x00013790
        /*0650*/ 	.word	0x00000002
        /*0654*/ 	.word	0x00000060
        /*0658*/ 	.short	0x010a
        /*065a*/ 	.byte	0x3f
	.zero		1


	//   ....[46]....
        /*065c*/ 	.word	0x00013ca0
        /*0660*/ 	.word	0x00000003
        /*0664*/ 	.word	0x00031c40
        /*0668*/ 	.short	0x010a
        /*066a*/ 	.byte	0x3f
	.zero		1


	//   ....[47]....
        /*066c*/ 	.word	0x00013f20
        /*0670*/ 	.word	0x00000003
        /*0674*/ 	.word	0x00000060
        /*0678*/ 	.short	0x010a
        /*067a*/ 	.byte	0x3f
	.zero		1


	//   ....[48]....
        /*067c*/ 	.word	0x000143a0
        /*0680*/ 	.word	0x00000002
        /*0684*/ 	.word	0x00031c40
        /*0688*/ 	.short	0x010a
        /*068a*/ 	.byte	0x3f
	.zero		1


	//   ....[49]....
        /*068c*/ 	.word	0x00014640
        /*0690*/ 	.word	0x00000002
        /*0694*/ 	.word	0x00000060
        /*0698*/ 	.short	0x010a
        /*069a*/ 	.byte	0x3f
	.zero		1


	//   ....[50]....
        /*069c*/ 	.word	0x00014a40
        /*06a0*/ 	.word	0x00000003
        /*06a4*/ 	.word	0x00031c60
        /*06a8*/ 	.short	0x010a
        /*06aa*/ 	.byte	0x3f
	.zero		1


	//   ....[51]....
        /*06ac*/ 	.word	0x000159a0
        /*06b0*/ 	.word	0x00000009
        /*06b4*/ 	.word	0x00031c20
        /*06b8*/ 	.short	0x010a
        /*06ba*/ 	.byte	0x3f
	.zero		1


	//   ....[52]....
        /*06bc*/ 	.word	0x00015b60
        /*06c0*/ 	.word	0x00000007
        /*06c4*/ 	.word	0x00000000
        /*06c8*/ 	.short	0x010a
        /*06ca*/ 	.byte	0x3f
	.zero		1


	//   ....[53]....
        /*06cc*/ 	.word	0x00015bd0
        /*06d0*/ 	.word	0x00000003
        /*06d4*/ 	.word	0x00000000
        /*06d8*/ 	.short	0x010a
        /*06da*/ 	.byte	0x3f
	.zero		1


	//   ....[54]....
        /*06dc*/ 	.word	0x00015c30
        /*06e0*/ 	.word	0x00000005
        /*06e4*/ 	.word	0x00000000
        /*06e8*/ 	.short	0x010a
        /*06ea*/ 	.byte	0x3f
	.zero		1


	//   ....[55]....
        /*06ec*/ 	.word	0x00015c60
        /*06f0*/ 	.word	0x00000003
        /*06f4*/ 	.word	0x00000000
        /*06f8*/ 	.short	0x010a
        /*06fa*/ 	.byte	0x3f
	.zero		1


	//   ....[56]....
        /*06fc*/ 	.word	0x00015cd0
        /*0700*/ 	.word	0x00000003
        /*0704*/ 	.word	0x00031c00
        /*0708*/ 	.short	0x010a
        /*070a*/ 	.byte	0x3f
	.zero		1


	//   ....[57]....
        /*070c*/ 	.word	0x00015d20
        /*0710*/ 	.word	0x00000000
        /*0714*/ 	.word	0x00031c30
        /*0718*/ 	.short	0x010a
        /*071a*/ 	.byte	0x3f
	.zero		1


	//   ....[58]....
        /*071c*/ 	.word	0x00015d80
        /*0720*/ 	.word	0x00000008
        /*0724*/ 	.word	0x00031c30
        /*0728*/ 	.short	0x010a
        /*072a*/ 	.byte	0x3f
	.zero		1


	//   ....[59]....
        /*072c*/ 	.word	0x00015de0
        /*0730*/ 	.word	0x00000008
        /*0734*/ 	.word	0x00031c50
        /*0738*/ 	.short	0x010a
        /*073a*/ 	.byte	0x3f
	.zero		1


	//   ....[60]....
        /*073c*/ 	.word	0x00015e40
        /*0740*/ 	.word	0x00000007
        /*0744*/ 	.word	0x00031c30
        /*0748*/ 	.short	0x010a
        /*074a*/ 	.byte	0x3f
	.zero		1


	//   ....[61]....
        /*074c*/ 	.word	0x00015ea0
        /*0750*/ 	.word	0x00000007
        /*0754*/ 	.word	0x00031c50
        /*0758*/ 	.short	0x010a
        /*075a*/ 	.byte	0x3f
	.zero		1


	//   ....[62]....
        /*075c*/ 	.word	0x00015f00
        /*0760*/ 	.word	0x00000005
        /*0764*/ 	.word	0x00031c50
        /*0768*/ 	.short	0x010a
        /*076a*/ 	.byte	0x3f
	.zero		1


	//   ....[63]....
        /*076c*/ 	.word	0x000160a0
        /*0770*/ 	.word	0x00000005
        /*0774*/ 	.word	0x00031c40
        /*0778*/ 	.short	0x010a
        /*077a*/ 	.byte	0x3f
	.zero		1


	//   ....[64]....
        /*077c*/ 	.word	0x000160f0
        /*0780*/ 	.word	0x00000019
        /*0784*/ 	.word	0x00031c20
        /*0788*/ 	.short	0x010a
        /*078a*/ 	.byte	0x3f
	.zero		1


	//   ....[65]....
        /*078c*/ 	.word	0x00016140
        /*0790*/ 	.word	0x00000003
        /*0794*/ 	.word	0x00031c40
        /*0798*/ 	.short	0x010a
        /*079a*/ 	.byte	0x3f
	.zero		1


	//   ....[66]....
        /*079c*/ 	.word	0x00016190
        /*07a0*/ 	.word	0x00000002
        /*07a4*/ 	.word	0x00000060
        /*07a8*/ 	.short	0x010a
        /*07aa*/ 	.byte	0x3f
	.zero		1


	//   ....[67]....
        /*07ac*/ 	.word	0x000161e0
        /*07b0*/ 	.word	0x00000003
        /*07b4*/ 	.word	0x00031c40
        /*07b8*/ 	.short	0x010a
        /*07ba*/ 	.byte	0x3f
	.zero		1


	//   ....[68]....
        /*07bc*/ 	.word	0x00016230
        /*07c0*/ 	.word	0x00000003
        /*07c4*/ 	.word	0x00000060
        /*07c8*/ 	.short	0x010a
        /*07ca*/ 	.byte	0x3f
	.zero		1


	//   ....[69]....
        /*07cc*/ 	.word	0x00016280
        /*07d0*/ 	.word	0x00000002
        /*07d4*/ 	.word	0x00031c40
        /*07d8*/ 	.short	0x010a
        /*07da*/ 	.byte	0x3f
	.zero		1


	//   ....[70]....
        /*07dc*/ 	.word	0x000162d0
        /*07e0*/ 	.word	0x00000002
        /*07e4*/ 	.word	0x00000060
        /*07e8*/ 	.short	0x010a
        /*07ea*/ 	.byte	0x3f
	.zero		1


	//   ....[71]....
        /*07ec*/ 	.word	0x00016320
        /*07f0*/ 	.word	0x00000003
        /*07f4*/ 	.word	0x00031c60
        /*07f8*/ 	.short	0x010a
        /*07fa*/ 	.byte	0x3f
	.zero		1


	//   ....[72]....
        /*07fc*/ 	.word	0x00016cd0
        /*0800*/ 	.word	0x00000009
        /*0804*/ 	.word	0x00031c20
        /*0808*/ 	.short	0x010a
        /*080a*/ 	.byte	0x3f
	.zero		1


	//   ....[73]....
        /*080c*/ 	.word	0x00016e70
        /*0810*/ 	.word	0x00000007
        /*0814*/ 	.word	0x00000000
        /*0818*/ 	.short	0x010a
        /*081a*/ 	.byte	0x3f
	.zero		1


	//   ....[74]....
        /*081c*/ 	.word	0x00016ec0
        /*0820*/ 	.word	0x00000003
        /*0824*/ 	.word	0x00000000
        /*0828*/ 	.short	0x010a
        /*082a*/ 	.byte	0x3f
	.zero		1


	//   ....[75]....
        /*082c*/ 	.word	0x00016f10
        /*0830*/ 	.word	0x00000005
        /*0834*/ 	.word	0x00000000
        /*0838*/ 	.short	0x010a
        /*083a*/ 	.byte	0x3f
	.zero		1


	//----- nvinfo : EIATTR_NUM_MBARRIERS
	.align		4
.L_295:
        /*083c*/ 	.byte	0x03, 0x38
        /*083e*/ 	.short	0x0016


	//----- nvinfo : EIATTR_EXIT_INSTR_OFFSETS
	.align		4
        /*0840*/ 	.byte	0x04, 0x1c
        /*0842*/ 	.short	(.L_297 - .L_296)


	//   ....[0]....
.L_296:
        /*0844*/ 	.word	0x00000ac0


	//   ....[1]....
        /*0848*/ 	.word	0x00011040


	//   ....[2]....
        /*084c*/ 	.word	0x000110a0


	//   ....[3]....
        /*0850*/ 	.word	0x00015cb0


	//----- nvinfo : EIATTR_MAX_THREADS
	.align		4
.L_297:
        /*0854*/ 	.byte	0x04, 0x05
        /*0856*/ 	.short	(.L_299 - .L_298)
.L_298:
        /*0858*/ 	.word	0x00000200
        /*085c*/ 	.word	0x00000001
        /*0860*/ 	.word	0x00000001


	//----- nvinfo : EIATTR_CRS_STACK_SIZE
	.align		4
.L_299:
        /*0864*/ 	.byte	0x04, 0x1e
        /*0866*/ 	.short	(.L_301 - .L_300)
.L_300:
        /*0868*/ 	.word	0x00000000


	//----- nvinfo : EIATTR_CBANK_PARAM_SIZE
	.align		4
.L_301:
        /*086c*/ 	.byte	0x03, 0x19
        /*086e*/ 	.short	0x0a70


	//----- nvinfo : EIATTR_PARAM_CBANK
	.align		4
        /*0870*/ 	.byte	0x04, 0x0a
        /*0872*/ 	.short	(.L_303 - .L_302)
	.align		4
.L_302:
        /*0874*/ 	.word	index@(.nv.constant0._ZN7cutlass13device_kernelIN5flash11enable_sm90INS1_16FlashAttnFwdSm90INS1_25CollectiveMainloopFwdSm90ILi2EN4cute5tupleIJNS5_1CILi1EEES8_S8_EEENS6_IJNS7_ILi192EEENS7_ILi144EEENS7_ILi96EEEEEELi96ENS_6half_tEfNS_4arch4Sm90ELb1ELb0ELb1ELb1ELb0ELb0ELb0ELb0ELb1ELb0ELb0ELb0EEENS1_21CollectiveEpilogueFwdINS6_IJSA_SC_SB_EEES9_SE_SG_Li384ELb1ELb0ELb0ELb0EEENS1_36VarlenDynamicPersistentTileSchedulerILi192ELi144ELi384ELi32ELb0ELb0ELb1ELb1ELb1ELb1EEEEEEEEEvNT_6ParamsE)
        /*0878*/ 	.short	0x0210
        /*087a*/ 	.short	0x0a70


	//----- nvinfo : EIATTR_SW_WAR
	.align		4
.L_303:
        /*087c*/ 	.byte	0x04, 0x36
        /*087e*/ 	.short	(.L_305 - .L_304)
.L_304:
        /*0880*/ 	.word	0x00000008
.L_305:


//--------------------- .nv.info._ZN7cutlass13device_kernelIN5flash11enable_sm90INS1_16FlashAttnFwdSm90INS1_25CollectiveMainloopFwdSm90ILi2EN4cute5tupleIJNS5_1CILi1EEES8_S8_EEENS6_IJNS7_ILi192EEENS7_ILi144EEENS7_ILi96EEEEEELi96ENS_6half_tEfNS_4arch4Sm90ELb1ELb0ELb1ELb1ELb0ELb1ELb0ELb0ELb1ELb0ELb0ELb0EEENS1_21CollectiveEpilogueFwdINS6_IJSA_SC_SB_EEES9_SE_SG_Li384ELb1ELb0ELb0ELb0EEENS1_36VarlenDynamicPersistentTileSchedulerILi192ELi144ELi384ELi32ELb0ELb0ELb1ELb1ELb1ELb1EEEEEEEEEvNT_6ParamsE --------------------------
	.section	.nv.info._ZN7cutlass13device_kernelIN5flash11enable_sm90INS1_16FlashAttnFwdSm90INS1_25CollectiveMainloopFwdSm90ILi2EN4cute5tupleIJNS5_1CILi1EEES8_S8_EEENS6_IJNS7_ILi192EEENS7_ILi144EEENS7_ILi96EEEEEELi96ENS_6half_tEfNS_4arch4Sm90ELb1ELb0ELb1ELb1ELb0ELb1ELb0ELb0ELb1ELb0ELb0ELb0EEENS1_21CollectiveEpilogueFwdINS6_IJSA_SC_SB_EEES9_SE_SG_Li384ELb1ELb0ELb0ELb0EEENS1_36VarlenDynamicPersistentTileSchedulerILi192ELi144ELi384ELi32ELb0ELb0ELb1ELb1ELb1ELb1EEEEEEEEEvNT_6ParamsE,"",@"SHT_CUDA_INFO"
	.sectionflags	@""
	.align	4


	//----- nvinfo : EIATTR_CUDA_API_VERSION
	.align		4
        /*0000*/ 	.byte	0x04, 0x37
        /*0002*/ 	.short	(.L_307 - .L_306)
.L_306:
        /*0004*/ 	.word	0x00000082


	//----- nvinfo : EIATTR_KPARAM_INFO
	.align		4
.L_307:
        /*0008*/ 	.byte	0x04, 0x17
        /*000a*/ 	.short	(.L_309 - .L_308)
.L_308:
        /*000c*/ 	.word	0x00000000
        /*0010*/ 	.short	0x0000
        /*0012*/ 	.short	0x0070
        /*0014*/ 	.byte	0x00, 0xf0, 0x01, 0x28


	//----- nvinfo : EIATTR_SPARSE_MMA_MASK
	.align		4
.L_309:
        /*0018*/ 	.byte	0x03, 0x50
        /*001a*/ 	.short	0x0000


	//----- nvinfo : EIATTR_MAXREG_COUNT
	.align		4
        /*001c*/ 	.byte	0x03, 0x1b
        /*001e*/ 	.short	0x0080


	//----- nvinfo : EIATTR_NUM_BARRIERS
	.align		4
        /*0020*/ 	.byte	0x02, 0x4c
        /*0022*/ 	.byte	0x10
	.zero		1


	//----- nvinfo : EIATTR_EXTERNS
	.align		4
        /*0024*/ 	.byte	0x04, 0x0f
        /*0026*/ 	.short	(.L_311 - .L_310)


	//   ....[0]....
	.align		4
.L_310:
        /*0028*/ 	.word	index@(__assertfail)


	//----- nvinfo : EIATTR_ANNOTATIONS
	.align		4
.L_311:
        /*002c*/ 	.byte	0x04, 0x55
        /*002e*/ 	.short	(.L_313 - .L_312)


	//   ....[0]....
.L_312:
        /* <DEDUP_REMOVED lines=98> */


	//----- nvinfo : EIATTR_MERCURY_ISA_VERSION
	.align		4
.L_313:
        /*0640*/ 	.byte	0x03, 0x5f
        /*0642*/ 	.short	0x0101


	//----- nvinfo : EIATTR_UNUSED_LOAD_BYTE_OFFSET
	.align		4
        /*0644*/ 	.byte	0x04, 0x44
        /*0646*/ 	.short	(.L_315 - .L_314)


	//   ....[0]....
.L_314:
        /*0648*/ 	.word	0x00000b00
        /*064c*/ 	.word	0x0000fff0


	//   ....[1]....
        /*0650*/ 	.word	0x0001b890
        /*0654*/ 	.word	0x0000fff0


	//----- nvinfo : EIATTR_INT_WARP_WIDE_INSTR_OFFSETS
	.align		4
.L_315:
        /*0658*/ 	.byte	0x04, 0x31
        /*065a*/ 	.short	(.L_317 - .L_316)


	//   ....[0]....
.L_316:
        /*065c*/ 	.word	0x000001c0


	//   ....[1]....
        /*0660*/ 	.word	0x00000200


	//   ....[2]....
        /*0664*/ 	.word	0x00000270


	//   ....[3]....
        /*0668*/ 	.word	0x0001f170


	//   ....[4]....
        /*066c*/ 	.word	0x0001f210


	//   ....[5]....
        /*0670*/ 	.word	0x0001f670


	//   ....[6]....
        /*0674*/ 	.word	0x0001f6a0


	//   ....[7]....
        /*0678*/ 	.word	0x0001f870


	//   ....[8]....
        /*067c*/ 	.word	0x0001f940


	//   ....[9]....
        /*0680*/ 	.word	0x00021860


	//   ....[10]....
        /*0684*/ 	.word	0x00021900


	//----- nvinfo : EIATTR_COOP_GROUP_MASK_REGIDS
	.align		4
.L_317:
        /*0688*/ 	.byte	0x04, 0x29
        /*068a*/ 	.short	(.L_319 - .L_318)


	//   ....[0]....
.L_318:
        /*068c*/ 	.word	0xffffffff


	//   ....[1]....
        /*0690*/ 	.word	0xffffffff


	//   ....[2]....
        /*0694*/ 	.word	0xffffffff


	//   ....[3]....
        /*0698*/ 	.word	0xffffffff


	//   ....[4]....
        /*069c*/ 	.word	0xffffffff


	//   ....[5]....
        /*06a0*/ 	.word	0xffffffff


	//   ....[6]....
        /*06a4*/ 	.word	0xffffffff


	//   ....[7]....
        /*06a8*/ 	.word	0xffffffff


	//   ....[8]....
        /*06ac*/ 	.word	0xffffffff


	//   ....[9]....
        /*06b0*/ 	.word	0xffffffff


	//   ....[10]....
        /*06b4*/ 	.word	0xffffffff


	//   ....[11]....
        /*06b8*/ 	.word	0xffffffff


	//   ....[12]....
        /*06bc*/ 	.word	0xffffffff


	//   ....[13]....
        /*06c0*/ 	.word	0xffffffff


	//   ....[14]....
        /*06c4*/ 	.word	0xffffffff


	//   ....[15]....
        /*06c8*/ 	.word	0xffffffff


	//   ....[16]....
        /*06cc*/ 	.word	0xffffffff


	//   ....[17]....
        /*06d0*/ 	.word	0xffffffff


	//   ....[18]....
        /*06d4*/ 	.word	0xffffffff


	//   ....[19]....
        /*06d8*/ 	.word	0xffffffff


	//   ....[20]....
        /*06dc*/ 	.word	0xffffffff


	//   ....[21]....
        /*06e0*/ 	.word	0xffffffff


	//   ....[22]....
        /*06e4*/ 	.word	0xffffffff


	//   ....[23]....
        /*06e8*/ 	.word	0xffffffff


	//   ....[24]....
        /*06ec*/ 	.word	0xffffffff


	//   ....[25]....
        /*06f0*/ 	.word	0xffffffff


	//   ....[26]....
        /*06f4*/ 	.word	0xffffffff


	//   ....[27]....
        /*06f8*/ 	.word	0xffffffff


	//   ....[28]....
        /*06fc*/ 	.word	0xffffffff


	//   ....[29]....
        /*0700*/ 	.word	0xffffffff


	//   ....[30]....
        /*0704*/ 	.word	0xffffffff


	//   ....[31]....
        /*0708*/ 	.word	0xffffffff


	//   ....[32]....
        /*070c*/ 	.word	0xffffffff


	//   ....[33]....
        /*0710*/ 	.word	0xffffffff


	//   ....[34]....
        /*0714*/ 	.word	0xffffffff


	//   ....[35]....
        /*0718*/ 	.word	0xffffffff


	//   ....[36]....
        /*071c*/ 	.word	0xffffffff


	//   ....[37]....
        /*0720*/ 	.word	0xffffffff


	//   ....[38]....
        /*0724*/ 	.word	0xffffffff


	//   ....[39]....
        /*0728*/ 	.word	0xffffffff


	//   ....[40]....
        /*072c*/ 	.word	0xffffffff


	//   ....[41]....
        /*0730*/ 	.word	0xffffffff


	//   ....[42]....
        /*0734*/ 	.word	0xffffffff


	//   ....[43]....
        /*0738*/ 	.word	0xffffffff


	//   ....[44]....
        /*073c*/ 	.word	0xffffffff


	//   ....[45]....
        /*0740*/ 	.word	0xffffffff


	//   ....[46]....
        /*0744*/ 	.word	0xffffffff


	//   ....[47]....
        /*0748*/ 	.word	0xffffffff


	//   ....[48]....
        /*074c*/ 	.word	0xffffffff


	//   ....[49]....
        /*0750*/ 	.word	0xffffffff


	//   ....[50]....
        /*0754*/ 	.word	0xffffffff


	//   ....[51]....
        /*0758*/ 	.word	0xffffffff


	//   ....[52]....
        /*075c*/ 	.word	0xffffffff


	//   ....[53]....
        /*0760*/ 	.word	0xffffffff


	//   ....[54]....
        /*0764*/ 	.word	0xffffffff


	//   ....[55]....
        /*0768*/ 	.word	0xffffffff


	//   ....[56]....
        /*076c*/ 	.word	0xffffffff


	//   ....[57]....
        /*0770*/ 	.word	0xffffffff


	//   ....[58]....
        /*0774*/ 	.word	0xffffffff


	//   ....[59]....
        /*0778*/ 	.word	0xffffffff


	//   ....[60]....
        /*077c*/ 	.word	0xffffffff


	//   ....[61]....
        /*0780*/ 	.word	0x0500000f


	//   ....[62]....
        /*0784*/ 	.word	0x0500000f


	//   ....[63]....
        /*0788*/ 	.word	0x0500000f


	//   ....[64]....
        /*078c*/ 	.word	0x0500000f


	//   ....[65]....
        /*0790*/ 	.word	0x0500000f


	//   ....[66]....
        /*0794*/ 	.word	0x0500000f


	//   ....[67]....
        /*0798*/ 	.word	0x0500000f


	//   ....[68]....
        /*079c*/ 	.word	0x0500000f


	//   ....[69]....
        /*07a0*/ 	.word	0x0500000f


	//   ....[70]....
        /*07a4*/ 	.word	0x0500000f


	//   ....[71]....
        /*07a8*/ 	.word	0x0500000f


	//   ....[72]....
        /*07ac*/ 	.word	0x0500000f


	//   ....[73]....
        /*07b0*/ 	.word	0x0500000f


	//   ....[74]....
        /*07b4*/ 	.word	0x0500000f


	//   ....[75]....
        /*07b8*/ 	.word	0x0500000f


	//   ....[76]....
        /*07bc*/ 	.word	0x0500000f


	//   ....[77]....
        /*07c0*/ 	.word	0x0500000f


	//   ....[78]....
        /*07c4*/ 	.word	0x0500000f


	//   ....[79]....
        /*07c8*/ 	.word	0x0500000f


	//   ....[80]....
        /*07cc*/ 	.word	0x0500000f


	//   ....[81]....
        /*07d0*/ 	.word	0x0500000f


	//   ....[82]....
        /*07d4*/ 	.word	0x0500000f


	//   ....[83]....
        /*07d8*/ 	.word	0x0500000f


	//   ....[84]....
        /*07dc*/ 	.word	0x0500000f


	//   ....[85]....
        /*07e0*/ 	.word	0x0500000f


	//   ....[86]....
        /*07e4*/ 	.word	0x0500000f


	//   ....[87]....
        /*07e8*/ 	.word	0x0500000f


	//   ....[88]....
        /*07ec*/ 	.word	0x0500000f


	//   ....[89]....
        /*07f0*/ 	.word	0x0500000f


	//----- nvinfo : EIATTR_COOP_GROUP_INSTR_OFFSETS
	.align		4
.L_319:
        /*07f4*/ 	.byte	0x04, 0x28
        /*07f6*/ 	.short	(.L_321 - .L_320)


	//   ....[0]....
.L_320:
        /*07f8*/ 	.word	0x00000070


	//   ....[1]....
        /*07fc*/ 	.word	0x000001d0


	//   ....[2]....
        /*0800*/ 	.word	0x00000220


	//   ....[3]....
        /*0804*/ 	.word	0x00000450


	//   ....[4]....
        /*0808*/ 	.word	0x000005b0


	//   ....[5]....
        /*080c*/ 	.word	0x000006d0


	//   ....[6]....
        /*0810*/ 	.word	0x00000830


	//   ....[7]....
        /*0814*/ 	.word	0x00006dd0


	//   ....[8]....
        /*0818*/ 	.word	0x0000dc80


	//   ....[9]....
        /*081c*/ 	.word	0x0000dca0


	//   ....[10]....
        /*0820*/ 	.word	0x0000e830


	//   ....[11]....
        /*0824*/ 	.word	0x0000e860


	//   ....[12]....
        /*0828*/ 	.word	0x0000fbd0


	//   ....[13]....
        /*082c*/ 	.word	0x00013670


	//   ....[14]....
        /*0830*/ 	.word	0x000136c0


	//   ....[15]....
        /*0834*/ 	.word	0x00013fd0


	//   ....[16]....
        /*0838*/ 	.word	0x00013ff0


	//   ....[17]....
        /*083c*/ 	.word	0x000158e0


	//   ....[18]....
        /*0840*/ 	.word	0x00018760


	//   ....[19]....
        /*0844*/ 	.word	0x000187d0


	//   ....[20]....
        /*0848*/ 	.word	0x000191a0


	//   ....[21]....
        /*084c*/ 	.word	0x000191c0


	//   ....[22]....
        /*0850*/ 	.word	0x0001aac0


	//   ....[23]....
        /*0854*/ 	.word	0x0001af40


	//   ....[24]....
        /*0858*/ 	.word	0x0001b240


	//   ....[25]....
        /*085c*/ 	.word	0x0001b270


	//   ....[26]....
        /*0860*/ 	.word	0x0001b2b0


	//   ....[27]....
        /*0864*/ 	.word	0x0001d100


	//   ....[28]....
        /*0868*/ 	.word	0x0001d2b0


	//   ....[29]....
        /*086c*/ 	.word	0x0001d2e0


	//   ....[30]....
        /*0870*/ 	.word	0x0001d310


	//   ....[31]....
        /*0874*/ 	.word	0x0001d350


	//   ....[32]....
        /*0878*/ 	.word	0x0001d3a0


	//   ....[33]....
        /*087c*/ 	.word	0x0001d400


	//   ....[34]....
        /*0880*/ 	.word	0x0001d5d0


	//   ....[35]....
        /*0884*/ 	.word	0x0001d630


	//   ....[36]....
        /*0888*/ 	.word	0x0001d670


	//   ....[37]....
        /*088c*/ 	.word	0x0001d6b0


	//   ....[38]....
        /*0890*/ 	.word	0x0001d6e0


	//   ....[39]....
        /*0894*/ 	.word	0x0001d710


	//   ....[40]....
        /*0898*/ 	.word	0x0001d7c0


	//   ....[41]....
        /*089c*/ 	.word	0x0001d820


	//   ....[42]....
        /*08a0*/ 	.word	0x0001d8b0


	//   ....[43]....
        /*08a4*/ 	.word	0x00021c70


	//   ....[44]....
        /*08a8*/ 	.word	0x00021c80


	//   ....[45]....
        /*08ac*/ 	.word	0x00021d80


	//   ....[46]....
        /*08b0*/ 	.word	0x00021de0


	//   ....[47]....
        /*08b4*/ 	.word	0x00021e20


	//   ....[48]....
        /*08b8*/ 	.word	0x00021e60


	//   ....[49]....
        /*08bc*/ 	.word	0x00021e90


	//   ....[50]....
        /*08c0*/ 	.word	0x00021ec0


	//   ....[51]....
        /*08c4*/ 	.word	0x00022040


	//   ....[52]....
        /*08c8*/ 	.word	0x000220a0


	//   ....[53]....
        /*08cc*/ 	.word	0x000220e0


	//   ....[54]....
        /*08d0*/ 	.word	0x00022120


	//   ....[55]....
        /*08d4*/ 	.word	0x00022150


	//   ....[56]....
        /*08d8*/ 	.word	0x00022180


	//   ....[57]....
        /*08dc*/ 	.word	0x00022240


	//   ....[58]....
        /*08e0*/ 	.word	0x00022260


	//   ....[59]....
        /*08e4*/ 	.word	0x000222d0


	//   ....[60]....
        /*08e8*/ 	.word	0x00022950


	//   ....[61]....
        /*08ec*/ 	.word	0x00022d50


	//   ....[62]....
        /*08f0*/ 	.word	0x00022df0


	//   ....[63]....
        /*08f4*/ 	.word	0x00022e90


	//   ....[64]....
        /*08f8*/ 	.word	0x00022f30


	//   ....[65]....
        /*08fc*/ 	.word	0x00022fd0


	//   ....[66]....
        /*0900*/ 	.word	0x000230b0


	//   ....[67]....
        /*0904*/ 	.word	0x00023150


	//   ....[68]....
        /*0908*/ 	.word	0x000231f0


	//   ....[69]....
        /*090c*/ 	.word	0x00023290


	//   ....[70]....
        /*0910*/ 	.word	0x00023590


	//   ....[71]....
        /*0914*/ 	.word	0x00023870


	//   ....[72]....
        /*0918*/ 	.word	0x00023c60


	//   ....[73]....
        /*091c*/ 	.word	0x00023cf0


	//   ....[74]....
        /*0920*/ 	.word	0x00023d90


	//   ....[75]....
        /*0924*/ 	.word	0x00023e40


	//   ....[76]....
        /*0928*/ 	.word	0x00023ec0


	//   ....[77]....
        /*092c*/ 	.word	0x00023f40


	//   ....[78]....
        /*0930*/ 	.word	0x00023fc0


	//   ....[79]....
        /*0934*/ 	.word	0x00024040


	//   ....[80]....
        /*0938*/ 	.word	0x000240d0


	//   ....[81]....
        /*093c*/ 	.word	0x00024180


	//   ....[82]....
        /*0940*/ 	.word	0x00024200


	//   ....[83]....
        /*0944*/ 	.word	0x00024280


	//   ....[84]....
        /*0948*/ 	.word	0x00024300


	//   ....[85]....
        /*094c*/ 	.word	0x00024380


	//   ....[86]....
        /*0950*/ 	.word	0x000243f0


	//   ....[87]....
        /*0954*/ 	.word	0x00024490


	//   ....[88]....
        /*0958*/ 	.word	0x00024520


	//   ....[89]....
        /*095c*/ 	.word	0x00024640


	//----- nvinfo : EIATTR_REG_RECONFIG
	.align		4
.L_321:
        /*0960*/ 	.byte	0x01, 0x54
	.zero		2


	//----- nvinfo : EIATTR_SYSCALL_OFFSETS
	.align		4
        /*0964*/ 	.byte	0x04, 0x46
        /*0966*/ 	.short	(.L_323 - .L_322)


	//   ....[0]....
.L_322:
        /*0968*/ 	.word	0x00001a50


	//   ....[1]....
        /*096c*/ 	.word	0x00001ba0


	//   ....[2]....
        /*0970*/ 	.word	0x00006fa0


	//   ....[3]....
        /*0974*/ 	.word	0x000072e0


	//   ....[4]....
        /*0978*/ 	.word	0x0001f390


	//   ....[5]....
        /*097c*/ 	.word	0x0001f4c0


	//   ....[6]....
        /*0980*/ 	.word	0x0001f5c0


	//----- nvinfo : EIATTR_MBARRIER_INSTR_OFFSETS
	.align		4
.L_323:
        /*0984*/ 	.byte	0x04, 0x39
        /*0986*/ 	.short	(.L_325 - .L_324)


	//   ....[0]....
.L_324:
        /*0988*/ 	.word	0x00000300
        /*098c*/ 	.word	0x000000ff
        /*0990*/ 	.word	0x00031c00
        /*0994*/ 	.short	0x0100
        /*0996*/ 	.byte	0x08
	.zero		1


	//   ....[1]....
        /*0998*/ 	.word	0x00000310
        /*099c*/ 	.word	0x000000ff
        /*09a0*/ 	.word	0x00031c20
        /*09a4*/ 	.short	0x0100
        /*09a6*/ 	.byte	0x08
	.zero		1


	//   ....[2]....
        /*09a8*/ 	.word	0x00000400
        /*09ac*/ 	.word	0x000000ff
        /*09b0*/ 	.word	0x00031c30
        /*09b4*/ 	.short	0x0100
        /*09b6*/ 	.byte	0x08
	.zero		1


	//   ....[3]....
        /*09b8*/ 	.word	0x00000410
        /*09bc*/ 	.word	0x000000ff
        /*09c0*/ 	.word	0x00031c40
        /*09c4*/ 	.short	0x0100
        /*09c6*/ 	.byte	0x08
	.zero		1


	//   ....[4]....
        /*09c8*/ 	.word	0x00000420
        /*09cc*/ 	.word	0x000000ff
        /*09d0*/ 	.word	0x00031c38
        /*09d4*/ 	.short	0x0100
        /*09d6*/ 	.byte	0x08
	.zero		1


	//   ....[5]....
        /*09d8*/ 	.word	0x00000430
        /*09dc*/ 	.word	0x000000ff
        /*09e0*/ 	.word	0x00031c48
        /*09e4*/ 	.short	0x0100
        /*09e6*/ 	.byte	0x08
	.zero		1


	//   ....[6]....
        /*09e8*/ 	.word	0x00000560
        /*09ec*/ 	.word	0x000000ff
        /*09f0*/ 	.word	0x00031c50
        /*09f4*/ 	.short	0x0100
        /*09f6*/ 	.byte	0x08
	.zero		1


	//   ....[7]....
        /*09f8*/ 	.word	0x00000570
        /*09fc*/ 	.word	0x000000ff
        /*0a00*/ 	.word	0x00031c60
        /*0a04*/ 	.short	0x0100
        /*0a06*/ 	.byte	0x08
	.zero		1


	//   ....[8]....
        /*0a08*/ 	.word	0x00000580
        /*0a0c*/ 	.word	0x000000ff
        /*0a10*/ 	.word	0x00031c58
        /*0a14*/ 	.short	0x0100
        /*0a16*/ 	.byte	0x08
	.zero		1


	//   ....[9]....
        /*0a18*/ 	.word	0x00000590
        /*0a1c*/ 	.word	0x000000ff
        /*0a20*/ 	.word	0x00031c68
        /*0a24*/ 	.short	0x0100
        /*0a26*/ 	.byte	0x08
	.zero		1


	//   ....[10]....
        /*0a28*/ 	.word	0x00000680
        /*0a2c*/ 	.word	0x000000ff
        /*0a30*/ 	.word	0x00031c70
        /*0a34*/ 	.short	0x0100
        /*0a36*/ 	.byte	0x06
	.zero		1


	//   ....[11]....
        /*0a38*/ 	.word	0x00000690
        /*0a3c*/ 	.word	0x000000ff
        /*0a40*/ 	.word	0x00031c80
        /*0a44*/ 	.short	0x0100
        /*0a46*/ 	.byte	0x06
	.zero		1


	//   ....[12]....
        /*0a48*/ 	.word	0x000006a0
        /*0a4c*/ 	.word	0x000000ff
        /*0a50*/ 	.word	0x00031c78
        /*0a54*/ 	.short	0x0100
        /*0a56*/ 	.byte	0x06
	.zero		1


	//   ....[13]....
        /*0a58*/ 	.word	0x000006b0
        /*0a5c*/ 	.word	0x000000ff
        /*0a60*/ 	.word	0x00031c88
        /*0a64*/ 	.short	0x0100
        /*0a66*/ 	.byte	0x06
	.zero		1


	//   ....[14]....
        /*0a68*/ 	.word	0x000007e0
        /*0a6c*/ 	.word	0x000000ff
        /*0a70*/ 	.word	0x00031c90
        /*0a74*/ 	.short	0x0100
        /*0a76*/ 	.byte	0x08
	.zero		1


	//   ....[15]....
        /*0a78*/ 	.word	0x000007f0
        /*0a7c*/ 	.word	0x000000ff
        /*0a80*/ 	.word	0x00031ca0
        /*0a84*/ 	.short	0x0100
        /*0a86*/ 	.byte	0x08
	.zero		1


	//   ....[16]....
        /*0a88*/ 	.word	0x00000800
        /*0a8c*/ 	.word	0x000000ff
        /*0a90*/ 	.word	0x00031c98
        /*0a94*/ 	.short	0x0100
        /*0a96*/ 	.byte	0x08
	.zero		1


	//   ....[17]....
        /*0a98*/ 	.word	0x00000810
        /*0a9c*/ 	.word	0x000000ff
        /*0aa0*/ 	.word	0x00031ca8
        /*0aa4*/ 	.short	0x0100
        /*0aa6*/ 	.byte	0x08
	.zero		1


	//   ....[18]....
        /*0aa8*/ 	.word	0x00000940
        /*0aac*/ 	.word	0x000000ff
        /*0ab0*/ 	.word	0x00031cb0
        /*0ab4*/ 	.short	0x0100
        /*0ab6*/ 	.byte	0x08
	.zero		1


	//   ....[19]....
        /*0ab8*/ 	.word	0x00000950
        /*0abc*/ 	.word	0x000000ff
        /*0ac0*/ 	.word	0x00031cc0
        /*0ac4*/ 	.short	0x0100
        /*0ac6*/ 	.byte	0x08
	.zero		1


	//   ....[20]....
        /*0ac8*/ 	.word	0x00000960
        /*0acc*/ 	.word	0x000000ff
        /*0ad0*/ 	.word	0x00031cb8
        /*0ad4*/ 	.short	0x0100
        /*0ad6*/ 	.byte	0x08
	.zero		1


	//   ....[21]....
        /*0ad8*/ 	.word	0x00000970
        /*0adc*/ 	.word	0x000000ff
        /*0ae0*/ 	.word	0x00031cc8
        /*0ae4*/ 	.short	0x0100
        /*0ae6*/ 	.byte	0x08
	.zero		1


	//   ....[22]....
        /*0ae8*/ 	.word	0x000030a0
        /*0aec*/ 	.word	0x00000014
        /*0af0*/ 	.word	0x00031c90
        /*0af4*/ 	.short	0x010a
        /*0af6*/ 	.byte	0x3f
	.zero		1


	//   ....[23]....
        /*0af8*/ 	.word	0x00004b20
        /*0afc*/ 	.word	0x00000014
        /*0b00*/ 	.word	0x00031c90
        /*0b04*/ 	.short	0x010a
        /*0b06*/ 	.byte	0x3f
	.zero		1


	//   ....[24]....
        /*0b08*/ 	.word	0x00006480
        /*0b0c*/ 	.word	0x00000014
        /*0b10*/ 	.word	0x00031c90
        /*0b14*/ 	.short	0x010a
        /*0b16*/ 	.byte	0x3f
	.zero		1


	//   ....[25]....
        /*0b18*/ 	.word	0x000066f0
        /*0b1c*/ 	.word	0x00000024
        /*0b20*/ 	.word	0x00000000
        /*0b24*/ 	.short	0x0101
        /*0b26*/ 	.byte	0x3f
	.zero		1


	//   ....[26]....
        /*0b28*/ 	.word	0x00006730
        /*0b2c*/ 	.word	0x00000014
        /*0b30*/ 	.word	0x00031cb0
        /*0b34*/ 	.short	0x010a
        /*0b36*/ 	.byte	0x3f
	.zero		1


	//   ....[27]....
        /*0b38*/ 	.word	0x00006a90
        /*0b3c*/ 	.word	0x00000014
        /*0b40*/ 	.word	0x00000000
        /*0b44*/ 	.short	0x0101
        /*0b46*/ 	.byte	0x3f
	.zero		1


	//   ....[28]....
        /*0b48*/ 	.word	0x00007040
        /*0b4c*/ 	.word	0x00000010
        /*0b50*/ 	.word	0x00031c00
        /*0b54*/ 	.short	0x010a
        /*0b56*/ 	.byte	0x3f
	.zero		1


	//   ....[29]....
        /*0b58*/ 	.word	0x00007090
        /*0b5c*/ 	.word	0x00000010
        /*0b60*/ 	.word	0x00031c00
        /*0b64*/ 	.short	0x010a
        /*0b66*/ 	.byte	0x3f
	.zero		1


	//   ....[30]....
        /*0b68*/ 	.word	0x00007c00
        /*0b6c*/ 	.word	0x00000010
        /*0b70*/ 	.word	0x00031c00
        /*0b74*/ 	.short	0x010a
        /*0b76*/ 	.byte	0x3f
	.zero		1


	//   ....[31]....
        /*0b78*/ 	.word	0x00009730
        /*0b7c*/ 	.word	0x00000010
        /*0b80*/ 	.word	0x00031c00
        /*0b84*/ 	.short	0x010a
        /*0b86*/ 	.byte	0x3f
	.zero		1


	//   ....[32]....
        /*0b88*/ 	.word	0x0000aee0
        /*0b8c*/ 	.word	0x00000000
        /*0b90*/ 	.word	0x00031c30
        /*0b94*/ 	.short	0x010a
        /*0b96*/ 	.byte	0x3f
	.zero		1


	//   ....[33]....
        /*0b98*/ 	.word	0x0000afb0
        /*0b9c*/ 	.word	0x00000000
        /*0ba0*/ 	.word	0x00031c30
        /*0ba4*/ 	.short	0x010a
        /*0ba6*/ 	.byte	0x3f
	.zero		1


	//   ....[34]....
        /*0ba8*/ 	.word	0x0000ec30
        /*0bac*/ 	.word	0x00000018
        /*0bb0*/ 	.word	0x00000000
        /*0bb4*/ 	.short	0x0101
        /*0bb6*/ 	.byte	0x3f
	.zero		1


	//   ....[35]....
        /*0bb8*/ 	.word	0x0000fe90
        /*0bbc*/ 	.word	0x00000014
        /*0bc0*/ 	.word	0x00031c30
        /*0bc4*/ 	.short	0x010a
        /*0bc6*/ 	.byte	0x3f
	.zero		1


	//   ....[36]....
        /*0bc8*/ 	.word	0x0000fee0
        /*0bcc*/ 	.word	0x00000014
        /*0bd0*/ 	.word	0x00031c30
        /*0bd4*/ 	.short	0x010a
        /*0bd6*/ 	.byte	0x3f
	.zero		1


	//   ....[37]....
        /*0bd8*/ 	.word	0x00012310
        /*0bdc*/ 	.word	0x00000015
        /*0be0*/ 	.word	0x00031c50
        /*0be4*/ 	.short	0x010a
        /*0be6*/ 	.byte	0x3f
	.zero		1


	//   ....[38]....
        /*0be8*/ 	.word	0x00012350
        /*0bec*/ 	.word	0x00000015
        /*0bf0*/ 	.word	0x00031c50
        /*0bf4*/ 	.short	0x010a
        /*0bf6*/ 	.byte	0x3f
	.zero		1


	//   ....[39]....
        /*0bf8*/ 	.word	0x000147d0
        /*0bfc*/ 	.word	0x0000000f
        /*0c00*/ 	.word	0x00000000
        /*0c04*/ 	.short	0x0101
        /*0c06*/ 	.byte	0x3f
	.zero		1


	//   ....[40]....
        /*0c08*/ 	.word	0x000147e0
        /*0c0c*/ 	.word	0x00000055
        /*0c10*/ 	.word	0x00000000
        /*0c14*/ 	.short	0x0101
        /*0c16*/ 	.byte	0x3f
	.zero		1


	//   ....[41]....
        /*0c18*/ 	.word	0x00015a60
        /*0c1c*/ 	.word	0x00000014
        /*0c20*/ 	.word	0x00031c30
        /*0c24*/ 	.short	0x010a
        /*0c26*/ 	.byte	0x3f
	.zero		1


	//   ....[42]....
        /*0c28*/ 	.word	0x00015ab0
        /*0c2c*/ 	.word	0x00000014
        /*0c30*/ 	.word	0x00031c30
        /*0c34*/ 	.short	0x010a
        /*0c36*/ 	.byte	0x3f
	.zero		1


	//   ....[43]....
        /*0c38*/ 	.word	0x00017ec0
        /*0c3c*/ 	.word	0x00000014
        /*0c40*/ 	.word	0x00031c50
        /*0c44*/ 	.short	0x010a
        /*0c46*/ 	.byte	0x3f
	.zero		1


	//   ....[44]....
        /*0c48*/ 	.word	0x00017f00
        /*0c4c*/ 	.word	0x00000014
        /*0c50*/ 	.word	0x00031c50
        /*0c54*/ 	.short	0x010a
        /*0c56*/ 	.byte	0x3f
	.zero		1


	//   ....[45]....
        /*0c58*/ 	.word	0x00019b50
        /*0c5c*/ 	.word	0x0000006f
        /*0c60*/ 	.word	0x00000000
        /*0c64*/ 	.short	0x0101
        /*0c66*/ 	.byte	0x3f
	.zero		1


	//   ....[46]....
        /*0c68*/ 	.word	0x00019b60
        /*0c6c*/ 	.word	0x0000006c
        /*0c70*/ 	.word	0x00000000
        /*0c74*/ 	.short	0x0101
        /*0c76*/ 	.byte	0x3f
	.zero		1


	//   ....[47]....
        /*0c78*/ 	.word	0x0001ab50
        /*0c7c*/ 	.word	0x00000007
        /*0c80*/ 	.word	0x00031c50
        /*0c84*/ 	.short	0x010a
        /*0c86*/ 	.byte	0x3f
	.zero		1


	//   ....[48]....
        /*0c88*/ 	.word	0x0001ac00
        /*0c8c*/ 	.word	0x00000007
        /*0c90*/ 	.word	0x00031c50
        /*0c94*/ 	.short	0x010a
        /*0c96*/ 	.byte	0x3f
	.zero		1


	//   ....[49]....
        /*0c98*/ 	.word	0x0001b5b0
        /*0c9c*/ 	.word	0x00000008
        /*0ca0*/ 	.word	0x00000000
        /*0ca4*/ 	.short	0x0101
        /*0ca6*/ 	.byte	0x3f
	.zero		1


	//   ....[50]....
        /*0ca8*/ 	.word	0x0001c560
        /*0cac*/ 	.word	0x00000000
        /*0cb0*/ 	.word	0x00000000
        /*0cb4*/ 	.short	0x0101
        /*0cb6*/ 	.byte	0x3f
	.zero		1


	//   ....[51]....
        /*0cb8*/ 	.word	0x0001e640
        /*0cbc*/ 	.word	0x00000006
        /*0cc0*/ 	.word	0x00031c20
        /*0cc4*/ 	.short	0x010a
        /*0cc6*/ 	.byte	0x3f
	.zero		1


	//   ....[52]....
        /*0cc8*/ 	.word	0x0001e6b0
        /*0ccc*/ 	.word	0x00000008
        /*0cd0*/ 	.word	0x00031ca0
        /*0cd4*/ 	.short	0x010a
        /*0cd6*/ 	.byte	0x3f
	.zero		1


	//   ....[53]....
        /*0cd8*/ 	.word	0x0001e900
        /*0cdc*/ 	.word	0x00000008
        /*0ce0*/ 	.word	0x00031cc0
        /*0ce4*/ 	.short	0x010a
        /*0ce6*/ 	.byte	0x3f
	.zero		1


	//   ....[54]....
        /*0ce8*/ 	.word	0x0001ebf0
        /*0cec*/ 	.word	0x00000007
        /*0cf0*/ 	.word	0x00031ca0
        /*0cf4*/ 	.short	0x010a
        /*0cf6*/ 	.byte	0x3f
	.zero		1


	//   ....[55]....
        /*0cf8*/ 	.word	0x0001ee30
        /*0cfc*/ 	.word	0x00000007
        /*0d00*/ 	.word	0x00031cc0
        /*0d04*/ 	.short	0x010a
        /*0d06*/ 	.byte	0x3f
	.zero		1


	//   ....[56]....
        /*0d08*/ 	.word	0x0001fc40
        /*0d0c*/ 	.word	0x00000005
        /*0d10*/ 	.word	0x00031c40
        /*0d14*/ 	.short	0x010a
        /*0d16*/ 	.byte	0x3f
	.zero		1


	//   ....[57]....
        /*0d18*/ 	.word	0x00020150
        /*0d1c*/ 	.word	0x0000001b
        /*0d20*/ 	.word	0x00031c20
        /*0d24*/ 	.short	0x010a
        /*0d26*/ 	.byte	0x3f
	.zero		1


	//   ....[58]....
        /*0d28*/ 	.word	0x00020430
        /*0d2c*/ 	.word	0x00000003
        /*0d30*/ 	.word	0x00031c40
        /*0d34*/ 	.short	0x010a
        /*0d36*/ 	.byte	0x3f
	.zero		1


	//   ....[59]....
        /*0d38*/ 	.word	0x000206b0
        /*0d3c*/ 	.word	0x00000002
        /*0d40*/ 	.word	0x00000060
        /*0d44*/ 	.short	0x010a
        /*0d46*/ 	.byte	0x3f
	.zero		1


	//   ....[60]....
        /*0d48*/ 	.word	0x00020bd0
        /*0d4c*/ 	.word	0x00000003
        /*0d50*/ 	.word	0x00031c40
        /*0d54*/ 	.short	0x010a
        /*0d56*/ 	.byte	0x3f
	.zero		1


	//   ....[61]....
        /*0d58*/ 	.word	0x00020e50
        /*0d5c*/ 	.word	0x00000003
        /*0d60*/ 	.word	0x00000060
        /*0d64*/ 	.short	0x010a
        /*0d66*/ 	.byte	0x3f
	.zero		1


	//   ....[62]....
        /*0d68*/ 	.word	0x000212d0
        /*0d6c*/ 	.word	0x00000002
        /*0d70*/ 	.word	0x00031c40
        /*0d74*/ 	.short	0x010a
        /*0d76*/ 	.byte	0x3f
	.zero		1


	//   ....[63]....
        /*0d78*/ 	.word	0x00021570
        /*0d7c*/ 	.word	0x00000002
        /*0d80*/ 	.word	0x00000060
        /*0d84*/ 	.short	0x010a
        /*0d86*/ 	.byte	0x3f
	.zero		1


	//   ....[64]....
        /*0d88*/ 	.word	0x00021970
        /*0d8c*/ 	.word	0x00000003
        /*0d90*/ 	.word	0x00031c60
        /*0d94*/ 	.short	0x010a
        /*0d96*/ 	.byte	0x3f
	.zero		1


	//   ....[65]....
        /*0d98*/ 	.word	0x000228d0
        /*0d9c*/ 	.word	0x00000009
        /*0da0*/ 	.word	0x00031c20
        /*0da4*/ 	.short	0x010a
        /*0da6*/ 	.byte	0x3f
	.zero		1


	//   ....[66]....
        /*0da8*/ 	.word	0x00022a60
        /*0dac*/ 	.word	0x00000007
        /*0db0*/ 	.word	0x00000000
        /*0db4*/ 	.short	0x010a
        /*0db6*/ 	.byte	0x3f
	.zero		1


	//   ....[67]....
        /*0db8*/ 	.word	0x00022ad0
        /*0dbc*/ 	.word	0x00000003
        /*0dc0*/ 	.word	0x00000000
        /*0dc4*/ 	.short	0x010a
        /*0dc6*/ 	.byte	0x3f
	.zero		1


	//   ....[68]....
        /*0dc8*/ 	.word	0x00022b30
        /*0dcc*/ 	.word	0x00000005
        /*0dd0*/ 	.word	0x00000000
        /*0dd4*/ 	.short	0x010a
        /*0dd6*/ 	.byte	0x3f
	.zero		1


	//   ....[69]....
        /*0dd8*/ 	.word	0x00022b60
        /*0ddc*/ 	.word	0x00000003
        /*0de0*/ 	.word	0x00000000
        /*0de4*/ 	.short	0x010a
        /*0de6*/ 	.byte	0x3f
	.zero		1


	//   ....[70]....
        /*0de8*/ 	.word	0x00022bc0
        /*0dec*/ 	.word	0x00000014
        /*0df0*/ 	.word	0x00031c90
        /*0df4*/ 	.short	0x010a
        /*0df6*/ 	.byte	0x3f
	.zero		1


	//   ....[71]....
        /*0df8*/ 	.word	0x00022c10
        /*0dfc*/ 	.word	0x00000014
        /*0e00*/ 	.word	0x00031c90
        /*0e04*/ 	.short	0x010a
        /*0e06*/ 	.byte	0x3f
	.zero		1


	//   ....[72]....
        /*0e08*/ 	.word	0x00022c60
        /*0e0c*/ 	.word	0x00000014
        /*0e10*/ 	.word	0x00031c90
        /*0e14*/ 	.short	0x010a
        /*0e16*/ 	.byte	0x3f
	.zero		1


	//   ....[73]....
        /*0e18*/ 	.word	0x00022cb0
        /*0e1c*/ 	.word	0x00000014
        /*0e20*/ 	.word	0x00031cb0
        /*0e24*/ 	.short	0x010a
        /*0e26*/ 	.byte	0x3f
	.zero		1


	//   ....[74]....
        /*0e28*/ 	.word	0x00023010
        /*0e2c*/ 	.word	0x00000010
        /*0e30*/ 	.word	0x00031c00
        /*0e34*/ 	.short	0x010a
        /*0e36*/ 	.byte	0x3f
	.zero		1


	//   ....[75]....
        /*0e38*/ 	.word	0x000232d0
        /*0e3c*/ 	.word	0x00000010
        /*0e40*/ 	.word	0x00031c00
        /*0e44*/ 	.short	0x010a
        /*0e46*/ 	.byte	0x3f
	.zero		1


	//   ....[76]....
        /*0e48*/ 	.word	0x00023320
        /*0e4c*/ 	.word	0x00000000
        /*0e50*/ 	.word	0x00031c30
        /*0e54*/ 	.short	0x010a
        /*0e56*/ 	.byte	0x3f
	.zero		1


	//   ....[77]....
        /*0e58*/ 	.word	0x00023370
        /*0e5c*/ 	.word	0x00000014
        /*0e60*/ 	.word	0x00031c30
        /*0e64*/ 	.short	0x010a
        /*0e66*/ 	.byte	0x3f
	.zero		1


	//   ....[78]....
        /*0e68*/ 	.word	0x000233c0
        /*0e6c*/ 	.word	0x00000015
        /*0e70*/ 	.word	0x00031c50
        /*0e74*/ 	.short	0x010a
        /*0e76*/ 	.byte	0x3f
	.zero		1


	//   ....[79]....
        /*0e78*/ 	.word	0x00023410
        /*0e7c*/ 	.word	0x00000014
        /*0e80*/ 	.word	0x00031c30
        /*0e84*/ 	.short	0x010a
        /*0e86*/ 	.byte	0x3f
	.zero		1


	//   ....[80]....
        /*0e88*/ 	.word	0x00023460
        /*0e8c*/ 	.word	0x00000014
        /*0e90*/ 	.word	0x00031c50
        /*0e94*/ 	.short	0x010a
        /*0e96*/ 	.byte	0x3f
	.zero		1


	//   ....[81]....
        /*0e98*/ 	.word	0x000234b0
        /*0e9c*/ 	.word	0x00000007
        /*0ea0*/ 	.word	0x00031c50
        /*0ea4*/ 	.short	0x010a
        /*0ea6*/ 	.byte	0x3f
	.zero		1


	//   ....[82]....
        /*0ea8*/ 	.word	0x00023650
        /*0eac*/ 	.word	0x00000006
        /*0eb0*/ 	.word	0x00031c20
        /*0eb4*/ 	.short	0x010a
        /*0eb6*/ 	.byte	0x3f
	.zero		1


	//   ....[83]....
        /*0eb8*/ 	.word	0x000236a0
        /*0ebc*/ 	.word	0x00000008
        /*0ec0*/ 	.word	0x00031ca0
        /*0ec4*/ 	.short	0x010a
        /*0ec6*/ 	.byte	0x3f
	.zero		1


	//   ....[84]....
        /*0ec8*/ 	.word	0x000236f0
        /*0ecc*/ 	.word	0x00000008
        /*0ed0*/ 	.word	0x00031cc0
        /*0ed4*/ 	.short	0x010a
        /*0ed6*/ 	.byte	0x3f
	.zero		1


	//   ....[85]....
        /*0ed8*/ 	.word	0x00023740
        /*0edc*/ 	.word	0x00000007
        /*0ee0*/ 	.word	0x00031ca0
        /*0ee4*/ 	.short	0x010a
        /*0ee6*/ 	.byte	0x3f
	.zero		1


	//   ....[86]....
        /*0ee8*/ 	.word	0x00023790
        /*0eec*/ 	.word	0x00000007
        /*0ef0*/ 	.word	0x00031cc0
        /*0ef4*/ 	.short	0x010a
        /*0ef6*/ 	.byte	0x3f
	.zero		1


	//   ....[87]....
        /*0ef8*/ 	.word	0x00023930
        /*0efc*/ 	.word	0x00000005
        /*0f00*/ 	.word	0x00031c40
        /*0f04*/ 	.short	0x010a
        /*0f06*/ 	.byte	0x3f
	.zero		1


	//   ....[88]....
        /*0f08*/ 	.word	0x00023980
        /*0f0c*/ 	.word	0x0000001b
        /*0f10*/ 	.word	0x00031c20
        /*0f14*/ 	.short	0x010a
        /*0f16*/ 	.byte	0x3f
	.zero		1


	//   ....[89]....
        /*0f18*/ 	.word	0x000239d0
        /*0f1c*/ 	.word	0x00000003
        /*0f20*/ 	.word	0x00031c40
        /*0f24*/ 	.short	0x010a
        /*0f26*/ 	.byte	0x3f
	.zero		1


	//   ....[90]....
        /*0f28*/ 	.word	0x00023a20
        /*0f2c*/ 	.word	0x00000002
        /*0f30*/ 	.word	0x00000060
        /*0f34*/ 	.short	0x010a
        /*0f36*/ 	.byte	0x3f
	.zero		1


	//   ....[91]....
        /*0f38*/ 	.word	0x00023a70
        /*0f3c*/ 	.word	0x00000003
        /*0f40*/ 	.word	0x00031c40
        /*0f44*/ 	.short	0x010a
        /*0f46*/ 	.byte	0x3f
	.zero		1


	//   ....[92]....
        /*0f48*/ 	.word	0x00023ac0
        /*0f4c*/ 	.word	0x00000003
        /*0f50*/ 	.word	0x00000060
        /*0f54*/ 	.short	0x010a
        /*0f56*/ 	.byte	0x3f
	.zero		1


	//   ....[93]....
        /*0f58*/ 	.word	0x00023b10
        /*0f5c*/ 	.word	0x00000002
        /*0f60*/ 	.word	0x00031c40
        /*0f64*/ 	.short	0x010a
        /*0f66*/ 	.byte	0x3f
	.zero		1


	//   ....[94]....
        /*0f68*/ 	.word	0x00023b60
        /*0f6c*/ 	.word	0x00000002
        /*0f70*/ 	.word	0x00000060
        /*0f74*/ 	.short	0x010a
        /*0f76*/ 	.byte	0x3f
	.zero		1


	//   ....[95]....
        /*0f78*/ 	.word	0x00023bb0
        /*0f7c*/ 	.word	0x00000003
        /*0f80*/ 	.word	0x00031c60
        /*0f84*/ 	.short	0x010a
        /*0f86*/ 	.byte	0x3f
	.zero		1


	//   ....[96]....
        /*0f88*/ 	.word	0x00024560
        /*0f8c*/ 	.word	0x00000009
        /*0f90*/ 	.word	0x00031c20
        /*0f94*/ 	.short	0x010a
        /*0f96*/ 	.byte	0x3f
	.zero		1


	//   ....[97]....
        /*0f98*/ 	.word	0x00024700
        /*0f9c*/ 	.word	0x00000007
        /*0fa0*/ 	.word	0x00000000
        /*0fa4*/ 	.short	0x010a
        /*0fa6*/ 	.byte	0x3f
	.zero		1


	//   ....[98]....
        /*0fa8*/ 	.word	0x00024750
        /*0fac*/ 	.word	0x00000003
        /*0fb0*/ 	.word	0x00000000
        /*0fb4*/ 	.short	0x010a
        /*0fb6*/ 	.byte	0x3f
	.zero		1


	//   ....[99]....
        /*0fb8*/ 	.word	0x000247a0
        /*0fbc*/ 	.word	0x00000005
        /*0fc0*/ 	.word	0x00000000
        /*0fc4*/ 	.short	0x010a
        /*0fc6*/ 	.byte	0x3f
	.zero		1


	//----- nvinfo : EIATTR_NUM_MBARRIERS
	.align		4
.L_325:
        /*0fc8*/ 	.byte	0x03, 0x38
        /*0fca*/ 	.short	0x0016


	//----- nvinfo : EIATTR_EXIT_INSTR_OFFSETS
	.align		4
        /*0fcc*/ 	.byte	0x04, 0x1c
        /*0fce*/ 	.short	(.L_327 - .L_326)


	//   ....[0]....
.L_326:
        /*0fd0*/ 	.word	0x00022bb0


	//----- nvinfo : EIATTR_MAX_THREADS
	.align		4
.L_327:
        /*0fd4*/ 	.byte	0x04, 0x05
        /*0fd6*/ 	.short	(.L_329 - .L_328)
.L_328:
        /*0fd8*/ 	.word	0x00000200
        /*0fdc*/ 	.word	0x00000001
        /*0fe0*/ 	.word	0x00000001


	//----- nvinfo : EIATTR_CRS_STACK_SIZE
	.align		4
.L_329:
        /*0fe4*/ 	.byte	0x04, 0x1e
        /*0fe6*/ 	.short	(.L_331 - .L_330)
.L_330:
        /*0fe8*/ 	.word	0x00000000


	//----- nvinfo : EIATTR_CBANK_PARAM_SIZE
	.align		4
.L_331:
        /*0fec*/ 	.byte	0x03, 0x19
        /*0fee*/ 	.short	0x0a70


	//----- nvinfo : EIATTR_PARAM_CBANK
	.align		4
        /*0ff0*/ 	.byte	0x04, 0x0a
        /*0ff2*/ 	.short	(.L_333 - .L_332)
	.align		4
.L_332:
        /*0ff4*/ 	.word	index@(.nv.constant0._ZN7cutlass13device_kernelIN5flash11enable_sm90INS1_16FlashAttnFwdSm90INS1_25CollectiveMainloopFwdSm90ILi2EN4cute5tupleIJNS5_1CILi1EEES8_S8_EEENS6_IJNS7_ILi192EEENS7_ILi144EEENS7_ILi96EEEEEELi96ENS_6half_tEfNS_4arch4Sm90ELb1ELb0ELb1ELb1ELb0ELb1ELb0ELb0ELb1ELb0ELb0ELb0EEENS1_21CollectiveEpilogueFwdINS6_IJSA_SC_SB_EEES9_SE_SG_Li384ELb1ELb0ELb0ELb0EEENS1_36VarlenDynamicPersistentTileSchedulerILi192ELi144ELi384ELi32ELb0ELb0ELb1ELb1ELb1ELb1EEEEEEEEEvNT_6ParamsE)
        /*0ff8*/ 	.short	0x0210
        /*0ffa*/ 	.short	0x0a70


	//----- nvinfo : EIATTR_SW_WAR
	.align		4
.L_333:
        /*0ffc*/ 	.byte	0x04, 0x36
        /*0ffe*/ 	.short	(.L_335 - .L_334)
.L_334:
        /*1000*/ 	.word	0x00000008
.L_335:


//--------------------- .nv.callgraph             --------------------------
	.section	.nv.callgraph,"",@"SHT_CUDA_CALLGRAPH"
	.align	4
	.sectionentsize	8
	.align		4
        /*0000*/ 	.word	0x00000000
	.align		4
        /*0004*/ 	.word	0xffffffff
	.align		4
        /*0008*/ 	.word	index@(_ZN7cutlass13device_kernelIN5flash11enable_sm90INS1_16FlashAttnFwdSm90INS1_25CollectiveMainloopFwdSm90ILi2EN4cute5tupleIJNS5_1CILi1EEES8_S8_EEENS6_IJNS7_ILi192EEENS7_ILi144EEENS7_ILi96EEEEEELi96ENS_6half_tEfNS_4arch4Sm90ELb0ELb0ELb1ELb0ELb0ELb0ELb0ELb0ELb1ELb0ELb0ELb0EEENS1_21CollectiveEpilogueFwdINS6_IJSA_SC_SB_EEES9_SE_SG_Li384ELb0ELb0ELb0ELb0EEENS1_29StaticPersistentTileSchedulerILb0EEEEEEEEEvNT_6ParamsE)
	.align		4
        /*000c*/ 	.word	index@(__assertfail)
	.align		4
        /*0010*/ 	.word	index@(_ZN7cutlass13device_kernelIN5flash11enable_sm90INS1_16FlashAttnFwdSm90INS1_25CollectiveMainloopFwdSm90ILi2EN4cute5tupleIJNS5_1CILi1EEES8_S8_EEENS6_IJNS7_ILi192EEENS7_ILi144EEENS7_ILi96EEEEEELi96ENS_6half_tEfNS_4arch4Sm90ELb0ELb0ELb1ELb1ELb0ELb0ELb0ELb0ELb1ELb0ELb0ELb0EEENS1_21CollectiveEpilogueFwdINS6_IJSA_SC_SB_EEES9_SE_SG_Li384ELb1ELb0ELb0ELb0EEENS1_36VarlenDynamicPersistentTileSchedulerILi192ELi144ELi384ELi32ELb0ELb0ELb1ELb0ELb1ELb1EEEEEEEEEvNT_6ParamsE)
	.align		4
        /*0014*/ 	.word	index@(__assertfail)
	.align		4
        /*0018*/ 	.word	index@(_ZN7cutlass13device_kernelIN5flash11enable_sm90INS1_16FlashAttnFwdSm90INS1_25CollectiveMainloopFwdSm90ILi2EN4cute5tupleIJNS5_1CILi1EEES8_S8_EEENS6_IJNS7_ILi192EEENS7_ILi144EEENS7_ILi96EEEEEELi96ENS_6half_tEfNS_4arch4Sm90ELb0ELb0ELb1ELb1ELb0ELb1ELb0ELb0ELb1ELb0ELb0ELb0EEENS1_21CollectiveEpilogueFwdINS6_IJSA_SC_SB_EEES9_SE_SG_Li384ELb1ELb0ELb0ELb0EEENS1_36VarlenDynamicPersistentTileSchedulerILi192ELi144ELi384ELi32ELb0ELb0ELb1ELb0ELb1ELb1EEEEEEEEEvNT_6ParamsE)
	.align		4
        /*001c*/ 	.word	index@(__assertfail)
	.align		4
        /*0020*/ 	.word	index@(_ZN7cutlass13device_kernelIN5flash11enable_sm90INS1_16FlashAttnFwdSm90INS1_25CollectiveMainloopFwdSm90ILi2EN4cute5tupleIJNS5_1CILi1EEES8_S8_EEENS6_IJNS7_ILi192EEENS7_ILi128EEENS7_ILi96EEEEEELi96ENS_6half_tEfNS_4arch4Sm90ELb0ELb1ELb1ELb0ELb0ELb0ELb0ELb0ELb1ELb0ELb0ELb0EEENS1_21CollectiveEpilogueFwdINS6_IJSA_SC_SB_EEES9_SE_SG_Li384ELb0ELb0ELb0ELb0EEENS1_30DynamicPersistentTileSchedulerILi384ELi32ELb0ELb0ELb1EEEEEEEEEvNT_6ParamsE)
	.align		4
        /*0024*/ 	.word	index@(__assertfail)
	.align		4
        /*0028*/ 	.word	index@(_ZN7cutlass13device_kernelIN5flash11enable_sm90INS1_16FlashAttnFwdSm90INS1_25CollectiveMainloopFwdSm90ILi2EN4cute5tupleIJNS5_1CILi1EEES8_S8_EEENS6_IJNS7_ILi192EEENS7_ILi128EEENS7_ILi96EEEEEELi96ENS_6half_tEfNS_4arch4Sm90ELb0ELb1ELb1ELb1ELb0ELb0ELb0ELb0ELb1ELb0ELb0ELb0EEENS1_21CollectiveEpilogueFwdINS6_IJSA_SC_SB_EEES9_SE_SG_Li384ELb1ELb0ELb0ELb0EEENS1_36VarlenDynamicPersistentTileSchedulerILi192ELi128ELi384ELi32ELb0ELb0ELb1ELb1ELb0ELb1EEEEEEEEEvNT_6ParamsE)
	.align		4
        /*002c*/ 	.word	index@(__assertfail)
	.align		4
        /*0030*/ 	.word	index@(_ZN7cutlass13device_kernelIN5flash11enable_sm90INS1_16FlashAttnFwdSm90INS1_25CollectiveMainloopFwdSm90ILi2EN4cute5tupleIJNS5_1CILi1EEES8_S8_EEENS6_IJNS7_ILi192EEENS7_ILi128EEENS7_ILi96EEEEEELi96ENS_6half_tEfNS_4arch4Sm90ELb0ELb1ELb1ELb1ELb0ELb1ELb0ELb0ELb1ELb0ELb0ELb0EEENS1_21CollectiveEpilogueFwdINS6_IJSA_SC_SB_EEES9_SE_SG_Li384ELb1ELb0ELb0ELb0EEENS1_36VarlenDynamicPersistentTileSchedulerILi192ELi128ELi384ELi32ELb0ELb0ELb1ELb1ELb0ELb1EEEEEEEEEvNT_6ParamsE)
	.align		4
        /*0034*/ 	.word	index@(__assertfail)
	.align		4
        /*0038*/ 	.word	index@(_ZN7cutlass13device_kernelIN5flash11enable_sm90INS1_16FlashAttnFwdSm90INS1_25CollectiveMainloopFwdSm90ILi2EN4cute5tupleIJNS5_1CILi1EEES8_S8_EEENS6_IJNS7_ILi192EEENS7_ILi144EEENS7_ILi96EEEEEELi96ENS_6half_tEfNS_4arch4Sm90ELb1ELb0ELb1ELb0ELb0ELb0ELb0ELb0ELb1ELb0ELb0ELb0EEENS1_21CollectiveEpilogueFwdINS6_IJSA_SC_SB_EEES9_SE_SG_Li384ELb0ELb0ELb0ELb0EEENS1_30DynamicPersistentTileSchedulerILi384ELi32ELb0ELb0ELb1EEEEEEEEEvNT_6ParamsE)
	.align		4
        /*003c*/ 	.word	index@(__assertfail)
	.align		4
        /*0040*/ 	.word	index@(_ZN7cutlass13device_kernelIN5flash11enable_sm90INS1_16FlashAttnFwdSm90INS1_25CollectiveMainloopFwdSm90ILi2EN4cute5tupleIJNS5_1CILi1EEES8_S8_EEENS6_IJNS7_ILi192EEENS7_ILi144EEENS7_ILi96EEEEEELi96ENS_6half_tEfNS_4arch4Sm90ELb1ELb0ELb1ELb1ELb0ELb0ELb0ELb0ELb1ELb0ELb0ELb0EEENS1_21CollectiveEpilogueFwdINS6_IJSA_SC_SB_EEES9_SE_SG_Li384ELb1ELb0ELb0ELb0EEENS1_36VarlenDynamicPersistentTileSchedulerILi192ELi144ELi384ELi32ELb0ELb0ELb1ELb1ELb1ELb1EEEEEEEEEvNT_6ParamsE)
	.align		4
        /*0044*/ 	.word	index@(__assertfail)
	.align		4
        /*0048*/ 	.word	index@(_ZN7cutlass13device_kernelIN5flash11enable_sm90INS1_16FlashAttnFwdSm90INS1_25CollectiveMainloopFwdSm90ILi2EN4cute5tupleIJNS5_1CILi1EEES8_S8_EEENS6_IJNS7_ILi192EEENS7_ILi144EEENS7_ILi96EEEEEELi96ENS_6half_tEfNS_4arch4Sm90ELb1ELb0ELb1ELb1ELb0ELb1ELb0ELb0ELb1ELb0ELb0ELb0EEENS1_21CollectiveEpilogueFwdINS6_IJSA_SC_SB_EEES9_SE_SG_Li384ELb1ELb0ELb0ELb0EEENS1_36VarlenDynamicPersistentTileSchedulerILi192ELi144ELi384ELi32ELb0ELb0ELb1ELb1ELb1ELb1EEEEEEEEEvNT_6ParamsE)
	.align		4
        /*004c*/ 	.word	index@(__assertfail)
	.align		4
        /*0050*/ 	.word	0x00000000
	.align		4
        /*0054*/ 	.word	0xfffffffe
	.align		4
        /*0058*/ 	.word	0x00000000
	.align		4
        /*005c*/ 	.word	0xfffffffd
	.align		4
        /*0060*/ 	.word	0x00000000
	.align		4
        /*0064*/ 	.word	0xfffffffc


//--------------------- .nv.constant4             --------------------------
	.section	.nv.constant4,"a",@progbits
	.align	8
	.align		8
.nv.constant4:
        /*0000*/ 	.dword	__assertfail
	.align		8
        /*0008*/ 	.dword	__unnamed_1
	.align		8
        /*0010*/ 	.dword	__unnamed_2
	.align		8
        /*0018*/ 	.dword	__unnamed_3
	.align		8
        /*0020*/ 	.dword	__unnamed_4
	.align		8
        /*0028*/ 	.dword	__unnamed_5
	.align		8
        /*0030*/ 	.dword	__unnamed_6
	.align		8
        /*0038*/ 	.dword	__unnamed_7
	.align		8
        /*0040*/ 	.dword	__unnamed_8
	.align		8
        /*0048*/ 	.dword	__unnamed_9
	.align		8
        /*0050*/ 	.dword	_ZN73_INTERNAL_ba21d7ba_37_flash_fwd_hdim96_fp16_softcap_sm90_cu_c784774a_37944cuda3std3__45__cpo5beginE
	.align		8
        /*0058*/ 	.dword	_ZN73_INTERNAL_ba21d7ba_37_flash_fwd_hdim96_fp16_softcap_sm90_cu_c784774a_37944cuda3std3__45__cpo3endE
	.align		8
        /*0060*/ 	.dword	_ZN73_INTERNAL_ba21d7ba_37_flash_fwd_hdim96_fp16_softcap_sm90_cu_c784774a_37944cuda3std3__45__cpo6cbeginE
	.align		8
        /*0068*/ 	.dword	_ZN73_INTERNAL_ba21d7ba_37_flash_fwd_hdim96_fp16_softcap_sm90_cu_c784774a_37944cuda3std3__45__cpo4cendE
	.align		8
        /*0070*/ 	.dword	_ZN73_INTERNAL_ba21d7ba_37_flash_fwd_hdim96_fp16_softcap_sm90_cu_c784774a_37944cuda3std3__475_GLOBAL__N__ba21d7ba_37_flash_fwd_hdim96_fp16_softcap_sm90_cu_c784774a_37946ignoreE
	.align		8
        /*0078*/ 	.dword	_ZN73_INTERNAL_ba21d7ba_37_flash_fwd_hdim96_fp16_softcap_sm90_cu_c784774a_37944cuda3std3__419piecewise_constructE
	.align		8
        /*0080*/ 	.dword	_ZN73_INTERNAL_ba21d7ba_37_flash_fwd_hdim96_fp16_softcap_sm90_cu_c784774a_37944cuda3std3__48in_placeE
	.align		8
        /*0088*/ 	.dword	_ZN73_INTERNAL_ba21d7ba_37_flash_fwd_hdim96_fp16_softcap_sm90_cu_c784774a_37944cuda3std6ranges3__45__cpo4swapE
	.align		8
        /*0090*/ 	.dword	_ZN73_INTERNAL_ba21d7ba_37_flash_fwd_hdim96_fp16_softcap_sm90_cu_c784774a_37944cuda3std6ranges3__45__cpo9iter_moveE
	.align		8
        /*0098*/ 	.dword	_ZN73_INTERNAL_ba21d7ba_37_flash_fwd_hdim96_fp16_softcap_sm90_cu_c784774a_37944cute7productE
	.align		8
        /*00a0*/ 	.dword	_ZN73_INTERNAL_ba21d7ba_37_flash_fwd_hdim96_fp16_softcap_sm90_cu_c784774a_37944cute1_E
	.align		8
        /*00a8*/ 	.dword	$str$20
	.align		8
        /*00b0*/ 	.dword	$str$21


//--------------------- .text._ZN7cutlass13device_kernelIN5flash11enable_sm90INS1_16FlashAttnFwdSm90INS1_25CollectiveMainloopFwdSm90ILi2EN4cute5tupleIJNS5_1CILi1EEES8_S8_EEENS6_IJNS7_ILi192EEENS7_ILi144EEENS7_ILi96EEEEEELi96ENS_6half_tEfNS_4arch4Sm90ELb0ELb0ELb1ELb0ELb0ELb0ELb0ELb0ELb1ELb0ELb0ELb0EEENS1_21CollectiveEpilogueFwdINS6_IJSA_SC_SB_EEES9_SE_SG_Li384ELb0ELb0ELb0ELb0EEENS1_29StaticPersistentTileSchedulerILb0EEEEEEEEEvNT_6ParamsE --------------------------
	.section	.text._ZN7cutlass13device_kernelIN5flash11enable_sm90INS1_16FlashAttnFwdSm90INS1_25CollectiveMainloopFwdSm90ILi2EN4cute5tupleIJNS5_1CILi1EEES8_S8_EEENS6_IJNS7_ILi192EEENS7_ILi144EEENS7_ILi96EEEEEELi96ENS_6half_tEfNS_4arch4Sm90ELb0ELb0ELb1ELb0ELb0ELb0ELb0ELb0ELb1ELb0ELb0ELb0EEENS1_21CollectiveEpilogueFwdINS6_IJSA_SC_SB_EEES9_SE_SG_Li384ELb0ELb0ELb0ELb0EEENS1_29StaticPersistentTileSchedulerILb0EEEEEEEEEvNT_6ParamsE,"ax",@progbits
	.align	128
.text._ZN7cutlass13device_kernelIN5flash11enable_sm90INS1_16FlashAttnFwdSm90INS1_25CollectiveMainloopFwdSm90ILi2EN4cute5tupleIJNS5_1CILi1EEES8_S8_EEENS6_IJNS7_ILi192EEENS7_ILi144EEENS7_ILi96EEEEEELi96ENS_6half_tEfNS_4arch4Sm90ELb0ELb0ELb1ELb0ELb0ELb0ELb0ELb0ELb1ELb0ELb0ELb0EEENS1_21CollectiveEpilogueFwdINS6_IJSA_SC_SB_EEES9_SE_SG_Li384ELb0ELb0ELb0ELb0EEENS1_29StaticPersistentTileSchedulerILb0EEEEEEEEEvNT_6ParamsE:
        .type           _ZN7cutlass13device_kernelIN5flash11enable_sm90INS1_16FlashAttnFwdSm90INS1_25CollectiveMainloopFwdSm90ILi2EN4cute5tupleIJNS5_1CILi1EEES8_S8_EEENS6_IJNS7_ILi192EEENS7_ILi144EEENS7_ILi96EEEEEELi96ENS_6half_tEfNS_4arch4Sm90ELb0ELb0ELb1ELb0ELb0ELb0ELb0ELb0ELb1ELb0ELb0ELb0EEENS1_21CollectiveEpilogueFwdINS6_IJSA_SC_SB_EEES9_SE_SG_Li384ELb0ELb0ELb0ELb0EEENS1_29StaticPersistentTileSchedulerILb0EEEEEEEEEvNT_6ParamsE,@function
        .size           _ZN7cutlass13device_kernelIN5flash11enable_sm90INS1_16FlashAttnFwdSm90INS1_25CollectiveMainloopFwdSm90ILi2EN4cute5tupleIJNS5_1CILi1EEES8_S8_EEENS6_IJNS7_ILi192EEENS7_ILi144EEENS7_ILi96EEEEEELi96ENS_6half_tEfNS_4arch4Sm90ELb0ELb0ELb1ELb0ELb0ELb0ELb0ELb0ELb1ELb0ELb0ELb0EEENS1_21CollectiveEpilogueFwdINS6_IJSA_SC_SB_EEES9_SE_SG_Li384ELb0ELb0ELb0ELb0EEENS1_29StaticPersistentTileSchedulerILb0EEEEEEEEEvNT_6ParamsE,(.L_x_2204 - _ZN7cutlass13device_kernelIN5flash11enable_sm90INS1_16FlashAttnFwdSm90INS1_25CollectiveMainloopFwdSm90ILi2EN4cute5tupleIJNS5_1CILi1EEES8_S8_EEENS6_IJNS7_ILi192EEENS7_ILi144EEENS7_ILi96EEEEEELi96ENS_6half_tEfNS_4arch4Sm90ELb0ELb0ELb1ELb0ELb0ELb0ELb0ELb0ELb1ELb0ELb0ELb0EEENS1_21CollectiveEpilogueFwdINS6_IJSA_SC_SB_EEES9_SE_SG_Li384ELb0ELb0ELb0ELb0EEENS1_29StaticPersistentTileSchedulerILb0EEEEEEEEEvNT_6ParamsE)
        .other          _ZN7cutlass13device_kernelIN5flash11enable_sm90INS1_16FlashAttnFwdSm90INS1_25CollectiveMainloopFwdSm90ILi2EN4cute5tupleIJNS5_1CILi1EEES8_S8_EEENS6_IJNS7_ILi192EEENS7_ILi144EEENS7_ILi96EEEEEELi96ENS_6half_tEfNS_4arch4Sm90ELb0ELb0ELb1ELb0ELb0ELb0ELb0ELb0ELb1ELb0ELb0ELb0EEENS1_21CollectiveEpilogueFwdINS6_IJSA_SC_SB_EEES9_SE_SG_Li384ELb0ELb0ELb0ELb0EEENS1_29StaticPersistentTileSchedulerILb0EEEEEEEEEvNT_6ParamsE,@"STO_CUDA_ENTRY STV_DEFAULT"
_ZN7cutlass13device_kernelIN5flash11enable_sm90INS1_16FlashAttnFwdSm90INS1_25CollectiveMainloopFwdSm90ILi2EN4cute5tupleIJNS5_1CILi1EEES8_S8_EEENS6_IJNS7_ILi192EEENS7_ILi144EEENS7_ILi96EEEEEELi96ENS_6half_tEfNS_4arch4Sm90ELb0ELb0ELb1ELb0ELb0ELb0ELb0ELb0ELb1ELb0ELb0ELb0EEENS1_21CollectiveEpilogueFwdINS6_IJSA_SC_SB_EEES9_SE_SG_Li384ELb0ELb0ELb0ELb0EEENS1_29StaticPersistentTileSchedulerILb0EEEEEEEEEvNT_6ParamsE:
[----:B------:R-:W1:Y:S02]  /*0000*/  LDC R1, c[0x0][0x28] ;  /* 0x00000a00ff017b82 */ /* 0x000e640000000800 */
[----:B-1----:R-:W-:Y:S01]  /*0010*/  VIADD R1, R1, 0xfffffff8 ;  /* 0xfffffff801017836 */ /* 0x002fe20000000000 */
[----:B------:R-:W1:Y:S01]  /*0020*/  S2R R3, SR_TID.X ;  /* 0x0000000000037919 */ /* 0x000e620000002100 */
[----:B------:R-:W-:Y:S01]  /*0030*/  ELECT P0, URZ, PT ;  /* 0x00000000003f782f */ /* 0x000fe20003800000 */
[----:B------:R-:W-:Y:S01]  /*0040*/  BSSY B0, `(.L_x_0) ;  /* 0x0000013000007945 */ /* 0x000fe20003800000 */
[----:B-1----:R-:W-:-:S05]  /*0050*/  SHF.R.U32.HI R0, RZ, 0x5, R3 ;  /* 0x00000005ff007819 */ /* 0x002fca0000011603 */
[----:B------:R-:W1:Y:S02]  /*0060*/  SHFL.IDX PT, R2, R0, RZ, 0x1f ;  /* 0x00001fff00027589 */ /* 0x000e6400000e0000 */
[----:B-1----:R-:W-:-:S13]  /*0070*/  ISETP.EQ.AND P0, PT, R2, RZ, P0 ;  /* 0x000000ff0200720c */ /* 0x002fda0000702270 */
[----:B------:R-:W-:Y:S05]  /*0080*/  @!P0 BRA `(.L_x_1) ;  /* 0x0000000000388947 */ /* 0x000fea0003800000 */
[----:B------:R-:W-:Y:S02]  /*0090*/  ULDC.64 UR4, c[0x0][0x198] ;  /* 0x0000660000047ab9 */ /* 0x000fe40000000a00 */
[----:B------:R-:W-:Y:S02]  /*00a0*/  UIADD3 UR6, UP0, UR4, 0x270, URZ ;  /* 0x0000027004067890 */ /* 0x000fe4000ff1e03f */
[----:B------:R-:W-:Y:S02]  /*00b0*/  UIADD3 UR8, UP1, UR4, 0x370, URZ ;  /* 0x0000037004087890 */ /* 0x000fe4000ff3e03f */
[----:B------:R-:W-:Y:S02]  /*00c0*/  UIADD3 UR10, UP2, UR4, 0x470, URZ ;  /* 0x00000470040a7890 */ /* 0x000fe4000ff5e03f */
[----:B------:R-:W-:Y:S02]  /*00d0*/  UIADD3 UR4, UP3, UR4, 0x9f0, URZ ;  /* 0x000009f004047890 */ /* 0x000fe4000ff7e03f */
[----:B------:R-:W-:-:S02]  /*00e0*/  UIADD3.X UR7, URZ, UR5, URZ, UP0, !UPT ;  /* 0x000000053f077290 */ /* 0x000fc400087fe43f */
[----:B------:R-:W-:Y:S02]  /*00f0*/  UIADD3.X UR9, URZ, UR5, URZ, UP1, !UPT ;  /* 0x000000053f097290 */ /* 0x000fe40008ffe43f */
[----:B------:R-:W-:Y:S02]  /*0100*/  UIADD3.X UR11, URZ, UR5, URZ, UP2, !UPT ;  /* 0x000000053f0b7290 */ /* 0x000fe400097fe43f */
[----:B------:R-:W-:-:S03]  /*0110*/  UIADD3.X UR5, URZ, UR5, URZ, UP3, !UPT ;  /* 0x000000053f057290 */ /* 0x000fc60009ffe43f */
[----:B------:R1:W-:Y:S02]  /*0120*/  UTMACCTL.PF [UR6] ;  /* 0x00000000060079b9 */ /* 0x0003e40008040000 */
[----:B------:R1:W-:Y:S02]  /*0130*/  UTMACCTL.PF [UR8] ;  /* 0x00000000080079b9 */ /* 0x0003e40008040000 */
[----:B------:R1:W-:Y:S02]  /*0140*/  UTMACCTL.PF [UR10] ;  /* 0x000000000a0079b9 */ /* 0x0003e40008040000 */
[----:B------:R1:W-:Y:S02]  /*0150*/  UTMACCTL.PF [UR4] ;  /* 0x00000000040079b9 */ /* 0x0003e40008040000 */
[----:B-1----:R-:W-:Y:S01]  /*0160*/  NOP ;  /* 0x0000000000007918 */ /* 0x002fe20000000000 */
.L_x_1:
[----:B------:R-:W-:Y:S05]  /*0170*/  BSYNC B0 ;  /* 0x0000000000007941 */ /* 0x000fea0003800000 */
.L_x_0:
[----:B------:R-:W-:Y:S01]  /*0180*/  VOTEU.ANY UP0, P0 ;  /* 0x00000000003f7886 */ /* 0x000fe20000000100 */
[----:B------:R-:W1:Y:S01]  /*0190*/  SHFL.IDX PT, R2, R0, RZ, 0x1f ;  /* 0x00001fff00027589 */ /* 0x000e6200000e0000 */
[----:B------:R-:W-:Y:S01]  /*01a0*/  UMOV UR4, 0x1 ;  /* 0x0000000100047882 */ /* 0x000fe20000000000 */
[----:B------:R-:W-:Y:S01]  /*01b0*/  SHF.R.U32.HI R3, RZ, 0x7, R3 ;  /* 0x00000007ff037819 */ /* 0x000fe20000011603 */
[----:B------:R-:W-:Y:S01]  /*01c0*/  VOTEU.ANY UP1, P0 ;  /* 0x00000000003f7886 */ /* 0x000fe20000020100 */
[----:B------:R-:W2:Y:S01]  /*01d0*/  @UP0 S2UR UR7, SR_CgaCtaId ;  /* 0x00000000000709c3 */ /* 0x000ea20000008800 */
[----:B------:R-:W-:Y:S01]  /*01e0*/  @UP0 UMOV UR6, 0x400 ;  /* 0x0000040000060882 */ /* 0x000fe20000000000 */
[----:B------:R-:W-:-:S04]  /*01f0*/  @UP0 UIADD3 UR4, -UR4, 0x100000, URZ ;  /* 0x0010000004040890 */ /* 0x000fc8000fffe13f */
[----:B------:R-:W-:Y:S02]  /*0200*/  @UP0 USHF.L.U32 UR5, UR4, 0xb, URZ ;  /* 0x0000000b04050899 */ /* 0x000fe4000800063f */
[----:B------:R-:W-:Y:S01]  /*0210*/  @UP0 USHF.L.U32 UR4, UR4, 0x1, URZ ;  /* 0x0000000104040899 */ /* 0x000fe2000800063f */
[----:B-1----:R-:W-:Y:S02]  /*0220*/  ISETP.NE.AND P1, PT, R2, RZ, PT ;  /* 0x000000ff0200720c */ /* 0x002fe40003f25270 */
[----:B------:R1:W3:Y:S01]  /*0230*/  SHFL.IDX PT, R2, R3, RZ, 0x1f ;  /* 0x00001fff03027589 */ /* 0x0002e200000e0000 */
[----:B--2---:R-:W-:Y:S01]  /*0240*/  @UP0 ULEA UR6, UR7, UR6, 0x18 ;  /* 0x0000000607060291 */ /* 0x004fe2000f8ec03f */
[----:B------:R-:W-:Y:S02]  /*0250*/  VOTEU.ANY UP0, P0 ;  /* 0x00000000003f7886 */ /* 0x000fe40000000100 */
[----:B------:R-:W2:Y:S09]  /*0260*/  FENCE.VIEW.ASYNC.S ;  /* 0x00000000000073c6 */ /* 0x000eb20000000000 */
[----:B--2---:R1:W2:Y:S01]  /*0270*/  @UP0 SYNCS.EXCH.64 URZ, [UR6+0x31c00], UR4 ;  /* 0x031c0004063f05b2 */ /* 0x0042a20008000100 */
[----:B------:R1:W4:Y:S02]  /*0280*/  @UP1 SYNCS.EXCH.64 URZ, [UR6+0x31c20], UR4 ;  /* 0x031c2004063f15b2 */ /* 0x0003240008000100 */
[----:B-1----:R-:W-:Y:S05]  /*0290*/  @P1 BRA `(.L_x_2) ;  /* 0x0000000000481947 */ /* 0x002fea0003800000 */
[----:B------:R-:W1:Y:S01]  /*02a0*/  S2UR UR5, SR_CgaCtaId ;  /* 0x00000000000579c3 */ /* 0x000e620000008800 */
[----:B------:R-:W-:Y:S01]  /*02b0*/  UMOV UR4, 0x400 ;  /* 0x0000040000047882 */ /* 0x000fe20000000000 */
[----:B------:R-:W-:Y:S01]  /*02c0*/  UMOV UR6, 0x1 ;  /* 0x0000000100067882 */ /* 0x000fe20000000000 */
[----:B------:R-:W-:Y:S01]  /*02d0*/  UMOV UR9, 0x3 ;  /* 0x0000000300097882 */ /* 0x000fe20000000000 */
[----:B------:R-:W-:-:S04]  /*02e0*/  UIADD3 UR6, -UR6, 0x100000, URZ ;  /* 0x0010000006067890 */ /* 0x000fc8000fffe13f */
[----:B------:R-:W-:Y:S02]  /*02f0*/  USHF.L.U32 UR7, UR6, 0xb, URZ ;  /* 0x0000000b06077899 */ /* 0x000fe4000800063f */
[----:B------:R-:W-:Y:S01]  /*0300*/  USHF.L.U32 UR6, UR6, 0x1, URZ ;  /* 0x0000000106067899 */ /* 0x000fe2000800063f */
[----:B------:R-:W-:Y:S01]  /*0310*/  ELECT P0, URZ, PT ;  /* 0x00000000003f782f */ /* 0x000fe20003800000 */
[----:B-1----:R-:W-:Y:S02]  /*0320*/  ULEA UR8, UR5, UR4, 0x18 ;  /* 0x0000000405087291 */ /* 0x002fe4000f8ec03f */
[----:B------:R-:W-:-:S04]  /*0330*/  UIADD3 UR4, -UR9, 0x100000, URZ ;  /* 0x0010000009047890 */ /* 0x000fc8000fffe13f */
[----:B------:R-:W-:Y:S02]  /*0340*/  USHF.L.U32 UR5, UR4, 0xb, URZ ;  /* 0x0000000b04057899 */ /* 0x000fe4000800063f */
[----:B------:R-:W-:Y:S01]  /*0350*/  USHF.L.U32 UR4, UR4, 0x1, URZ ;  /* 0x0000000104047899 */ /* 0x000fe2000800063f */
[----:B------:R-:W1:Y:S03]  /*0360*/  FENCE.VIEW.ASYNC.S ;  /* 0x00000000000073c6 */ /* 0x000e660000000000 */
[----:B-1----:R1:W1:Y:S08]  /*0370*/  SYNCS.EXCH.64 URZ, [UR8+0x31c30], UR6 ;  /* 0x031c3006083f75b2 */ /* 0x0022700008000100 */
[----:B------:R1:W1:Y:S01]  /*0380*/  SYNCS.EXCH.64 URZ, [UR8+0x31c40], UR4 ;  /* 0x031c4004083f75b2 */ /* 0x0002620008000100 */
[----:B------:R1:W1:Y:S01]  /*0390*/  SYNCS.EXCH.64 URZ, [UR8+0x31c38], UR6 ;  /* 0x031c3806083f75b2 */ /* 0x0002620008000100 */
[----:B------:R1:W1:Y:S01]  /*03a0*/  SYNCS.EXCH.64 URZ, [UR8+0x31c48], UR4 ;  /* 0x031c4804083f75b2 */ /* 0x0002620008000100 */
[----:B------:R-:W-:Y:S01]  /*03b0*/  NOP ;  /* 0x0000000000007918 */ /* 0x000fe20000000000 */
.L_x_2:
[----:B------:R-:W5:Y:S01]  /*03c0*/  SHFL.IDX PT, R3, R0, RZ, 0x1f ;  /* 0x00001fff00037589 */ /* 0x000f6200000e0000 */
[----:B------:R-:W-:Y:S01]  /*03d0*/  NOP ;  /* 0x0000000000007918 */ /* 0x000fe20000000000 */
[----:B-----5:R-:W-:-:S13]  /*03e0*/  ISETP.NE.AND P0, PT, R3, RZ, PT ;  /* 0x000000ff0300720c */ /* 0x020fda0003f05270 */
[----:B------:R-:W-:Y:S05]  /*03f0*/  @P0 BRA `(.L_x_3) ;  /* 0x0000000000480947 */ /* 0x000fea0003800000 */
[----:B-1----:R-:W1:Y:S01]  /*0400*/  S2UR UR5, SR_CgaCtaId ;  /* 0x00000000000579c3 */ /* 0x002e620000008800 */
[----:B------:R-:W-:Y:S01]  /*0410*/  UMOV UR4, 0x400 ;  /* 0x0000040000047882 */ /* 0x000fe20000000000 */
[----:B------:R-:W-:Y:S01]  /*0420*/  UMOV UR6, 0x1 ;  /* 0x0000000100067882 */ /* 0x000fe20000000000 */
[----:B------:R-:W-:Y:S01]  /*0430*/  UMOV UR7, 0x3 ;  /* 0x0000000300077882 */ /* 0x000fe20000000000 */
[----:B------:R-:W-:Y:S01]  /*0440*/  ELECT P0, URZ, PT ;  /* 0x00000000003f782f */ /* 0x000fe20003800000 */
[----:B-1----:R-:W-:Y:S02]  /*0450*/  ULEA UR8, UR5, UR4, 0x18 ;  /* 0x0000000405087291 */ /* 0x002fe4000f8ec03f */
[----:B------:R-:W-:-:S04]  /*0460*/  UIADD3 UR4, -UR6, 0x100000, URZ ;  /* 0x0010000006047890 */ /* 0x000fc8000fffe13f */
[----:B------:R-:W-:Y:S02]  /*0470*/  USHF.L.U32 UR5, UR4, 0xb, URZ ;  /* 0x0000000b04057899 */ /* 0x000fe4000800063f */
[----:B------:R-:W-:Y:S02]  /*0480*/  USHF.L.U32 UR4, UR4, 0x1, URZ ;  /* 0x0000000104047899 */ /* 0x000fe4000800063f */
        /* <DEDUP_REMOVED lines=9> */
.L_x_3:
[----:B------:R-:W5:Y:S01]  /*0520*/  SHFL.IDX PT, R3, R0, RZ, 0x1f ;  /* 0x00001fff00037589 */ /* 0x000f6200000e0000 */
[----:B------:R-:W-:Y:S01]  /*0530*/  NOP ;  /* 0x0000000000007918 */ /* 0x000fe20000000000 */
[----:B-----5:R-:W-:-:S13]  /*0540*/  ISETP.NE.AND P0, PT, R3, RZ, PT ;  /* 0x000000ff0300720c */ /* 0x020fda0003f05270 */
[----:B------:R-:W-:Y:S05]  /*0550*/  @P0 BRA `(.L_x_4) ;  /* 0x0000000000380947 */ /* 0x000fea0003800000 */
[----:B-1----:R-:W1:Y:S01]  /*0560*/  S2UR UR5, SR_CgaCtaId ;  /* 0x00000000000579c3 */ /* 0x002e620000008800 */
[----:B------:R-:W-:Y:S01]  /*0570*/  UMOV UR4, 0x400 ;  /* 0x0000040000047882 */ /* 0x000fe20000000000 */
[----:B------:R-:W-:Y:S01]  /*0580*/  UMOV UR7, 0x1 ;  /* 0x0000000100077882 */ /* 0x000fe20000000000 */
[----:B------:R-:W-:Y:S01]  /*0590*/  ELECT P0, URZ, PT ;  /* 0x00000000003f782f */ /* 0x000fe20003800000 */
[----:B-1----:R-:W-:Y:S02]  /*05a0*/  ULEA UR6, UR5, UR4, 0x18 ;  /* 0x0000000405067291 */ /* 0x002fe4000f8ec03f */
[----:B------:R-:W-:-:S04]  /*05b0*/  UIADD3 UR4, -UR7, 0x100000, URZ ;  /* 0x0010000007047890 */ /* 0x000fc8000fffe13f */
[----:B------:R-:W-:Y:S02]  /*05c0*/  USHF.L.U32 UR5, UR4, 0xb, URZ ;  /* 0x0000000b04057899 */ /* 0x000fe4000800063f */
[----:B------:R-:W-:Y:S01]  /*05d0*/  USHF.L.U32 UR4, UR4, 0x1, URZ ;  /* 0x0000000104047899 */ /* 0x000fe2000800063f */
[----:B------:R-:W1:Y:S11]  /*05e0*/  FENCE.VIEW.ASYNC.S ;  /* 0x00000000000073c6 */ /* 0x000e760000000000 */
[----:B-1----:R1:W1:Y:S01]  /*05f0*/  SYNCS.EXCH.64 URZ, [UR6+0x31c70], UR4 ;  /* 0x031c7004063f75b2 */ /* 0x0022620008000100 */
[----:B------:R1:W1:Y:S01]  /*0600*/  SYNCS.EXCH.64 URZ, [UR6+0x31c80], UR4 ;  /* 0x031c8004063f75b2 */ /* 0x0002620008000100 */
[----:B------:R1:W1:Y:S01]  /*0610*/  SYNCS.EXCH.64 URZ, [UR6+0x31c78], UR4 ;  /* 0x031c7804063f75b2 */ /* 0x0002620008000100 */
[----:B------:R1:W1:Y:S01]  /*0620*/  SYNCS.EXCH.64 URZ, [UR6+0x31c88], UR4 ;  /* 0x031c8804063f75b2 */ /* 0x0002620008000100 */
[----:B------:R-:W-:Y:S01]  /*0630*/  NOP ;  /* 0x0000000000007918 */ /* 0x000fe20000000000 */
.L_x_4:
        /* <DEDUP_REMOVED lines=22> */
.L_x_5:
        /* <DEDUP_REMOVED lines=22> */
.L_x_6:
[----:B---3--:R-:W-:Y:S01]  /*0900*/  ISETP.NE.AND P0, PT, R2, RZ, PT ;  /* 0x000000ff0200720c */ /* 0x008fe20003f05270 */
[----:B------:R-:W-:Y:S01]  /*0910*/  IMAD.MOV.U32 R2, RZ, RZ, 0x1 ;  /* 0x00000001ff027424 */ /* 0x000fe200078e00ff */
[----:B------:R-:W-:-:S04]  /*0920*/  NOP ;  /* 0x0000000000007918 */ /* 0x000fc80000000000 */
[----:B------:R-:W-:-:S05]  /*0930*/  SEL R2, R2, 0x2, !P0 ;  /* 0x0000000202027807 */ /* 0x000fca0004000000 */
[----:B------:R3:W-:Y:S01]  /*0940*/  STL [R1], R2 ;  /* 0x0000000201007387 */ /* 0x0007e20000100800 */
[----:B-12-4-:R-:W-:Y:S06]  /*0950*/  BAR.SYNC.DEFER_BLOCKING 0x0 ;  /* 0x0000000000007b1d */ /* 0x016fec0000010000 */
[----:B------:R-:W-:Y:S05]  /*0960*/  @!P0 BRA `(.L_x_7) ;  /* 0x0000009c00908947 */ /* 0x000fea0003800000 */
.L_x_8:
[----:B------:R-:W-:-:S08]  /*0970*/  NOP ;  /* 0x0000000000007918 */ /* 0x000fd00000000000 */
[----:B------:R-:W1:Y:S02]  /*0980*/  USETMAXREG.TRY_ALLOC.CTAPOOL UP0, 0xa0 ;  /* 0x000000a0000079c8 */ /* 0x000e640008000600 */
[----:B-1----:R-:W-:-:S13]  /*0990*/  PLOP3.LUT P0, PT, PT, PT, UP0, 0x80, 0x0 ;  /* 0x000000000000781c */ /* 0x002fda0003f0f008 */
[----:B------:R-:W-:Y:S05]  /*09a0*/  @!P0 BRA `(.L_x_8) ;  /* 0xfffffffc00f08947 */ /* 0x000fea000383ffff */
[----:B---3--:R-:W1:Y:S01]  /*09b0*/  S2R R2, SR_TID.X ;  /* 0x0000000000027919 */ /* 0x008e620000002100 */
[----:B------:R-:W2:Y:S08]  /*09c0*/  S2UR UR7, SR_CTAID.X ;  /* 0x00000000000779c3 */ /* 0x000eb00000002500 */
[----:B------:R-:W-:Y:S06]  /*09d0*/  BAR.ARV 0x8, 0x1a0 ;  /* 0x0206800000007b1d */ /* 0x000fec0000002000 */
[----:B-1----:R-:W-:-:S04]  /*09e0*/  LOP3.LUT R0, R2, 0xffffff80, RZ, 0xc0, !PT ;  /* 0xffffff8002007812 */ /* 0x002fc800078ec0ff */
[----:B------:R-:W-:Y:S02]  /*09f0*/  ISETP.NE.AND P0, PT, R0, 0x80, PT ;  /* 0x000000800000780c */ /* 0x000fe40003f05270 */
[----:B------:R-:W2:Y:S11]  /*0a00*/  LDC R0, c[0x0][0xda4] ;  /* 0x00036900ff007b82 */ /* 0x000eb60000000800 */
[----:B------:R-:W-:Y:S06]  /*0a10*/  @!P0 BAR.ARV 0x9, 0x100 ;  /* 0x0244000000008b1d */ /* 0x000fec0000002000 */
[----:B--2---:R-:W-:-:S13]  /*0a20*/  ISETP.LE.AND P0, PT, R0, UR7, PT ;  /* 0x0000000700007c0c */ /* 0x004fda000bf03270 */
[----:B------:R-:W-:Y:S05]  /*0a30*/  @P0 EXIT ;  /* 0x000000000000094d */ /* 0x000fea0003800000 */
[----:B------:R-:W2:Y:S01]  /*0a40*/  LDL.LU R12, [R1] ;  /* 0x00000000010c7983 */ /* 0x000ea20000300800 */
[----:B------:R-:W-:Y:S01]  /*0a50*/  VIADD R146, R2, 0xffffff80 ;  /* 0xffffff8002927836 */ /* 0x000fe20000000000 */
[----:B------:R-:W1:Y:S04]  /*0a60*/  S2UR UR4, SR_CgaCtaId ;  /* 0x00000000000479c3 */ /* 0x000e680000008800 */
[----:B------:R-:W-:-:S04]  /*0a70*/  SHF.R.S32.HI R3, RZ, 0x1f, R146 ;  /* 0x0000001fff037819 */ /* 0x000fc80000011492 */
[----:B------:R-:W-:-:S04]  /*0a80*/  LEA.HI R0, R3, R146, RZ, 0x4 ;  /* 0x0000009203007211 */ /* 0x000fc800078f20ff */
[----:B------:R-:W-:-:S04]  /*0a90*/  LOP3.LUT R5, R0, 0xfffffff0, RZ, 0xc0, !PT ;  /* 0xfffffff000057812 */ /* 0x000fc800078ec0ff */
[----:B------:R-:W-:Y:S02]  /*0aa0*/  IADD3 R5, R146, -R5, RZ ;  /* 0x8000000592057210 */ /* 0x000fe40007ffe0ff */
[CC--:B------:R-:W-:Y:S02]  /*0ab0*/  LEA.HI R149, R3.reuse, R146.reuse, RZ, 0x7 ;  /* 0x0000009203957211 */ /* 0x0c0fe400078f38ff */
[----:B------:R-:W-:Y:S02]  /*0ac0*/  SHF.R.S32.HI R2, RZ, 0x1f, R5 ;  /* 0x0000001fff027819 */ /* 0x000fe40000011405 */
[----:B------:R-:W-:Y:S02]  /*0ad0*/  LEA.HI R150, R3, R146, RZ, 0x5 ;  /* 0x0000009203967211 */ /* 0x000fe400078f28ff */
[----:B------:R-:W-:Y:S02]  /*0ae0*/  LEA.HI R4, R2, R5, RZ, 0x3 ;  /* 0x0000000502047211 */ /* 0x000fe400078f18ff */
[----:B------:R-:W-:-:S02]  /*0af0*/  LOP3.LUT R7, R149, 0xffffff80, RZ, 0xc0, !PT ;  /* 0xffffff8095077812 */ /* 0x000fc400078ec0ff */
[----:B------:R-:W-:Y:S01]  /*0b00*/  SHF.R.S32.HI R3, RZ, 0x4, R0 ;  /* 0x00000004ff037819 */ /* 0x000fe20000011400 */
[----:B------:R-:W-:Y:S01]  /*0b10*/  IMAD.SHL.U32 R6, R4, 0x10, RZ ;  /* 0x0000001004067824 */ /* 0x000fe200078e00ff */
[----:B------:R-:W-:Y:S01]  /*0b20*/  LEA.HI R2, R2, R5, RZ, 0x2 ;  /* 0x0000000502027211 */ /* 0x000fe200078f10ff */
[----:B------:R-:W-:Y:S01]  /*0b30*/  IMAD.IADD R146, R146, 0x1, -R7 ;  /* 0x0000000192927824 */ /* 0x000fe200078e0a07 */
[----:B------:R-:W-:Y:S02]  /*0b40*/  LEA.HI R0, R0, R3, RZ, 0x1 ;  /* 0x0000000300007211 */ /* 0x000fe400078f08ff */
[----:B------:R-:W-:Y:S02]  /*0b50*/  SHF.R.S32.HI R150, RZ, 0x5, R150 ;  /* 0x00000005ff967819 */ /* 0x000fe40000011496 */
[----:B------:R-:W-:Y:S02]  /*0b60*/  LOP3.LUT R0, R0, 0x1ffffffe, RZ, 0xc0, !PT ;  /* 0x1ffffffe00007812 */ /* 0x000fe400078ec0ff */
[----:B------:R-:W-:-:S02]  /*0b70*/  LOP3.LUT R4, R2, 0x7fffffc, RZ, 0xc0, !PT ;  /* 0x07fffffc02047812 */ /* 0x000fc400078ec0ff */
[----:B------:R-:W-:Y:S02]  /*0b80*/  LOP3.LUT R7, R6, 0x7fffff80, RZ, 0xc0, !PT ;  /* 0x7fffff8006077812 */ /* 0x000fe400078ec0ff */
[----:B------:R-:W-:Y:S01]  /*0b90*/  SHF.R.S32.HI R149, RZ, 0x7, R149 ;  /* 0x00000007ff957819 */ /* 0x000fe20000011495 */
[----:B------:R-:W3:Y:S01]  /*0ba0*/  S2UR UR6, SR_SWINHI ;  /* 0x00000000000679c3 */ /* 0x000ee20000002f00 */
[----:B------:R-:W-:Y:S01]  /*0bb0*/  SHF.R.S32.HI R9, RZ, 0x1f, R146 ;  /* 0x0000001fff097819 */ /* 0x000fe20000011492 */
[----:B------:R-:W-:Y:S01]  /*0bc0*/  IMAD.IADD R0, R3, 0x1, -R0 ;  /* 0x0000000103007824 */ /* 0x000fe200078e0a00 */
[----:B------:R-:W-:Y:S01]  /*0bd0*/  SHF.R.S32.HI R2, RZ, 0x2, R2 ;  /* 0x00000002ff027819 */ /* 0x000fe20000011402 */
[----:B------:R-:W-:Y:S01]  /*0be0*/  IMAD.IADD R4, R5, 0x1, -R4 ;  /* 0x0000000105047824 */ /* 0x000fe200078e0a04 */
[----:B------:R-:W-:Y:S01]  /*0bf0*/  LEA R7, R150, R7, 0x8 ;  /* 0x0000000796077211 */ /* 0x000fe200078e40ff */
[----:B------:R-:W-:Y:S01]  /*0c00*/  IMAD.HI R3, R149, 0x55555556, RZ ;  /* 0x5555555695037827 */ /* 0x000fe200078e02ff */
[----:B------:R-:W-:-:S03]  /*0c10*/  LEA.HI R8, R9, R146, RZ, 0x2 ;  /* 0x0000009209087211 */ /* 0x000fc600078f10ff */
[----:B------:R-:W-:Y:S01]  /*0c20*/  IMAD.SHL.U32 R2, R2, 0x40, RZ ;  /* 0x0000004002027824 */ /* 0x000fe200078e00ff */
[--C-:B------:R-:W-:Y:S01]  /*0c30*/  SHF.R.S32.HI R10, RZ, 0x2, R8.reuse ;  /* 0x00000002ff0a7819 */ /* 0x100fe20000011408 */
[----:B------:R-:W-:Y:S01]  /*0c40*/  IMAD R7, R4, 0x10, R7 ;  /* 0x0000001004077824 */ /* 0x000fe200078e0207 */
[----:B------:R-:W-:Y:S01]  /*0c50*/  SHF.R.S32.HI R11, RZ, 0x1f, R8 ;  /* 0x0000001fff0b7819 */ /* 0x000fe20000011408 */
[----:B------:R-:W-:Y:S01]  /*0c60*/  IMAD R6, R150, 0x10, R5 ;  /* 0x0000001096067824 */ /* 0x000fe200078e0205 */
[----:B------:R-:W-:Y:S01]  /*0c70*/  LEA.HI R4, R3, R3, RZ, 0x1 ;  /* 0x0000000303047211 */ /* 0x000fe200078f08ff */
[----:B------:R-:W-:Y:S01]  /*0c80*/  IMAD.SHL.U32 R3, R0, 0x8, RZ ;  /* 0x0000000800037824 */ /* 0x000fe200078e00ff */
[----:B------:R-:W-:Y:S02]  /*0c90*/  LEA.HI R11, R11, R10, RZ, 0x3 ;  /* 0x0000000a0b0b7211 */ /* 0x000fe400078f18ff */
[----:B------:R-:W-:Y:S02]  /*0ca0*/  LOP3.LUT R2, R2, 0x40, RZ, 0xc0, !PT ;  /* 0x0000004002027812 */ /* 0x000fe400078ec0ff */
[----:B------:R-:W-:Y:S01]  /*0cb0*/  LEA.HI R0, R9, R146, RZ, 0x5 ;  /* 0x0000009209007211 */ /* 0x000fe200078f28ff */
[----:B------:R-:W-:Y:S01]  /*0cc0*/  UMOV UR39, 0x400 ;  /* 0x0000040000277882 */ /* 0x000fe20000000000 */
[----:B------:R-:W-:-:S02]  /*0cd0*/  LEA R9, R6, R3, 0x5 ;  /* 0x0000000306097211 */ /* 0x000fc400078e28ff */
[----:B------:R-:W-:Y:S02]  /*0ce0*/  LOP3.LUT R11, R11, 0xfffffff8, RZ, 0xc0, !PT ;  /* 0xfffffff80b0b7812 */ /* 0x000fe400078ec0ff */
[----:B------:R-:W-:Y:S01]  /*0cf0*/  LOP3.LUT R3, R2, 0x8, R3, 0xf8, !PT ;  /* 0x0000000802037812 */ /* 0x000fe200078ef803 */
[----:B-1----:R-:W-:Y:S01]  /*0d00*/  ULEA UR39, UR4, UR39, 0x18 ;  /* 0x0000002704277291 */ /* 0x002fe2000f8ec03f */
[----:B------:R-:W-:Y:S01]  /*0d10*/  SHF.R.U32.HI R2, RZ, 0x3, R2 ;  /* 0x00000003ff027819 */ /* 0x000fe20000011602 */
[----:B------:R-:W-:Y:S01]  /*0d20*/  IMAD.IADD R11, R10, 0x1, -R11 ;  /* 0x000000010a0b7824 */ /* 0x000fe200078e0a0b */
[----:B------:R-:W-:Y:S02]  /*0d30*/  LOP3.LUT R5, R8, 0x7ffffffc, RZ, 0xc0, !PT ;  /* 0x7ffffffc08057812 */ /* 0x000fe400078ec0ff */
[----:B------:R-:W-:Y:S02]  /*0d40*/  LOP3.LUT R2, R3, R2, RZ, 0x3c, !PT ;  /* 0x0000000203027212 */ /* 0x000fe400078e3cff */
[----:B------:R-:W-:Y:S01]  /*0d50*/  SHF.R.S32.HI R0, RZ, 0x5, R0 ;  /* 0x00000005ff007819 */ /* 0x000fe20000011400 */
[----:B------:R-:W-:Y:S01]  /*0d60*/  UMOV UR4, UR39 ;  /* 0x0000002700047c82 */ /* 0x000fe20008000000 */
[----:B---3--:R-:W-:Y:S01]  /*0d70*/  UMOV UR5, UR6 ;  /* 0x0000000600057c82 */ /* 0x008fe20008000000 */
[----:B------:R-:W-:Y:S01]  /*0d80*/  MOV R152, 0xfffffffe ;  /* 0xfffffffe00987802 */ /* 0x000fe20000000f00 */
[----:B------:R-:W-:Y:S01]  /*0d90*/  IMAD.IADD R2, R2, 0x1, R7 ;  /* 0x0000000102027824 */ /* 0x000fe200078e0207 */
[----:B------:R-:W-:Y:S01]  /*0da0*/  LEA R11, R0, R11, 0x4 ;  /* 0x0000000b000b7211 */ /* 0x000fe200078e20ff */
[----:B------:R-:W-:-:S02]  /*0db0*/  IMAD.IADD R5, R146, 0x1, -R5 ;  /* 0x0000000192057824 */ /* 0x000fc400078e0a05 */
[----:B------:R-:W-:Y:S02]  /*0dc0*/  IMAD.U32 R16, RZ, RZ, UR4 ;  /* 0x00000004ff107e24 */ /* 0x000fe4000f8e00ff */
[----:B------:R-:W-:Y:S02]  /*0dd0*/  IMAD.U32 R17, RZ, RZ, UR5 ;  /* 0x00000005ff117e24 */ /* 0x000fe4000f8e00ff */
[----:B------:R-:W-:Y:S01]  /*0de0*/  IMAD R4, R4, -0x3, R149 ;  /* 0xfffffffd04047824 */ /* 0x000fe200078e0295 */
[----:B------:R-:W-:Y:S01]  /*0df0*/  MOV R145, RZ ;  /* 0x000000ff00917202 */ /* 0x000fe20000000f00 */
[----:B------:R-:W-:Y:S01]  /*0e00*/  IMAD R152, R5, R152, 0x90 ;  /* 0x0000009005987424 */ /* 0x000fe200078e0298 */
[----:B------:R-:W-:Y:S01]  /*0e10*/  LEA R2, R2, UR39, 0x1 ;  /* 0x0000002702027c11 */ /* 0x000fe2000f8e08ff */
[----:B------:R-:W-:Y:S01]  /*0e20*/  IMAD.WIDE R16, R9, 0x2, R16 ;  /* 0x0000000209107825 */ /* 0x000fe200078e0210 */
[----:B------:R-:W-:-:S03]  /*0e30*/  UMOV UR60, URZ ;  /* 0x0000003f003c7c82 */ /* 0x000fc60008000000 */
[----:B------:R-:W-:Y:S02]  /*0e40*/  IMAD R151, R4, 0x40, R11 ;  /* 0x0000004004977824 */ /* 0x000fe400078e020b */
[----:B------:R-:W-:Y:S01]  /*0e50*/  IMAD.U32 R144, RZ, RZ, UR7 ;  /* 0x00000007ff907e24 */ /* 0x000fe2000f8e00ff */
[----:B------:R-:W-:Y:S01]  /*0e60*/  UMOV UR38, URZ ;  /* 0x0000003f00267c82 */ /* 0x000fe20008000000 */
[----:B--2---:R-:W-:-:S07]  /*0e70*/  LOP3.LUT R19, R12, 0x1, RZ, 0xfc, !PT ;  /* 0x000000010c137812 */ /* 0x004fce00078efcff */
.L_x_31:
[----:B------:R-:W1:Y:S01]  /*0e80*/  SHFL.IDX PT, R0, R149, RZ, 0x1f ;  /* 0x00001fff95007589 */ /* 0x000e6200000e0000 */
[----:B------:R-:W-:Y:S01]  /*0e90*/  ULDC UR4, c[0x0][0xda8] ;  /* 0x00036a0000047ab9 */ /* 0x000fe20000000800 */
[----:B------:R-:W-:Y:S01]  /*0ea0*/  R2UR UR11, R144 ;  /* 0x00000000900b72ca */ /* 0x000fe200000e0000 */
[----:B------:R-:W-:Y:S01]  /*0eb0*/  UISETP.NE.AND UP1, UPT, UR4, 0x1, UPT ;  /* 0x000000010400788c */ /* 0x000fe2000bf25270 */
[----:B--2---:R-:W2:Y:S01]  /*0ec0*/  LDC R23, c[0x0][0x2e0] ;  /* 0x0000b800ff177b82 */ /* 0x004ea20000000800 */
[----:B------:R-:W-:Y:S01]  /*0ed0*/  ULDC.64 UR6, c[0x0][0x3f8] ;  /* 0x0000fe0000067ab9 */ /* 0x000fe20000000a00 */
[----:B------:R-:W-:Y:S01]  /*0ee0*/  ULDC UR4, c[0x0][0xdb4] ;  /* 0x00036d0000047ab9 */ /* 0x000fe20000000800 */
[----:B------:R-:W-:Y:S02]  /*0ef0*/  UISETP.NE.U32.AND UP0, UPT, UR6, URZ, UPT ;  /* 0x0000003f0600728c */ /* 0x000fe4000bf05070 */
[----:B------:R-:W-:Y:S02]  /*0f00*/  UISETP.NE.AND UP2, UPT, UR4, 0x1, UPT ;  /* 0x000000010400788c */ /* 0x000fe4000bf45270 */
[----:B------:R-:W-:Y:S01]  /*0f10*/  UISETP.NE.AND.EX UP0, UPT, UR7, URZ, UPT, UP0 ;  /* 0x0000003f0700728c */ /* 0x000fe2000bf05300 */
[----:B------:R-:W-:-:S02]  /*0f20*/  ULDC UR8, c[0x0][0x404] ;  /* 0x0001010000087ab9 */ /* 0x000fc40000000800 */
[----:B------:R-:W-:Y:S01]  /*0f30*/  @UP1 ULDC UR4, c[0x0][0xdac] ;  /* 0x00036b0000041ab9 */ /* 0x000fe20000000800 */
[----:B------:R-:W-:Y:S01]  /*0f40*/  @UP1 ULDC UR10, c[0x0][0xdb0] ;  /* 0x00036c00000a1ab9 */ /* 0x000fe20000000800 */
[----:B------:R-:W-:Y:S02]  /*0f50*/  UIMAD.WIDE.U32 UR4, UR11, UR4, URZ ;  /* 0x000000040b0472a5 */ /* 0x000fe4000f8e003f */
[----:B------:R-:W-:Y:S01]  /*0f60*/  UMOV UR12, UR11 ;  /* 0x0000000b000c7c82 */ /* 0x000fe20008000000 */
[----:B------:R-:W-:Y:S02]  /*0f70*/  UIADD3 UR9, UR39, 0x24300, URZ ;  /* 0x0002430027097890 */ /* 0x000fe4000fffe03f */
[----:B------:R-:W-:Y:S02]  /*0f80*/  @UP1 USHF.R.U32.HI UR12, URZ, UR10, UR5 ;  /* 0x0000000a3f0c1299 */ /* 0x000fe40008011605 */
[----:B------:R-:W-:Y:S01]  /*0f90*/  USEL UR8, UR8, 0x1, UP0 ;  /* 0x0000000108087887 */ /* 0x000fe20008000000 */
[----:B-1----:R-:W-:Y:S01]  /*0fa0*/  R2UR UR61, R0 ;  /* 0x00000000003d72ca */ /* 0x002fe200000e0000 */
[----:B------:R-:W-:-:S02]  /*0fb0*/  ULOP3.LUT UP0, URZ, UR9, 0x9f, URZ, 0xc0, !UPT ;  /* 0x0000009f093f7892 */ /* 0x000fc4000f80c03f */
[----:B------:R-:W-:Y:S01]  /*0fc0*/  IMAD.U32 R148, RZ, RZ, UR12 ;  /* 0x0000000cff947e24 */ /* 0x000fe2000f8e00ff */
[----:B------:R-:W-:Y:S01]  /*0fd0*/  UMOV UR36, UR12 ;  /* 0x0000000c00247c82 */ /* 0x000fe20008000000 */
[----:B--2---:R-:W-:Y:S02]  /*0fe0*/  IMAD R23, R23, UR8, RZ ;  /* 0x0000000817177c24 */ /* 0x004fe4000f8e02ff */
[----:B------:R-:W-:Y:S02]  /*0ff0*/  PLOP3.LUT P0, PT, PT, PT, UP0, 0x80, 0x0 ;  /* 0x000000000000781c */ /* 0x000fe40003f0f008 */
[----:B------:R-:W-:-:S04]  /*1000*/  VIADD R0, R23, 0x8f ;  /* 0x0000008f17007836 */ /* 0x000fc80000000000 */
[----:B------:R-:W-:Y:S01]  /*1010*/  UIMAD.WIDE UR6, UR61, 0x55555556, URZ ;  /* 0x555555563d0678a5 */ /* 0x000fe2000f8e023f */
[----:B------:R-:W-:-:S03]  /*1020*/  IMAD.HI R0, R0, 0x38e38e39, RZ ;  /* 0x38e38e3900007827 */ /* 0x000fc600078e02ff */
[----:B------:R-:W-:Y:S02]  /*1030*/  ULEA.HI UR37, UR7, UR7, URZ, 0x1 ;  /* 0x0000000707257291 */ /* 0x000fe4000f8f083f */
[----:B------:R-:W-:Y:S01]  /*1040*/  SHF.R.U32.HI R3, RZ, 0x1f, R0 ;  /* 0x0000001fff037819 */ /* 0x000fe20000011600 */
[----:B------:R-:W-:Y:S01]  /*1050*/  @UP2 ULDC.64 UR6, c[0x0][0xdb8] ;  /* 0x00036e0000062ab9 */ /* 0x000fe20000000a00 */
[----:B------:R-:W-:Y:S02]  /*1060*/  UIMAD UR37, UR37, -0x3, UR61 ;  /* 0xfffffffd252578a4 */ /* 0x000fe4000f8e023d */
[----:B------:R-:W-:Y:S01]  /*1070*/  UIMAD.WIDE.U32 UR4, UR12, UR6, URZ ;  /* 0x000000060c0472a5 */ /* 0x000fe2000f8e003f */
[----:B------:R-:W-:Y:S01]  /*1080*/  LEA.HI.SX32 R22, R0, R3, 0x1b ;  /* 0x0000000300167211 */ /* 0x000fe200078fdaff */
[----:B------:R-:W-:Y:S02]  /*1090*/  ULEA UR6, UR37, UR9, 0xb ;  /* 0x0000000925067291 */ /* 0x000fe4000f8e583f */
[----:B------:R-:W-:-:S02]  /*10a0*/  @UP2 USHF.R.U32.HI UR36, URZ, UR7, UR5 ;  /* 0x000000073f242299 */ /* 0x000fc40008011605 */
[----:B------:R-:W-:-:S04]  /*10b0*/  USHF.R.U32.HI UR6, URZ, 0x4, UR6 ;  /* 0x000000043f067899 */ /* 0x000fc80008011606 */
[----:B------:R-:W-:-:S06]  /*10c0*/  ULOP3.LUT UR4, UR6, 0x3fff, URZ, 0xc0, !UPT ;  /* 0x00003fff06047892 */ /* 0x000fcc000f8ec03f */
[----:B---3--:R-:W-:Y:S01]  /*10d0*/  IMAD.U32 R18, RZ, RZ, UR4 ;  /* 0x00000004ff127e24 */ /* 0x008fe2000f8e00ff */
[----:B------:R-:W-:Y:S02]  /*10e0*/  UMOV UR4, UR11 ;  /* 0x0000000b00047c82 */ /* 0x000fe40008000000 */
[----:B------:R-:W-:Y:S01]  /*10f0*/  MOV R147, UR4 ;  /* 0x0000000400937c02 */ /* 0x000fe20008000f00 */
[----:B------:R-:W-:Y:S06]  /*1100*/  @!P0 BRA `(.L_x_9) ;  /* 0x0000000000408947 */ /* 0x000fec0003800000 */
[----:B------:R-:W-:Y:S01]  /*1110*/  MOV R0, 0x0 ;  /* 0x0000000000007802 */ /* 0x000fe20000000f00 */
[----:B------:R-:W-:Y:S01]  /*1120*/  ULDC.64 UR4, c[0x4][0xa8] ;  /* 0x01002a0000047ab9 */ /* 0x000fe20000000a00 */
[----:B------:R-:W-:Y:S01]  /*1130*/  ULDC.64 UR6, c[0x4][0x20] ;  /* 0x0100080000067ab9 */ /* 0x000fe20000000a00 */
[----:B------:R-:W-:Y:S01]  /*1140*/  IMAD.U32 R4, RZ, RZ, UR4 ;  /* 0x00000004ff047e24 */ /* 0x000fe2000f8e00ff */
[----:B------:R1:W2:Y:S01]  /*1150*/  LDC.64 R14, c[0x4][R0] ;  /* 0x01000000000e7b82 */ /* 0x0002a20000000a00 */
[----:B------:R-:W-:Y:S01]  /*1160*/  IMAD.U32 R5, RZ, RZ, UR5 ;  /* 0x00000005ff057e24 */ /* 0x000fe2000f8e00ff */
[----:B------:R-:W-:Y:S01]  /*1170*/  ULDC.64 UR4, c[0x4][0xb0] ;  /* 0x01002c0000047ab9 */ /* 0x000fe20000000a00 */
[----:B------:R-:W-:Y:S01]  /*1180*/  IMAD.U32 R10, RZ, RZ, UR6 ;  /* 0x00000006ff0a7e24 */ /* 0x000fe2000f8e00ff */
[----:B------:R-:W-:Y:S01]  /*1190*/  MOV R7, UR5 ;  /* 0x0000000500077c02 */ /* 0x000fe20008000f00 */
[----:B------:R-:W-:Y:S01]  /*11a0*/  IMAD.U32 R6, RZ, RZ, UR4 ;  /* 0x00000004ff067e24 */ /* 0x000fe2000f8e00ff */
[----:B------:R-:W-:Y:S01]  /*11b0*/  MOV R12, 0x1 ;  /* 0x00000001000c7802 */ /* 0x000fe20000000f00 */
[----:B------:R-:W-:-:S02]  /*11c0*/  IMAD.U32 R11, RZ, RZ, UR7 ;  /* 0x00000007ff0b7e24 */ /* 0x000fc4000f8e00ff */
[----:B------:R-:W-:Y:S02]  /*11d0*/  IMAD.MOV.U32 R8, RZ, RZ, 0x70 ;  /* 0x00000070ff087424 */ /* 0x000fe400078e00ff */
[----:B-1----:R-:W-:-:S07]  /*11e0*/  IMAD.MOV.U32 R13, RZ, RZ, RZ ;  /* 0x000000ffff0d7224 */ /* 0x002fce00078e00ff */
[----:B------:R-:W-:-:S07]  /*11f0*/  LEPC R20, `(.L_x_9) ;  /* 0x000000001014794e */ /* 0x000fce0000000000 */
[----:B--2---:R-:W-:Y:S05]  /*1200*/  CALL.ABS.NOINC R14 ;  /* 0x000000000e007343 */ /* 0x004fea0003c00000 */
.L_x_9:
[----:B------:R-:W-:Y:S02]  /*1210*/  LOP3.LUT R0, R145, 0x1, RZ, 0xc0, !PT ;  /* 0x0000000191007812 */ /* 0x000fe400078ec0ff */
[----:B------:R-:W-:Y:S02]  /*1220*/  ISETP.NE.AND P0, PT, R19, 0x3, PT ;  /* 0x000000031300780c */ /* 0x000fe40003f05270 */
[----:B------:R-:W-:-:S04]  /*1230*/  SHF.L.U32 R0, R0, 0x1f, RZ ;  /* 0x0000001f00007819 */ /* 0x000fc800000006ff */
[----:B------:R-:W1:Y:S02]  /*1240*/  SYNCS.PHASECHK.TRANS64.TRYWAIT P1, [UR39+0x31c00], R0 ;  /* 0x031c0000ff0075a7 */ /* 0x000e640008020167 */
[----:B-1----:R-:W-:Y:S05]  /*1250*/  @!P1 BRA `(.L_x_10) ;  /* 0x000000c000c09947 */ /* 0x002fea0003800000 */
.L_x_89:
[----:B------:R-:W-:Y:S05]  /*1260*/  @!P0 BRA `(.L_x_11) ;  /* 0x0000000000048947 */ /* 0x000fea0003800000 */
[----:B------:R-:W-:Y:S01]  /*1270*/  BPT.TRAP 0x1 ;  /* 0x000000040000795c */ /* 0x000fe20000300000 */
.L_x_11:
[----:B-1----:R-:W-:Y:S02]  /*1280*/  IMAD.U32 R0, RZ, RZ, UR38 ;  /* 0x00000026ff007e24 */ /* 0x002fe4000f8e00ff */
[----:B------:R-:W-:-:S03]  /*1290*/  IMAD.U32 R3, RZ, RZ, UR60 ;  /* 0x0000003cff037e24 */ /* 0x000fc6000f8e00ff */
[----:B------:R-:W-:Y:S02]  /*12a0*/  LEA R0, R0, UR39, 0x3 ;  /* 0x0000002700007c11 */ /* 0x000fe4000f8e18ff */
[----:B------:R-:W-:-:S04]  /*12b0*/  SHF.L.U32 R3, R3, 0x1f, RZ ;  /* 0x0000001f03037819 */ /* 0x000fc800000006ff */
[----:B------:R1:W2:Y:S01]  /*12c0*/  SYNCS.PHASECHK.TRANS64.TRYWAIT P2, [R0+URZ+0x31c30], R3 ;  /* 0x031c3003000075a7 */ /* 0x0002a2000804017f */
[----:B------:R-:W-:Y:S05]  /*12d0*/  @!P0 BRA `(.L_x_12) ;  /* 0x0000000000048947 */ /* 0x000fea0003800000 */
[----:B------:R-:W-:Y:S01]  /*12e0*/  BPT.TRAP 0x1 ;  /* 0x000000040000795c */ /* 0x000fe20000300000 */
.L_x_12:
[----:B------:R-:W3:Y:S01]  /*12f0*/  S2R R4, SR_TID.X ;  /* 0x0000000000047919 */ /* 0x000ee20000002100 */
[----:B------:R-:W-:Y:S02]  /*1300*/  MOV R71, RZ ;  /* 0x000000ff00477202 */ /* 0x000fe40000000f00 */
[----:B---3--:R-:W-:Y:S01]  /*1310*/  LOP3.LUT P1, RZ, R4, 0x7f, RZ, 0xc0, !PT ;  /* 0x0000007f04ff7812 */ /* 0x008fe2000782c0ff */
[----:B--2---:R-:W-:-:S12]  /*1320*/  @P2 BRA `(.L_x_13) ;  /* 0x0000000000082947 */ /* 0x004fd80003800000 */
[----:B------:R-:W2:Y:S02]  /*1330*/  SYNCS.PHASECHK.TRANS64.TRYWAIT P2, [R0+URZ+0x31c30], R3 ;  /* 0x031c3003000075a7 */ /* 0x000ea4000804017f */
[----:B--2---:R-:W-:Y:S05]  /*1340*/  @!P2 BRA `(.L_x_14) ;  /* 0x000000c0009ca947 */ /* 0x004fea0003800000 */
.L_x_13:
[----:B------:R-:W-:Y:S05]  /*1350*/  WARPSYNC.ALL ;  /* 0x0000000000007948 */ /* 0x000fea0003800000 */
[----:B------:R-:W-:Y:S01]  /*1360*/  UIADD3 UR4, UR39, 0x16a00, URZ ;  /* 0x00016a0027047890 */ /* 0x000fe2000fffe03f */
[----:B------:R-:W-:Y:S01]  /*1370*/  WARPGROUP.ARRIVE ;  /* 0x00000000000079c5 */ /* 0x000fe20000000000 */
[----:B------:R-:W-:Y:S01]  /*1380*/  ULEA UR37, UR37, UR39, 0xc ;  /* 0x0000002725257291 */ /* 0x000fe2000f8e603f */
[----:B------:R-:W-:Y:S01]  /*1390*/  P2R R68, PR, RZ, 0x1 ;  /* 0x00000001ff447803 */ /* 0x000fe20000000000 */
[----:B------:R-:W-:Y:S01]  /*13a0*/  USHF.R.U32.HI UR4, URZ, 0x4, UR4 ;  /* 0x000000043f047899 */ /* 0x000fe20008011604 */
[----:B-12---:R-:W-:Y:S01]  /*13b0*/  @!P1 VIADD R0, R0, 0x31c40 ;  /* 0x00031c4000009836 */ /* 0x006fe20000000000 */
[----:B------:R-:W-:-:S02]  /*13c0*/  UIADD3 UR37, UR37, 0xda00, URZ ;  /* 0x0000da0025257890 */ /* 0x000fc4000fffe03f */
[----:B------:R-:W-:Y:S02]  /*13d0*/  ULOP3.LUT UR4, UR4, 0x3fff, URZ, 0xc0, !UPT ;  /* 0x00003fff04047892 */ /* 0x000fe4000f8ec03f */
[----:B------:R-:W-:Y:S02]  /*13e0*/  USHF.R.U32.HI UR5, URZ, 0x4, UR37 ;  /* 0x000000043f057899 */ /* 0x000fe40008011625 */
[----:B------:R-:W-:Y:S02]  /*13f0*/  ULOP3.LUT UR37, UR4, 0x10000, URZ, 0xfc, !UPT ;  /* 0x0001000004257892 */ /* 0x000fe4000f8efc3f */
[----:B------:R-:W-:Y:S02]  /*1400*/  ULOP3.LUT UR5, UR5, 0x3fff, URZ, 0xc0, !UPT ;  /* 0x00003fff05057892 */ /* 0x000fe4000f8ec03f */
[----:B------:R-:W-:Y:S02]  /*1410*/  UIMAD UR4, UR38, 0x6c0, UR37 ;  /* 0x000006c0260478a4 */ /* 0x000fe4000f8e0225 */
[----:B------:R-:W-:Y:S01]  /*1420*/  ULOP3.LUT UR5, UR5, 0x10000, URZ, 0xfc, !UPT ;  /* 0x0001000005057892 */ /* 0x000fe2000f8efc3f */
[----:B------:R-:W-:Y:S01]  /*1430*/  UMOV UR31, 0x80000020 ;  /* 0x80000020001f7882 */ /* 0x000fe20000000000 */
[----:B------:R-:W-:Y:S01]  /*1440*/  UMOV UR29, 0x80000020 ;  /* 0x80000020001d7882 */ /* 0x000fe20000000000 */
[----:B------:R-:W-:-:S02]  /*1450*/  UIADD3 UR10, UR4, 0x40, URZ ;  /* 0x00000040040a7890 */ /* 0x000fc4000fffe03f */
[----:B------:R-:W-:Y:S02]  /*1460*/  UMOV UR30, UR4 ;  /* 0x00000004001e7c82 */ /* 0x000fe40008000000 */
[----:B------:R-:W-:Y:S01]  /*1470*/  UMOV UR28, UR5 ;  /* 0x00000005001c7c82 */ /* 0x000fe20008000000 */
[----:B------:R-:W-:Y:S01]  /*1480*/  UMOV UR9, UR29 ;  /* 0x0000001d00097c82 */ /* 0x000fe20008000000 */
[----:B------:R-:W-:Y:S01]  /*1490*/  HGMMA.64x16x16.F32 R96, gdesc[UR28], RZ, !UPT, gsb0 ;  /* 0x002000001c6079f0 */ /* 0x000fe2000c0008ff */
[----:B------:R-:W-:Y:S01]  /*14a0*/  UMOV UR8, UR28 ;  /* 0x0000001c00087c82 */ /* 0x000fe20008000000 */
[----:B------:R-:W-:Y:S01]  /*14b0*/  UMOV UR11, 0x80000020 ;  /* 0x80000020000b7882 */ /* 0x000fe20000000000 */
[----:B------:R-:W-:Y:S02]  /*14c0*/  UIADD3 UR6, UR4, 0x80, URZ ;  /* 0x0000008004067890 */ /* 0x000fe4000fffe03f */
[----:B------:R-:W-:Y:S02]  /*14d0*/  UIADD3 UR7, UR4, 0xc0, URZ ;  /* 0x000000c004077890 */ /* 0x000fe4000fffe03f */
[----:B------:R-:W-:-:S02]  /*14e0*/  UIADD3 UR12, UR4, 0x100, URZ ;  /* 0x00000100040c7890 */ /* 0x000fc4000fffe03f */
[----:B------:R-:W-:Y:S02]  /*14f0*/  UIADD3 UR13, UR4, 0x140, URZ ;  /* 0x00000140040d7890 */ /* 0x000fe4000fffe03f */
[----:B------:R-:W-:Y:S01]  /*1500*/  UIADD3 UR14, UR5, 0x300, URZ ;  /* 0x00000300050e7890 */ /* 0x000fe2000fffe03f */
[----:B------:R-:W-:Y:S01]  /*1510*/  UMOV UR15, 0x80000020 ;  /* 0x80000020000f7882 */ /* 0x000fe20000000000 */
[----:B------:R-:W-:Y:S02]  /*1520*/  UIADD3 UR16, UR5, 0x302, URZ ;  /* 0x0000030205107890 */ /* 0x000fe4000fffe03f */
[----:B------:R-:W-:Y:S01]  /*1530*/  UIADD3 UR18, UR4, 0x242, URZ ;  /* 0x0000024204127890 */ /* 0x000fe2000fffe03f */
[----:B------:R-:W-:Y:S01]  /*1540*/  UMOV UR17, 0x80000020 ;  /* 0x8000002000117882 */ /* 0x000fe20000000000 */
[----:B------:R-:W-:Y:S01]  /*1550*/  UMOV UR19, 0x80000020 ;  /* 0x8000002000137882 */ /* 0x000fe20000000000 */
[----:B------:R-:W-:Y:S02]  /*1560*/  UIADD3 UR20, UR5, 0x600, URZ ;  /* 0x0000060005147890 */ /* 0x000fe4000fffe03f */
[----:B------:R-:W-:Y:S01]  /*1570*/  UIADD3 UR22, UR4, 0x480, URZ ;  /* 0x0000048004167890 */ /* 0x000fe2000fffe03f */
[----:B------:R-:W-:Y:S01]  /*1580*/  UMOV UR21, 0x80000020 ;  /* 0x8000002000157882 */ /* 0x000fe20000000000 */
[----:B------:R-:W-:Y:S01]  /*1590*/  UMOV UR23, 0x80000020 ;  /* 0x8000002000177882 */ /* 0x000fe20000000000 */
[----:B------:R-:W-:-:S02]  /*15a0*/  UIADD3 UR24, UR5, 0x602, URZ ;  /* 0x0000060205187890 */ /* 0x000fc4000fffe03f */
[----:B------:R-:W-:Y:S01]  /*15b0*/  UIADD3 UR26, UR4, 0x482, URZ ;  /* 0x00000482041a7890 */ /* 0x000fe2000fffe03f */
[----:B------:R-:W-:Y:S01]  /*15c0*/  UMOV UR25, 0x80000020 ;  /* 0x8000002000197882 */ /* 0x000fe20000000000 */
[----:B------:R-:W-:Y:S01]  /*15d0*/  UMOV UR27, 0x80000020 ;  /* 0x80000020001b7882 */ /* 0x000fe20000000000 */
[----:B------:R-:W-:Y:S02]  /*15e0*/  WARPGROUP.DEPBAR.LE gsb0, 0x0 ;  /* 0x00008000000079c5 */ /* 0x000fe40000010000 */
[----:B------:R-:W-:-:S06]  /*15f0*/  WARPGROUP.ARRIVE ;  /* 0x00000000000079c5 */ /* 0x000fcc0000000000 */
[----:B------:R-:W-:Y:S01]  /*1600*/  HGMMA.64x16x16.F32 R88, gdesc[UR8], RZ, !UPT, gsb0 ;  /* 0x00200000085879f0 */ /* 0x000fe2000c0008ff */
[----:B------:R-:W-:Y:S01]  /*1610*/  UMOV UR8, UR28 ;  /* 0x0000001c00087c82 */ /* 0x000fe20008000000 */
[----:B------:R-:W-:Y:S01]  /*1620*/  UMOV UR9, UR29 ;  /* 0x0000001d00097c82 */ /* 0x000fe20008000000 */
[----:B------:R-:W-:Y:S01]  /*1630*/  UMOV UR10, UR6 ;  /* 0x00000006000a7c82 */ /* 0x000fe20008000000 */
[----:B------:R-:W-:Y:S01]  /*1640*/  UMOV UR11, 0x80000020 ;  /* 0x80000020000b7882 */ /* 0x000fe20000000000 */
[----:B------:R-:W-:Y:S01]  /*1650*/  UIADD3 UR6, UR4, 0x180, URZ ;  /* 0x0000018004067890 */ /* 0x000fe2000fffe03f */
        /* <DEDUP_REMOVED lines=23> */
[----:B------:R-:W-:Y:S02]  /*17d0*/  UIADD3 UR13, UR5, 0x2, URZ ;  /* 0x00000002050d7890 */ /* 0x000fe4000fffe03f */
        /* <DEDUP_REMOVED lines=29> */
[----:B------:R-:W-:Y:S01]  /*19b0*/  UMOV UR9, 0x80000020 ;  /* 0x8000002000097882 */ /* 0x000fe20000000000 */
[----:B------:R-:W-:Y:S01]  /*19c0*/  UMOV UR10, UR6 ;  /* 0x00000006000a7c82 */ /* 0x000fe20008000000 */
[----:B------:R-:W-:Y:S01]  /*19d0*/  UMOV UR11, 0x80000020 ;  /* 0x80000020000b7882 */ /* 0x000fe20000000000 */
[----:B------:R-:W-:Y:S02]  /*19e0*/  UIADD3 UR6, UR4, 0x82, URZ ;  /* 0x0000008204067890 */ /* 0x000fe4000fffe03f */
[----:B------:R-:W-:Y:S01]  /*19f0*/  UIADD3 UR13, UR4, 0x142, URZ ;  /* 0x00000142040d7890 */ /* 0x000fe2000fffe03f */
[----:B------:R-:W-:Y:S02]  /*1a00*/  WARPGROUP.DEPBAR.LE gsb0, 0x0 ;  /* 0x00008000000079c5 */ /* 0x000fe40000010000 */
[----:B------:R-:W-:-:S06]  /*1a10*/  WARPGROUP.ARRIVE ;  /* 0x00000000000079c5 */ /* 0x000fcc0000000000 */
[----:B------:R-:W-:Y:S01]  /*1a20*/  HGMMA.64x16x16.F32 R96, gdesc[UR8], R96, gsb0 ;  /* 0x00200000086079f0 */ /* 0x000fe20008000860 */
[----:B------:R-:W-:Y:S01]  /*1a30*/  UIADD3 UR10, UR4, 0x42, URZ ;  /* 0x00000042040a7890 */ /* 0x000fe2000fffe03f */
[----:B------:R-:W-:Y:S01]  /*1a40*/  UMOV UR11, 0x80000020 ;  /* 0x80000020000b7882 */ /* 0x000fe20000000000 */
[----:B------:R-:W-:Y:S02]  /*1a50*/  WARPGROUP.DEPBAR.LE gsb0, 0x0 ;  /* 0x00008000000079c5 */ /* 0x000fe40000010000 */
[----:B------:R-:W-:-:S06]  /*1a60*/  WARPGROUP.ARRIVE ;  /* 0x00000000000079c5 */ /* 0x000fcc0000000000 */
[----:B------:R-:W-:Y:S01]  /*1a70*/  HGMMA.64x16x16.F32 R88, gdesc[UR8], R88, gsb0 ;  /* 0x00200000085879f0 */ /* 0x000fe20008000858 */
[----:B------:R-:W-:Y:S01]  /*1a80*/  UMOV UR10, UR6 ;  /* 0x00000006000a7c82 */ /* 0x000fe20008000000 */
[----:B------:R-:W-:Y:S01]  /*1a90*/  UMOV UR11, 0x80000020 ;  /* 0x80000020000b7882 */ /* 0x000fe20000000000 */
[----:B------:R-:W-:Y:S01]  /*1aa0*/  UIADD3 UR6, UR4, 0x182, URZ ;  /* 0x0000018204067890 */ /* 0x000fe2000fffe03f */
        /* <DEDUP_REMOVED lines=35> */
[----:B------:R-:W-:Y:S01]  /*1ce0*/  UMOV UR12, UR14 ;  /* 0x0000000e000c7c82 */ /* 0x000fe20008000000 */
[----:B------:R-:W-:Y:S01]  /*1cf0*/  UMOV UR14, UR6 ;  /* 0x00000006000e7c82 */ /* 0x000fe20008000000 */
[----:B------:R-:W-:Y:S01]  /*1d00*/  UIADD3 UR6, UR4, 0x2c0, URZ ;  /* 0x000002c004067890 */ /* 0x000fe2000fffe03f */
[----:B------:R-:W-:Y:S02]  /*1d10*/  WARPGROUP.DEPBAR.LE gsb0, 0x0 ;  /* 0x00008000000079c5 */ /* 0x000fe40000010000 */
[----:B------:R-:W-:-:S06]  /*1d20*/  WARPGROUP.ARRIVE ;  /* 0x00000000000079c5 */ /* 0x000fcc0000000000 */
[----:B------:R-:W-:Y:S01]  /*1d30*/  HGMMA.64x16x16.F32 R24, gdesc[UR8], R24, gsb0 ;  /* 0x00200000081879f0 */ /* 0x000fe20008000818 */
        /* <DEDUP_REMOVED lines=51> */
[----:B------:R-:W-:Y:S03]  /*2070*/  HGMMA.64x16x16.F32 R24, gdesc[UR12], R24, gsb0 ;  /* 0x002000000c1879f0 */ /* 0x000fe60008000818 */
        /* <DEDUP_REMOVED lines=45> */
[----:B------:R-:W-:Y:S01]  /*2350*/  ULDC UR10, c[0x0][0x9d8] ;  /* 0x00027600000a7ab9 */ /* 0x000fe20000000800 */
        /* <DEDUP_REMOVED lines=49> */
[----:B------:R-:W-:Y:S01]  /*2670*/  UMOV UR5, UR25 ;  /* 0x0000001900057c82 */ /* 0x000fe20008000000 */
        /* <DEDUP_REMOVED lines=9> */
[----:B------:R-:W-:Y:S01]  /*2710*/  WARPGROUP.ARRIVE ;  /* 0x00000000000079c5 */ /* 0x000fe20000000000 */
[----:B------:R-:W-:Y:S01]  /*2720*/  FMUL.FTZ R4, R96, UR10 ;  /* 0x0000000a60047c20 */ /* 0x000fe20008410000 */
[----:B------:R-:W-:Y:S01]  /*2730*/  FMUL.FTZ R8, R97, UR10 ;  /* 0x0000000a61087c20 */ /* 0x000fe20008410000 */
[----:B------:R-:W-:Y:S01]  /*2740*/  FMUL.FTZ R9, R101, UR10 ;  /* 0x0000000a65097c20 */ /* 0x000fe20008410000 */
[----:B------:R-:W-:Y:S01]  /*2750*/  FMUL.FTZ R7, R100, UR10 ;  /* 0x0000000a64077c20 */ /* 0x000fe20008410000 */
[----:B------:R-:W-:Y:S01]  /*2760*/  FMUL.FTZ R3, R98, UR10 ;  /* 0x0000000a62037c20 */ /* 0x000fe20008410000 */
[----:B------:R-:W-:Y:S01]  /*2770*/  HGMMA.64x16x16.F32 R88, gdesc[UR24], R88, gsb0 ;  /* 0x00200000185879f0 */ /* 0x000fe20008000858 */
[----:B------:R-:W-:Y:S01]  /*2780*/  UIADD3 UR26, UR4, 0x502, URZ ;  /* 0x00000502041a7890 */ /* 0x000fe2000fffe03f */
[----:B------:R-:W-:Y:S01]  /*2790*/  MUFU.TANH R4, R4 ;  /* 0x0000000400047308 */ /* 0x000fe20000002400 */
[----:B------:R-:W-:Y:S01]  /*27a0*/  UMOV UR27, 0x80000020 ;  /* 0x80000020001b7882 */ /* 0x000fe20000000000 */
[----:B------:R-:W-:Y:S01]  /*27b0*/  FMUL.FTZ R5, R99, UR10 ;  /* 0x0000000a63057c20 */ /* 0x000fe20008410000 */
[----:B------:R-:W-:Y:S01]  /*27c0*/  FMUL.FTZ R13, R102, UR10 ;  /* 0x0000000a660d7c20 */ /* 0x000fe20008410000 */
[----:B------:R-:W-:-:S04]  /*27d0*/  FMUL.FTZ R12, R103, UR10 ;  /* 0x0000000a670c7c20 */ /* 0x000fc80008410000 */
[----:B------:R-:W1:Y:S08]  /*27e0*/  MUFU.TANH R8, R8 ;  /* 0x0000000800087308 */ /* 0x000e700000002400 */
[----:B------:R-:W-:Y:S08]  /*27f0*/  MUFU.TANH R9, R9 ;  /* 0x0000000900097308 */ /* 0x000ff00000002400 */
[----:B------:R-:W2:Y:S08]  /*2800*/  MUFU.TANH R7, R7 ;  /* 0x0000000700077308 */ /* 0x000eb00000002400 */
[----:B------:R-:W3:Y:S08]  /*2810*/  MUFU.TANH R3, R3 ;  /* 0x0000000300037308 */ /* 0x000ef00000002400 */
[----:B------:R-:W-:Y:S08]  /*2820*/  MUFU.TANH R5, R5 ;  /* 0x0000000500057308 */ /* 0x000ff00000002400 */
[----:B------:R-:W-:Y:S01]  /*2830*/  MUFU.TANH R13, R13 ;  /* 0x0000000d000d7308 */ /* 0x000fe20000002400 */
[----:B------:R-:W-:-:S02]  /*2840*/  WARPGROUP.DEPBAR.LE gsb0, 0x0 ;  /* 0x00008000000079c5 */ /* 0x000fc40000010000 */
        /* <DEDUP_REMOVED lines=13> */
[----:B------:R-:W-:Y:S08]  /*2920*/  MUFU.TANH R10, R10 ;  /* 0x0000000a000a7308 */ /* 0x000ff00000002400 */
[----:B------:R-:W-:Y:S08]  /*2930*/  MUFU.TANH R11, R11 ;  /* 0x0000000b000b7308 */ /* 0x000ff00000002400 */
[----:B------:R-:W-:Y:S08]  /*2940*/  MUFU.TANH R69, R69 ;  /* 0x0000004500457308 */ /* 0x000ff00000002400 */
[----:B------:R-:W4:Y:S08]  /*2950*/  MUFU.TANH R12, R12 ;  /* 0x0000000c000c7308 */ /* 0x000f300000002400 */
[----:B------:R-:W5:Y:S08]  /*2960*/  MUFU.TANH R15, R15 ;  /* 0x0000000f000f7308 */ /* 0x000f700000002400 */
        /* <DEDUP_REMOVED lines=10> */
[----:B------:R-:W5:Y:S01]  /*2a10*/  MUFU.TANH R66, R66 ;  /* 0x0000004200427308 */ /* 0x000f620000002400 */
[----:B------:R-:W-:Y:S01]  /*2a20*/  UMOV UR27, 0x80000020 ;  /* 0x80000020001b7882 */ /* 0x000fe20000000000 */
[----:B------:R-:W-:Y:S01]  /*2a30*/  FMUL.FTZ R80, R82, UR10 ;  /* 0x0000000a52507c20 */ /* 0x000fe20008410000 */
[----:B------:R-:W-:Y:S01]  /*2a40*/  FMUL.FTZ R67, R83, UR10 ;  /* 0x0000000a53437c20 */ /* 0x000fe20008410000 */
[----:B------:R-:W-:-:S04]  /*2a50*/  FMUL.FTZ R82, R87, UR10 ;  /* 0x0000000a57527c20 */ /* 0x000fc80008410000 */
[----:B------:R-:W5:Y:S08]  /*2a60*/  MUFU.TANH R65, R65 ;  /* 0x0000004100417308 */ /* 0x000f700000002400 */
[----:B------:R-:W5:Y:S08]  /*2a70*/  MUFU.TANH R64, R64 ;  /* 0x0000004000407308 */ /* 0x000f700000002400 */
[----:B------:R-:W5:Y:S08]  /*2a80*/  MUFU.TANH R81, R81 ;  /* 0x0000005100517308 */ /* 0x000f700000002400 */
[----:B------:R-:W5:Y:S08]  /*2a90*/  MUFU.TANH R21, R21 ;  /* 0x0000001500157308 */ /* 0x000f700000002400 */
[----:B------:R-:W5:Y:S08]  /*2aa0*/  MUFU.TANH R70, R70 ;  /* 0x0000004600467308 */ /* 0x000f700000002400 */
[----:B------:R-:W5:Y:S01]  /*2ab0*/  MUFU.TANH R80, R80 ;  /* 0x0000005000507308 */ /* 0x000f620000002400 */
        /* <DEDUP_REMOVED lines=24> */
[----:B------:R-:W-:Y:S02]  /*2c40*/  FMUL.FTZ R56, R57, UR10 ;  /* 0x0000000a39387c20 */ /* 0x000fe40008410000 */
[----:B------:R-:W5:Y:S01]  /*2c50*/  MUFU.TANH R85, R85 ;  /* 0x0000005500557308 */ /* 0x000f620000002400 */
[----:B------:R-:W-:Y:S01]  /*2c60*/  FMUL.FTZ R60, R60, UR10 ;  /* 0x0000000a3c3c7c20 */ /* 0x000fe20008410000 */
[----:B------:R-:W-:Y:S01]  /*2c70*/  HGMMA.64x16x16.F32 R48, gdesc[UR24], R48, gsb0 ;  /* 0x00200000183079f0 */ /* 0x000fe20008000830 */
[----:B------:R-:W-:Y:S01]  /*2c80*/  UIADD3 UR26, UR4, 0x602, URZ ;  /* 0x00000602041a7890 */ /* 0x000fe2000fffe03f */
[----:B------:R-:W-:Y:S01]  /*2c90*/  FMUL.FTZ R89, R61, UR10 ;  /* 0x0000000a3d597c20 */ /* 0x000fe20008410000 */
[----:B------:R-:W-:Y:S01]  /*2ca0*/  UMOV UR27, 0x80000020 ;  /* 0x80000020001b7882 */ /* 0x000fe20000000000 */
[----:B------:R-:W-:Y:S01]  /*2cb0*/  FMUL.FTZ R58, R58, UR10 ;  /* 0x0000000a3a3a7c20 */ /* 0x000fe20008410000 */
[----:B------:R-:W-:Y:S01]  /*2cc0*/  FMUL.FTZ R90, R63, UR10 ;  /* 0x0000000a3f5a7c20 */ /* 0x000fe20008410000 */
[----:B------:R-:W5:Y:S01]  /*2cd0*/  MUFU.TANH R86, R86 ;  /* 0x0000005600567308 */ /* 0x000f620000002400 */
[----:B------:R-:W-:-:S07]  /*2ce0*/  FMUL.FTZ R62, R62, UR10 ;  /* 0x0000000a3e3e7c20 */ /* 0x000fce0008410000 */
        /* <DEDUP_REMOVED lines=8> */
[----:B------:R-:W-:Y:S02]  /*2d70*/  IMAD.IADD R49, R152, 0x1, R23 ;  /* 0x0000000198317824 */ /* 0x000fe400078e0217 */
[----:B------:R-:W-:Y:S01]  /*2d80*/  FMUL.FTZ R53, R53, UR10 ;  /* 0x0000000a35357c20 */ /* 0x000fe20008410000 */
[----:B------:R-:W-:Y:S01]  /*2d90*/  FMUL.FTZ R92, R50, UR10 ;  /* 0x0000000a325c7c20 */ /* 0x000fe20008410000 */
[----:B------:R-:W-:Y:S01]  /*2da0*/  FMUL.FTZ R50, R51, UR10 ;  /* 0x0000000a33327c20 */ /* 0x000fe20008410000 */
[----:B------:R-:W-:Y:S01]  /*2db0*/  HGMMA.64x16x16.F32 R40, gdesc[UR24], R40, gsb0 ;  /* 0x00200000182879f0 */ /* 0x000fe20008000828 */
[----:B------:R-:W-:Y:S01]  /*2dc0*/  UIADD3 UR26, UR4, 0x642, URZ ;  /* 0x00000642041a7890 */ /* 0x000fe2000fffe03f */
[----:B------:R-:W-:Y:S01]  /*2dd0*/  IMAD R6, R22, -0x90, R49 ;  /* 0xffffff7016067824 */ /* 0x000fe200078e0231 */
[----:B------:R-:W-:Y:S01]  /*2de0*/  UMOV UR27, 0x80000020 ;  /* 0x80000020001b7882 */ /* 0x000fe20000000000 */
[----:B------:R-:W-:Y:S01]  /*2df0*/  FMUL.FTZ R55, R55, UR10 ;  /* 0x0000000a37377c20 */ /* 0x000fe20008410000 */
[----:B------:R-:W-:Y:S01]  /*2e00*/  FMUL.FTZ R54, R54, UR10 ;  /* 0x0000000a36367c20 */ /* 0x000fe20008410000 */
[----:B------:R-:W-:Y:S01]  /*2e10*/  UMOV UR4, UR24 ;  /* 0x0000001800047c82 */ /* 0x000fe20008000000 */
[----:B------:R-:W-:Y:S01]  /*2e20*/  ISETP.GT.AND P2, PT, R6, RZ, PT ;  /* 0x000000ff0600720c */ /* 0x000fe20003f44270 */
[----:B------:R-:W-:Y:S01]  /*2e30*/  FMUL.FTZ R48, R48, UR10 ;  /* 0x0000000a30307c20 */ /* 0x000fe20008410000 */
[C---:B------:R-:W-:Y:S01]  /*2e40*/  ISETP.GT.AND P6, PT, R6.reuse, 0x1, PT ;  /* 0x000000010600780c */ /* 0x040fe20003fc4270 */
[----:B------:R-:W5:Y:S01]  /*2e50*/  MUFU.TANH R89, R89 ;  /* 0x0000005900597308 */ /* 0x000f620000002400 */
[----:B------:R-:W-:Y:S01]  /*2e60*/  ISETP.GT.AND P4, PT, R6, 0x9, PT ;  /* 0x000000090600780c */ /* 0x000fe20003f84270 */
[----:B------:R-:W-:Y:S01]  /*2e70*/  FMUL.FTZ R52, R52, UR10 ;  /* 0x0000000a34347c20 */ /* 0x000fe20008410000 */
[----:B------:R-:W-:-:S02]  /*2e80*/  ISETP.GT.AND P3, PT, R6, 0x10, PT ;  /* 0x000000100600780c */ /* 0x000fc40003f64270 */
[----:B------:R-:W-:Y:S02]  /*2e90*/  ISETP.GT.AND P5, PT, R6, 0x8, PT ;  /* 0x000000080600780c */ /* 0x000fe40003fa4270 */
[----:B-1----:R-:W-:Y:S01]  /*2ea0*/  FSEL R8, R8, -INF , P6 ;  /* 0xff80000008087808 */ /* 0x002fe20003000000 */
[----:B------:R-:W1:Y:S01]  /*2eb0*/  MUFU.TANH R58, R58 ;  /* 0x0000003a003a7308 */ /* 0x000e620000002400 */
[----:B--2---:R-:W-:Y:S02]  /*2ec0*/  FSEL R49, R7, -INF , P5 ;  /* 0xff80000007317808 */ /* 0x004fe40002800000 */
[----:B---3--:R-:W-:Y:S02]  /*2ed0*/  FSEL R3, R3, -INF , P2 ;  /* 0xff80000003037808 */ /* 0x008fe40001000000 */
[----:B----4-:R-:W-:-:S03]  /*2ee0*/  FSEL R7, R12, -INF , P4 ;  /* 0xff8000000c077808 */ /* 0x010fc60002000000 */
[----:B------:R-:W2:Y:S08]  /*2ef0*/  MUFU.TANH R48, R48 ;  /* 0x0000003000307308 */ /* 0x000eb00000002400 */
[----:B------:R-:W3:Y:S08]  /*2f00*/  MUFU.TANH R88, R88 ;  /* 0x0000005800587308 */ /* 0x000ef00000002400 */
[----:B------:R-:W4:Y:S08]  /*2f10*/  MUFU.TANH R91, R91 ;  /* 0x0000005b005b7308 */ /* 0x000f300000002400 */
[----:B------:R-:W4:Y:S01]  /*2f20*/  MUFU.TANH R62, R62 ;  /* 0x0000003e003e7308 */ /* 0x000f220000002400 */
[----:B------:R-:W-:-:S02]  /*2f30*/  WARPGROUP.DEPBAR.LE gsb0, 0x0 ;  /* 0x00008000000079c5 */ /* 0x000fc40000010000 */
[----:B------:R-:W-:Y:S01]  /*2f40*/  WARPGROUP.ARRIVE ;  /* 0x00000000000079c5 */ /* 0x000fe20000000000 */
[----:B------:R-:W-:Y:S01]  /*2f50*/  FMUL.FTZ R131, R45, UR10 ;  /* 0x0000000a2d837c20 */ /* 0x000fe20008410000 */
[----:B------:R-:W-:Y:S01]  /*2f60*/  FMUL.FTZ R51, R40, UR10 ;  /* 0x0000000a28337c20 */ /* 0x000fe20008410000 */
[----:B------:R-:W-:Y:S02]  /*2f70*/  FSEL R45, R4, -INF , P2 ;  /* 0xff800000042d7808 */ /* 0x000fe40001000000 */
[----:B------:R5:W-:Y:S01]  /*2f80*/  MUFU.TANH R40, R53 ;  /* 0x0000003500287308 */ /* 0x000be20000002400 */
[----:B------:R-:W-:Y:S01]  /*2f90*/  FMUL.FTZ R129, R44, UR10 ;  /* 0x0000000a2c817c20 */ /* 0x000fe20008410000 */
[----:B------:R-:W-:Y:S01]  /*2fa0*/  HGMMA.64x16x16.F32 R32, gdesc[UR24], R32, gsb0 ;  /* 0x00200000182079f0 */ /* 0x000fe20008000820 */
[----:B------:R-:W-:Y:S01]  /*2fb0*/  ISETP.GT.AND P2, PT, R6, 0x11, PT ;  /* 0x000000110600780c */ /* 0x000fe20003f44270 */
[----:B------:R-:W-:Y:S01]  /*2fc0*/  FMUL.FTZ R57, R42, UR10 ;  /* 0x0000000a2a397c20 */ /* 0x000fe20008410000 */
[----:B------:R-:W-:Y:S01]  /*2fd0*/  FSEL R4, R5, -INF , P6 ;  /* 0xff80000005047808 */ /* 0x000fe20003000000 */
[----:B------:R-:W-:Y:S01]  /*2fe0*/  FMUL.FTZ R41, R41, UR10 ;  /* 0x0000000a29297c20 */ /* 0x000fe20008410000 */
[----:B------:R-:W-:Y:S01]  /*2ff0*/  ISETP.GT.AND P6, PT, R6, 0x18, PT ;  /* 0x000000180600780c */ /* 0x000fe20003fc4270 */
[----:B------:R1:W-:Y:S01]  /*3000*/  MUFU.TANH R44, R55 ;  /* 0x00000037002c7308 */ /* 0x0003e20000002400 */
[----:B-----5:R-:W-:Y:S01]  /*3010*/  FSEL R53, R9, -INF , P4 ;  /* 0xff80000009357808 */ /* 0x020fe20002000000 */
[----:B------:R-:W-:Y:S01]  /*3020*/  FMUL.FTZ R61, R43, UR10 ;  /* 0x0000000a2b3d7c20 */ /* 0x000fe20008410000 */
[----:B------:R-:W-:Y:S01]  /*3030*/  FSEL R9, R20, -INF , P3 ;  /* 0xff80000014097808 */ /* 0x000fe20001800000 */
[----:B------:R-:W-:Y:S01]  /*3040*/  FMUL.FTZ R93, R47, UR10 ;  /* 0x0000000a2f5d7c20 */ /* 0x000fe20008410000 */
[----:B------:R-:W-:Y:S01]  /*3050*/  FMNMX.FTZ R20, R45, R8, !PT ;  /* 0x000000082d147209 */ /* 0x000fe20007810000 */
[----:B------:R-:W-:Y:S01]  /*3060*/  FMUL.FTZ R63, R46, UR10 ;  /* 0x0000000a2e3f7c20 */ /* 0x000fe20008410000 */
[----:B------:R-:W-:Y:S01]  /*3070*/  FSEL R59, R11, -INF , P2 ;  /* 0xff8000000b3b7808 */ /* 0x000fe20001000000 */
[----:B------:R5:W-:Y:S01]  /*3080*/  MUFU.TANH R42, R54 ;  /* 0x00000036002a7308 */ /* 0x000be20000002400 */
[----:B------:R-:W-:-:S02]  /*3090*/  FMNMX.FTZ R20, R49, R20, !PT ;  /* 0x0000001431147209 */ /* 0x000fc40007810000 */
[----:B-1----:R-:W-:Y:S02]  /*30a0*/  FSEL R55, R10, -INF , P3 ;  /* 0xff8000000a377808 */ /* 0x002fe40001800000 */
[----:B------:R-:W-:Y:S02]  /*30b0*/  FMNMX.FTZ R20, R53, R20, !PT ;  /* 0x0000001435147209 */ /* 0x000fe40007810000 */
[----:B------:R-:W-:Y:S01]  /*30c0*/  FSEL R5, R13, -INF , P5 ;  /* 0xff8000000d057808 */ /* 0x000fe20002800000 */
[----:B------:R1:W-:Y:S01]  /*30d0*/  MUFU.TANH R12, R41 ;  /* 0x00000029000c7308 */ /* 0x0003e20000002400 */
[----:B------:R-:W-:Y:S02]  /*30e0*/  FMNMX.FTZ R20, R55, R20, !PT ;  /* 0x0000001437147209 */ /* 0x000fe40007810000 */
[----:B------:R-:W-:Y:S02]  /*30f0*/  ISETP.GT.AND P5, PT, R6, 0x19, PT ;  /* 0x000000190600780c */ /* 0x000fe40003fa4270 */
[----:B------:R-:W-:-:S02]  /*3100*/  FSEL R69, R69, -INF , P6 ;  /* 0xff80000045457808 */ /* 0x000fc40003000000 */
[----:B-----5:R-:W-:Y:S01]  /*3110*/  FMNMX.FTZ R54, R59, R20, !PT ;  /* 0x000000143b367209 */ /* 0x020fe20007810000 */
[----:B------:R5:W-:Y:S01]  /*3120*/  MUFU.TANH R46, R51 ;  /* 0x00000033002e7308 */ /* 0x000be20000002400 */
[C---:B------:R-:W-:Y:S02]  /*3130*/  ISETP.GT.AND P4, PT, R6.reuse, 0x20, PT ;  /* 0x000000200600780c */ /* 0x040fe40003f84270 */
[----:B------:R-:W-:Y:S02]  /*3140*/  FSEL R73, R15, -INF , P5 ;  /* 0xff8000000f497808 */ /* 0x000fe40002800000 */
[----:B------:R-:W-:Y:S02]  /*3150*/  FMNMX.FTZ R54, R69, R54, !PT ;  /* 0x0000003645367209 */ /* 0x000fe40007810000 */
[----:B------:R-:W-:Y:S01]  /*3160*/  ISETP.GT.AND P3, PT, R6, 0x21, PT ;  /* 0x000000210600780c */ /* 0x000fe20003f64270 */
[----:B------:R2:W-:Y:S01]  /*3170*/  MUFU.TANH R10, R57 ;  /* 0x00000039000a7308 */ /* 0x0005e20000002400 */
[----:B------:R-:W-:-:S02]  /*3180*/  FSEL R77, R66, -INF , P4 ;  /* 0xff800000424d7808 */ /* 0x000fc40002000000 */
[----:B------:R-:W-:Y:S02]  /*3190*/  FMNMX.FTZ R54, R73, R54, !PT ;  /* 0x0000003649367209 */ /* 0x000fe40007810000 */
[----:B------:R-:W-:Y:S02]  /*31a0*/  FSEL R11, R14, -INF , P2 ;  /* 0xff8000000e0b7808 */ /* 0x000fe40001000000 */
[----:B------:R-:W-:Y:S01]  /*31b0*/  ISETP.GT.AND P2, PT, R6, 0x28, PT ;  /* 0x000000280600780c */ /* 0x000fe20003f44270 */
[----:B------:R3:W-:Y:S01]  /*31c0*/  MUFU.TANH R14, R61 ;  /* 0x0000003d000e7308 */ /* 0x0007e20000002400 */
[----:B------:R-:W-:Y:S02]  /*31d0*/  FSEL R79, R65, -INF , P3 ;  /* 0xff800000414f7808 */ /* 0x000fe40001800000 */
[----:B------:R-:W-:Y:S02]  /*31e0*/  FMNMX.FTZ R54, R77, R54, !PT ;  /* 0x000000364d367209 */ /* 0x000fe40007810000 */
[----:B------:R-:W-:Y:S01]  /*31f0*/  FSEL R13, R64, -INF , P6 ;  /* 0xff800000400d7808 */ /* 0x000fe20003000000 */
[----:B------:R-:W-:-:S02]  /*3200*/  WARPGROUP.DEPBAR.LE gsb0, 0x0 ;  /* 0x00008000000079c5 */ /* 0x000fc40000010000 */
[----:B------:R-:W-:Y:S01]  /*3210*/  ISETP.GT.AND P6, PT, R6, 0x29, PT ;  /* 0x000000290600780c */ /* 0x000fe20003fc4270 */
[----:B------:R-:W-:Y:S01]  /*3220*/  WARPGROUP.ARRIVE ;  /* 0x00000000000079c5 */ /* 0x000fe20000000000 */
[----:B------:R-:W-:Y:S01]  /*3230*/  FSEL R81, R81, -INF , P2 ;  /* 0xff80000051517808 */ /* 0x000fe20001000000 */
[----:B------:R-:W4:Y:S01]  /*3240*/  MUFU.TANH R52, R52 ;  /* 0x0000003400347308 */ /* 0x000f220000002400 */
[----:B------:R-:W-:Y:S01]  /*3250*/  FMNMX.FTZ R54, R79, R54, !PT ;  /* 0x000000364f367209 */ /* 0x000fe20007810000 */
[----:B------:R-:W-:Y:S01]  /*3260*/  FMUL.FTZ R32, R32, UR10 ;  /* 0x0000000a20207c20 */ /* 0x000fe20008410000 */
[----:B------:R-:W-:Y:S01]  /*3270*/  FSEL R15, R21, -INF , P5 ;  /* 0xff800000150f7808 */ /* 0x000fe20002800000 */
[----:B------:R-:W-:Y:S01]  /*3280*/  HGMMA.64x16x16.F32 R24, gdesc[UR4], R24, gsb0 ;  /* 0x00200000041879f0 */ /* 0x000fe20008000818 */
[----:B------:R-:W-:Y:S01]  /*3290*/  ISETP.GT.AND P5, PT, R6, 0x30, PT ;  /* 0x000000300600780c */ /* 0x000fe20003fa4270 */
[----:B------:R-:W-:Y:S01]  /*32a0*/  FMUL.FTZ R36, R36, UR10 ;  /* 0x0000000a24247c20 */ /* 0x000fe20008410000 */
[----:B------:R-:W-:Y:S01]  /*32b0*/  FSEL R99, R70, -INF , P6 ;  /* 0xff80000046637808 */ /* 0x000fe20003000000 */
[----:B------:R-:W4:Y:S01]  /*32c0*/  MUFU.TANH R90, R90 ;  /* 0x0000005a005a7308 */ /* 0x000f220000002400 */
[----:B------:R-:W-:Y:S01]  /*32d0*/  FMNMX.FTZ R64, R81, R54, !PT ;  /* 0x0000003651407209 */ /* 0x000fe20007810000 */
[----:B------:R-:W-:Y:S01]  /*32e0*/  FMUL.FTZ R54, R33, UR10 ;  /* 0x0000000a21367c20 */ /* 0x000fe20008410000 */
[----:B------:R-:W-:Y:S01]  /*32f0*/  FSEL R21, R80, -INF , P4 ;  /* 0xff80000050157808 */ /* 0x000fe20002000000 */
[----:B------:R-:W-:Y:S01]  /*3300*/  FMUL.FTZ R34, R34, UR10 ;  /* 0x0000000a22227c20 */ /* 0x000fe20008410000 */
[----:B------:R-:W-:Y:S01]  /*3310*/  ISETP.GT.AND P4, PT, R6, 0x31, PT ;  /* 0x000000310600780c */ /* 0x000fe20003f84270 */
[----:B------:R-:W-:Y:S01]  /*3320*/  FMUL.FTZ R38, R38, UR10 ;  /* 0x0000000a26267c20 */ /* 0x000fe20008410000 */
[----:B------:R-:W-:Y:S01]  /*3330*/  FSEL R101, R83, -INF , P5 ;  /* 0xff80000053657808 */ /* 0x000fe20002800000 */
[----:B------:R4:W-:Y:S01]  /*3340*/  MUFU.TANH R20, R63 ;  /* 0x0000003f00147308 */ /* 0x0009e20000002400 */
[----:B------:R-:W-:Y:S01]  /*3350*/  FMNMX.FTZ R64, R99, R64, !PT ;  /* 0x0000004063407209 */ /* 0x000fe20007810000 */
[----:B------:R-:W-:Y:S01]  /*3360*/  ULDC UR4, c[0x0][0x988] ;  /* 0x0002620000047ab9 */ /* 0x000fe20000000800 */
[----:B-1----:R-:W-:-:S02]  /*3370*/  FSEL R41, R67, -INF , P3 ;  /* 0xff80000043297808 */ /* 0x002fc40001800000 */
[----:B------:R-:W-:Y:S02]  /*3380*/  ISETP.GT.AND P3, PT, R6, 0x38, PT ;  /* 0x000000380600780c */ /* 0x000fe40003f64270 */
[----:B------:R-:W-:Y:S01]  /*3390*/  FSEL R103, R72, -INF , P4 ;  /* 0xff80000048677808 */ /* 0x000fe20002000000 */
[----:B------:R-:W1:Y:S01]  /*33a0*/  MUFU.TANH R92, R92 ;  /* 0x0000005c005c7308 */ /* 0x000e620000002400 */
[----:B------:R-:W-:Y:S02]  /*33b0*/  FMNMX.FTZ R64, R101, R64, !PT ;  /* 0x0000004065407209 */ /* 0x000fe40007810000 */
[----:B------:R-:W-:Y:S02]  /*33c0*/  FSEL R43, R84, -INF , P2 ;  /* 0xff800000542b7808 */ /* 0x000fe40001000000 */
[----:B------:R-:W-:Y:S02]  /*33d0*/  ISETP.GT.AND P2, PT, R6, 0x39, PT ;  /* 0x000000390600780c */ /* 0x000fe40003f44270 */
[----:B------:R-:W-:Y:S01]  /*33e0*/  FSEL R105, R76, -INF , P3 ;  /* 0xff8000004c697808 */ /* 0x000fe20001800000 */
[----:B------:R-:W1:Y:S01]  /*33f0*/  MUFU.TANH R50, R50 ;  /* 0x0000003200327308 */ /* 0x000e620000002400 */
[----:B------:R-:W-:-:S02]  /*3400*/  FMNMX.FTZ R64, R103, R64, !PT ;  /* 0x0000004067407209 */ /* 0x000fc40007810000 */
[----:B------:R-:W-:Y:S02]  /*3410*/  FSEL R47, R82, -INF , P6 ;  /* 0xff800000522f7808 */ /* 0x000fe40003000000 */
[----:B------:R-:W-:Y:S02]  /*3420*/  ISETP.GT.AND P6, PT, R6, 0x40, PT ;  /* 0x000000400600780c */ /* 0x000fe40003fc4270 */
[----:B------:R-:W-:Y:S01]  /*3430*/  FSEL R107, R74, -INF , P2 ;  /* 0xff8000004a6b7808 */ /* 0x000fe20001000000 */
[----:B------:R-:W1:Y:S01]  /*3440*/  MUFU.TANH R129, R129 ;  /* 0x0000008100817308 */ /* 0x000e620000002400 */
[----:B------:R-:W-:Y:S01]  /*3450*/  FMNMX.FTZ R64, R105, R64, !PT ;  /* 0x0000004069407209 */ /* 0x000fe20007810000 */
[----:B------:R-:W-:Y:S01]  /*3460*/  IMAD.U32 R74, RZ, RZ, UR4 ;  /* 0x00000004ff4a7e24 */ /* 0x000fe2000f8e00ff */
[----:B-----5:R-:W-:Y:S02]  /*3470*/  FSEL R51, R85, -INF , P5 ;  /* 0xff80000055337808 */ /* 0x020fe40002800000 */
[----:B------:R-:W-:-:S02]  /*3480*/  ISETP.GT.AND P5, PT, R6, 0x41, PT ;  /* 0x000000410600780c */ /* 0x000fc40003fa4270 */
[----:B------:R-:W-:Y:S01]  /*3490*/  FSEL R109, R86, -INF , P6 ;  /* 0xff800000566d7808 */ /* 0x000fe20003000000 */
[----:B------:R-:W5:Y:S01]  /*34a0*/  MUFU.TANH R131, R131 ;  /* 0x0000008300837308 */ /* 0x000f620000002400 */
[----:B------:R-:W-:Y:S02]  /*34b0*/  FMNMX.FTZ R64, R107, R64, !PT ;  /* 0x000000406b407209 */ /* 0x000fe40007810000 */
[----:B--2---:R-:W-:Y:S02]  /*34c0*/  FSEL R57, R75, -INF , P4 ;  /* 0xff8000004b397808 */ /* 0x004fe40002000000 */
[----:B------:R-:W-:Y:S02]  /*34d0*/  ISETP.GT.AND P4, PT, R6, 0x48, PT ;  /* 0x000000480600780c */ /* 0x000fe40003f84270 */
[----:B------:R-:W-:Y:S01]  /*34e0*/  FSEL R111, R56, -INF , P5 ;  /* 0xff800000386f7808 */ /* 0x000fe20002800000 */
[----:B------:R-:W-:Y:S01]  /*34f0*/  FMUL.FTZ R56, R35, UR10 ;  /* 0x0000000a23387c20 */ /* 0x000fe20008410000 */
[----:B------:R-:W-:Y:S01]  /*3500*/  FMNMX.FTZ R64, R109, R64, !PT ;  /* 0x000000406d407209 */ /* 0x000fe20007810000 */
[----:B------:R-:W2:Y:S01]  /*3510*/  MUFU.TANH R32, R32 ;  /* 0x0000002000207308 */ /* 0x000ea20000002400 */
[----:B---3--:R-:W-:Y:S01]  /*3520*/  FSEL R61, R87, -INF , P3 ;  /* 0xff800000573d7808 */ /* 0x008fe20001800000 */
[----:B------:R-:W-:-:S02]  /*3530*/  WARPGROUP.DEPBAR.LE gsb0, 0x0 ;  /* 0x00008000000079c5 */ /* 0x000fc40000010000 */
[----:B------:R-:W-:Y:S01]  /*3540*/  ISETP.GT.AND P3, PT, R6, 0x49, PT ;  /* 0x000000490600780c */ /* 0x000fe20003f64270 */
[----:B------:R-:W-:Y:S01]  /*3550*/  FMUL.FTZ R24, R24, UR10 ;  /* 0x0000000a18187c20 */ /* 0x000fe20008410000 */
[----:B------:R-:W-:Y:S01]  /*3560*/  FSEL R113, R60, -INF , P4 ;  /* 0xff8000003c717808 */ /* 0x000fe20002000000 */
[----:B------:R-:W-:Y:S01]  /*3570*/  FMUL.FTZ R28, R28, UR10 ;  /* 0x0000000a1c1c7c20 */ /* 0x000fe20008410000 */
[----:B------:R-:W-:Y:S01]  /*3580*/  FMNMX.FTZ R64, R111, R64, !PT ;  /* 0x000000406f407209 */ /* 0x000fe20007810000 */
[----:B------:R-:W3:Y:S01]  /*3590*/  MUFU.TANH R54, R54 ;  /* 0x0000003600367308 */ /* 0x000ee20000002400 */
[----:B----4-:R-:W-:Y:S01]  /*35a0*/  FSEL R63, R78, -INF , P2 ;  /* 0xff8000004e3f7808 */ /* 0x010fe20001000000 */
[----:B------:R-:W-:Y:S01]  /*35b0*/  FMUL.FTZ R29, R29, UR10 ;  /* 0x0000000a1d1d7c20 */ /* 0x000fe20008410000 */
[----:B------:R-:W-:Y:S02]  /*35c0*/  ISETP.GT.AND P2, PT, R6, 0x50, PT ;  /* 0x000000500600780c */ /* 0x000fe40003f44270 */
[----:B------:R-:W-:-:S02]  /*35d0*/  FSEL R115, R89, -INF , P3 ;  /* 0xff80000059737808 */ /* 0x000fc40001800000 */
[----:B------:R-:W-:Y:S01]  /*35e0*/  FMNMX.FTZ R64, R113, R64, !PT ;  /* 0x0000004071407209 */ /* 0x000fe20007810000 */
[----:B------:R-:W4:Y:S01]  /*35f0*/  MUFU.TANH R36, R36 ;  /* 0x0000002400247308 */ /* 0x000f220000002400 */
[----:B------:R-:W-:Y:S02]  /*3600*/  FSEL R33, R58, -INF , P6 ;  /* 0xff8000003a217808 */ /* 0x000fe40003000000 */
[----:B------:R-:W-:Y:S02]  /*3610*/  ISETP.GT.AND P6, PT, R6, 0x51, PT ;  /* 0x000000510600780c */ /* 0x000fe40003fc4270 */
[----:B------:R-:W-:Y:S01]  /*3620*/  FSEL R117, R48, -INF , P2 ;  /* 0xff80000030757808 */ /* 0x000fe20001000000 */
[----:B------:R-:W-:Y:S01]  /*3630*/  FMUL.FTZ R48, R37, UR10 ;  /* 0x0000000a25307c20 */ /* 0x000fe20008410000 */
[----:B------:R-:W-:Y:S01]  /*3640*/  FMNMX.FTZ R64, R115, R64, !PT ;  /* 0x0000004073407209 */ /* 0x000fe20007810000 */
[----:B------:R-:W4:Y:S01]  /*3650*/  MUFU.TANH R93, R93 ;  /* 0x0000005d005d7308 */ /* 0x000f220000002400 */
[----:B------:R-:W-:-:S02]  /*3660*/  FSEL R65, R88, -INF , P5 ;  /* 0xff80000058417808 */ /* 0x000fc40002800000 */
[----:B------:R-:W-:Y:S02]  /*3670*/  ISETP.GT.AND P5, PT, R6, 0x58, PT ;  /* 0x000000580600780c */ /* 0x000fe40003fa4270 */
[----:B------:R-:W-:Y:S02]  /*3680*/  FSEL R119, R91, -INF , P6 ;  /* 0xff8000005b777808 */ /* 0x000fe40003000000 */
[----:B------:R-:W-:Y:S01]  /*3690*/  FMNMX.FTZ R64, R117, R64, !PT ;  /* 0x0000004075407209 */ /* 0x000fe20007810000 */
[----:B------:R-:W4:Y:S01]  /*36a0*/  MUFU.TANH R48, R48 ;  /* 0x0000003000307308 */ /* 0x000f220000002400 */
[----:B------:R-:W-:Y:S02]  /*36b0*/  FSEL R67, R62, -INF , P4 ;  /* 0xff8000003e437808 */ /* 0x000fe40002000000 */
        /* <DEDUP_REMOVED lines=10> */
[----:B-1----:R-:W-:-:S02]  /*3760*/  FSEL R83, R92, -INF , P2 ;  /* 0xff8000005c537808 */ /* 0x002fc40001000000 */
[----:B------:R-:W-:Y:S02]  /*3770*/  ISETP.GT.AND P2, PT, R6, 0x61, PT ;  /* 0x000000610600780c */ /* 0x000fe40003f44270 */
[----:B------:R-:W-:Y:S01]  /*3780*/  FSEL R125, R46, -INF , P3 ;  /* 0xff8000002e7d7808 */ /* 0x000fe20001800000 */
[----:B------:R-:W-:Y:S01]  /*3790*/  FMUL.FTZ R46, R39, UR10 ;  /* 0x0000000a272e7c20 */ /* 0x000fe20008410000 */
[----:B------:R-:W-:Y:S01]  /*37a0*/  FMNMX.FTZ R64, R123, R64, !PT ;  /* 0x000000407b407209 */ /* 0x000fe20007810000 */
[----:B------:R-:W1:Y:S01]  /*37b0*/  MUFU.TANH R56, R56 ;  /* 0x0000003800387308 */ /* 0x000e620000002400 */
[----:B------:R-:W-:Y:S02]  /*37c0*/  FSEL R85, R50, -INF , P6 ;  /* 0xff80000032557808 */ /* 0x000fe40003000000 */
[----:B------:R-:W-:Y:S02]  /*37d0*/  ISETP.GT.AND P6, PT, R6, 0x68, PT ;  /* 0x000000680600780c */ /* 0x000fe40003fc4270 */
[----:B------:R-:W-:-:S02]  /*37e0*/  FSEL R127, R12, -INF , P2 ;  /* 0xff8000000c7f7808 */ /* 0x000fc40001000000 */
[----:B------:R-:W-:Y:S01]  /*37f0*/  FMNMX.FTZ R64, R125, R64, !PT ;  /* 0x000000407d407209 */ /* 0x000fe20007810000 */
[----:B------:R-:W-:Y:S01]  /*3800*/  MUFU.TANH R38, R38 ;  /* 0x0000002600267308 */ /* 0x000fe20000002400 */
[----:B------:R-:W-:Y:S01]  /*3810*/  FSEL R37, R42, -INF , P5 ;  /* 0xff8000002a257808 */ /* 0x000fe20002800000 */
[----:B------:R-:W-:Y:S01]  /*3820*/  FMUL.FTZ R42, R26, UR10 ;  /* 0x0000000a1a2a7c20 */ /* 0x000fe20008410000 */
[----:B------:R-:W-:Y:S02]  /*3830*/  ISETP.GT.AND P5, PT, R6, 0x69, PT ;  /* 0x000000690600780c */ /* 0x000fe40003fa4270 */
[----:B------:R-:W-:Y:S02]  /*3840*/  FSEL R129, R129, -INF , P6 ;  /* 0xff80000081817808 */ /* 0x000fe40003000000 */
[----:B------:R-:W-:Y:S01]  /*3850*/  FMNMX.FTZ R64, R127, R64, !PT ;  /* 0x000000407f407209 */ /* 0x000fe20007810000 */
[----:B------:R-:W-:Y:S01]  /*3860*/  MUFU.TANH R28, R28 ;  /* 0x0000001c001c7308 */ /* 0x000fe20000002400 */
[----:B------:R-:W-:Y:S01]  /*3870*/  FSEL R87, R44, -INF , P4 ;  /* 0xff8000002c577808 */ /* 0x000fe20002000000 */
[----:B------:R-:W-:Y:S01]  /*3880*/  FMUL.FTZ R44, R27, UR10 ;  /* 0x0000000a1b2c7c20 */ /* 0x000fe20008410000 */
[----:B------:R-:W-:-:S02]  /*3890*/  ISETP.GT.AND P4, PT, R6, 0x70, PT ;  /* 0x000000700600780c */ /* 0x000fc40003f84270 */
[----:B------:R-:W-:Y:S01]  /*38a0*/  FSEL R89, R10, -INF , P3 ;  /* 0xff8000000a597808 */ /* 0x000fe20001800000 */
[----:B------:R-:W-:Y:S01]  /*38b0*/  FMUL.FTZ R10, R25, UR10 ;  /* 0x0000000a190a7c20 */ /* 0x000fe20008410000 */
[----:B-----5:R-:W-:Y:S01]  /*38c0*/  FSEL R131, R131, -INF , P5 ;  /* 0xff80000083837808 */ /* 0x020fe20002800000 */
[----:B------:R-:W-:Y:S01]  /*38d0*/  MUFU.TANH R46, R46 ;  /* 0x0000002e002e7308 */ /* 0x000fe20000002400 */
[----:B------:R-:W-:Y:S02]  /*38e0*/  FMNMX.FTZ R64, R129, R64, !PT ;  /* 0x0000004081407209 */ /* 0x000fe40007810000 */
[----:B------:R-:W-:Y:S02]  /*38f0*/  ISETP.GT.AND P3, PT, R6, 0x71, PT ;  /* 0x000000710600780c */ /* 0x000fe40003f64270 */
[----:B--2---:R-:W-:Y:S02]  /*3900*/  FSEL R137, R32, -INF , P4 ;  /* 0xff80000020897808 */ /* 0x004fe40002000000 */
[----:B------:R-:W-:Y:S01]  /*3910*/  FMNMX.FTZ R64, R131, R64, !PT ;  /* 0x0000004083407209 */ /* 0x000fe20007810000 */
[----:B------:R-:W2:Y:S01]  /*3920*/  MUFU.TANH R10, R10 ;  /* 0x0000000a000a7308 */ /* 0x000ea20000002400 */
[----:B------:R-:W-:-:S02]  /*3930*/  FSEL R25, R14, -INF , P2 ;  /* 0xff8000000e197808 */ /* 0x000fc40001000000 */
[----:B------:R-:W-:Y:S02]  /*3940*/  ISETP.GT.AND P2, PT, R6, 0x78, PT ;  /* 0x000000780600780c */ /* 0x000fe40003f44270 */
[----:B---3--:R-:W-:Y:S02]  /*3950*/  FSEL R139, R54, -INF , P3 ;  /* 0xff800000368b7808 */ /* 0x008fe40001800000 */
[----:B------:R-:W-:Y:S01]  /*3960*/  FMNMX.FTZ R64, R137, R64, !PT ;  /* 0x0000004089407209 */ /* 0x000fe20007810000 */
[----:B------:R-:W-:Y:S01]  /*3970*/  MUFU.TANH R42, R42 ;  /* 0x0000002a002a7308 */ /* 0x000fe20000002400 */
[----:B------:R-:W-:Y:S02]  /*3980*/  FSEL R91, R20, -INF , P6 ;  /* 0xff800000145b7808 */ /* 0x000fe40003000000 */
[----:B------:R-:W-:Y:S02]  /*3990*/  ISETP.GT.AND P6, PT, R6, 0x79, PT ;  /* 0x000000790600780c */ /* 0x000fe40003fc4270 */
[----:B----4-:R-:W-:-:S02]  /*39a0*/  FSEL R141, R36, -INF , P2 ;  /* 0xff800000248d7808 */ /* 0x010fc40001000000 */
[----:B------:R-:W-:Y:S01]  /*39b0*/  FMNMX.FTZ R64, R139, R64, !PT ;  /* 0x000000408b407209 */ /* 0x000fe20007810000 */
[----:B------:R3:W4:Y:S01]  /*39c0*/  MUFU.TANH R36, R29 ;  /* 0x0000001d00247308 */ /* 0x0007220000002400 */
[----:B------:R-:W-:Y:S02]  /*39d0*/  FSEL R93, R93, -INF , P5 ;  /* 0xff8000005d5d7808 */ /* 0x000fe40002800000 */
[----:B------:R-:W-:Y:S02]  /*39e0*/  ISETP.GT.AND P5, PT, R6, 0x80, PT ;  /* 0x000000800600780c */ /* 0x000fe40003fa4270 */
[----:B------:R-:W-:Y:S02]  /*39f0*/  FSEL R143, R48, -INF , P6 ;  /* 0xff800000308f7808 */ /* 0x000fe40003000000 */
[----:B------:R-:W-:Y:S01]  /*3a00*/  FMNMX.FTZ R64, R141, R64, !PT ;  /* 0x000000408d407209 */ /* 0x000fe20007810000 */
[----:B------:R-:W5:Y:S01]  /*3a10*/  MUFU.TANH R44, R44 ;  /* 0x0000002c002c7308 */ /* 0x000f620000002400 */
[----:B------:R-:W-:-:S02]  /*3a20*/  FSEL R95, R34, -INF , P4 ;  /* 0xff800000225f7808 */ /* 0x000fc40002000000 */
[----:B------:R-:W-:Y:S02]  /*3a30*/  ISETP.GT.AND P4, PT, R6, 0x81, PT ;  /* 0x000000810600780c */ /* 0x000fe40003f84270 */
[----:B------:R-:W-:Y:S02]  /*3a40*/  FSEL R153, R24, -INF , P5 ;  /* 0xff80000018997808 */ /* 0x000fe40002800000 */
[----:B------:R-:W-:Y:S01]  /*3a50*/  FMNMX.FTZ R64, R143, R64, !PT ;  /* 0x000000408f407209 */ /* 0x000fe20007810000 */
[----:B------:R-:W-:Y:S01]  /*3a60*/  MUFU.TANH R40, R40 ;  /* 0x0000002800287308 */ /* 0x000fe20000002400 */
[----:B-1----:R-:W-:Y:S02]  /*3a70*/  FSEL R97, R56, -INF , P3 ;  /* 0xff80000038617808 */ /* 0x002fe40001800000 */
[----:B------:R-:W-:Y:S02]  /*3a80*/  ISETP.GT.AND P3, PT, R6, 0x88, PT ;  /* 0x000000880600780c */ /* 0x000fe40003f64270 */
[----:B--2---:R-:W-:-:S02]  /*3a90*/  FSEL R155, R10, -INF , P4 ;  /* 0xff8000000a9b7808 */ /* 0x004fc40002000000 */
[----:B------:R-:W-:Y:S02]  /*3aa0*/  FMNMX.FTZ R64, R153, R64, !PT ;  /* 0x0000004099407209 */ /* 0x000fe40007810000 */
[----:B---3--:R-:W-:Y:S01]  /*3ab0*/  FSEL R29, R38, -INF , P2 ;  /* 0xff800000261d7808 */ /* 0x008fe20001000000 */
[----:B------:R-:W-:Y:S01]  /*3ac0*/  FMUL.FTZ R38, R31, UR10 ;  /* 0x0000000a1f267c20 */ /* 0x000fe20008410000 */
[----:B------:R-:W-:Y:S02]  /*3ad0*/  ISETP.GT.AND P2, PT, R6, 0x89, PT ;  /* 0x000000890600780c */ /* 0x000fe40003f44270 */
[----:B------:R-:W-:Y:S02]  /*3ae0*/  FSEL R157, R28, -INF , P3 ;  /* 0xff8000001c9d7808 */ /* 0x000fe40001800000 */
[----:B------:R-:W-:Y:S01]  /*3af0*/  FMNMX.FTZ R64, R155, R64, !PT ;  /* 0x000000409b407209 */ /* 0x000fe20007810000 */
[----:B------:R-:W1:Y:S01]  /*3b00*/  MUFU.TANH R38, R38 ;  /* 0x0000002600267308 */ /* 0x000e620000002400 */
[----:B----4-:R-:W-:-:S02]  /*3b10*/  FSEL R36, R36, -INF , P2 ;  /* 0xff80000024247808 */ /* 0x010fc40001000000 */
[----:B------:R-:W-:-:S04]  /*3b20*/  FMNMX.FTZ R75, R157, R64, !PT ;  /* 0x000000409d4b7209 */ /* 0x000fc80007810000 */
[----:B------:R-:W-:-:S05]  /*3b30*/  FMNMX.FTZ R6, R36, R75, !PT ;  /* 0x0000004b24067209 */ /* 0x000fca0007810000 */
[----:B------:R-:W2:Y:S02]  /*3b40*/  SHFL.BFLY PT, R75, R6, 0x2, 0x1f ;  /* 0x0c401f00064b7f89 */ /* 0x000ea400000e0000 */
[----:B--2---:R-:W-:-:S05]  /*3b50*/  FMNMX.FTZ R10, R6, R75, !PT ;  /* 0x0000004b060a7209 */ /* 0x004fca0007810000 */
[----:B------:R-:W2:Y:S02]  /*3b60*/  SHFL.BFLY PT, R75, R10, 0x1, 0x1f ;  /* 0x0c201f000a4b7f89 */ /* 0x000ea400000e0000 */
[----:B--2---:R-:W-:Y:S02]  /*3b70*/  FMNMX.FTZ R75, R10, R75, !PT ;  /* 0x0000004b0a4b7209 */ /* 0x004fe40007810000 */
[----:B------:R-:W-:Y:S02]  /*3b80*/  FMNMX.FTZ R10, R3, R4, !PT ;  /* 0x00000004030a7209 */ /* 0x000fe40007810000 */
[C---:B------:R-:W-:Y:S01]  /*3b90*/  FSETP.NEU.FTZ.AND P0, PT, R75.reuse, -INF , PT ;  /* 0xff8000004b00780b */ /* 0x040fe20003f1d000 */
[----:B------:R-:W-:Y:S01]  /*3ba0*/  FMUL.FTZ R34, R75, R74 ;  /* 0x0000004a4b227220 */ /* 0x000fe20000410000 */
[----:B------:R-:W-:-:S04]  /*3bb0*/  FMNMX.FTZ R10, R5, R10, !PT ;  /* 0x0000000a050a7209 */ /* 0x000fc80007810000 */
[----:B------:R-:W-:Y:S02]  /*3bc0*/  FMNMX.FTZ R12, R7, R10, !PT ;  /* 0x0000000a070c7209 */ /* 0x000fe40007810000 */
[----:B------:R-:W-:Y:S02]  /*3bd0*/  FSEL R34, R34, RZ, P0 ;  /* 0x000000ff22227208 */ /* 0x000fe40000000000 */
[----:B------:R-:W-:Y:S02]  /*3be0*/  FMNMX.FTZ R12, R9, R12, !PT ;  /* 0x0000000c090c7209 */ /* 0x000fe40007810000 */
[----:B------:R-:W-:Y:S01]  /*3bf0*/  ISETP.NE.AND P0, PT, R68, RZ, PT ;  /* 0x000000ff4400720c */ /* 0x000fe20003f05270 */
[--C-:B------:R-:W-:Y:S01]  /*3c00*/  FFMA.FTZ R6, R45, R74, -R34.reuse ;  /* 0x0000004a2d067223 */ /* 0x100fe20000010822 */
[----:B------:R-:W-:Y:S01]  /*3c10*/  FMNMX.FTZ R12, R11, R12, !PT ;  /* 0x0000000c0b0c7209 */ /* 0x000fe20007810000 */
[-CC-:B------:R-:W-:Y:S01]  /*3c20*/  FFMA.FTZ R105, R105, R74.reuse, -R34.reuse ;  /* 0x0000004a69697223 */ /* 0x180fe20000010822 */
[-CC-:B------:R-:W-:Y:S01]  /*3c30*/  FFMA.FTZ R45, R103, R74.reuse, -R34.reuse ;  /* 0x0000004a672d7223 */ /* 0x180fe20000010822 */
[----:B------:R-:W-:Y:S01]  /*3c40*/  FSEL R103, R46, -INF , P6 ;  /* 0xff8000002e677808 */ /* 0x000fe20003000000 */
[--C-:B------:R-:W-:Y:S01]  /*3c50*/  FFMA.FTZ R31, R107, R74, -R34.reuse ;  /* 0x0000004a6b1f7223 */ /* 0x100fe20000010822 */
[----:B------:R-:W-:Y:S01]  /*3c60*/  FMNMX.FTZ R12, R13, R12, !PT ;  /* 0x0000000c0d0c7209 */ /* 0x000fe20007810000 */
[-CC-:B------:R-:W-:Y:S01]  /*3c70*/  FFMA.FTZ R109, R109, R74.reuse, -R34.reuse ;  /* 0x0000004a6d6d7223 */ /* 0x180fe20000010822 */
[----:B-----5:R-:W-:Y:S01]  /*3c80*/  FSEL R107, R44, -INF , P4 ;  /* 0xff8000002c6b7808 */ /* 0x020fe20002000000 */
[--C-:B------:R-:W-:Y:S01]  /*3c90*/  FFMA.FTZ R32, R49, R74, -R34.reuse ;  /* 0x0000004a31207223 */ /* 0x100fe20000010822 */
[----:B------:R-:W-:Y:S01]  /*3ca0*/  FMNMX.FTZ R12, R15, R12, !PT ;  /* 0x0000000c0f0c7209 */ /* 0x000fe20007810000 */
[-CC-:B------:R-:W-:Y:S01]  /*3cb0*/  FFMA.FTZ R49, R111, R74.reuse, -R34.reuse ;  /* 0x0000004a6f317223 */ /* 0x180fe20000010822 */
[----:B-1----:R-:W-:Y:S01]  /*3cc0*/  FSEL R111, R38, -INF , P2 ;  /* 0xff800000266f7808 */ /* 0x002fe20001000000 */
[--C-:B------:R-:W-:Y:S01]  /*3cd0*/  FFMA.FTZ R39, R73, R74, -R34.reuse ;  /* 0x0000004a49277223 */ /* 0x100fe20000010822 */
[----:B------:R-:W-:Y:S01]  /*3ce0*/  FMNMX.FTZ R12, R21, R12, !PT ;  /* 0x0000000c150c7209 */ /* 0x000fe20007810000 */
[-CC-:B------:R-:W-:Y:S01]  /*3cf0*/  FFMA.FTZ R69, R69, R74.reuse, -R34.reuse ;  /* 0x0000004a45457223 */ /* 0x180fe20000010822 */
[-CC-:B------:R-:W-:Y:S01]  /*3d00*/  FFMA.FTZ R101, R101, R74.reuse, -R34.reuse ;  /* 0x0000004a65657223 */ /* 0x180fe20000010822 */
[--C-:B------:R-:W-:Y:S01]  /*3d10*/  FFMA.FTZ R113, R113, R74, -R34.reuse ;  /* 0x0000004a71717223 */ /* 0x100fe20000010822 */
[----:B------:R-:W-:Y:S01]  /*3d20*/  FMNMX.FTZ R12, R41, R12, !PT ;  /* 0x0000000c290c7209 */ /* 0x000fe20007810000 */
[-CC-:B------:R-:W-:Y:S01]  /*3d30*/  FFMA.FTZ R133, R8, R74.reuse, -R34.reuse ;  /* 0x0000004a08857223 */ /* 0x180fe20000010822 */
[-CC-:B------:R-:W-:Y:S01]  /*3d40*/  FFMA.FTZ R8, R55, R74.reuse, -R34.reuse ;  /* 0x0000004a37087223 */ /* 0x180fe20000010822 */
[--C-:B------:R-:W-:Y:S01]  /*3d50*/  FFMA.FTZ R135, R53, R74, -R34.reuse ;  /* 0x0000004a35877223 */ /* 0x100fe20000010822 */
[----:B------:R-:W-:Y:S01]  /*3d60*/  FMNMX.FTZ R12, R43, R12, !PT ;  /* 0x0000000c2b0c7209 */ /* 0x000fe20007810000 */
[-CC-:B------:R-:W-:Y:S01]  /*3d70*/  FFMA.FTZ R55, R59, R74.reuse, -R34.reuse ;  /* 0x0000004a3b377223 */ /* 0x180fe20000010822 */
[----:B------:R1:W-:Y:S01]  /*3d80*/  MUFU.EX2 R10, R69 ;  /* 0x00000045000a7308 */ /* 0x0003e20000000800 */
        /* <DEDUP_REMOVED lines=8> */
[--C-:B-1----:R-:W-:Y:S01]  /*3e10*/  FFMA.FTZ R69, R119, R74, -R34.reuse ;  /* 0x0000004a77457223 */ /* 0x102fe20000010822 */
        /* <DEDUP_REMOVED lines=11> */
[----:B------:R-:W-:Y:S01]  /*3ed0*/  FFMA.FTZ R115, R36, R74, -R34 ;  /* 0x0000004a24737223 */ /* 0x000fe20000010822 */
[----:B------:R-:W-:-:S04]  /*3ee0*/  FMNMX.FTZ R14, R33, R14, !PT ;  /* 0x0000000e210e7209 */ /* 0x000fc80007810000 */
[----:B------:R-:W-:Y:S02]  /*3ef0*/  FMNMX.FTZ R14, R65, R14, !PT ;  /* 0x0000000e410e7209 */ /* 0x000fe40007810000 */
[----:B------:R-:W-:Y:S01]  /*3f00*/  MUFU.EX2 R6, R6 ;  /* 0x0000000600067308 */ /* 0x000fe20000000800 */
[----:B-1----:R-:W-:Y:S01]  /*3f10*/  FFMA.FTZ R101, R143, R74, -R34 ;  /* 0x0000004a8f657223 */ /* 0x002fe20000010822 */
[----:B------:R-:W-:-:S04]  /*3f20*/  FMNMX.FTZ R14, R67, R14, !PT ;  /* 0x0000000e430e7209 */ /* 0x000fc80007810000 */
[----:B------:R-:W-:Y:S02]  /*3f30*/  FMNMX.FTZ R24, R35, R14, !PT ;  /* 0x0000000e23187209 */ /* 0x000fe40007810000 */
[----:B------:R1:W-:Y:S02]  /*3f40*/  MUFU.EX2 R14, R105 ;  /* 0x00000069000e7308 */ /* 0x0003e40000000800 */
[----:B------:R-:W-:-:S04]  /*3f50*/  FMNMX.FTZ R24, R83, R24, !PT ;  /* 0x0000001853187209 */ /* 0x000fc80007810000 */
[----:B------:R-:W-:Y:S02]  /*3f60*/  FMNMX.FTZ R24, R85, R24, !PT ;  /* 0x0000001855187209 */ /* 0x000fe40007810000 */
[----:B------:R-:W2:Y:S01]  /*3f70*/  MUFU.EX2 R133, R133 ;  /* 0x0000008500857308 */ /* 0x000ea20000000800 */
[----:B-1----:R-:W-:Y:S02]  /*3f80*/  FSEL R105, R42, -INF , P5 ;  /* 0xff8000002a697808 */ /* 0x002fe40002800000 */
[----:B------:R-:W-:-:S04]  /*3f90*/  FMNMX.FTZ R24, R37, R24, !PT ;  /* 0x0000001825187209 */ /* 0x000fc80007810000 */
[----:B------:R-:W-:Y:S01]  /*3fa0*/  FMNMX.FTZ R26, R87, R24, !PT ;  /* 0x00000018571a7209 */ /* 0x000fe20007810000 */
[----:B------:R-:W-:Y:S03]  /*3fb0*/  MUFU.EX2 R32, R32 ;  /* 0x0000002000207308 */ /* 0x000fe60000000800 */
[----:B------:R-:W-:-:S04]  /*3fc0*/  FMNMX.FTZ R26, R89, R26, !PT ;  /* 0x0000001a591a7209 */ /* 0x000fc80007810000 */
[----:B------:R-:W-:Y:S01]  /*3fd0*/  FMNMX.FTZ R26, R25, R26, !PT ;  /* 0x0000001a191a7209 */ /* 0x000fe20007810000 */
[----:B------:R1:W-:Y:S03]  /*3fe0*/  MUFU.EX2 R24, R109 ;  /* 0x0000006d00187308 */ /* 0x0003e60000000800 */
[----:B------:R-:W-:-:S04]  /*3ff0*/  FMNMX.FTZ R26, R91, R26, !PT ;  /* 0x0000001a5b1a7209 */ /* 0x000fc80007810000 */
[----:B------:R-:W-:Y:S01]  /*4000*/  FMNMX.FTZ R30, R93, R26, !PT ;  /* 0x0000001a5d1e7209 */ /* 0x000fe20007810000 */
[----:B------:R-:W-:Y:S01]  /*4010*/  MUFU.EX2 R135, R135 ;  /* 0x0000008700877308 */ /* 0x000fe20000000800 */
[----:B-1----:R-:W-:Y:S01]  /*4020*/  FSEL R109, R40, -INF , P3 ;  /* 0xff800000286d7808 */ /* 0x002fe20001800000 */
[----:B------:R-:W-:Y:S01]  /*4030*/  FFMA.FTZ R40, R125, R74, -R34 ;  /* 0x0000004a7d287223 */ /* 0x000fe20000010822 */
[----:B------:R-:W-:-:S04]  /*4040*/  FMNMX.FTZ R30, R95, R30, !PT ;  /* 0x0000001e5f1e7209 */ /* 0x000fc80007810000 */
[----:B------:R-:W-:Y:S01]  /*4050*/  FMNMX.FTZ R30, R97, R30, !PT ;  /* 0x0000001e611e7209 */ /* 0x000fe20007810000 */
[----:B------:R1:W-:Y:S03]  /*4060*/  MUFU.EX2 R26, R113 ;  /* 0x00000071001a7308 */ /* 0x0003e60000000800 */
[----:B------:R-:W-:-:S04]  /*4070*/  FMNMX.FTZ R30, R29, R30, !PT ;  /* 0x0000001e1d1e7209 */ /* 0x000fc80007810000 */
[----:B------:R-:W-:Y:S01]  /*4080*/  FMNMX.FTZ R42, R103, R30, !PT ;  /* 0x0000001e672a7209 */ /* 0x000fe20007810000 */
[----:B------:R-:W-:Y:S01]  /*4090*/  MUFU.EX2 R8, R8 ;  /* 0x0000000800087308 */ /* 0x000fe20000000800 */
[----:B-1----:R-:W-:Y:S02]  /*40a0*/  FFMA.FTZ R113, R155, R74, -R34 ;  /* 0x0000004a9b717223 */ /* 0x002fe40000010822 */
[----:B------:R-:W-:-:S04]  /*40b0*/  FMNMX.FTZ R42, R105, R42, !PT ;  /* 0x0000002a692a7209 */ /* 0x000fc80007810000 */
[----:B------:R-:W-:Y:S01]  /*40c0*/  FMNMX.FTZ R42, R107, R42, !PT ;  /* 0x0000002a6b2a7209 */ /* 0x000fe20007810000 */
[----:B------:R-:W-:Y:S03]  /*40d0*/  MUFU.EX2 R30, R117 ;  /* 0x00000075001e7308 */ /* 0x000fe60000000800 */
[----:B------:R-:W-:-:S04]  /*40e0*/  FMNMX.FTZ R42, R109, R42, !PT ;  /* 0x0000002a6d2a7209 */ /* 0x000fc80007810000 */
[----:B------:R-:W-:Y:S01]  /*40f0*/  FMNMX.FTZ R44, R111, R42, !PT ;  /* 0x0000002a6f2c7209 */ /* 0x000fe20007810000 */
[-CC-:B------:R-:W-:Y:S01]  /*4100*/  FFMA.FTZ R42, R129, R74.reuse, -R34.reuse ;  /* 0x0000004a812a7223 */ /* 0x180fe20000010822 */
[----:B------:R-:W-:Y:S03]  /*4110*/  MUFU.EX2 R55, R55 ;  /* 0x0000003700377308 */ /* 0x000fe60000000800 */
[----:B------:R-:W1:Y:S05]  /*4120*/  SHFL.BFLY PT, R73, R44, 0x2, 0x1f ;  /* 0x0c401f002c497f89 */ /* 0x000e6a00000e0000 */
[----:B------:R-:W-:Y:S08]  /*4130*/  MUFU.EX2 R39, R39 ;  /* 0x0000002700277308 */ /* 0x000ff00000000800 */
[----:B------:R-:W-:Y:S08]  /*4140*/  MUFU.EX2 R27, R27 ;  /* 0x0000001b001b7308 */ /* 0x000ff00000000800 */
[----:B------:R-:W-:Y:S01]  /*4150*/  MUFU.EX2 R28, R28 ;  /* 0x0000001c001c7308 */ /* 0x000fe20000000800 */
[----:B-1----:R-:W-:Y:S01]  /*4160*/  FMNMX.FTZ R50, R44, R73, !PT ;  /* 0x000000492c327209 */ /* 0x002fe20007810000 */
[----:B------:R-:W-:-:S04]  /*4170*/  FFMA.FTZ R44, R137, R74, -R34 ;  /* 0x0000004a892c7223 */ /* 0x000fc80000010822 */
[----:B------:R-:W1:Y:S02]  /*4180*/  SHFL.BFLY PT, R73, R50, 0x1, 0x1f ;  /* 0x0c201f0032497f89 */ /* 0x000e6400000e0000 */
[----:B------:R-:W-:Y:S08]  /*4190*/  MUFU.EX2 R20, R20 ;  /* 0x0000001400147308 */ /* 0x000ff00000000800 */
[----:B------:R-:W-:Y:S08]  /*41a0*/  MUFU.EX2 R53, R53 ;  /* 0x0000003500357308 */ /* 0x000ff00000000800 */
[----:B------:R-:W-:Y:S01]  /*41b0*/  MUFU.EX2 R45, R45 ;  /* 0x0000002d002d7308 */ /* 0x000fe20000000800 */
[----:B-1----:R-:W-:Y:S01]  /*41c0*/  FMNMX.FTZ R73, R50, R73, !PT ;  /* 0x0000004932497209 */ /* 0x002fe20007810000 */
[----:B------:R-:W-:-:S06]  /*41d0*/  FFMA.FTZ R50, R157, R74, -R34 ;  /* 0x0000004a9d327223 */ /* 0x000fcc0000010822 */
[----:B------:R-:W-:Y:S01]  /*41e0*/  MUFU.EX2 R31, R31 ;  /* 0x0000001f001f7308 */ /* 0x000fe20000000800 */
[C---:B------:R-:W-:Y:S01]  /*41f0*/  FSETP.NEU.FTZ.AND P2, PT, R73.reuse, -INF , PT ;  /* 0xff8000004900780b */ /* 0x040fe20003f5d000 */
[----:B------:R-:W-:-:S05]  /*4200*/  FMUL.FTZ R52, R73, R74 ;  /* 0x0000004a49347220 */ /* 0x000fca0000410000 */
[----:B------:R-:W-:Y:S01]  /*4210*/  FSEL R34, R52, RZ, P2 ;  /* 0x000000ff34227208 */ /* 0x000fe20001000000 */
[----:B------:R-:W-:Y:S01]  /*4220*/  MUFU.EX2 R49, R49 ;  /* 0x0000003100317308 */ /* 0x000fe20000000800 */
[----:B------:R-:W-:-:S03]  /*4230*/  ISETP.GE.AND P2, PT, R23, 0x91, PT ;  /* 0x000000911700780c */ /* 0x000fc60003f46270 */
[-CC-:B------:R-:W-:Y:S01]  /*4240*/  FFMA.FTZ R3, R3, R74.reuse, -R34.reuse ;  /* 0x0000004a03037223 */ /* 0x180fe20000010822 */
[-CC-:B------:R-:W-:Y:S01]  /*4250*/  FFMA.FTZ R4, R4, R74.reuse, -R34.reuse ;  /* 0x0000004a04047223 */ /* 0x180fe20000010822 */
[-CC-:B------:R-:W-:Y:S01]  /*4260*/  FFMA.FTZ R5, R5, R74.reuse, -R34.reuse ;  /* 0x0000004a05057223 */ /* 0x180fe20000010822 */
[-CC-:B------:R-:W-:Y:S01]  /*4270*/  FFMA.FTZ R7, R7, R74.reuse, -R34.reuse ;  /* 0x0000004a07077223 */ /* 0x180fe20000010822 */
[----:B------:R1:W-:Y:S01]  /*4280*/  MUFU.EX2 R66, R3 ;  /* 0x0000000300427308 */ /* 0x0003e20000000800 */
[-CC-:B------:R-:W-:Y:S01]  /*4290*/  FFMA.FTZ R9, R9, R74.reuse, -R34.reuse ;  /* 0x0000004a09097223 */ /* 0x180fe20000010822 */
[-CC-:B------:R-:W-:Y:S01]  /*42a0*/  FFMA.FTZ R36, R11, R74.reuse, -R34.reuse ;  /* 0x0000004a0b247223 */ /* 0x180fe20000010822 */
[-CC-:B------:R-:W-:Y:S01]  /*42b0*/  FFMA.FTZ R11, R13, R74.reuse, -R34.reuse ;  /* 0x0000004a0d0b7223 */ /* 0x180fe20000010822 */
[-CC-:B------:R-:W-:Y:S01]  /*42c0*/  FFMA.FTZ R64, R35, R74.reuse, -R34.reuse ;  /* 0x0000004a23407223 */ /* 0x180fe20000010822 */
[-CC-:B------:R-:W-:Y:S01]  /*42d0*/  FFMA.FTZ R52, R15, R74.reuse, -R34.reuse ;  /* 0x0000004a0f347223 */ /* 0x180fe20000010822 */
[-CC-:B------:R-:W-:Y:S01]  /*42e0*/  FFMA.FTZ R13, R43, R74.reuse, -R34.reuse ;  /* 0x0000004a2b0d7223 */ /* 0x180fe20000010822 */
[-CC-:B------:R-:W-:Y:S01]  /*42f0*/  FFMA.FTZ R54, R41, R74.reuse, -R34.reuse ;  /* 0x0000004a29367223 */ /* 0x180fe20000010822 */
[----:B------:R3:W4:Y:S01]  /*4300*/  MUFU.EX2 R117, R4 ;  /* 0x0000000400757308 */ /* 0x0007220000000800 */
[-CC-:B-1----:R-:W-:Y:S01]  /*4310*/  FFMA.FTZ R3, R21, R74.reuse, -R34.reuse ;  /* 0x0000004a15037223 */ /* 0x182fe20000010822 */
[-CC-:B------:R-:W-:Y:S01]  /*4320*/  FFMA.FTZ R56, R47, R74.reuse, -R34.reuse ;  /* 0x0000004a2f387223 */ /* 0x180fe20000010822 */
[-CC-:B------:R-:W-:Y:S01]  /*4330*/  FFMA.FTZ R15, R51, R74.reuse, -R34.reuse ;  /* 0x0000004a330f7223 */ /* 0x180fe20000010822 */
[-CC-:B------:R-:W-:Y:S01]  /*4340*/  FFMA.FTZ R58, R57, R74.reuse, -R34.reuse ;  /* 0x0000004a393a7223 */ /* 0x180fe20000010822 */
[-CC-:B------:R-:W-:Y:S01]  /*4350*/  FFMA.FTZ R41, R61, R74.reuse, -R34.reuse ;  /* 0x0000004a3d297223 */ /* 0x180fe20000010822 */
[-CC-:B------:R-:W-:Y:S01]  /*4360*/  FFMA.FTZ R60, R63, R74.reuse, -R34.reuse ;  /* 0x0000004a3f3c7223 */ /* 0x180fe20000010822 */
[-C--:B------:R-:W-:Y:S01]  /*4370*/  FFMA.FTZ R21, R33, R74.reuse, -R34 ;  /* 0x0000004a21157223 */ /* 0x080fe20000010822 */
[----:B------:R2:W1:Y:S01]  /*4380*/  MUFU.EX2 R68, R5 ;  /* 0x0000000500447308 */ /* 0x0004620000000800 */
[----:B---3--:R-:W-:Y:S01]  /*4390*/  @!P1 PRMT R4, RZ, 0x654, R0 ;  /* 0x00000654ff049816 */ /* 0x008fe20000000000 */
[-CC-:B------:R-:W-:Y:S01]  /*43a0*/  FFMA.FTZ R62, R65, R74.reuse, -R34.reuse ;  /* 0x0000004a413e7223 */ /* 0x180fe20000010822 */
[-CC-:B------:R-:W-:Y:S01]  /*43b0*/  FFMA.FTZ R33, R67, R74.reuse, -R34.reuse ;  /* 0x0000004a43217223 */ /* 0x180fe20000010822 */
[-CC-:B------:R-:W-:Y:S01]  /*43c0*/  FFMA.FTZ R83, R83, R74.reuse, -R34.reuse ;  /* 0x0000004a53537223 */ /* 0x180fe20000010822 */
[----:B------:R3:W-:Y:S01]  /*43d0*/  @!P1 SYNCS.ARRIVE.TRANS64.RED.A1T0 RZ, [R4+URZ], RZ ;  /* 0x000000ff04ff99a7 */ /* 0x0007e2000810043f */
[-CC-:B------:R-:W-:Y:S01]  /*43e0*/  FFMA.FTZ R23, R85, R74.reuse, -R34.reuse ;  /* 0x0000004a55177223 */ /* 0x180fe20000010822 */
[-CC-:B------:R-:W-:Y:S01]  /*43f0*/  FFMA.FTZ R89, R89, R74.reuse, -R34.reuse ;  /* 0x0000004a59597223 */ /* 0x180fe20000010822 */
[----:B------:R-:W5:Y:S01]  /*4400*/  MUFU.EX2 R7, R7 ;  /* 0x0000000700077308 */ /* 0x000f620000000800 */
[----:B--2---:R-:W-:Y:S01]  /*4410*/  FADD.FTZ R5, R6, R133 ;  /* 0x0000008506057221 */ /* 0x004fe20000010000 */
[----:B----4-:R-:W-:Y:S01]  /*4420*/  FADD.FTZ R35, R66, R117 ;  /* 0x0000007542237221 */ /* 0x010fe20000010000 */
[-CC-:B------:R-:W-:Y:S01]  /*4430*/  FFMA.FTZ R91, R91, R74.reuse, -R34.reuse ;  /* 0x0000004a5b5b7223 */ /* 0x180fe20000010822 */
[--C-:B------:R-:W-:Y:S01]  /*4440*/  FFMA.FTZ R93, R93, R74, -R34.reuse ;  /* 0x0000004a5d5d7223 */ /* 0x100fe20000010822 */
[----:B------:R-:W-:Y:S01]  /*4450*/  FADD.FTZ R70, R32, R5 ;  /* 0x0000000520467221 */ /* 0x000fe20000010000 */
[----:B------:R-:W-:Y:S01]  /*4460*/  F2FP.F16.F32.PACK_AB R5, R117, R66 ;  /* 0x000000427505723e */ /* 0x000fe200000000ff */
[----:B------:R-:W-:Y:S01]  /*4470*/  FFMA.FTZ R66, R25, R74, -R34 ;  /* 0x0000004a19427223 */ /* 0x000fe20000010822 */
[----:B------:R-:W2:Y:S01]  /*4480*/  MUFU.EX2 R9, R9 ;  /* 0x0000000900097308 */ /* 0x000ea20000000800 */
[----:B-1----:R-:W-:Y:S01]  /*4490*/  FADD.FTZ R72, R68, R35 ;  /* 0x0000002344487221 */ /* 0x002fe20000010000 */
[----:B------:R-:W-:Y:S01]  /*44a0*/  FADD.FTZ R43, R135, R70 ;  /* 0x00000046872b7221 */ /* 0x000fe20000010000 */
[----:B---3--:R-:W-:Y:S01]  /*44b0*/  F2FP.F16.F32.PACK_AB R4, R133, R6 ;  /* 0x000000068504723e */ /* 0x008fe200000000ff */
[--C-:B------:R-:W-:Y:S01]  /*44c0*/  FFMA.FTZ R35, R87, R74, -R34.reuse ;  /* 0x0000004a57237223 */ /* 0x100fe20000010822 */
[----:B------:R-:W-:Y:S01]  /*44d0*/  F2FP.F16.F32.PACK_AB R6, R135, R32 ;  /* 0x000000208706723e */ /* 0x000fe200000000ff */
[-CC-:B------:R-:W-:Y:S01]  /*44e0*/  FFMA.FTZ R32, R37, R74.reuse, -R34.reuse ;  /* 0x0000004a25207223 */ /* 0x180fe20000010822 */
[----:B------:R-:W-:Y:S01]  /*44f0*/  FFMA.FTZ R95, R95, R74, -R34 ;  /* 0x0000004a5f5f7223 */ /* 0x000fe20000010822 */
[----:B------:R-:W1:Y:S01]  /*4500*/  MUFU.EX2 R36, R36 ;  /* 0x0000002400247308 */ /* 0x000e620000000800 */
[C---:B-----5:R-:W-:Y:S01]  /*4510*/  FADD.FTZ R72, R7.reuse, R72 ;  /* 0x0000004807487221 */ /* 0x060fe20000010000 */
[----:B------:R-:W-:Y:S01]  /*4520*/  F2FP.F16.F32.PACK_AB R7, R7, R68 ;  /* 0x000000440707723e */ /* 0x000fe200000000ff */
[----:B------:R-:W-:Y:S01]  /*4530*/  FADD.FTZ R68, R8, R43 ;  /* 0x0000002b08447221 */ /* 0x000fe20000010000 */
[----:B------:R-:W-:Y:S01]  /*4540*/  F2FP.F16.F32.PACK_AB R8, R55, R8 ;  /* 0x000000083708723e */ /* 0x000fe200000000ff */
[-CC-:B------:R-:W-:Y:S01]  /*4550*/  FFMA.FTZ R97, R97, R74.reuse, -R34.reuse ;  /* 0x0000004a61617223 */ /* 0x180fe20000010822 */
[----:B------:R-:W-:Y:S01]  /*4560*/  FFMA.FTZ R103, R103, R74, -R34 ;  /* 0x0000004a67677223 */ /* 0x000fe20000010822 */
[----:B------:R-:W-:Y:S01]  /*4570*/  FADD.FTZ R37, R55, R68 ;  /* 0x0000004437257221 */ /* 0x000fe20000010000 */
[----:B------:R-:W3:Y:S01]  /*4580*/  MUFU.EX2 R11, R11 ;  /* 0x0000000b000b7308 */ /* 0x000ee20000000800 */
[----:B--2---:R-:W-:Y:S01]  /*4590*/  FADD.FTZ R25, R9, R72 ;  /* 0x0000004809197221 */ /* 0x004fe20000010000 */
[----:B------:R2:W-:Y:S01]  /*45a0*/  STSM.16.M88.4 [R2+0x24300], R4 ;  /* 0x0243000402007844 */ /* 0x0005e20000000200 */
[----:B------:R-:W-:Y:S01]  /*45b0*/  FADD.FTZ R70, R10, R37 ;  /* 0x000000250a467221 */ /* 0x000fe20000010000 */
[----:B------:R-:W-:Y:S01]  /*45c0*/  F2FP.F16.F32.PACK_AB R10, R39, R10 ;  /* 0x0000000a270a723e */ /* 0x000fe200000000ff */
[-CC-:B------:R-:W-:Y:S01]  /*45d0*/  FFMA.FTZ R105, R105, R74.reuse, -R34.reuse ;  /* 0x0000004a69697223 */ /* 0x180fe20000010822 */
[-C--:B------:R-:W-:Y:S01]  /*45e0*/  FFMA.FTZ R107, R107, R74.reuse, -R34 ;  /* 0x0000004a6b6b7223 */ /* 0x080fe20000010822 */
[----:B------:R-:W-:Y:S01]  /*45f0*/  FADD.FTZ R70, R39, R70 ;  /* 0x0000004627467221 */ /* 0x000fe20000010000 */
[----:B------:R-:W4:Y:S01]  /*4600*/  MUFU.EX2 R52, R52 ;  /* 0x0000003400347308 */ /* 0x000f220000000800 */
[C---:B-1----:R-:W-:Y:S01]  /*4610*/  FADD.FTZ R68, R36.reuse, R25 ;  /* 0x0000001924447221 */ /* 0x042fe20000010000 */
[-CC-:B------:R-:W-:Y:S01]  /*4620*/  FFMA.FTZ R25, R29, R74.reuse, -R34.reuse ;  /* 0x0000004a1d197223 */ /* 0x180fe20000010822 */
[----:B------:R-:W-:Y:S01]  /*4630*/  F2FP.F16.F32.PACK_AB R9, R36, R9 ;  /* 0x000000092409723e */ /* 0x000fe200000000ff */
[-CC-:B------:R-:W-:Y:S01]  /*4640*/  FFMA.FTZ R109, R109, R74.reuse, -R34.reuse ;  /* 0x0000004a6d6d7223 */ /* 0x180fe20000010822 */
[----:B------:R-:W-:Y:S01]  /*4650*/  FFMA.FTZ R34, R111, R74, -R34 ;  /* 0x0000004a6f227223 */ /* 0x000fe20000010822 */
[----:B------:R-:W-:-:S02]  /*4660*/  IMAD.MOV.U32 R67, RZ, RZ, R71 ;  /* 0x000000ffff437224 */ /* 0x000fc400078e0047 */
[----:B------:R-:W1:Y:S01]  /*4670*/  MUFU.EX2 R3, R3 ;  /* 0x0000000300037308 */ /* 0x000e620000000800 */
[----:B---3--:R-:W-:Y:S01]  /*4680*/  FADD.FTZ R37, R11, R68 ;  /* 0x000000440b257221 */ /* 0x008fe20000010000 */
[----:B--2---:R-:W-:Y:S01]  /*4690*/  F2FP.F16.F32.PACK_AB R4, R28, R27 ;  /* 0x0000001b1c04723e */ /* 0x004fe200000000ff */
[--C-:B------:R-:W-:Y:S02]  /*46a0*/  IMAD.MOV.U32 R65, RZ, RZ, R71.reuse ;  /* 0x000000ffff417224 */ /* 0x100fe400078e0047 */
[--C-:B------:R-:W-:Y:S02]  /*46b0*/  IMAD.MOV.U32 R63, RZ, RZ, R71.reuse ;  /* 0x000000ffff3f7224 */ /* 0x100fe400078e0047 */
[----:B------:R-:W-:Y:S01]  /*46c0*/  IMAD.MOV.U32 R61, RZ, RZ, R71 ;  /* 0x000000ffff3d7224 */ /* 0x000fe200078e0047 */
[----:B------:R-:W2:Y:S01]  /*46d0*/  MUFU.EX2 R54, R54 ;  /* 0x0000003600367308 */ /* 0x000ea20000000800 */
[C---:B----4-:R-:W-:Y:S01]  /*46e0*/  FADD.FTZ R68, R52.reuse, R37 ;  /* 0x0000002534447221 */ /* 0x050fe20000010000 */
[----:B------:R-:W-:Y:S01]  /*46f0*/  FADD.FTZ R37, R27, R70 ;  /* 0x000000461b257221 */ /* 0x000fe20000010000 */
[----:B------:R-:W-:Y:S01]  /*4700*/  F2FP.F16.F32.PACK_AB R11, R52, R11 ;  /* 0x0000000b340b723e */ /* 0x000fe200000000ff */
[----:B------:R-:W-:-:S02]  /*4710*/  IMAD.MOV.U32 R57, RZ, RZ, R71 ;  /* 0x000000ffff397224 */ /* 0x000fc400078e0047 */
[----:B------:R-:W-:Y:S01]  /*4720*/  FADD.FTZ R37, R28, R37 ;  /* 0x000000251c257221 */ /* 0x000fe20000010000 */
[----:B------:R-:W-:Y:S01]  /*4730*/  IMAD.MOV.U32 R55, RZ, RZ, R71 ;  /* 0x000000ffff377224 */ /* 0x000fe200078e0047 */
[----:B------:R-:W3:Y:S01]  /*4740*/  MUFU.EX2 R13, R13 ;  /* 0x0000000d000d7308 */ /* 0x000ee20000000800 */
[----:B-1----:R-:W-:Y:S01]  /*4750*/  FADD.FTZ R43, R3, R68 ;  /* 0x00000044032b7221 */ /* 0x002fe20000010000 */
[----:B------:R-:W-:Y:S01]  /*4760*/  FADD.FTZ R70, R20, R37 ;  /* 0x0000002514467221 */ /* 0x000fe20000010000 */
[----:B------:R-:W-:Y:S01]  /*4770*/  STSM.16.M88.4 [R2+0x25b00], R8 ;  /* 0x025b000802007844 */ /* 0x000fe20000000200 */
[--C-:B------:R-:W-:Y:S02]  /*4780*/  IMAD.MOV.U32 R51, RZ, RZ, R71.reuse ;  /* 0x000000ffff337224 */ /* 0x100fe400078e0047 */
[----:B------:R-:W-:Y:S01]  /*4790*/  FADD.FTZ R47, R53, R70 ;  /* 0x00000046352f7221 */ /* 0x000fe20000010000 */
[----:B------:R-:W-:Y:S01]  /*47a0*/  IMAD.MOV.U32 R39, RZ, RZ, R71 ;  /* 0x000000ffff277224 */ /* 0x000fe200078e0047 */
[----:B------:R-:W1:Y:S01]  /*47b0*/  MUFU.EX2 R56, R56 ;  /* 0x0000003800387308 */ /* 0x000e620000000800 */
[----:B--2---:R-:W-:Y:S01]  /*47c0*/  FADD.FTZ R68, R54, R43 ;  /* 0x0000002b36447221 */ /* 0x004fe20000010000 */
[----:B------:R-:W-:Y:S01]  /*47d0*/  FADD.FTZ R70, R12, R47 ;  /* 0x0000002f0c467221 */ /* 0x000fe20000010000 */
[----:B------:R-:W-:-:S02]  /*47e0*/  F2FP.F16.F32.PACK_AB R5, R54, R3 ;  /* 0x000000033605723e */ /* 0x000fc400000000ff */
[C---:B------:R-:W-:Y:S01]  /*47f0*/  F2FP.F16.F32.PACK_AB R12, R45.reuse, R12 ;  /* 0x0000000c2d0c723e */ /* 0x040fe200000000ff */
[----:B------:R-:W-:Y:S01]  /*4800*/  FADD.FTZ R47, R45, R70 ;  /* 0x000000462d2f7221 */ /* 0x000fe20000010000 */
[----:B------:R-:W-:Y:S01]  /*4810*/  MOV R70, R71 ;  /* 0x0000004700467202 */ /* 0x000fe20000000f00 */
[----:B------:R-:W2:Y:S01]  /*4820*/  MUFU.EX2 R15, R15 ;  /* 0x0000000f000f7308 */ /* 0x000ea20000000800 */
[----:B---3--:R-:W-:Y:S01]  /*4830*/  FADD.FTZ R37, R13, R68 ;  /* 0x000000440d257221 */ /* 0x008fe20000010000 */
[----:B------:R-:W-:Y:S01]  /*4840*/  FADD.FTZ R6, R14, R47 ;  /* 0x0000002f0e067221 */ /* 0x000fe20000010000 */
[----:B------:R-:W-:-:S03]  /*4850*/  F2FP.F16.F32.PACK_AB R14, R31, R14 ;  /* 0x0000000e1f0e723e */ /* 0x000fc600000000ff */
[----:B------:R-:W-:Y:S01]  /*4860*/  FADD.FTZ R27, R31, R6 ;  /* 0x000000061f1b7221 */ /* 0x000fe20000010000 */
[----:B------:R-:W-:Y:S01]  /*4870*/  F2FP.F16.F32.PACK_AB R6, R53, R20 ;  /* 0x000000143506723e */ /* 0x000fe200000000ff */
[----:B------:R-:W3:Y:S01]  /*4880*/  MUFU.EX2 R58, R58 ;  /* 0x0000003a003a7308 */ /* 0x000ee20000000800 */
[----:B-1----:R-:W-:Y:S01]  /*4890*/  FADD.FTZ R68, R56, R37 ;  /* 0x0000002538447221 */ /* 0x002fe20000010000 */
[----:B------:R-:W-:Y:S01]  /*48a0*/  FADD.FTZ R52, R24, R27 ;  /* 0x0000001b18347221 */ /* 0x000fe20000010000 */
[----:B------:R-:W-:Y:S01]  /*48b0*/  F2FP.F16.F32.PACK_AB R24, R49, R24 ;  /* 0x000000183118723e */ /* 0x000fe200000000ff */
[--C-:B------:R-:W-:Y:S02]  /*48c0*/  IMAD.MOV.U32 R53, RZ, RZ, R71.reuse ;  /* 0x000000ffff357224 */ /* 0x100fe400078e0047 */
[----:B------:R-:W-:Y:S02]  /*48d0*/  IMAD.MOV.U32 R31, RZ, RZ, R71 ;  /* 0x000000ffff1f7224 */ /* 0x000fe400078e0047 */
[----:B------:R-:W1:Y:S01]  /*48e0*/  MUFU.EX2 R41, R41 ;  /* 0x0000002900297308 */ /* 0x000e620000000800 */
[----:B--2---:R-:W-:-:S07]  /*48f0*/  FADD.FTZ R37, R15, R68 ;  /* 0x000000440f257221 */ /* 0x004fce0000010000 */
[----:B------:R-:W2:Y:S01]  /*4900*/  MUFU.EX2 R60, R60 ;  /* 0x0000003c003c7308 */ /* 0x000ea20000000800 */
[----:B---3--:R-:W-:Y:S01]  /*4910*/  FADD.FTZ R68, R58, R37 ;  /* 0x000000253a447221 */ /* 0x008fe20000010000 */
[----:B------:R-:W-:-:S06]  /*4920*/  IMAD.MOV.U32 R37, RZ, RZ, R71 ;  /* 0x000000ffff257224 */ /* 0x000fcc00078e0047 */
[----:B------:R-:W3:Y:S01]  /*4930*/  MUFU.EX2 R21, R21 ;  /* 0x0000001500157308 */ /* 0x000ee20000000800 */
[----:B-1----:R-:W-:Y:S01]  /*4940*/  FADD.FTZ R7, R41, R68 ;  /* 0x0000004429077221 */ /* 0x002fe20000010000 */
[----:B------:R-:W-:-:S06]  /*4950*/  IMAD.MOV.U32 R68, RZ, RZ, R71 ;  /* 0x000000ffff447224 */ /* 0x000fcc00078e0047 */
[----:B------:R-:W1:Y:S01]  /*4960*/  MUFU.EX2 R62, R62 ;  /* 0x0000003e003e7308 */ /* 0x000e620000000800 */
[----:B--2---:R-:W-:Y:S01]  /*4970*/  FADD.FTZ R28, R60, R7 ;  /* 0x000000073c1c7221 */ /* 0x004fe20000010000 */
[----:B------:R-:W-:Y:S01]  /*4980*/  F2FP.F16.F32.PACK_AB R7, R56, R13 ;  /* 0x0000000d3807723e */ /* 0x000fe200000000ff */
[----:B------:R-:W-:Y:S01]  /*4990*/  FADD.FTZ R13, R49, R52 ;  /* 0x00000034310d7221 */ /* 0x000fe20000010000 */
[--C-:B------:R-:W-:Y:S02]  /*49a0*/  IMAD.MOV.U32 R56, RZ, RZ, R71.reuse ;  /* 0x000000ffff387224 */ /* 0x100fe400078e0047 */
[----:B------:R-:W-:Y:S02]  /*49b0*/  IMAD.MOV.U32 R49, RZ, RZ, R71 ;  /* 0x000000ffff317224 */ /* 0x000fe400078e0047 */
[----:B------:R-:W-:Y:S01]  /*49c0*/  FADD.FTZ R52, R26, R13 ;  /* 0x0000000d1a347221 */ /* 0x000fe20000010000 */
[----:B------:R-:W2:Y:S01]  /*49d0*/  MUFU.EX2 R33, R33 ;  /* 0x0000002100217308 */ /* 0x000ea20000000800 */
[----:B---3--:R-:W-:Y:S01]  /*49e0*/  FADD.FTZ R3, R21, R28 ;  /* 0x0000001c15037221 */ /* 0x008fe20000010000 */
[----:B------:R3:W-:Y:S01]  /*49f0*/  STSM.16.M88.4 [R2+0x27300], R4 ;  /* 0x0273000402007844 */ /* 0x0007e20000000200 */
[----:B------:R-:W-:-:S02]  /*4a00*/  F2FP.F16.F32.PACK_AB R13, R58, R15 ;  /* 0x0000000f3a0d723e */ /* 0x000fc400000000ff */
[----:B------:R-:W-:Y:S01]  /*4a10*/  F2FP.F16.F32.PACK_AB R15, R60, R41 ;  /* 0x000000293c0f723e */ /* 0x000fe200000000ff */
[----:B------:R-:W-:Y:S01]  /*4a20*/  IMAD.MOV.U32 R60, RZ, RZ, R71 ;  /* 0x000000ffff3c7224 */ /* 0x000fe200078e0047 */
[----:B------:R-:W-:Y:S01]  /*4a30*/  MOV R58, R71 ;  /* 0x00000047003a7202 */ /* 0x000fe20000000f00 */
[----:B------:R-:W4:Y:S01]  /*4a40*/  MUFU.EX2 R59, R59 ;  /* 0x0000003b003b7308 */ /* 0x000f220000000800 */
[----:B-1----:R-:W-:Y:S01]  /*4a50*/  FADD.FTZ R28, R62, R3 ;  /* 0x000000033e1c7221 */ /* 0x002fe20000010000 */
[----:B------:R-:W-:Y:S06]  /*4a60*/  STSM.16.M88.4 [R2+0x28b00], R12 ;  /* 0x028b000c02007844 */ /* 0x000fec0000000200 */
[----:B------:R-:W1:Y:S01]  /*4a70*/  MUFU.EX2 R64, R64 ;  /* 0x0000004000407308 */ /* 0x000e620000000800 */
[----:B--2---:R-:W-:-:S07]  /*4a80*/  FADD.FTZ R3, R33, R28 ;  /* 0x0000001c21037221 */ /* 0x004fce0000010000 */
[----:B------:R-:W2:Y:S01]  /*4a90*/  MUFU.EX2 R0, R83 ;  /* 0x0000005300007308 */ /* 0x000ea20000000800 */
[C---:B----4-:R-:W-:Y:S01]  /*4aa0*/  FADD.FTZ R27, R59.reuse, R52 ;  /* 0x000000343b1b7221 */ /* 0x050fe20000010000 */
[----:B------:R-:W-:Y:S01]  /*4ab0*/  F2FP.F16.F32.PACK_AB R26, R59, R26 ;  /* 0x0000001a3b1a723e */ /* 0x000fe200000000ff */
[----:B------:R-:W-:Y:S02]  /*4ac0*/  IMAD.MOV.U32 R59, RZ, RZ, R71 ;  /* 0x000000ffff3b7224 */ /* 0x000fe400078e0047 */
[----:B------:R-:W-:-:S03]  /*4ad0*/  FADD.FTZ R28, R30, R27 ;  /* 0x0000001b1e1c7221 */ /* 0x000fc60000010000 */
[----:B------:R-:W4:Y:S01]  /*4ae0*/  MUFU.EX2 R69, R69 ;  /* 0x0000004500457308 */ /* 0x000f220000000800 */
[----:B-1----:R-:W-:-:S07]  /*4af0*/  FADD.FTZ R3, R64, R3 ;  /* 0x0000000340037221 */ /* 0x002fce0000010000 */
[----:B------:R-:W1:Y:S01]  /*4b00*/  MUFU.EX2 R23, R23 ;  /* 0x0000001700177308 */ /* 0x000e620000000800 */
[----:B--2---:R-:W-:-:S07]  /*4b10*/  FADD.FTZ R52, R0, R3 ;  /* 0x0000000300347221 */ /* 0x004fce0000010000 */
[----:B------:R-:W2:Y:S01]  /*4b20*/  MUFU.EX2 R38, R38 ;  /* 0x0000002600267308 */ /* 0x000ea20000000800 */
[C---:B----4-:R-:W-:Y:S01]  /*4b30*/  FADD.FTZ R3, R69.reuse, R28 ;  /* 0x0000001c45037221 */ /* 0x050fe20000010000 */
[----:B---3--:R-:W-:Y:S01]  /*4b40*/  F2FP.F16.F32.PACK_AB R4, R69, R30 ;  /* 0x0000001e4504723e */ /* 0x008fe200000000ff */
[----:B------:R-:W-:Y:S01]  /*4b50*/  IMAD.MOV.U32 R69, RZ, RZ, R71 ;  /* 0x000000ffff457224 */ /* 0x000fe200078e0047 */
[----:B------:R-:W-:-:S04]  /*4b60*/  MOV R30, R71 ;  /* 0x00000047001e7202 */ /* 0x000fc80000000f00 */
[----:B------:R-:W3:Y:S01]  /*4b70*/  MUFU.EX2 R32, R32 ;  /* 0x0000002000207308 */ /* 0x000ee20000000800 */
[C---:B-1----:R-:W-:Y:S01]  /*4b80*/  FADD.FTZ R27, R23.reuse, R52 ;  /* 0x00000034171b7221 */ /* 0x042fe20000010000 */
[----:B------:R-:W-:-:S06]  /*4b90*/  F2FP.F16.F32.PACK_AB R5, R23, R0 ;  /* 0x000000001705723e */ /* 0x000fcc00000000ff */
[----:B------:R-:W1:Y:S01]  /*4ba0*/  MUFU.EX2 R77, R77 ;  /* 0x0000004d004d7308 */ /* 0x000e620000000800 */
[----:B--2---:R-:W-:-:S07]  /*4bb0*/  FADD.FTZ R52, R38, R3 ;  /* 0x0000000326347221 */ /* 0x004fce0000010000 */
[----:B------:R-:W2:Y:S01]  /*4bc0*/  MUFU.EX2 R35, R35 ;  /* 0x0000002300237308 */ /* 0x000ea20000000800 */
[----:B---3--:R-:W-:Y:S01]  /*4bd0*/  FADD.FTZ R54, R32, R27 ;  /* 0x0000001b20367221 */ /* 0x008fe20000010000 */
[----:B------:R-:W-:Y:S01]  /*4be0*/  F2FP.F16.F32.PACK_AB R27, R64, R33 ;  /* 0x00000021401b723e */ /* 0x000fe200000000ff */
[--C-:B------:R-:W-:Y:S02]  /*4bf0*/  IMAD.MOV.U32 R64, RZ, RZ, R71.reuse ;  /* 0x000000ffff407224 */ /* 0x100fe400078e0047 */
[----:B------:R-:W-:-:S03]  /*4c00*/  IMAD.MOV.U32 R33, RZ, RZ, R71 ;  /* 0x000000ffff217224 */ /* 0x000fc600078e0047 */
[----:B------:R-:W3:Y:S01]  /*4c10*/  MUFU.EX2 R40, R40 ;  /* 0x0000002800287308 */ /* 0x000ee20000000800 */
[----:B-1----:R-:W-:Y:S01]  /*4c20*/  FADD.FTZ R3, R77, R52 ;  /* 0x000000344d037221 */ /* 0x002fe20000010000 */
[----:B------:R-:W-:-:S06]  /*4c30*/  IMAD.MOV.U32 R52, RZ, RZ, R71 ;  /* 0x000000ffff347224 */ /* 0x000fcc00078e0047 */
[----:B------:R-:W1:Y:S01]  /*4c40*/  MUFU.EX2 R29, R89 ;  /* 0x00000059001d7308 */ /* 0x000e620000000800 */
[----:B--2---:R-:W-:-:S07]  /*4c50*/  FADD.FTZ R54, R35, R54 ;  /* 0x0000003623367221 */ /* 0x004fce0000010000 */
[----:B------:R-:W2:Y:S01]  /*4c60*/  MUFU.EX2 R66, R66 ;  /* 0x0000004200427308 */ /* 0x000ea20000000800 */
[----:B---3--:R-:W-:-:S07]  /*4c70*/  FADD.FTZ R6, R40, R3 ;  /* 0x0000000328067221 */ /* 0x008fce0000010000 */
[----:B------:R-:W3:Y:S01]  /*4c80*/  MUFU.EX2 R43, R91 ;  /* 0x0000005b002b7308 */ /* 0x000ee20000000800 */
[----:B-1----:R-:W-:Y:S01]  /*4c90*/  FADD.FTZ R3, R29, R54 ;  /* 0x000000361d037221 */ /* 0x002fe20000010000 */
[----:B------:R-:W-:-:S06]  /*4ca0*/  MOV R54, R71 ;  /* 0x0000004700367202 */ /* 0x000fcc0000000f00 */
[----:B------:R-:W1:Y:S01]  /*4cb0*/  MUFU.EX2 R79, R79 ;  /* 0x0000004f004f7308 */ /* 0x000e620000000800 */
[C---:B--2---:R-:W-:Y:S01]  /*4cc0*/  FADD.FTZ R8, R66.reuse, R3 ;  /* 0x0000000342087221 */ /* 0x044fe20000010000 */
[----:B------:R-:W-:Y:S01]  /*4cd0*/  F2FP.F16.F32.PACK_AB R41, R66, R29 ;  /* 0x0000001d4229723e */ /* 0x000fe200000000ff */
[----:B------:R-:W-:Y:S01]  /*4ce0*/  IMAD.MOV.U32 R29, RZ, RZ, R71 ;  /* 0x000000ffff1d7224 */ /* 0x000fe200078e0047 */
[----:B------:R-:W-:-:S04]  /*4cf0*/  MOV R66, R71 ;  /* 0x0000004700427202 */ /* 0x000fc80000000f00 */
[----:B------:R-:W2:Y:S01]  /*4d00*/  MUFU.EX2 R36, R93 ;  /* 0x0000005d00247308 */ /* 0x000ea20000000800 */
[----:B---3--:R-:W-:-:S07]  /*4d10*/  FADD.FTZ R3, R43, R8 ;  /* 0x000000082b037221 */ /* 0x008fce0000010000 */
[----:B------:R-:W3:Y:S01]  /*4d20*/  MUFU.EX2 R42, R42 ;  /* 0x0000002a002a7308 */ /* 0x000ee20000000800 */
[----:B-1----:R-:W-:Y:S01]  /*4d30*/  FADD.FTZ R7, R79, R6 ;  /* 0x000000064f077221 */ /* 0x002fe20000010000 */
[----:B------:R-:W-:Y:S02]  /*4d40*/  F2FP.F16.F32.PACK_AB R6, R77, R38 ;  /* 0x000000264d06723e */ /* 0x000fe400000000ff */
[----:B------:R-:W-:Y:S02]  /*4d50*/  F2FP.F16.F32.PACK_AB R40, R79, R40 ;  /* 0x000000284f28723e */ /* 0x000fe400000000ff */
[----:B------:R-:W-:Y:S02]  /*4d60*/  MOV R38, R71 ;  /* 0x0000004700267202 */ /* 0x000fe40000000f00 */
[----:B------:R-:W1:Y:S01]  /*4d70*/  MUFU.EX2 R95, R95 ;  /* 0x0000005f005f7308 */ /* 0x000e620000000800 */
[C---:B--2---:R-:W-:Y:S01]  /*4d80*/  FADD.FTZ R8, R36.reuse, R3 ;  /* 0x0000000324087221 */ /* 0x044fe20000010000 */
[----:B------:R-:W-:Y:S01]  /*4d90*/  F2FP.F16.F32.PACK_AB R43, R36, R43 ;  /* 0x0000002b242b723e */ /* 0x000fe200000000ff */
[----:B------:R-:W-:-:S05]  /*4da0*/  IMAD.MOV.U32 R36, RZ, RZ, R71 ;  /* 0x000000ffff247224 */ /* 0x000fca00078e0047 */
[----:B------:R-:W2:Y:S01]  /*4db0*/  MUFU.EX2 R81, R81 ;  /* 0x0000005100517308 */ /* 0x000ea20000000800 */
[----:B---3--:R-:W-:Y:S01]  /*4dc0*/  FADD.FTZ R10, R42, R7 ;  /* 0x000000072a0a7221 */ /* 0x008fe20000010000 */
[----:B------:R-:W-:Y:S01]  /*4dd0*/  F2FP.F16.F32.PACK_AB R7, R35, R32 ;  /* 0x000000202307723e */ /* 0x000fe200000000ff */
[--C-:B------:R-:W-:Y:S02]  /*4de0*/  IMAD.MOV.U32 R35, RZ, RZ, R71.reuse ;  /* 0x000000ffff237224 */ /* 0x100fe400078e0047 */
[----:B------:R-:W-:-:S03]  /*4df0*/  IMAD.MOV.U32 R32, RZ, RZ, R71 ;  /* 0x000000ffff207224 */ /* 0x000fc600078e0047 */
[----:B------:R-:W3:Y:S01]  /*4e00*/  MUFU.EX2 R20, R97 ;  /* 0x0000006100147308 */ /* 0x000ee20000000800 */
[----:B-1----:R-:W-:-:S07]  /*4e10*/  FADD.FTZ R3, R95, R8 ;  /* 0x000000085f037221 */ /* 0x002fce0000010000 */
[----:B------:R-:W1:Y:S01]  /*4e20*/  MUFU.EX2 R44, R44 ;  /* 0x0000002c002c7308 */ /* 0x000e620000000800 */
[C---:B--2---:R-:W-:Y:S01]  /*4e30*/  FADD.FTZ R9, R81.reuse, R10 ;  /* 0x0000000a51097221 */ /* 0x044fe20000010000 */
[----:B------:R-:W-:-:S06]  /*4e40*/  F2FP.F16.F32.PACK_AB R42, R81, R42 ;  /* 0x0000002a512a723e */ /* 0x000fcc00000000ff */
[----:B------:R2:W4:Y:S01]  /*4e50*/  MUFU.EX2 R47, R25 ;  /* 0x00000019002f7308 */ /* 0x0005220000000800 */
[C---:B---3--:R-:W-:Y:S01]  /*4e60*/  FADD.FTZ R8, R20.reuse, R3 ;  /* 0x0000000314087221 */ /* 0x048fe20000010000 */
[----:B------:R-:W-:-:S06]  /*4e70*/  F2FP.F16.F32.PACK_AB R45, R20, R95 ;  /* 0x0000005f142d723e */ /* 0x000fcc00000000ff */
[----:B------:R-:W3:Y:S01]  /*4e80*/  MUFU.EX2 R99, R99 ;  /* 0x0000006300637308 */ /* 0x000ee20000000800 */
[----:B--2---:R-:W-:Y:S01]  /*4e90*/  F2FP.F16.F32.PACK_AB R25, R62, R21 ;  /* 0x000000153e19723e */ /* 0x004fe200000000ff */
[----:B-1----:R-:W-:Y:S01]  /*4ea0*/  FADD.FTZ R10, R44, R9 ;  /* 0x000000092c0a7221 */ /* 0x002fe20000010000 */
[----:B------:R-:W-:-:S03]  /*4eb0*/  MOV R62, R71 ;  /* 0x00000047003e7202 */ /* 0x000fc60000000f00 */
[----:B------:R1:W-:Y:S02]  /*4ec0*/  STSM.16.M88.4 [R2+0x2a300], R24 ;  /* 0x02a3001802007844 */ /* 0x0003e40000000200 */
[----:B------:R-:W2:Y:S01]  /*4ed0*/  MUFU.EX2 R28, R103 ;  /* 0x00000067001c7308 */ /* 0x000ea20000000800 */
[----:B----4-:R-:W-:Y:S01]  /*4ee0*/  FADD.FTZ R3, R47, R8 ;  /* 0x000000082f037221 */ /* 0x010fe20000010000 */
[----:B------:R4:W-:Y:S04]  /*4ef0*/  STSM.16.M88.4 [R2+0x2bb00], R4 ;  /* 0x02bb000402007844 */ /* 0x0009e80000000200 */
[----:B------:R5:W-:Y:S02]  /*4f00*/  STSM.16.M88.4 [R2+0x2d300], R40 ;  /* 0x02d3002802007844 */ /* 0x000be40000000200 */
[----:B------:R-:W5:Y:S01]  /*4f10*/  MUFU.EX2 R46, R46 ;  /* 0x0000002e002e7308 */ /* 0x000f620000000800 */
[C---:B---3--:R-:W-:Y:S01]  /*4f20*/  FADD.FTZ R9, R99.reuse, R10 ;  /* 0x0000000a63097221 */ /* 0x048fe20000010000 */
[----:B------:R-:W-:Y:S01]  /*4f30*/  F2FP.F16.F32.PACK_AB R44, R99, R44 ;  /* 0x0000002c632c723e */ /* 0x000fe200000000ff */
[----:B-1----:R-:W-:Y:S01]  /*4f40*/  IMAD.MOV.U32 R27, RZ, RZ, R71 ;  /* 0x000000ffff1b7224 */ /* 0x002fe200078e0047 */
[----:B------:R-:W-:-:S04]  /*4f50*/  MOV R26, R71 ;  /* 0x00000047001a7202 */ /* 0x000fc80000000f00 */
[----:B------:R-:W1:Y:S01]  /*4f60*/  MUFU.EX2 R101, R101 ;  /* 0x0000006500657308 */ /* 0x000e620000000800 */
[C---:B--2---:R-:W-:Y:S01]  /*4f70*/  F2FP.F16.F32.PACK_AB R47, R28.reuse, R47 ;  /* 0x0000002f1c2f723e */ /* 0x044fe200000000ff */
[----:B----4-:R-:W-:Y:S01]  /*4f80*/  FADD.FTZ R4, R28, R3 ;  /* 0x000000031c047221 */ /* 0x010fe20000010000 */
[--C-:B------:R-:W-:Y:S02]  /*4f90*/  IMAD.MOV.U32 R28, RZ, RZ, R71.reuse ;  /* 0x000000ffff1c7224 */ /* 0x100fe400078e0047 */
[--C-:B------:R-:W-:Y:S01]  /*4fa0*/  IMAD.MOV.U32 R25, RZ, RZ, R71.reuse ;  /* 0x000000ffff197224 */ /* 0x100fe200078e0047 */
[----:B-----5:R-:W-:Y:S01]  /*4fb0*/  MOV R42, R71 ;  /* 0x00000047002a7202 */ /* 0x020fe20000000f00 */
[----:B------:R-:W-:Y:S01]  /*4fc0*/  IMAD.MOV.U32 R43, RZ, RZ, R71 ;  /* 0x000000ffff2b7224 */ /* 0x000fe200078e0047 */
[----:B------:R-:W2:Y:S01]  /*4fd0*/  MUFU.EX2 R105, R105 ;  /* 0x0000006900697308 */ /* 0x000ea20000000800 */
[----:B------:R-:W-:Y:S01]  /*4fe0*/  FADD.FTZ R10, R46, R9 ;  /* 0x000000092e0a7221 */ /* 0x000fe20000010000 */
[----:B------:R-:W-:-:S02]  /*4ff0*/  IMAD.MOV.U32 R41, RZ, RZ, R71 ;  /* 0x000000ffff297224 */ /* 0x000fc400078e0047 */
[--C-:B------:R-:W-:Y:S02]  /*5000*/  IMAD.MOV.U32 R40, RZ, RZ, R71.reuse ;  /* 0x000000ffff287224 */ /* 0x100fe400078e0047 */
[----:B------:R-:W-:Y:S02]  /*5010*/  IMAD.MOV.U32 R24, RZ, RZ, R71 ;  /* 0x000000ffff187224 */ /* 0x000fe400078e0047 */
[----:B------:R-:W3:Y:S01]  /*5020*/  MUFU.EX2 R48, R48 ;  /* 0x0000003000307308 */ /* 0x000ee20000000800 */
[C---:B-1----:R-:W-:Y:S01]  /*5030*/  F2FP.F16.F32.PACK_AB R46, R101.reuse, R46 ;  /* 0x0000002e652e723e */ /* 0x042fe200000000ff */
[----:B------:R-:W-:-:S04]  /*5040*/  FADD.FTZ R5, R101, R10 ;  /* 0x0000000a65057221 */ /* 0x000fc80000010000 */
[----:B------:R1:W-:Y:S02]  /*5050*/  STSM.16.M88.4 [R2+0x2eb00], R44 ;  /* 0x02eb002c02007844 */ /* 0x0003e40000000200 */
[----:B------:R-:W4:Y:S01]  /*5060*/  MUFU.EX2 R113, R113 ;  /* 0x0000007100717308 */ /* 0x000f220000000800 */
[----:B--2---:R-:W-:-:S07]  /*5070*/  FADD.FTZ R3, R105, R4 ;  /* 0x0000000469037221 */ /* 0x004fce0000010000 */
[----:B------:R-:W-:Y:S01]  /*5080*/  MUFU.EX2 R50, R50 ;  /* 0x0000003200327308 */ /* 0x000fe20000000800 */
[----:B---3--:R-:W-:Y:S01]  /*5090*/  FADD.FTZ R6, R48, R5 ;  /* 0x0000000530067221 */ /* 0x008fe20000010000 */
[----:B-1----:R-:W-:Y:S01]  /*50a0*/  IMAD.MOV.U32 R47, RZ, RZ, R71 ;  /* 0x000000ffff2f7224 */ /* 0x002fe200078e0047 */
[----:B------:R-:W-:-:S05]  /*50b0*/  MOV R46, R71 ;  /* 0x00000047002e7202 */ /* 0x000fca0000000f00 */
[----:B------:R-:W1:Y:S01]  /*50c0*/  MUFU.EX2 R115, R115 ;  /* 0x0000007300737308 */ /* 0x000e620000000800 */
[C---:B----4-:R-:W-:Y:S01]  /*50d0*/  F2FP.F16.F32.PACK_AB R104, R113.reuse, R48 ;  /* 0x000000307168723e */ /* 0x050fe200000000ff */
[----:B------:R-:W-:Y:S01]  /*50e0*/  FADD.FTZ R5, R113, R6 ;  /* 0x0000000671057221 */ /* 0x000fe20000010000 */
[--C-:B------:R-:W-:Y:S02]  /*50f0*/  IMAD.MOV.U32 R48, RZ, RZ, R71.reuse ;  /* 0x000000ffff307224 */ /* 0x100fe400078e0047 */
[--C-:B------:R-:W-:Y:S02]  /*5100*/  IMAD.MOV.U32 R45, RZ, RZ, R71.reuse ;  /* 0x000000ffff2d7224 */ /* 0x100fe400078e0047 */
[----:B------:R-:W-:Y:S01]  /*5110*/  IMAD.MOV.U32 R44, RZ, RZ, R71 ;  /* 0x000000ffff2c7224 */ /* 0x000fe200078e0047 */
[----:B------:R-:W2:Y:S08]  /*5120*/  MUFU.EX2 R0, R107 ;  /* 0x0000006b00007308 */ /* 0x000eb00000000800 */
[----:B------:R-:W-:Y:S01]  /*5130*/  MUFU.EX2 R109, R109 ;  /* 0x0000006d006d7308 */ /* 0x000fe20000000800 */
[----:B-1----:R-:W-:-:S07]  /*5140*/  F2FP.F16.F32.PACK_AB R106, R115, R50 ;  /* 0x00000032736a723e */ /* 0x002fce00000000ff */
[----:B------:R-:W1:Y:S01]  /*5150*/  MUFU.EX2 R34, R34 ;  /* 0x0000002200227308 */ /* 0x000e620000000800 */
[C---:B--2---:R-:W-:Y:S01]  /*5160*/  F2FP.F16.F32.PACK_AB R105, R0.reuse, R105 ;  /* 0x000000690069723e */ /* 0x044fe200000000ff */
[----:B------:R-:W-:Y:S01]  /*5170*/  FADD.FTZ R4, R0, R3 ;  /* 0x0000000300047221 */ /* 0x000fe20000010000 */
[----:B------:R-:W-:Y:S01]  /*5180*/  FADD.FTZ R0, R50, R5 ;  /* 0x0000000532007221 */ /* 0x000fe20000010000 */
[----:B------:R-:W-:-:S03]  /*5190*/  MOV R50, R71 ;  /* 0x0000004700327202 */ /* 0x000fc60000000f00 */
[----:B------:R-:W-:Y:S01]  /*51a0*/  FADD.FTZ R0, R115, R0 ;  /* 0x0000000073007221 */ /* 0x000fe20000010000 */
[----:B-1----:R-:W-:Y:S01]  /*51b0*/  F2FP.F16.F32.PACK_AB R107, R34, R109 ;  /* 0x0000006d226b723e */ /* 0x002fe200000000ff */
[----:B------:R-:W-:-:S04]  /*51c0*/  FADD.FTZ R109, R109, R4 ;  /* 0x000000046d6d7221 */ /* 0x000fc80000010000 */
[----:B------:R1:W-:Y:S01]  /*51d0*/  STSM.16.M88.4 [R2+0x30300], R104 ;  /* 0x0303006802007844 */ /* 0x0003e20000000200 */
[----:B------:R-:W-:Y:S01]  /*51e0*/  FADD.FTZ R4, R34, R109 ;  /* 0x0000006d22047221 */ /* 0x000fe20000010000 */
[----:B------:R-:W-:Y:S01]  /*51f0*/  MOV R34, R71 ;  /* 0x0000004700227202 */ /* 0x000fe20000000f00 */
[----:B------:R2:W-:Y:S06]  /*5200*/  MEMBAR.ALL.CTA ;  /* 0x0000000000007992 */ /* 0x0005ec0000008000 */
[----:B--2---:R-:W2:Y:S02]  /*5210*/  FENCE.VIEW.ASYNC.S ;  /* 0x00000000000073c6 */ /* 0x004ea40000000000 */
[----:B--2---:R-:W-:Y:S01]  /*5220*/  NOP ;  /* 0x0000000000007918 */ /* 0x004fe20000000000 */
[----:B------:R-:W-:Y:S05]  /*5230*/  @!P2 BRA `(.L_x_15) ;  /* 0x00000040007ca947 */ /* 0x000fea0003800000 */
[----:B------:R-:W-:Y:S01]  /*5240*/  VIADD R3, R22, 0xfffffffe ;  /* 0xfffffffe16037836 */ /* 0x000fe20000000000 */
[----:B------:R-:W-:Y:S01]  /*5250*/  MOV R6, R73 ;  /* 0x0000004900067202 */ /* 0x000fe20000000f00 */
[----:B------:R-:W-:Y:S01]  /*5260*/  IMAD.MOV.U32 R5, RZ, RZ, R75 ;  /* 0x000000ffff057224 */ /* 0x000fe200078e004b */
[----:B------:R-:W-:Y:S02]  /*5270*/  CS2R R70, SRZ ;  /* 0x0000000000467805 */ /* 0x000fe4000001ff00 */
[----:B------:R-:W-:Y:S02]  /*5280*/  CS2R R68, SRZ ;  /* 0x0000000000447805 */ /* 0x000fe4000001ff00 */
[----:B------:R-:W-:Y:S02]  /*5290*/  CS2R R66, SRZ ;  /* 0x0000000000427805 */ /* 0x000fe4000001ff00 */
[----:B------:R-:W-:Y:S02]  /*52a0*/  CS2R R64, SRZ ;  /* 0x0000000000407805 */ /* 0x000fe4000001ff00 */
[----:B------:R-:W-:-:S02]  /*52b0*/  CS2R R62, SRZ ;  /* 0x00000000003e7805 */ /* 0x000fc4000001ff00 */
[----:B------:R-:W-:Y:S02]  /*52c0*/  CS2R R60, SRZ ;  /* 0x00000000003c7805 */ /* 0x000fe4000001ff00 */
        /* <DEDUP_REMOVED lines=17> */
[----:B------:R-:W-:Y:S01]  /*53e0*/  CS2R R24, SRZ ;  /* 0x0000000000187805 */ /* 0x000fe2000001ff00 */
[----:B------:R-:W-:Y:S01]  /*53f0*/  UMOV UR7, UR60 ;  /* 0x0000003c00077c82 */ /* 0x000fe20008000000 */
[----:B------:R-:W-:Y:S01]  /*5400*/  UMOV UR6, UR38 ;  /* 0x0000002600067c82 */ /* 0x000fe20008000000 */
[----:B------:R-:W-:-:S05]  /*5410*/  ULDC UR5, c[0x0][0x9d8] ;  /* 0x0002760000057ab9 */ /* 0x000fca0000000800 */
.L_x_24:
[----:B------:R-:W-:Y:S01]  /*5420*/  UIADD3 UR38, UR6, 0x1, URZ ;  /* 0x0000000106267890 */ /* 0x000fe2000fffe03f */
[----:B------:R-:W-:-:S03]  /*5430*/  ISETP.NE.AND P3, PT, RZ, UR61, PT ;  /* 0x0000003dff007c0c */ /* 0x000fc6000bf65270 */
[----:B------:R-:W-:-:S04]  /*5440*/  UISETP.NE.AND UP0, UPT, UR38, 0x2, UPT ;  /* 0x000000022600788c */ /* 0x000fc8000bf05270 */
[----:B------:R-:W-:Y:S02]  /*5450*/  USEL UR60, URZ, 0x1, UP0 ;  /* 0x000000013f3c7887 */ /* 0x000fe40008000000 */
[----:B------:R-:W-:Y:S02]  /*5460*/  USEL UR38, UR38, URZ, UP0 ;  /* 0x0000003f26267287 */ /* 0x000fe40008000000 */
[----:B------:R-:W-:Y:S02]  /*5470*/  ULOP3.LUT UR60, UR7, UR60, URZ, 0x3c, !UPT ;  /* 0x0000003c073c7292 */ /* 0x000fe4000f8e3c3f */
[----:B--2---:R-:W-:Y:S10]  /*5480*/  @P3 BRA `(.L_x_16) ;  /* 0x00000000002c3947 */ /* 0x004ff40003800000 */
[----:B------:R-:W-:Y:S05]  /*5490*/  @!P0 BRA `(.L_x_17) ;  /* 0x0000000000048947 */ /* 0x000fea0003800000 */
[----:B------:R-:W-:Y:S01]  /*54a0*/  BPT.TRAP 0x1 ;  /* 0x000000040000795c */ /* 0x000fe20000300000 */
.L_x_17:
[----:B------:R-:W-:Y:S01]  /*54b0*/  ULEA UR4, UR38, UR39, 0x3 ;  /* 0x0000002726047291 */ /* 0x000fe2000f8e183f */
[----:B------:R-:W-:-:S05]  /*54c0*/  IMAD.U32 R7, RZ, RZ, UR60 ;  /* 0x0000003cff077e24 */ /* 0x000fca000f8e00ff */
[----:B------:R-:W-:-:S04]  /*54d0*/  SHF.L.U32 R7, R7, 0x1f, RZ ;  /* 0x0000001f07077819 */ /* 0x000fc800000006ff */
[----:B------:R2:W3:Y:S01]  /*54e0*/  SYNCS.PHASECHK.TRANS64.TRYWAIT P2, [UR4+0x31c30], R7 ;  /* 0x031c3007ff0075a7 */ /* 0x0004e20008040144 */
[----:B------:R-:W-:Y:S05]  /*54f0*/  @!P0 BRA `(.L_x_18) ;  /* 0x0000000000048947 */ /* 0x000fea0003800000 */
[----:B------:R-:W-:Y:S01]  /*5500*/  BPT.TRAP 0x1 ;  /* 0x000000040000795c */ /* 0x000fe20000300000 */
.L_x_18:
[----:B---3--:R-:W-:Y:S05]  /*5510*/  @P2 BRA `(.L_x_16) ;  /* 0x0000000000082947 */ /* 0x008fea0003800000 */
[----:B------:R-:W3:Y:S02]  /*5520*/  SYNCS.PHASECHK.TRANS64.TRYWAIT P2, [UR4+0x31c30], R7 ;  /* 0x031c3007ff0075a7 */ /* 0x000ee40008040144 */
[----:B---3--:R-:W-:Y:S05]  /*5530*/  @!P2 BRA `(.L_x_19) ;  /* 0x000000800034a947 */ /* 0x008fea0003800000 */
.L_x_16:
[----:B---3--:R-:W3:Y:S01]  /*5540*/  S2R R8, SR_TID.X ;  /* 0x0000000000087919 */ /* 0x008ee20000002100 */
[----:B------:R-:W-:Y:S01]  /*5550*/  UIMAD UR4, UR38, 0x6c0, UR37 ;  /* 0x000006c0260478a4 */ /* 0x000fe2000f8e0225 */
[----:B------:R-:W-:Y:S01]  /*5560*/  UMOV UR31, 0x80000020 ;  /* 0x80000020001f7882 */ /* 0x000fe20000000000 */
[----:B------:R-:W-:Y:S02]  /*5570*/  UMOV UR32, UR28 ;  /* 0x0000001c00207c82 */ /* 0x000fe40008000000 */
[----:B------:R-:W-:Y:S01]  /*5580*/  UIADD3 UR34, UR4, 0x40, URZ ;  /* 0x0000004004227890 */ /* 0x000fe2000fffe03f */
[----:B------:R-:W-:Y:S02]  /*5590*/  UMOV UR33, UR29 ;  /* 0x0000001d00217c82 */ /* 0x000fe40008000000 */
[----:B------:R-:W-:Y:S01]  /*55a0*/  UMOV UR30, UR4 ;  /* 0x00000004001e7c82 */ /* 0x000fe20008000000 */
[----:B------:R-:W-:Y:S01]  /*55b0*/  UMOV UR35, 0x80000020 ;  /* 0x8000002000237882 */ /* 0x000fe20000000000 */
[----:B------:R-:W-:Y:S01]  /*55c0*/  UIADD3 UR42, UR4, 0x80, URZ ;  /* 0x00000080042a7890 */ /* 0x000fe2000fffe03f */
[----:B------:R-:W-:Y:S01]  /*55d0*/  UMOV UR40, UR28 ;  /* 0x0000001c00287c82 */ /* 0x000fe20008000000 */
        /* <DEDUP_REMOVED lines=15> */
[----:B---3--:R-:W-:Y:S01]  /*56d0*/  SHF.R.U32.HI R8, RZ, 0x7, R8 ;  /* 0x00000007ff087819 */ /* 0x008fe20000011608 */
[----:B------:R-:W-:Y:S01]  /*56e0*/  UMOV UR56, UR28 ;  /* 0x0000001c00387c82 */ /* 0x000fe20008000000 */
[----:B------:R-:W-:Y:S01]  /*56f0*/  UMOV UR57, UR29 ;  /* 0x0000001d00397c82 */ /* 0x000fe20008000000 */
[----:B------:R-:W-:Y:S01]  /*5700*/  UMOV UR59, 0x80000020 ;  /* 0x80000020003b7882 */ /* 0x000fe20000000000 */
[----:B------:R-:W-:Y:S01]  /*5710*/  UIADD3 UR10, UR4, 0x200, URZ ;  /* 0x00000200040a7890 */ /* 0x000fe2000fffe03f */
[----:B--2---:R-:W-:Y:S01]  /*5720*/  VIADD R7, R8, 0x8 ;  /* 0x0000000808077836 */ /* 0x004fe20000000000 */
[----:B------:R-:W-:Y:S01]  /*5730*/  UMOV UR11, 0x80000020 ;  /* 0x80000020000b7882 */ /* 0x000fe20000000000 */
[----:B------:R-:W-:Y:S01]  /*5740*/  UIADD3 UR14, UR4, 0x202, URZ ;  /* 0x00000202040e7890 */ /* 0x000fe2000fffe03f */
[----:B------:R-:W-:-:S02]  /*5750*/  UMOV UR15, 0x80000020 ;  /* 0x80000020000f7882 */ /* 0x000fc40000000000 */
[----:B------:R2:W-:Y:S01]  /*5760*/  BAR.SYNC.DEFER_BLOCKING R7, 0x100 ;  /* 0x000400070000751d */ /* 0x0005e20000010000 */
[----:B------:R-:W-:Y:S02]  /*5770*/  UIADD3 UR18, UR4, 0x242, URZ ;  /* 0x0000024204127890 */ /* 0x000fe4000fffe03f */
[----:B------:R-:W-:Y:S02]  /*5780*/  UIADD3 UR22, UR4, 0x480, URZ ;  /* 0x0000048004167890 */ /* 0x000fe4000fffe03f */
[----:B------:R-:W-:Y:S01]  /*5790*/  UIADD3 UR26, UR4, 0x482, URZ ;  /* 0x00000482041a7890 */ /* 0x000fe2000fffe03f */
[----:B------:R-:W-:Y:S01]  /*57a0*/  UMOV UR19, 0x80000020 ;  /* 0x8000002000137882 */ /* 0x000fe20000000000 */
[----:B------:R-:W-:Y:S01]  /*57b0*/  UMOV UR23, 0x80000020 ;  /* 0x8000002000177882 */ /* 0x000fe20000000000 */
[----:B------:R-:W-:Y:S01]  /*57c0*/  UMOV UR27, 0x80000020 ;  /* 0x80000020001b7882 */ /* 0x000fe20000000000 */
[----:B------:R-:W-:-:S06]  /*57d0*/  WARPGROUP.ARRIVE ;  /* 0x00000000000079c5 */ /* 0x000fcc0000000000 */
[----:B------:R-:W-:Y:S01]  /*57e0*/  HGMMA.64x16x16.F32 R136, gdesc[UR28], RZ, !UPT, gsb0 ;  /* 0x002000001c8879f0 */ /* 0x000fe2000c0008ff */
[----:B------:R-:W-:Y:S01]  /*57f0*/  UIADD3 UR30, UR4, 0x1c0, URZ ;  /* 0x000001c0041e7890 */ /* 0x000fe2000fffe03f */
[----:B------:R-:W-:Y:S01]  /*5800*/  UMOV UR31, 0x80000020 ;  /* 0x80000020001f7882 */ /* 0x000fe20000000000 */
[----:B------:R-:W-:Y:S02]  /*5810*/  WARPGROUP.DEPBAR.LE gsb0, 0x0 ;  /* 0x00008000000079c5 */ /* 0x000fe40000010000 */
[----:B------:R-:W-:-:S06]  /*5820*/  WARPGROUP.ARRIVE ;  /* 0x00000000000079c5 */ /* 0x000fcc0000000000 */
[----:B------:R-:W-:Y:S01]  /*5830*/  HGMMA.64x16x16.F32 R128, gdesc[UR32], RZ, !UPT, gsb0 ;  /* 0x00200000208079f0 */ /* 0x000fe2000c0008ff */
[----:B------:R-:W-:Y:S01]  /*5840*/  UIADD3 UR34, UR4, 0x42, URZ ;  /* 0x0000004204227890 */ /* 0x000fe2000fffe03f */
[----:B------:R-:W-:Y:S01]  /*5850*/  UMOV UR32, UR8 ;  /* 0x0000000800207c82 */ /* 0x000fe20008000000 */
[----:B------:R-:W-:Y:S01]  /*5860*/  UMOV UR33, UR9 ;  /* 0x0000000900217c82 */ /* 0x000fe20008000000 */
        /* <DEDUP_REMOVED lines=16> */
[----:B-1----:R-:W-:-:S06]  /*5970*/  WARPGROUP.ARRIVE ;  /* 0x00000000000079c5 */ /* 0x002fcc0000000000 */
        /* <DEDUP_REMOVED lines=22> */
[----:B------:R-:W-:Y:S01]  /*5ae0*/  UMOV UR30, UR10 ;  /* 0x0000000a001e7c82 */ /* 0x000fe20008000000 */
[----:B------:R-:W-:Y:S01]  /*5af0*/  UMOV UR31, 0x80000020 ;  /* 0x80000020001f7882 */ /* 0x000fe20000000000 */
[----:B------:R-:W-:Y:S01]  /*5b00*/  UIADD3 UR10, UR4, 0x2, URZ ;  /* 0x00000002040a7890 */ /* 0x000fe2000fffe03f */
[----:B------:R-:W-:Y:S02]  /*5b10*/  WARPGROUP.DEPBAR.LE gsb0, 0x0 ;  /* 0x00008000000079c5 */ /* 0x000fe40000010000 */
[----:B------:R-:W-:-:S06]  /*5b20*/  WARPGROUP.ARRIVE ;  /* 0x00000000000079c5 */ /* 0x000fcc0000000000 */
[----:B------:R-:W-:Y:S03]  /*5b30*/  HGMMA.64x16x16.F32 R72, gdesc[UR28], RZ, !UPT, gsb0 ;  /* 0x002000001c4879f0 */ /* 0x000fe6000c0008ff */
        /* <DEDUP_REMOVED lines=8> */
[----:B------:R-:W-:Y:S01]  /*5bc0*/  UIADD3 UR34, UR4, 0x280, URZ ;  /* 0x0000028004227890 */ /* 0x000fe2000fffe03f */
[----:B------:R-:W-:Y:S01]  /*5bd0*/  UMOV UR32, UR12 ;  /* 0x0000000c00207c82 */ /* 0x000fe20008000000 */
[----:B------:R-:W-:Y:S01]  /*5be0*/  UMOV UR33, UR13 ;  /* 0x0000000d00217c82 */ /* 0x000fe20008000000 */
        /* <DEDUP_REMOVED lines=45> */
[----:B------:R-:W-:Y:S02]  /*5ec0*/  UIADD3 UR10, UR4, 0x440, URZ ;  /* 0x00000440040a7890 */ /* 0x000fe4000fffe03f */
        /* <DEDUP_REMOVED lines=172> */
[----:B------:R-:W-:Y:S01]  /*6990*/  UIADD3 UR4, UR4, 0x682, URZ ;  /* 0x0000068204047890 */ /* 0x000fe2000fffe03f */
[----:B------:R-:W-:Y:S02]  /*69a0*/  WARPGROUP.DEPBAR.LE gsb0, 0x0 ;  /* 0x00008000000079c5 */ /* 0x000fe40000010000 */
[----:B------:R-:W-:-:S06]  /*69b0*/  WARPGROUP.ARRIVE ;  /* 0x00000000000079c5 */ /* 0x000fcc0000000000 */
[----:B------:R-:W-:Y:S03]  /*69c0*/  HGMMA.64x16x16.F32 R128, gdesc[UR32], R128, gsb0 ;  /* 0x00200000208079f0 */ /* 0x000fe60008000880 */
        /* <DEDUP_REMOVED lines=24> */
[----:B--2---:R-:W-:Y:S05]  /*6b50*/  @P3 BRA `(.L_x_20) ;  /* 0x00000000002c3947 */ /* 0x004fea0003800000 */
[----:B------:R-:W-:Y:S05]  /*6b60*/  @!P0 BRA `(.L_x_21) ;  /* 0x0000000000048947 */ /* 0x000fea0003800000 */
[----:B------:R-:W-:Y:S01]  /*6b70*/  BPT.TRAP 0x1 ;  /* 0x000000040000795c */ /* 0x000fe20000300000 */
.L_x_21:
[----:B------:R-:W-:Y:S01]  /*6b80*/  ULEA UR4, UR6, UR39, 0x3 ;  /* 0x0000002706047291 */ /* 0x000fe2000f8e183f */
[----:B------:R-:W-:-:S04]  /*6b90*/  MOV R7, UR7 ;  /* 0x0000000700077c02 */ /* 0x000fc80008000f00 */
[----:B------:R-:W-:-:S04]  /*6ba0*/  SHF.L.U32 R7, R7, 0x1f, RZ ;  /* 0x0000001f07077819 */ /* 0x000fc800000006ff */
[----:B------:R1:W2:Y:S01]  /*6bb0*/  SYNCS.PHASECHK.TRANS64.TRYWAIT P2, [UR4+0x31c50], R7 ;  /* 0x031c5007ff0075a7 */ /* 0x0002a20008040144 */
[----:B------:R-:W-:Y:S05]  /*6bc0*/  @!P0 BRA `(.L_x_22) ;  /* 0x0000000000048947 */ /* 0x000fea0003800000 */
[----:B------:R-:W-:Y:S01]  /*6bd0*/  BPT.TRAP 0x1 ;  /* 0x000000040000795c */ /* 0x000fe20000300000 */
.L_x_22:
[----:B--2---:R-:W-:Y:S05]  /*6be0*/  @P2 BRA `(.L_x_20) ;  /* 0x0000000000082947 */ /* 0x004fea0003800000 */
[----:B------:R-:W2:Y:S02]  /*6bf0*/  SYNCS.PHASECHK.TRANS64.TRYWAIT P2, [UR4+0x31c50], R7 ;  /* 0x031c5007ff0075a7 */ /* 0x000ea40008040144 */
[----:B--2---:R-:W-:Y:S05]  /*6c00*/  @!P2 BRA `(.L_x_23) ;  /* 0x000000680098a947 */ /* 0x004fea0003800000 */
.L_x_20:
[----:B------:R-:W-:Y:S01]  /*6c10*/  UIADD3 UR4, UR39, 0x200, URZ ;  /* 0x0000020027047890 */ /* 0x000fe2000fffe03f */
[----:B------:R-:W-:Y:S01]  /*6c20*/  R2UR UR10, R18 ;  /* 0x00000000120a72ca */ /* 0x000fe200000e0000 */
[----:B------:R-:W-:Y:S01]  /*6c30*/  WARPGROUP.ARRIVE ;  /* 0x00000000000079c5 */ /* 0x000fe20000000000 */
[----:B------:R-:W-:Y:S01]  /*6c40*/  UMOV UR33, 0xc0000010 ;  /* 0xc000001000217882 */ /* 0x000fe20000000000 */
[----:B------:R-:W-:Y:S01]  /*6c50*/  USHF.R.U32.HI UR4, URZ, 0x4, UR4 ;  /* 0x000000043f047899 */ /* 0x000fe20008011604 */
[----:B-12---:R-:W-:Y:S01]  /*6c60*/  FMUL.FTZ R7, R136, UR5 ;  /* 0x0000000588077c20 */ /* 0x006fe20008410000 */
[----:B------:R-:W-:Y:S01]  /*6c70*/  UMOV UR35, 0x80000020 ;  /* 0x8000002000237882 */ /* 0x000fe20000000000 */
[----:B------:R-:W-:Y:S01]  /*6c80*/  FMUL.FTZ R8, R137, UR5 ;  /* 0x0000000589087c20 */ /* 0x000fe20008410000 */
[----:B------:R-:W-:Y:S01]  /*6c90*/  ULOP3.LUT UR4, UR4, 0x3fff, URZ, 0xc0, !UPT ;  /* 0x00003fff04047892 */ /* 0x000fe2000f8ec03f */
[----:B------:R-:W-:Y:S01]  /*6ca0*/  FMUL.FTZ R11, R140, UR5 ;  /* 0x000000058c0b7c20 */ /* 0x000fe20008410000 */
[----:B------:R-:W-:Y:S01]  /*6cb0*/  FMUL.FTZ R12, R141, UR5 ;  /* 0x000000058d0c7c20 */ /* 0x000fe20008410000 */
[----:B------:R-:W1:Y:S01]  /*6cc0*/  MUFU.TANH R7, R7 ;  /* 0x0000000700077308 */ /* 0x000e620000002400 */
[----:B------:R-:W-:Y:S01]  /*6cd0*/  ULOP3.LUT UR7, UR4, 0x2400000, URZ, 0xfc, !UPT ;  /* 0x0240000004077892 */ /* 0x000fe2000f8efc3f */
[----:B------:R-:W-:Y:S01]  /*6ce0*/  FMUL.FTZ R15, R128, UR5 ;  /* 0x00000005800f7c20 */ /* 0x000fe20008410000 */
[----:B------:R-:W-:Y:S01]  /*6cf0*/  ULOP3.LUT UR4, UR10, 0x10000, URZ, 0xfc, !UPT ;  /* 0x000100000a047892 */ /* 0x000fe2000f8efc3f */
[----:B------:R-:W-:Y:S01]  /*6d00*/  FMUL.FTZ R20, R129, UR5 ;  /* 0x0000000581147c20 */ /* 0x000fe20008410000 */
[----:B------:R-:W-:Y:S01]  /*6d10*/  UIMAD UR7, UR6, 0x6c0, UR7 ;  /* 0x000006c0060778a4 */ /* 0x000fe2000f8e0207 */
[----:B------:R-:W-:Y:S01]  /*6d20*/  FMUL.FTZ R22, R131, UR5 ;  /* 0x0000000583167c20 */ /* 0x000fe20008410000 */
[----:B------:R-:W-:Y:S01]  /*6d30*/  FMUL.FTZ R23, R132, UR5 ;  /* 0x0000000584177c20 */ /* 0x000fe20008410000 */
[----:B------:R-:W2:Y:S01]  /*6d40*/  MUFU.TANH R8, R8 ;  /* 0x0000000800087308 */ /* 0x000ea20000002400 */
[----:B------:R-:W-:Y:S01]  /*6d50*/  FMUL.FTZ R128, R133, UR5 ;  /* 0x0000000585807c20 */ /* 0x000fe20008410000 */
[----:B------:R-:W-:Y:S01]  /*6d60*/  UMOV UR32, UR4 ;  /* 0x0000000400207c82 */ /* 0x000fe20008000000 */
[----:B------:R-:W-:Y:S01]  /*6d70*/  FMUL.FTZ R120, R120, UR5 ;  /* 0x0000000578787c20 */ /* 0x000fe20008410000 */
[----:B------:R-:W-:Y:S01]  /*6d80*/  UMOV UR34, UR7 ;  /* 0x0000000700227c82 */ /* 0x000fe20008000000 */
[----:B------:R-:W-:Y:S01]  /*6d90*/  FMUL.FTZ R121, R121, UR5 ;  /* 0x0000000579797c20 */ /* 0x000fe20008410000 */
[----:B------:R-:W-:Y:S01]  /*6da0*/  HGMMA.64x96x16.F32 R24, gdesc[UR32].tnspB, R24, gsb0 ;  /* 0x41600000201879f0 */ /* 0x000fe20008000818 */
[----:B------:R-:W-:Y:S01]  /*6db0*/  UIADD3 UR32, UR4, 0x180, URZ ;  /* 0x0000018004207890 */ /* 0x000fe2000fffe03f */
[----:B------:R-:W3:Y:S01]  /*6dc0*/  MUFU.TANH R11, R11 ;  /* 0x0000000b000b7308 */ /* 0x000ee20000002400 */
[----:B------:R-:W-:Y:S01]  /*6dd0*/  UIADD3 UR34, UR7, 0x40, URZ ;  /* 0x0000004007227890 */ /* 0x000fe2000fffe03f */
[----:B-1----:R-:W-:Y:S01]  /*6de0*/  FMNMX.FTZ R131, R7, R5, !PT ;  /* 0x0000000507837209 */ /* 0x002fe20007810000 */
[----:B------:R-:W-:Y:S01]  /*6df0*/  UMOV UR33, 0xc0000010 ;  /* 0xc000001000217882 */ /* 0x000fe20000000000 */
[----:B------:R-:W-:Y:S01]  /*6e00*/  UMOV UR35, 0x80000020 ;  /* 0x8000002000237882 */ /* 0x000fe20000000000 */
[----:B------:R-:W-:Y:S01]  /*6e10*/  FMUL.FTZ R124, R124, UR5 ;  /* 0x000000057c7c7c20 */ /* 0x000fe20008410000 */
[----:B------:R-:W-:Y:S01]  /*6e20*/  FMUL.FTZ R125, R125, UR5 ;  /* 0x000000057d7d7c20 */ /* 0x000fe20008410000 */
[----:B------:R-:W-:Y:S01]  /*6e30*/  FMUL.FTZ R112, R112, UR5 ;  /* 0x0000000570707c20 */ /* 0x000fe20008410000 */
[----:B------:R-:W1:Y:S01]  /*6e40*/  MUFU.TANH R12, R12 ;  /* 0x0000000c000c7308 */ /* 0x000e620000002400 */
[----:B--2---:R-:W-:Y:S01]  /*6e50*/  FMNMX.FTZ R132, R8, R131, !PT ;  /* 0x0000008308847209 */ /* 0x004fe20007810000 */
[----:B------:R-:W-:Y:S01]  /*6e60*/  FMUL.FTZ R113, R113, UR5 ;  /* 0x0000000571717c20 */ /* 0x000fe20008410000 */
[----:B------:R-:W-:Y:S01]  /*6e70*/  FMUL.FTZ R116, R116, UR5 ;  /* 0x0000000574747c20 */ /* 0x000fe20008410000 */
[----:B------:R-:W-:Y:S01]  /*6e80*/  FMUL.FTZ R117, R117, UR5 ;  /* 0x0000000575757c20 */ /* 0x000fe20008410000 */
[----:B------:R-:W-:Y:S01]  /*6e90*/  FMUL.FTZ R104, R104, UR5 ;  /* 0x0000000568687c20 */ /* 0x000fe20008410000 */
[----:B------:R-:W-:Y:S01]  /*6ea0*/  FMUL.FTZ R105, R105, UR5 ;  /* 0x0000000569697c20 */ /* 0x000fe20008410000 */
[----:B------:R-:W-:Y:S01]  /*6eb0*/  FMUL.FTZ R108, R108, UR5 ;  /* 0x000000056c6c7c20 */ /* 0x000fe20008410000 */
[----:B------:R-:W2:Y:S01]  /*6ec0*/  MUFU.TANH R15, R15 ;  /* 0x0000000f000f7308 */ /* 0x000ea20000002400 */
[----:B---3--:R-:W-:Y:S01]  /*6ed0*/  FMNMX.FTZ R131, R11, R132, !PT ;  /* 0x000000840b837209 */ /* 0x008fe20007810000 */
[----:B------:R-:W-:Y:S01]  /*6ee0*/  FMUL.FTZ R109, R109, UR5 ;  /* 0x000000056d6d7c20 */ /* 0x000fe20008410000 */
[----:B------:R-:W-:Y:S01]  /*6ef0*/  FMUL.FTZ R96, R96, UR5 ;  /* 0x0000000560607c20 */ /* 0x000fe20008410000 */
[----:B------:R-:W-:Y:S01]  /*6f00*/  FMUL.FTZ R97, R97, UR5 ;  /* 0x0000000561617c20 */ /* 0x000fe20008410000 */
[----:B------:R-:W-:Y:S01]  /*6f10*/  FMUL.FTZ R100, R100, UR5 ;  /* 0x0000000564647c20 */ /* 0x000fe20008410000 */
[----:B------:R-:W-:Y:S01]  /*6f20*/  FMUL.FTZ R101, R101, UR5 ;  /* 0x0000000565657c20 */ /* 0x000fe20008410000 */
[----:B------:R-:W-:Y:S01]  /*6f30*/  FMUL.FTZ R88, R88, UR5 ;  /* 0x0000000558587c20 */ /* 0x000fe20008410000 */
[----:B------:R-:W3:Y:S01]  /*6f40*/  MUFU.TANH R20, R20 ;  /* 0x0000001400147308 */ /* 0x000ee20000002400 */
[----:B-1----:R-:W-:Y:S01]  /*6f50*/  FMNMX.FTZ R132, R12, R131, !PT ;  /* 0x000000830c847209 */ /* 0x002fe20007810000 */
[----:B------:R-:W-:Y:S01]  /*6f60*/  FMUL.FTZ R89, R89, UR5 ;  /* 0x0000000559597c20 */ /* 0x000fe20008410000 */
[----:B------:R-:W-:Y:S01]  /*6f70*/  FMUL.FTZ R92, R92, UR5 ;  /* 0x000000055c5c7c20 */ /* 0x000fe20008410000 */
[----:B------:R-:W-:Y:S01]  /*6f80*/  FMUL.FTZ R93, R93, UR5 ;  /* 0x000000055d5d7c20 */ /* 0x000fe20008410000 */
        /* <DEDUP_REMOVED lines=55> */
[----:B------:R-:W2:Y:S04]  /*7300*/  S2R R154, SR_TID.X ;  /* 0x00000000009a7919 */ /* 0x000ea80000002100 */
[----:B------:R-:W4:Y:S01]  /*7310*/  MUFU.TANH R113, R113 ;  /* 0x0000007100717308 */ /* 0x000f220000002400 */
[----:B---3--:R-:W-:-:S07]  /*7320*/  FMNMX.FTZ R131, R125, R132, !PT ;  /* 0x000000847d837209 */ /* 0x008fce0007810000 */
[----:B------:R-:W3:Y:S01]  /*7330*/  MUFU.TANH R116, R116 ;  /* 0x0000007400747308 */ /* 0x000ee20000002400 */
[----:B-1----:R-:W-:Y:S01]  /*7340*/  FMNMX.FTZ R132, R112, R131, !PT ;  /* 0x0000008370847209 */ /* 0x002fe20007810000 */
[----:B------:R-:W-:Y:S02]  /*7350*/  WARPGROUP.DEPBAR.LE gsb0, 0x0 ;  /* 0x00008000000079c5 */ /* 0x000fe40000010000 */
[----:B------:R-:W-:-:S04]  /*7360*/  WARPGROUP.ARRIVE ;  /* 0x00000000000079c5 */ /* 0x000fc80000000000 */
[----:B------:R-:W1:Y:S01]  /*7370*/  MUFU.TANH R117, R117 ;  /* 0x0000007500757308 */ /* 0x000e620000002400 */
[----:B----4-:R-:W-:Y:S01]  /*7380*/  FMNMX.FTZ R131, R113, R132, !PT ;  /* 0x0000008471837209 */ /* 0x010fe20007810000 */
[----:B------:R-:W-:Y:S01]  /*7390*/  HGMMA.64x96x16.F32 R24, gdesc[UR32].tnspB, R24, gsb0 ;  /* 0x41600000201879f0 */ /* 0x000fe20008000818 */
[----:B------:R-:W-:Y:S02]  /*73a0*/  UIADD3 UR32, UR4, 0x300, URZ ;  /* 0x0000030004207890 */ /* 0x000fe4000fffe03f */
[----:B------:R-:W-:-:S03]  /*73b0*/  UIADD3 UR34, UR7, 0x80, URZ ;  /* 0x0000008007227890 */ /* 0x000fc6000fffe03f */
[----:B------:R-:W4:Y:S01]  /*73c0*/  MUFU.TANH R104, R104 ;  /* 0x0000006800687308 */ /* 0x000f220000002400 */
[----:B------:R-:W-:Y:S01]  /*73d0*/  UMOV UR33, 0xc0000010 ;  /* 0xc000001000217882 */ /* 0x000fe20000000000 */
[----:B------:R-:W-:Y:S01]  /*73e0*/  UMOV UR35, 0x80000020 ;  /* 0x8000002000237882 */ /* 0x000fe20000000000 */
[----:B---3--:R-:W-:Y:S02]  /*73f0*/  FMNMX.FTZ R132, R116, R131, !PT ;  /* 0x0000008374847209 */ /* 0x008fe40007810000 */
[----:B--2---:R-:W-:Y:S02]  /*7400*/  SHF.R.U32.HI R153, RZ, 0x7, R154 ;  /* 0x00000007ff997819 */ /* 0x004fe4000001169a */
[----:B------:R-:W-:Y:S01]  /*7410*/  ISETP.GE.U32.AND P2, PT, R154, 0x180, PT ;  /* 0x000001809a00780c */ /* 0x000fe20003f46070 */
[----:B------:R-:W2:Y:S01]  /*7420*/  MUFU.TANH R105, R105 ;  /* 0x0000006900697308 */ /* 0x000ea20000002400 */
[----:B-1----:R-:W-:-:S07]  /*7430*/  FMNMX.FTZ R131, R117, R132, !PT ;  /* 0x0000008475837209 */ /* 0x002fce0007810000 */
[----:B------:R-:W1:Y:S01]  /*7440*/  MUFU.TANH R108, R108 ;  /* 0x0000006c006c7308 */ /* 0x000e620000002400 */
[----:B----4-:R-:W-:-:S07]  /*7450*/  FMNMX.FTZ R132, R104, R131, !PT ;  /* 0x0000008368847209 */ /* 0x010fce0007810000 */
[----:B------:R-:W3:Y:S01]  /*7460*/  MUFU.TANH R109, R109 ;  /* 0x0000006d006d7308 */ /* 0x000ee20000002400 */
[----:B--2---:R-:W-:-:S07]  /*7470*/  FMNMX.FTZ R131, R105, R132, !PT ;  /* 0x0000008469837209 */ /* 0x004fce0007810000 */
[----:B------:R-:W2:Y:S01]  /*7480*/  MUFU.TANH R96, R96 ;  /* 0x0000006000607308 */ /* 0x000ea20000002400 */
[----:B-1----:R-:W-:-:S07]  /*7490*/  FMNMX.FTZ R132, R108, R131, !PT ;  /* 0x000000836c847209 */ /* 0x002fce0007810000 */
[----:B------:R-:W1:Y:S01]  /*74a0*/  MUFU.TANH R97, R97 ;  /* 0x0000006100617308 */ /* 0x000e620000002400 */
[----:B---3--:R-:W-:-:S07]  /*74b0*/  FMNMX.FTZ R131, R109, R132, !PT ;  /* 0x000000846d837209 */ /* 0x008fce0007810000 */
        /* <DEDUP_REMOVED lines=13> */
[----:B--2---:R-:W-:Y:S01]  /*7590*/  FMNMX.FTZ R132, R92, R131, !PT ;  /* 0x000000835c847209 */ /* 0x004fe20007810000 */
[----:B------:R-:W-:Y:S02]  /*75a0*/  WARPGROUP.DEPBAR.LE gsb0, 0x0 ;  /* 0x00008000000079c5 */ /* 0x000fe40000010000 */
[----:B------:R-:W-:-:S04]  /*75b0*/  WARPGROUP.ARRIVE ;  /* 0x00000000000079c5 */ /* 0x000fc80000000000 */
[----:B------:R-:W2:Y:S01]  /*75c0*/  MUFU.TANH R81, R81 ;  /* 0x0000005100517308 */ /* 0x000ea20000002400 */
[----:B-1----:R-:W-:Y:S01]  /*75d0*/  FMNMX.FTZ R131, R93, R132, !PT ;  /* 0x000000845d837209 */ /* 0x002fe20007810000 */
[----:B------:R-:W-:Y:S01]  /*75e0*/  HGMMA.64x96x16.F32 R24, gdesc[UR32].tnspB, R24, gsb0 ;  /* 0x41600000201879f0 */ /* 0x000fe20008000818 */
[----:B------:R-:W-:Y:S02]  /*75f0*/  UIADD3 UR32, UR4, 0x480, URZ ;  /* 0x0000048004207890 */ /* 0x000fe4000fffe03f */
[----:B------:R-:W-:Y:S01]  /*7600*/  UIADD3 UR34, UR7, 0xc0, URZ ;  /* 0x000000c007227890 */ /* 0x000fe2000fffe03f */
[----:B------:R-:W-:Y:S01]  /*7610*/  UMOV UR33, 0xc0000010 ;  /* 0xc000001000217882 */ /* 0x000fe20000000000 */
[----:B------:R-:W-:Y:S01]  /*7620*/  UMOV UR35, 0x80000020 ;  /* 0x8000002000237882 */ /* 0x000fe20000000000 */
        /* <DEDUP_REMOVED lines=15> */
[----:B--2---:R-:W-:-:S05]  /*7720*/  FMNMX.FTZ R132, R77, R132, !PT ;  /* 0x000000844d847209 */ /* 0x004fca0007810000 */
[----:B------:R-:W2:Y:S02]  /*7730*/  SHFL.BFLY PT, R131, R132, 0x2, 0x1f ;  /* 0x0c401f0084837f89 */ /* 0x000ea400000e0000 */
[----:B------:R-:W4:Y:S01]  /*7740*/  MUFU.TANH R13, R13 ;  /* 0x0000000d000d7308 */ /* 0x000f220000002400 */
[----:B-1----:R-:W-:-:S07]  /*7750*/  FMNMX.FTZ R135, R9, R6, !PT ;  /* 0x0000000609877209 */ /* 0x002fce0007810000 */
[----:B------:R-:W1:Y:S01]  /*7760*/  MUFU.TANH R14, R14 ;  /* 0x0000000e000e7308 */ /* 0x000e620000002400 */
[----:B---3--:R-:W-:-:S07]  /*7770*/  FMNMX.FTZ R136, R10, R135, !PT ;  /* 0x000000870a887209 */ /* 0x008fce0007810000 */
[----:B------:R-:W3:Y:S01]  /*7780*/  MUFU.TANH R21, R21 ;  /* 0x0000001500157308 */ /* 0x000ee20000002400 */
[----:B--2---:R-:W-:Y:S01]  /*7790*/  FMNMX.FTZ R133, R132, R131, !PT ;  /* 0x0000008384857209 */ /* 0x004fe20007810000 */
[----:B------:R-:W-:Y:S01]  /*77a0*/  FMUL.FTZ R131, R74, UR5 ;  /* 0x000000054a837c20 */ /* 0x000fe20008410000 */
[----:B------:R-:W-:Y:S01]  /*77b0*/  FMUL.FTZ R132, R75, UR5 ;  /* 0x000000054b847c20 */ /* 0x000fe20008410000 */
[----:B------:R-:W2:Y:S04]  /*77c0*/  LDC R74, c[0x0][0x988] ;  /* 0x00026200ff4a7b82 */ /* 0x000ea80000000800 */
[----:B------:R-:W5:Y:S01]  /*77d0*/  MUFU.TANH R22, R22 ;  /* 0x0000001600167308 */ /* 0x000f620000002400 */
[----:B------:R-:W4:Y:S01]  /*77e0*/  SHFL.BFLY PT, R134, R133, 0x1, 0x1f ;  /* 0x0c201f0085867f89 */ /* 0x000f2200000e0000 */
[----:B------:R-:W-:-:S02]  /*77f0*/  WARPGROUP.DEPBAR.LE gsb0, 0x0 ;  /* 0x00008000000079c5 */ /* 0x000fc40000010000 */
[----:B------:R-:W-:-:S04]  /*7800*/  WARPGROUP.ARRIVE ;  /* 0x00000000000079c5 */ /* 0x000fc80000000000 */
[----:B------:R-:W5:Y:S02]  /*7810*/  MUFU.TANH R129, R129 ;  /* 0x0000008100817308 */ /* 0x000f640000002400 */
[----:B------:R-:W-:Y:S01]  /*7820*/  HGMMA.64x96x16.F32 R24, gdesc[UR32].tnspB, R24, gsb0 ;  /* 0x41600000201879f0 */ /* 0x000fe20008000818 */
[----:B------:R-:W-:Y:S02]  /*7830*/  UIADD3 UR32, UR4, 0x600, URZ ;  /* 0x0000060004207890 */ /* 0x000fe4000fffe03f */
[----:B------:R-:W-:-:S03]  /*7840*/  UIADD3 UR34, UR7, 0x100, URZ ;  /* 0x0000010007227890 */ /* 0x000fc6000fffe03f */
[----:B------:R-:W5:Y:S01]  /*7850*/  MUFU.TANH R130, R130 ;  /* 0x0000008200827308 */ /* 0x000f620000002400 */
[----:B------:R-:W-:Y:S01]  /*7860*/  UMOV UR33, 0xc0000010 ;  /* 0xc000001000217882 */ /* 0x000fe20000000000 */
[----:B------:R-:W-:Y:S01]  /*7870*/  UMOV UR35, 0x80000020 ;  /* 0x8000002000237882 */ /* 0x000fe20000000000 */
[----:B----4-:R-:W-:-:S05]  /*7880*/  FMNMX.FTZ R75, R133, R134, !PT ;  /* 0x00000086854b7209 */ /* 0x010fca0007810000 */
[----:B------:R-:W4:Y:S01]  /*7890*/  MUFU.TANH R122, R122 ;  /* 0x0000007a007a7308 */ /* 0x000f220000002400 */
[C---:B--2---:R-:W-:Y:S01]  /*78a0*/  FMUL.FTZ R133, R75.reuse, R74 ;  /* 0x0000004a4b857220 */ /* 0x044fe20000410000 */
[----:B------:R-:W-:-:S03]  /*78b0*/  FADD.FTZ R5, -R75, R5 ;  /* 0x000000054b057221 */ /* 0x000fc60000010100 */
[-CC-:B------:R-:W-:Y:S01]  /*78c0*/  FFMA.FTZ R134, R12, R74.reuse, -R133.reuse ;  /* 0x0000004a0c867223 */ /* 0x180fe20000010885 */
[-CC-:B------:R-:W-:Y:S01]  /*78d0*/  FFMA.FTZ R12, R15, R74.reuse, -R133.reuse ;  /* 0x0000004a0f0c7223 */ /* 0x180fe20000010885 */
[-CC-:B------:R-:W-:Y:S01]  /*78e0*/  FFMA.FTZ R15, R20, R74.reuse, -R133.reuse ;  /* 0x0000004a140f7223 */ /* 0x180fe20000010885 */
[--C-:B------:R-:W-:Y:S01]  /*78f0*/  FFMA.FTZ R20, R23, R74, -R133.reuse ;  /* 0x0000004a17147223 */ /* 0x100fe20000010885 */
[----:B------:R-:W-:Y:S01]  /*7900*/  FMNMX.FTZ R23, R13, R136, !PT ;  /* 0x000000880d177209 */ /* 0x000fe20007810000 */
[-CC-:B------:R-:W-:Y:S01]  /*7910*/  FFMA.FTZ R136, R128, R74.reuse, -R133.reuse ;  /* 0x0000004a80887223 */ /* 0x180fe20000010885 */
[----:B------:R-:W2:Y:S01]  /*7920*/  MUFU.TANH R123, R123 ;  /* 0x0000007b007b7308 */ /* 0x000ea20000002400 */
[-CC-:B------:R-:W-:Y:S01]  /*7930*/  FFMA.FTZ R7, R7, R74.reuse, -R133.reuse ;  /* 0x0000004a07077223 */ /* 0x180fe20000010885 */
[----:B-1----:R-:W-:Y:S01]  /*7940*/  FMNMX.FTZ R128, R14, R23, !PT ;  /* 0x000000170e807209 */ /* 0x002fe20007810000 */
[-CC-:B------:R-:W-:Y:S01]  /*7950*/  FFMA.FTZ R8, R8, R74.reuse, -R133.reuse ;  /* 0x0000004a08087223 */ /* 0x180fe20000010885 */
[-CC-:B------:R-:W-:Y:S01]  /*7960*/  FFMA.FTZ R11, R11, R74.reuse, -R133.reuse ;  /* 0x0000004a0b0b7223 */ /* 0x180fe20000010885 */
[--C-:B------:R-:W-:Y:S01]  /*7970*/  FFMA.FTZ R120, R120, R74, -R133.reuse ;  /* 0x0000004a78787223 */ /* 0x100fe20000010885 */
[----:B---3--:R-:W-:Y:S01]  /*7980*/  FMNMX.FTZ R135, R21, R128, !PT ;  /* 0x0000008015877209 */ /* 0x008fe20007810000 */
[-CC-:B------:R-:W-:Y:S01]  /*7990*/  FFMA.FTZ R121, R121, R74.reuse, -R133.reuse ;  /* 0x0000004a79797223 */ /* 0x180fe20000010885 */
[----:B------:R-:W1:Y:S01]  /*79a0*/  MUFU.TANH R126, R126 ;  /* 0x0000007e007e7308 */ /* 0x000e620000002400 */
[-CC-:B------:R-:W-:Y:S01]  /*79b0*/  FFMA.FTZ R124, R124, R74.reuse, -R133.reuse ;  /* 0x0000004a7c7c7223 */ /* 0x180fe20000010885 */
[----:B-----5:R-:W-:Y:S01]  /*79c0*/  FMNMX.FTZ R128, R22, R135, !PT ;  /* 0x0000008716807209 */ /* 0x020fe20007810000 */
[-CC-:B------:R-:W-:Y:S01]  /*79d0*/  FFMA.FTZ R125, R125, R74.reuse, -R133.reuse ;  /* 0x0000004a7d7d7223 */ /* 0x180fe20000010885 */
[-CC-:B------:R-:W-:Y:S01]  /*79e0*/  FFMA.FTZ R112, R112, R74.reuse, -R133.reuse ;  /* 0x0000004a70707223 */ /* 0x180fe20000010885 */
[--C-:B------:R-:W-:Y:S01]  /*79f0*/  FFMA.FTZ R113, R113, R74, -R133.reuse ;  /* 0x0000004a71717223 */ /* 0x100fe20000010885 */
[----:B------:R-:W-:Y:S01]  /*7a00*/  FMNMX.FTZ R135, R129, R128, !PT ;  /* 0x0000008081877209 */ /* 0x000fe20007810000 */
[-CC-:B------:R-:W-:Y:S01]  /*7a10*/  FFMA.FTZ R116, R116, R74.reuse, -R133.reuse ;  /* 0x0000004a74747223 */ /* 0x180fe20000010885 */
[----:B------:R-:W3:Y:S01]  /*7a20*/  MUFU.TANH R127, R127 ;  /* 0x0000007f007f7308 */ /* 0x000ee20000002400 */
[-CC-:B------:R-:W-:Y:S01]  /*7a30*/  FFMA.FTZ R117, R117, R74.reuse, -R133.reuse ;  /* 0x0000004a75757223 */ /* 0x180fe20000010885 */
[----:B------:R-:W-:Y:S01]  /*7a40*/  FMNMX.FTZ R135, R130, R135, !PT ;  /* 0x0000008782877209 */ /* 0x000fe20007810000 */
[-CC-:B------:R-:W-:Y:S01]  /*7a50*/  FFMA.FTZ R104, R104, R74.reuse, -R133.reuse ;  /* 0x0000004a68687223 */ /* 0x180fe20000010885 */
[-CC-:B------:R-:W-:Y:S01]  /*7a60*/  FFMA.FTZ R105, R105, R74.reuse, -R133.reuse ;  /* 0x0000004a69697223 */ /* 0x180fe20000010885 */
[-CC-:B------:R-:W-:Y:S01]  /*7a70*/  FFMA.FTZ R108, R108, R74.reuse, -R133.reuse ;  /* 0x0000004a6c6c7223 */ /* 0x180fe20000010885 */
[----:B----4-:R-:W-:Y:S01]  /*7a80*/  FMNMX.FTZ R128, R122, R135, !PT ;  /* 0x000000877a807209 */ /* 0x010fe20007810000 */
[-CC-:B------:R-:W-:Y:S01]  /*7a90*/  FFMA.FTZ R109, R109, R74.reuse, -R133.reuse ;  /* 0x0000004a6d6d7223 */ /* 0x180fe20000010885 */
[----:B------:R-:W4:Y:S01]  /*7aa0*/  MUFU.TANH R114, R114 ;  /* 0x0000007200727308 */ /* 0x000f220000002400 */
[--C-:B------:R-:W-:Y:S01]  /*7ab0*/  FFMA.FTZ R96, R96, R74, -R133.reuse ;  /* 0x0000004a60607223 */ /* 0x100fe20000010885 */
[----:B--2---:R-:W-:Y:S01]  /*7ac0*/  FMNMX.FTZ R135, R123, R128, !PT ;  /* 0x000000807b877209 */ /* 0x004fe20007810000 */
[-CC-:B------:R-:W-:Y:S01]  /*7ad0*/  FFMA.FTZ R97, R97, R74.reuse, -R133.reuse ;  /* 0x0000004a61617223 */ /* 0x180fe20000010885 */
[-CC-:B------:R-:W-:Y:S01]  /*7ae0*/  FFMA.FTZ R100, R100, R74.reuse, -R133.reuse ;  /* 0x0000004a64647223 */ /* 0x180fe20000010885 */
[-CC-:B------:R-:W-:Y:S01]  /*7af0*/  FFMA.FTZ R101, R101, R74.reuse, -R133.reuse ;  /* 0x0000004a65657223 */ /* 0x180fe20000010885 */
[----:B-1----:R-:W-:Y:S01]  /*7b00*/  FMNMX.FTZ R128, R126, R135, !PT ;  /* 0x000000877e807209 */ /* 0x002fe20007810000 */
[-CC-:B------:R-:W-:Y:S01]  /*7b10*/  FFMA.FTZ R88, R88, R74.reuse, -R133.reuse ;  /* 0x0000004a58587223 */ /* 0x180fe20000010885 */
[----:B------:R-:W1:Y:S01]  /*7b20*/  MUFU.TANH R115, R115 ;  /* 0x0000007300737308 */ /* 0x000e620000002400 */
[--C-:B------:R-:W-:Y:S01]  /*7b30*/  FFMA.FTZ R89, R89, R74, -R133.reuse ;  /* 0x0000004a59597223 */ /* 0x100fe20000010885 */
[----:B---3--:R-:W-:Y:S01]  /*7b40*/  FMNMX.FTZ R135, R127, R128, !PT ;  /* 0x000000807f877209 */ /* 0x008fe20007810000 */
[-CC-:B------:R-:W-:Y:S01]  /*7b50*/  FFMA.FTZ R92, R92, R74.reuse, -R133.reuse ;  /* 0x0000004a5c5c7223 */ /* 0x180fe20000010885 */
[-CC-:B------:R-:W-:Y:S01]  /*7b60*/  FFMA.FTZ R93, R93, R74.reuse, -R133.reuse ;  /* 0x0000004a5d5d7223 */ /* 0x180fe20000010885 */
[-CC-:B------:R-:W-:Y:S01]  /*7b70*/  FFMA.FTZ R80, R80, R74.reuse, -R133.reuse ;  /* 0x0000004a50507223 */ /* 0x180fe20000010885 */
[-CC-:B------:R-:W-:Y:S01]  /*7b80*/  FFMA.FTZ R81, R81, R74.reuse, -R133.reuse ;  /* 0x0000004a51517223 */ /* 0x180fe20000010885 */
[-CC-:B------:R-:W-:Y:S01]  /*7b90*/  FFMA.FTZ R84, R84, R74.reuse, -R133.reuse ;  /* 0x0000004a54547223 */ /* 0x180fe20000010885 */
[----:B------:R-:W2:Y:S01]  /*7ba0*/  MUFU.TANH R118, R118 ;  /* 0x0000007600767308 */ /* 0x000ea20000002400 */
[----:B----4-:R-:W-:Y:S01]  /*7bb0*/  FMNMX.FTZ R128, R114, R135, !PT ;  /* 0x0000008772807209 */ /* 0x010fe20007810000 */
[-CC-:B------:R-:W-:Y:S01]  /*7bc0*/  FFMA.FTZ R85, R85, R74.reuse, -R133.reuse ;  /* 0x0000004a55557223 */ /* 0x180fe20000010885 */
[-CC-:B------:R-:W-:Y:S01]  /*7bd0*/  FFMA.FTZ R72, R72, R74.reuse, -R133.reuse ;  /* 0x0000004a48487223 */ /* 0x180fe20000010885 */
[-C--:B------:R-:W-:Y:S01]  /*7be0*/  FFMA.FTZ R76, R76, R74.reuse, -R133 ;  /* 0x0000004a4c4c7223 */ /* 0x080fe20000010885 */
[----:B------:R-:W-:-:S03]  /*7bf0*/  FMUL.FTZ R5, R5, R74 ;  /* 0x0000004a05057220 */ /* 0x000fc60000410000 */
[----:B------:R-:W3:Y:S01]  /*7c00*/  MUFU.TANH R119, R119 ;  /* 0x0000007700777308 */ /* 0x000ee20000002400 */
[----:B-1----:R-:W-:-:S07]  /*7c10*/  FMNMX.FTZ R135, R115, R128, !PT ;  /* 0x0000008073877209 */ /* 0x002fce0007810000 */
[----:B------:R-:W1:Y:S01]  /*7c20*/  MUFU.TANH R106, R106 ;  /* 0x0000006a006a7308 */ /* 0x000e620000002400 */
[----:B--2---:R-:W-:-:S07]  /*7c30*/  FMNMX.FTZ R128, R118, R135, !PT ;  /* 0x0000008776807209 */ /* 0x004fce0007810000 */
[----:B------:R-:W2:Y:S01]  /*7c40*/  MUFU.TANH R107, R107 ;  /* 0x0000006b006b7308 */ /* 0x000ea20000002400 */
[----:B---3--:R-:W-:-:S07]  /*7c50*/  FMNMX.FTZ R135, R119, R128, !PT ;  /* 0x0000008077877209 */ /* 0x008fce0007810000 */
[----:B------:R-:W3:Y:S01]  /*7c60*/  MUFU.TANH R110, R110 ;  /* 0x0000006e006e7308 */ /* 0x000ee20000002400 */
[----:B-1----:R-:W-:Y:S01]  /*7c70*/  FMNMX.FTZ R128, R106, R135, !PT ;  /* 0x000000876a807209 */ /* 0x002fe20007810000 */
[----:B------:R-:W-:Y:S02]  /*7c80*/  WARPGROUP.DEPBAR.LE gsb0, 0x0 ;  /* 0x00008000000079c5 */ /* 0x000fe40000010000 */
[----:B------:R-:W-:-:S04]  /*7c90*/  WARPGROUP.ARRIVE ;  /* 0x00000000000079c5 */ /* 0x000fc80000000000 */
[----:B------:R-:W1:Y:S01]  /*7ca0*/  MUFU.TANH R111, R111 ;  /* 0x0000006f006f7308 */ /* 0x000e620000002400 */
[----:B--2---:R-:W-:Y:S01]  /*7cb0*/  FMNMX.FTZ R135, R107, R128, !PT ;  /* 0x000000806b877209 */ /* 0x004fe20007810000 */
[----:B------:R-:W-:Y:S01]  /*7cc0*/  HGMMA.64x96x16.F32 R24, gdesc[UR32].tnspB, R24, gsb0 ;  /* 0x41600000201879f0 */ /* 0x000fe20008000818 */
[----:B------:R-:W-:Y:S02]  /*7cd0*/  UIADD3 UR32, UR4, 0x780, URZ ;  /* 0x0000078004207890 */ /* 0x000fe4000fffe03f */
[----:B------:R-:W-:Y:S01]  /*7ce0*/  UIADD3 UR34, UR7, 0x140, URZ ;  /* 0x0000014007227890 */ /* 0x000fe2000fffe03f */
[----:B------:R-:W-:Y:S01]  /*7cf0*/  UMOV UR33, 0xc0000010 ;  /* 0xc000001000217882 */ /* 0x000fe20000000000 */
[----:B------:R-:W-:Y:S01]  /*7d00*/  UMOV UR35, 0x80000020 ;  /* 0x8000002000237882 */ /* 0x000fe20000000000 */
[----:B------:R-:W2:Y:S01]  /*7d10*/  MUFU.TANH R98, R98 ;  /* 0x0000006200627308 */ /* 0x000ea20000002400 */
[----:B---3--:R-:W-:-:S04]  /*7d20*/  FMNMX.FTZ R128, R110, R135, !PT ;  /* 0x000000876e807209 */ /* 0x008fc80007810000 */
[----:B-1----:R-:W-:-:S03]  /*7d30*/  FMNMX.FTZ R135, R111, R128, !PT ;  /* 0x000000806f877209 */ /* 0x002fc60007810000 */
[----:B------:R-:W1:Y:S08]  /*7d40*/  MUFU.TANH R99, R99 ;  /* 0x0000006300637308 */ /* 0x000e700000002400 */
        /* <DEDUP_REMOVED lines=26> */
[----:B---3--:R-:W-:Y:S01]  /*7ef0*/  FMNMX.FTZ R128, R87, R128, !PT ;  /* 0x0000008057807209 */ /* 0x008fe20007810000 */
[----:B------:R-:W-:Y:S02]  /*7f00*/  UIADD3 UR34, UR7, 0x180, URZ ;  /* 0x0000018007227890 */ /* 0x000fe4000fffe03f */
[----:B------:R-:W1:Y:S01]  /*7f10*/  MUFU.TANH R132, R132 ;  /* 0x0000008400847308 */ /* 0x000e620000002400 */
[----:B------:R-:W-:Y:S01]  /*7f20*/  UMOV UR33, 0xc0000010 ;  /* 0xc000001000217882 */ /* 0x000fe20000000000 */
[----:B------:R-:W-:-:S06]  /*7f30*/  UMOV UR35, 0x80000020 ;  /* 0x8000002000237882 */ /* 0x000fcc0000000000 */
[----:B------:R-:W3:Y:S01]  /*7f40*/  MUFU.TANH R78, R78 ;  /* 0x0000004e004e7308 */ /* 0x000ee20000002400 */
[----:B--2---:R-:W-:-:S07]  /*7f50*/  FMNMX.FTZ R135, R131, R128, !PT ;  /* 0x0000008083877209 */ /* 0x004fce0007810000 */
[----:B------:R-:W2:Y:S01]  /*7f60*/  MUFU.TANH R79, R79 ;  /* 0x0000004f004f7308 */ /* 0x000ea20000002400 */
[----:B-1----:R-:W-:-:S07]  /*7f70*/  FMNMX.FTZ R135, R132, R135, !PT ;  /* 0x0000008784877209 */ /* 0x002fce0007810000 */
[----:B------:R1:W-:Y:S01]  /*7f80*/  MUFU.EX2 R23, R136 ;  /* 0x0000008800177308 */ /* 0x0003e20000000800 */
[----:B---3--:R-:W-:-:S07]  /*7f90*/  FMNMX.FTZ R128, R78, R135, !PT ;  /* 0x000000874e807209 */ /* 0x008fce0007810000 */
[----:B------:R-:W-:Y:S01]  /*7fa0*/  MUFU.EX2 R5, R5 ;  /* 0x0000000500057308 */ /* 0x000fe20000000800 */
[----:B--2---:R-:W-:-:S05]  /*7fb0*/  FMNMX.FTZ R128, R79, R128, !PT ;  /* 0x000000804f807209 */ /* 0x004fca0007810000 */
[----:B------:R-:W2:Y:S02]  /*7fc0*/  SHFL.BFLY PT, R135, R128, 0x2, 0x1f ;  /* 0x0c401f0080877f89 */ /* 0x000ea400000e0000 */
[----:B------:R-:W-:Y:S08]  /*7fd0*/  MUFU.EX2 R7, R7 ;  /* 0x0000000700077308 */ /* 0x000ff00000000800 */
[----:B------:R-:W-:Y:S08]  /*7fe0*/  MUFU.EX2 R8, R8 ;  /* 0x0000000800087308 */ /* 0x000ff00000000800 */
[----:B------:R-:W-:Y:S01]  /*7ff0*/  MUFU.EX2 R11, R11 ;  /* 0x0000000b000b7308 */ /* 0x000fe20000000800 */
[----:B--2---:R-:W-:Y:S01]  /*8000*/  FMNMX.FTZ R135, R128, R135, !PT ;  /* 0x0000008780877209 */ /* 0x004fe20007810000 */
[----:B------:R-:W-:-:S06]  /*8010*/  FFMA.FTZ R128, R73, R74, -R133 ;  /* 0x0000004a49807223 */ /* 0x000fcc0000010885 */
[----:B------:R-:W-:Y:S01]  /*8020*/  MUFU.EX2 R134, R134 ;  /* 0x0000008600867308 */ /* 0x000fe20000000800 */
[----:B-1----:R-:W1:Y:S07]  /*8030*/  SHFL.BFLY PT, R136, R135, 0x1, 0x1f ;  /* 0x0c201f0087887f89 */ /* 0x002e6e00000e0000 */
[----:B------:R-:W-:Y:S08]  /*8040*/  MUFU.EX2 R12, R12 ;  /* 0x0000000c000c7308 */ /* 0x000ff00000000800 */
[----:B------:R-:W-:Y:S08]  /*8050*/  MUFU.EX2 R15, R15 ;  /* 0x0000000f000f7308 */ /* 0x000ff00000000800 */
[----:B------:R-:W-:Y:S01]  /*8060*/  MUFU.EX2 R20, R20 ;  /* 0x0000001400147308 */ /* 0x000fe20000000800 */
[----:B-1----:R-:W-:Y:S01]  /*8070*/  FMNMX.FTZ R73, R135, R136, !PT ;  /* 0x0000008887497209 */ /* 0x002fe20007810000 */
[----:B------:R-:W-:-:S04]  /*8080*/  FFMA.FTZ R136, R77, R74, -R133 ;  /* 0x0000004a4d887223 */ /* 0x000fc80000010885 */
[CC--:B------:R-:W-:Y:S01]  /*8090*/  FMUL.FTZ R133, R73.reuse, R74.reuse ;  /* 0x0000004a49857220 */ /* 0x0c0fe20000410000 */
[----:B------:R-:W-:Y:S01]  /*80a0*/  FADD.FTZ R77, -R73, R6 ;  /* 0x00000006494d7221 */ /* 0x000fe20000010100 */
[----:B------:R-:W-:Y:S02]  /*80b0*/  WARPGROUP.DEPBAR.LE gsb0, 0x0 ;  /* 0x00008000000079c5 */ /* 0x000fe40000010000 */
[----:B------:R-:W-:Y:S01]  /*80c0*/  WARPGROUP.ARRIVE ;  /* 0x00000000000079c5 */ /* 0x000fe20000000000 */
[-CC-:B------:R-:W-:Y:S01]  /*80d0*/  FFMA.FTZ R137, R22, R74.reuse, -R133.reuse ;  /* 0x0000004a16897223 */ /* 0x180fe20000010885 */
[-C--:B------:R-:W-:Y:S01]  /*80e0*/  FMUL.FTZ R77, R77, R74.reuse ;  /* 0x0000004a4d4d7220 */ /* 0x080fe20000410000 */
[-CC-:B------:R-:W-:Y:S01]  /*80f0*/  FFMA.FTZ R9, R9, R74.reuse, -R133.reuse ;  /* 0x0000004a09097223 */ /* 0x180fe20000010885 */
[-CC-:B------:R-:W-:Y:S01]  /*8100*/  FFMA.FTZ R22, R114, R74.reuse, -R133.reuse ;  /* 0x0000004a72167223 */ /* 0x180fe20000010885 */
[-CC-:B------:R-:W-:Y:S01]  /*8110*/  FFMA.FTZ R114, R115, R74.reuse, -R133.reuse ;  /* 0x0000004a73727223 */ /* 0x180fe20000010885 */
[----:B------:R-:W-:Y:S01]  /*8120*/  HGMMA.64x96x16.F32 R24, gdesc[UR32].tnspB, R24, gsb0 ;  /* 0x41600000201879f0 */ /* 0x000fe20008000818 */
[----:B------:R-:W-:Y:S01]  /*8130*/  UIADD3 UR32, UR4, 0xa80, URZ ;  /* 0x00000a8004207890 */ /* 0x000fe2000fffe03f */
[-CC-:B------:R-:W-:Y:S01]  /*8140*/  FFMA.FTZ R115, R118, R74.reuse, -R133.reuse ;  /* 0x0000004a76737223 */ /* 0x180fe20000010885 */
[----:B------:R-:W-:Y:S01]  /*8150*/  UIADD3 UR34, UR7, 0x1c0, URZ ;  /* 0x000001c007227890 */ /* 0x000fe2000fffe03f */
[-CC-:B------:R-:W-:Y:S01]  /*8160*/  FFMA.FTZ R135, R10, R74.reuse, -R133.reuse ;  /* 0x0000004a0a877223 */ /* 0x180fe20000010885 */
[----:B------:R-:W-:Y:S01]  /*8170*/  UMOV UR33, 0xc0000010 ;  /* 0xc000001000217882 */ /* 0x000fe20000000000 */
[----:B------:R-:W-:Y:S01]  /*8180*/  UMOV UR35, 0x80000020 ;  /* 0x8000002000237882 */ /* 0x000fe20000000000 */
[-CC-:B------:R-:W-:Y:S01]  /*8190*/  FFMA.FTZ R118, R119, R74.reuse, -R133.reuse ;  /* 0x0000004a77767223 */ /* 0x180fe20000010885 */
[----:B------:R-:W-:Y:S01]  /*81a0*/  FFMA.FTZ R10, R13, R74, -R133 ;  /* 0x0000004a0d0a7223 */ /* 0x000fe20000010885 */
[----:B------:R-:W-:-:S02]  /*81b0*/  IMAD.U32 R119, RZ, RZ, UR38 ;  /* 0x00000026ff777e24 */ /* 0x000fc4000f8e00ff */
[-CC-:B------:R-:W-:Y:S01]  /*81c0*/  FFMA.FTZ R13, R21, R74.reuse, -R133.reuse ;  /* 0x0000004a150d7223 */ /* 0x180fe20000010885 */
[----:B------:R-:W-:Y:S01]  /*81d0*/  MUFU.EX2 R77, R77 ;  /* 0x0000004d004d7308 */ /* 0x000fe20000000800 */
[-CC-:B------:R-:W-:Y:S01]  /*81e0*/  FFMA.FTZ R21, R106, R74.reuse, -R133.reuse ;  /* 0x0000004a6a157223 */ /* 0x180fe20000010885 */
[-CC-:B------:R-:W-:Y:S01]  /*81f0*/  FFMA.FTZ R106, R107, R74.reuse, -R133.reuse ;  /* 0x0000004a6b6a7223 */ /* 0x180fe20000010885 */
[-CC-:B------:R-:W-:Y:S01]  /*8200*/  FFMA.FTZ R107, R110, R74.reuse, -R133.reuse ;  /* 0x0000004a6e6b7223 */ /* 0x180fe20000010885 */
[----:B------:R-:W-:Y:S01]  /*8210*/  @!P1 LEA R110, R119, UR39, 0x3 ;  /* 0x00000027776e9c11 */ /* 0x000fe2000f8e18ff */
[-CC-:B------:R-:W-:Y:S01]  /*8220*/  FFMA.FTZ R14, R14, R74.reuse, -R133.reuse ;  /* 0x0000004a0e0e7223 */ /* 0x180fe20000010885 */
[-CC-:B------:R-:W-:Y:S01]  /*8230*/  FFMA.FTZ R119, R111, R74.reuse, -R133.reuse ;  /* 0x0000004a6f777223 */ /* 0x180fe20000010885 */
[-CC-:B------:R-:W-:Y:S01]  /*8240*/  FFMA.FTZ R129, R129, R74.reuse, -R133.reuse ;  /* 0x0000004a81817223 */ /* 0x180fe20000010885 */
[----:B------:R-:W1:Y:S01]  /*8250*/  MUFU.EX2 R9, R9 ;  /* 0x0000000900097308 */ /* 0x000e620000000800 */
[----:B------:R-:W-:Y:S01]  /*8260*/  @!P1 IADD3 R110, R110, 0x31c40, RZ ;  /* 0x00031c406e6e9810 */ /* 0x000fe20007ffe0ff */
[-CC-:B------:R-:W-:Y:S01]  /*8270*/  FFMA.FTZ R130, R130, R74.reuse, -R133.reuse ;  /* 0x0000004a82827223 */ /* 0x180fe20000010885 */
[-CC-:B------:R-:W-:Y:S01]  /*8280*/  FFMA.FTZ R98, R98, R74.reuse, -R133.reuse ;  /* 0x0000004a62627223 */ /* 0x180fe20000010885 */
[-CC-:B------:R-:W-:Y:S01]  /*8290*/  FFMA.FTZ R122, R122, R74.reuse, -R133.reuse ;  /* 0x0000004a7a7a7223 */ /* 0x180fe20000010885 */
[----:B------:R-:W-:Y:S01]  /*82a0*/  @!P1 PRMT R111, RZ, 0x654, R110 ;  /* 0x00000654ff6f9816 */ /* 0x000fe2000000006e */
[-CC-:B------:R-:W-:Y:S01]  /*82b0*/  FFMA.FTZ R138, R123, R74.reuse, -R133.reuse ;  /* 0x0000004a7b8a7223 */ /* 0x180fe20000010885 */
[-CC-:B------:R-:W-:Y:S01]  /*82c0*/  FFMA.FTZ R123, R126, R74.reuse, -R133.reuse ;  /* 0x0000004a7e7b7223 */ /* 0x180fe20000010885 */
[----:B------:R-:W-:Y:S01]  /*82d0*/  MUFU.EX2 R6, R136 ;  /* 0x0000008800067308 */ /* 0x000fe20000000800 */
[-CC-:B------:R-:W-:Y:S01]  /*82e0*/  FFMA.FTZ R126, R127, R74.reuse, -R133.reuse ;  /* 0x0000004a7f7e7223 */ /* 0x180fe20000010885 */
[----:B------:R-:W-:Y:S01]  /*82f0*/  FFMA.FTZ R103, R103, R74, -R133 ;  /* 0x0000004a67677223 */ /* 0x000fe20000010885 */
[----:B------:R-:W-:-:S02]  /*8300*/  IMAD.U32 R127, RZ, RZ, UR6 ;  /* 0x00000006ff7f7e24 */ /* 0x000fc4000f8e00ff */
[-CC-:B------:R-:W-:Y:S01]  /*8310*/  FFMA.FTZ R95, R95, R74.reuse, -R133.reuse ;  /* 0x0000004a5f5f7223 */ /* 0x180fe20000010885 */
[-CC-:B------:R-:W-:Y:S01]  /*8320*/  FFMA.FTZ R83, R83, R74.reuse, -R133.reuse ;  /* 0x0000004a53537223 */ /* 0x180fe20000010885 */
[-CC-:B------:R-:W-:Y:S01]  /*8330*/  FFMA.FTZ R86, R86, R74.reuse, -R133.reuse ;  /* 0x0000004a56567223 */ /* 0x180fe20000010885 */
[----:B------:R-:W-:Y:S01]  /*8340*/  FFMA.FTZ R87, R87, R74, -R133 ;  /* 0x0000004a57577223 */ /* 0x000fe20000010885 */
[----:B------:R2:W-:Y:S01]  /*8350*/  MUFU.EX2 R136, R10 ;  /* 0x0000000a00887308 */ /* 0x0005e20000000800 */
[----:B-1----:R-:W-:Y:S01]  /*8360*/  FFMA.FTZ R140, R77, R4, R9 ;  /* 0x000000044d8c7223 */ /* 0x002fe20000010009 */
[-CC-:B------:R-:W-:Y:S01]  /*8370*/  FFMA.FTZ R4, R99, R74.reuse, -R133.reuse ;  /* 0x0000004a63047223 */ /* 0x180fe20000010885 */
[----:B------:R-:W-:Y:S01]  /*8380*/  @!P1 LEA R127, R127, UR39, 0x3 ;  /* 0x000000277f7f9c11 */ /* 0x000fe2000f8e18ff */
[-CC-:B------:R-:W-:Y:S01]  /*8390*/  FFMA.FTZ R131, R131, R74.reuse, -R133.reuse ;  /* 0x0000004a83837223 */ /* 0x180fe20000010885 */
[-CC-:B------:R-:W-:Y:S01]  /*83a0*/  FFMA.FTZ R78, R78, R74.reuse, -R133.reuse ;  /* 0x0000004a4e4e7223 */ /* 0x180fe20000010885 */
[-CC-:B------:R-:W-:Y:S01]  /*83b0*/  FFMA.FTZ R79, R79, R74.reuse, -R133.reuse ;  /* 0x0000004a4f4f7223 */ /* 0x180fe20000010885 */
[----:B------:R-:W-:Y:S01]  /*83c0*/  FFMA.FTZ R132, R132, R74, -R133 ;  /* 0x0000004a84847223 */ /* 0x000fe20000010885 */
[----:B------:R-:W1:Y:S01]  /*83d0*/  MUFU.EX2 R135, R135 ;  /* 0x0000008700877308 */ /* 0x000e620000000800 */
[----:B--2---:R-:W-:Y:S01]  /*83e0*/  VIADD R10, R153, 0x9 ;  /* 0x00000009990a7836 */ /* 0x004fe20000000000 */
[----:B------:R-:W-:Y:S01]  /*83f0*/  UMOV UR6, UR38 ;  /* 0x0000002600067c82 */ /* 0x000fe20008000000 */
[----:B------:R-:W-:-:S03]  /*8400*/  @!P1 VIADD R127, R127, 0x31c60 ;  /* 0x00031c607f7f9836 */ /* 0x000fc60000000000 */
[----:B------:R-:W-:Y:S02]  /*8410*/  SEL R10, R10, 0x9, !P2 ;  /* 0x000000090a0a7807 */ /* 0x000fe40005000000 */
[----:B------:R-:W2:Y:S01]  /*8420*/  MUFU.EX2 R14, R14 ;  /* 0x0000000e000e7308 */ /* 0x000ea20000000800 */
[----:B------:R-:W-:Y:S02]  /*8430*/  @!P1 PRMT R127, RZ, 0x654, R127 ;  /* 0x00000654ff7f9816 */ /* 0x000fe4000000007f */
[C---:B------:R-:W-:Y:S01]  /*8440*/  ISETP.GT.AND P2, PT, R3.reuse, RZ, PT ;  /* 0x000000ff0300720c */ /* 0x040fe20003f44270 */
[----:B------:R-:W-:-:S04]  /*8450*/  VIADD R3, R3, 0xffffffff ;  /* 0xffffffff03037836 */ /* 0x000fc80000000000 */
[----:B------:R-:W3:Y:S01]  /*8460*/  MUFU.EX2 R13, R13 ;  /* 0x0000000d000d7308 */ /* 0x000ee20000000800 */
[C---:B-1----:R-:W-:Y:S01]  /*8470*/  FADD.FTZ R99, R135.reuse, R140 ;  /* 0x0000008c87637221 */ /* 0x042fe20000010000 */
[----:B------:R-:W-:-:S06]  /*8480*/  F2FP.F16.F32.PACK_AB R9, R135, R9 ;  /* 0x000000098709723e */ /* 0x000fcc00000000ff */
[----:B------:R-:W1:Y:S08]  /*8490*/  MUFU.EX2 R137, R137 ;  /* 0x0000008900897308 */ /* 0x000e700000000800 */
[----:B------:R-:W4:Y:S08]  /*84a0*/  MUFU.EX2 R129, R129 ;  /* 0x0000008100817308 */ /* 0x000f300000000800 */
[----:B------:R-:W5:Y:S08]  /*84b0*/  MUFU.EX2 R130, R130 ;  /* 0x0000008200827308 */ /* 0x000f700000000800 */
[----:B------:R-:W5:Y:S08]  /*84c0*/  MUFU.EX2 R120, R120 ;  /* 0x0000007800787308 */ /* 0x000f700000000800 */
[----:B------:R-:W5:Y:S01]  /*84d0*/  MUFU.EX2 R122, R122 ;  /* 0x0000007a007a7308 */ /* 0x000f620000000800 */
[----:B------:R-:W-:-:S02]  /*84e0*/  WARPGROUP.DEPBAR.LE gsb0, 0x0 ;  /* 0x00008000000079c5 */ /* 0x000fc40000010000 */
[----:B------:R-:W-:-:S05]  /*84f0*/  WARPGROUP.ARRIVE ;  /* 0x00000000000079c5 */ /* 0x000fca0000000000 */
[----:B------:R-:W5:Y:S01]  /*8500*/  MUFU.EX2 R121, R121 ;  /* 0x0000007900797308 */ /* 0x000f620000000800 */
[----:B------:R-:W-:Y:S01]  /*8510*/  HGMMA.64x96x16.F32 R24, gdesc[UR32].tnspB, R24, gsb0 ;  /* 0x41600000201879f0 */ /* 0x000fe20008000818 */
[----:B------:R-:W-:Y:S02]  /*8520*/  UIADD3 UR32, UR4, 0xc00, URZ ;  /* 0x00000c0004207890 */ /* 0x000fe4000fffe03f */
[----:B------:R-:W-:Y:S01]  /*8530*/  UIADD3 UR34, UR7, 0x200, URZ ;  /* 0x0000020007227890 */ /* 0x000fe2000fffe03f */
[----:B------:R-:W-:Y:S01]  /*8540*/  UMOV UR33, 0xc0000010 ;  /* 0xc000001000217882 */ /* 0x000fe20000000000 */
[----:B------:R-:W-:Y:S02]  /*8550*/  UMOV UR35, 0x80000020 ;  /* 0x8000002000237882 */ /* 0x000fe40000000000 */
[----:B------:R-:W5:Y:S01]  /*8560*/  MUFU.EX2 R138, R138 ;  /* 0x0000008a008a7308 */ /* 0x000f620000000800 */
[----:B------:R-:W-:-:S07]  /*8570*/  UMOV UR7, UR60 ;  /* 0x0000003c00077c82 */ /* 0x000fce0008000000 */
[----:B------:R-:W5:Y:S08]  /*8580*/  MUFU.EX2 R124, R124 ;  /* 0x0000007c007c7308 */ /* 0x000f700000000800 */
[----:B------:R-:W5:Y:S08]  /*8590*/  MUFU.EX2 R123, R123 ;  /* 0x0000007b007b7308 */ /* 0x000f700000000800 */
[----:B------:R-:W5:Y:S08]  /*85a0*/  MUFU.EX2 R125, R125 ;  /* 0x0000007d007d7308 */ /* 0x000f700000000800 */
[----:B------:R-:W-:Y:S08]  /*85b0*/  MUFU.EX2 R110, R119 ;  /* 0x00000077006e7308 */ /* 0x000ff00000000800 */
[----:B------:R-:W5:Y:S08]  /*85c0*/  MUFU.EX2 R126, R126 ;  /* 0x0000007e007e7308 */ /* 0x000f700000000800 */
[----:B------:R-:W5:Y:S08]  /*85d0*/  MUFU.EX2 R112, R112 ;  /* 0x0000007000707308 */ /* 0x000f700000000800 */
[----:B------:R-:W5:Y:S08]  /*85e0*/  MUFU.EX2 R22, R22 ;  /* 0x0000001600167308 */ /* 0x000f700000000800 */
[----:B------:R-:W5:Y:S08]  /*85f0*/  MUFU.EX2 R113, R113 ;  /* 0x0000007100717308 */ /* 0x000f700000000800 */
[----:B------:R-:W5:Y:S08]  /*8600*/  MUFU.EX2 R114, R114 ;  /* 0x0000007200727308 */ /* 0x000f700000000800 */
[----:B------:R-:W5:Y:S08]  /*8610*/  MUFU.EX2 R116, R116 ;  /* 0x0000007400747308 */ /* 0x000f700000000800 */
[----:B------:R-:W5:Y:S01]  /*8620*/  MUFU.EX2 R115, R115 ;  /* 0x0000007300737308 */ /* 0x000f620000000800 */
[----:B------:R-:W-:-:S02]  /*8630*/  WARPGROUP.DEPBAR.LE gsb0, 0x0 ;  /* 0x00008000000079c5 */ /* 0x000fc40000010000 */
[----:B------:R-:W-:-:S05]  /*8640*/  WARPGROUP.ARRIVE ;  /* 0x00000000000079c5 */ /* 0x000fca0000000000 */
[----:B------:R-:W5:Y:S01]  /*8650*/  MUFU.EX2 R117, R117 ;  /* 0x0000007500757308 */ /* 0x000f620000000800 */
[----:B------:R-:W-:Y:S07]  /*8660*/  HGMMA.64x96x16.F32 R24, gdesc[UR32].tnspB, R24, gsb0 ;  /* 0x41600000201879f0 */ /* 0x000fee0008000818 */
[----:B------:R-:W5:Y:S08]  /*8670*/  MUFU.EX2 R118, R118 ;  /* 0x0000007600767308 */ /* 0x000f700000000800 */
        /* <DEDUP_REMOVED lines=8> */
[----:B------:R-:W-:Y:S08]  /*8700*/  MUFU.EX2 R97, R97 ;  /* 0x0000006100617308 */ /* 0x000ff00000000800 */
[----:B------:R-:W-:Y:S08]  /*8710*/  MUFU.EX2 R4, R4 ;  /* 0x0000000400047308 */ /* 0x000ff00000000800 */
[----:B------:R-:W-:Y:S08]  /*8720*/  MUFU.EX2 R100, R100 ;  /* 0x0000006400647308 */ /* 0x000ff00000000800 */
[----:B------:R-:W-:Y:S01]  /*8730*/  MUFU.EX2 R101, R101 ;  /* 0x0000006500657308 */ /* 0x000fe20000000800 */
[----:B------:R-:W-:-:S02]  /*8740*/  WARPGROUP.DEPBAR.LE gsb0, 0x0 ;  /* 0x00008000000079c5 */ /* 0x000fc40000010000 */
[----:B------:R2:W-:Y:S06]  /*8750*/  BAR.ARV R10, 0x100 ;  /* 0x0004000a0000751d */ /* 0x0005ec0000002000 */
[----:B------:R3:W-:Y:S01]  /*8760*/  @!P1 SYNCS.ARRIVE.TRANS64.RED.A1T0 RZ, [R111+URZ], RZ ;  /* 0x000000ff6fff99a7 */ /* 0x0007e2000810043f */
[----:B------:R-:W-:Y:S01]  /*8770*/  MUFU.EX2 R88, R88 ;  /* 0x0000005800587308 */ /* 0x000fe20000000800 */
[----:B--2---:R-:W-:Y:S01]  /*8780*/  F2FP.F16.F32.PACK_AB R10, R134, R11 ;  /* 0x0000000b860a723e */ /* 0x004fe200000000ff */
[-C--:B------:R-:W-:Y:S01]  /*8790*/  FMUL.FTZ R24, R24, R5.reuse ;  /* 0x0000000518187220 */ /* 0x080fe20000410000 */
[-C--:B------:R-:W-:Y:S01]  /*87a0*/  FMUL.FTZ R25, R25, R5.reuse ;  /* 0x0000000519197220 */ /* 0x080fe20000410000 */
[-C--:B------:R-:W-:Y:S01]  /*87b0*/  FMUL.FTZ R28, R28, R5.reuse ;  /* 0x000000051c1c7220 */ /* 0x080fe20000410000 */
[-C--:B------:R-:W-:Y:S01]  /*87c0*/  FMUL.FTZ R29, R29, R5.reuse ;  /* 0x000000051d1d7220 */ /* 0x080fe20000410000 */
[-C--:B------:R-:W-:Y:S01]  /*87d0*/  FMUL.FTZ R32, R32, R5.reuse ;  /* 0x0000000520207220 */ /* 0x080fe20000410000 */
[----:B---3--:R-:W-:Y:S01]  /*87e0*/  FFMA.FTZ R111, R5, R0, R7 ;  /* 0x00000000056f7223 */ /* 0x008fe20000010007 */
[----:B------:R2:W-:Y:S01]  /*87f0*/  @!P1 SYNCS.ARRIVE.TRANS64.RED.A1T0 RZ, [R127+URZ], RZ ;  /* 0x000000ff7fff99a7 */ /* 0x0005e2000810043f */
[----:B------:R3:W2:Y:S01]  /*8800*/  MUFU.EX2 R0, R98 ;  /* 0x0000006200007308 */ /* 0x0006a20000000800 */
[----:B------:R-:W-:Y:S01]  /*8810*/  FMUL.FTZ R33, R33, R5 ;  /* 0x0000000521217220 */ /* 0x000fe20000410000 */
[C---:B------:R-:W-:Y:S01]  /*8820*/  FADD.FTZ R142, R8.reuse, R111 ;  /* 0x0000006f088e7221 */ /* 0x040fe20000010000 */
[----:B------:R-:W-:Y:S01]  /*8830*/  F2FP.F16.F32.PACK_AB R8, R8, R7 ;  /* 0x000000070808723e */ /* 0x000fe200000000ff */
[----:B------:R-:W-:Y:S01]  /*8840*/  FADD.FTZ R7, R136, R99 ;  /* 0x0000006388077221 */ /* 0x000fe20000010000 */
[----:B------:R-:W-:Y:S01]  /*8850*/  FFMA.FTZ R99, R102, R74, -R133 ;  /* 0x0000004a66637223 */ /* 0x000fe20000010885 */
[----:B------:R-:W-:Y:S01]  /*8860*/  FADD.FTZ R111, R11, R142 ;  /* 0x0000008e0b6f7221 */ /* 0x000fe20000010000 */
[C---:B------:R-:W-:Y:S01]  /*8870*/  F2FP.F16.F32.PACK_AB R11, R14.reuse, R136 ;  /* 0x000000880e0b723e */ /* 0x040fe200000000ff */
[----:B------:R-:W-:Y:S01]  /*8880*/  MUFU.EX2 R89, R89 ;  /* 0x0000005900597308 */ /* 0x000fe20000000800 */
[----:B---3--:R-:W-:Y:S01]  /*8890*/  FADD.FTZ R98, R14, R7 ;  /* 0x000000070e627221 */ /* 0x008fe20000010000 */
[----:B------:R-:W-:Y:S01]  /*88a0*/  FADD.FTZ R111, R134, R111 ;  /* 0x0000006f866f7221 */ /* 0x000fe20000010000 */
[-CC-:B------:R-:W-:Y:S01]  /*88b0*/  FFMA.FTZ R7, R90, R74.reuse, -R133.reuse ;  /* 0x0000004a5a077223 */ /* 0x180fe20000010885 */
[-C--:B------:R-:W-:Y:S01]  /*88c0*/  FFMA.FTZ R14, R91, R74.reuse, -R133 ;  /* 0x0000004a5b0e7223 */ /* 0x080fe20000010885 */
[----:B------:R-:W-:Y:S01]  /*88d0*/  FADD.FTZ R98, R13, R98 ;  /* 0x000000620d627221 */ /* 0x000fe20000010000 */
[----:B------:R-:W-:Y:S01]  /*88e0*/  FADD.FTZ R90, R12, R111 ;  /* 0x0000006f0c5a7221 */ /* 0x000fe20000010000 */
[-CC-:B------:R-:W-:Y:S01]  /*88f0*/  FFMA.FTZ R91, R94, R74.reuse, -R133.reuse ;  /* 0x0000004a5e5b7223 */ /* 0x180fe20000010885 */
[----:B------:R-:W-:Y:S01]  /*8900*/  FFMA.FTZ R94, R82, R74, -R133 ;  /* 0x0000004a525e7223 */ /* 0x000fe20000010885 */
[----:B-1----:R-:W-:Y:S01]  /*8910*/  FADD.FTZ R98, R137, R98 ;  /* 0x0000006289627221 */ /* 0x002fe20000010000 */
[C---:B------:R-:W-:Y:S01]  /*8920*/  FADD.FTZ R111, R15.reuse, R90 ;  /* 0x0000005a0f6f7221 */ /* 0x040fe20000010000 */
[----:B------:R-:W-:Y:S01]  /*8930*/  F2FP.F16.F32.PACK_AB R12, R15, R12 ;  /* 0x0000000c0f0c723e */ /* 0x000fe200000000ff */
[----:B------:R1:W-:Y:S01]  /*8940*/  MUFU.EX2 R90, R103 ;  /* 0x00000067005a7308 */ /* 0x0003e20000000800 */
[----:B------:R3:W-:Y:S01]  /*8950*/  STSM.16.M88.4 [R2+0x24300], R8 ;  /* 0x0243000802007844 */ /* 0x0007e20000000200 */
[----:B------:R-:W-:Y:S01]  /*8960*/  FADD.FTZ R102, R20, R111 ;  /* 0x0000006f14667221 */ /* 0x000fe20000010000 */
[----:B----4-:R-:W-:Y:S01]  /*8970*/  FADD.FTZ R111, R129, R98 ;  /* 0x00000062816f7221 */ /* 0x010fe20000010000 */
[----:B------:R-:W-:Y:S01]  /*8980*/  F2FP.F16.F32.PACK_AB R13, R137, R13 ;  /* 0x0000000d890d723e */ /* 0x000fe200000000ff */
[-C--:B------:R-:W-:Y:S01]  /*8990*/  FMUL.FTZ R36, R36, R5.reuse ;  /* 0x0000000524247220 */ /* 0x080fe20000410000 */
[----:B------:R-:W-:Y:S01]  /*89a0*/  FADD.FTZ R119, R23, R102 ;  /* 0x0000006617777221 */ /* 0x000fe20000010000 */
[----:B-----5:R-:W-:Y:S01]  /*89b0*/  FADD.FTZ R111, R130, R111 ;  /* 0x0000006f826f7221 */ /* 0x020fe20000010000 */
[----:B------:R-:W4:Y:S01]  /*89c0*/  MUFU.EX2 R99, R99 ;  /* 0x0000006300637308 */ /* 0x000f220000000800 */
[-C--:B------:R-:W-:Y:S01]  /*89d0*/  FMUL.FTZ R37, R37, R5.reuse ;  /* 0x0000000525257220 */ /* 0x080fe20000410000 */
[----:B------:R-:W-:Y:S01]  /*89e0*/  FADD.FTZ R82, R120, R119 ;  /* 0x0000007778527221 */ /* 0x000fe20000010000 */
[----:B------:R-:W-:Y:S01]  /*89f0*/  FADD.FTZ R111, R122, R111 ;  /* 0x0000006f7a6f7221 */ /* 0x000fe20000010000 */
[C---:B------:R-:W-:Y:S01]  /*8a00*/  F2FP.F16.F32.PACK_AB R120, R121.reuse, R120 ;  /* 0x000000787978723e */ /* 0x040fe200000000ff */
[-C--:B------:R-:W-:Y:S01]  /*8a10*/  FMUL.FTZ R40, R40, R5.reuse ;  /* 0x0000000528287220 */ /* 0x080fe20000410000 */
[----:B-1----:R-:W-:Y:S01]  /*8a20*/  FADD.FTZ R103, R121, R82 ;  /* 0x0000005279677221 */ /* 0x002fe20000010000 */
[C---:B------:R-:W-:Y:S01]  /*8a30*/  FADD.FTZ R98, R138.reuse, R111 ;  /* 0x0000006f8a627221 */ /* 0x040fe20000010000 */
[----:B------:R-:W1:Y:S01]  /*8a40*/  MUFU.EX2 R7, R7 ;  /* 0x0000000700077308 */ /* 0x000e620000000800 */
[----:B------:R-:W-:Y:S01]  /*8a50*/  F2FP.F16.F32.PACK_AB R121, R138, R122 ;  /* 0x0000007a8a79723e */ /* 0x000fe200000000ff */
[----:B------:R-:W-:Y:S01]  /*8a60*/  FADD.FTZ R102, R124, R103 ;  /* 0x000000677c667221 */ /* 0x000fe20000010000 */
[----:B------:R-:W-:Y:S01]  /*8a70*/  FADD.FTZ R103, R123, R98 ;  /* 0x000000627b677221 */ /* 0x000fe20000010000 */
[----:B------:R-:W-:Y:S01]  /*8a80*/  F2FP.F16.F32.PACK_AB R122, R125, R124 ;  /* 0x0000007c7d7a723e */ /* 0x000fe200000000ff */
[----:B------:R-:W-:Y:S01]  /*8a90*/  FMUL.FTZ R41, R41, R5 ;  /* 0x0000000529297220 */ /* 0x000fe20000410000 */
[----:B------:R-:W-:Y:S01]  /*8aa0*/  FADD.FTZ R111, R125, R102 ;  /* 0x000000667d6f7221 */ /* 0x000fe20000010000 */
[C---:B------:R-:W-:Y:S01]  /*8ab0*/  FADD.FTZ R103, R126.reuse, R103 ;  /* 0x000000677e677221 */ /* 0x040fe20000010000 */
[----:B------:R5:W1:Y:S01]  /*8ac0*/  MUFU.EX2 R82, R14 ;  /* 0x0000000e00527308 */ /* 0x000a620000000800 */
[----:B------:R-:W-:Y:S01]  /*8ad0*/  F2FP.F16.F32.PACK_AB R123, R126, R123 ;  /* 0x0000007b7e7b723e */ /* 0x000fe200000000ff */
[----:B------:R-:W-:Y:S01]  /*8ae0*/  FADD.FTZ R98, R112, R111 ;  /* 0x0000006f70627221 */ /* 0x000fe20000010000 */
[----:B------:R-:W-:Y:S01]  /*8af0*/  FADD.FTZ R103, R22, R103 ;  /* 0x0000006716677221 */ /* 0x000fe20000010000 */
[C---:B------:R-:W-:Y:S01]  /*8b00*/  F2FP.F16.F32.PACK_AB R112, R113.reuse, R112 ;  /* 0x000000707170723e */ /* 0x040fe200000000ff */
[----:B------:R-:W-:Y:S01]  /*8b10*/  FMUL.FTZ R44, R44, R5 ;  /* 0x000000052c2c7220 */ /* 0x000fe20000410000 */
[----:B------:R-:W-:Y:S01]  /*8b20*/  FADD.FTZ R15, R113, R98 ;  /* 0x00000062710f7221 */ /* 0x000fe20000010000 */
[----:B------:R-:W-:Y:S01]  /*8b30*/  FADD.FTZ R98, R114, R103 ;  /* 0x0000006772627221 */ /* 0x000fe20000010000 */
[----:B------:R-:W1:Y:S01]  /*8b40*/  MUFU.EX2 R92, R92 ;  /* 0x0000005c005c7308 */ /* 0x000e620000000800 */
[----:B-----5:R-:W-:Y:S01]  /*8b50*/  F2FP.F16.F32.PACK_AB R14, R23, R20 ;  /* 0x00000014170e723e */ /* 0x020fe200000000ff */
[----:B---3--:R-:W-:Y:S01]  /*8b60*/  FADD.FTZ R8, R116, R15 ;  /* 0x0000000f74087221 */ /* 0x008fe20000010000 */
[----:B------:R-:W-:Y:S01]  /*8b70*/  FADD.FTZ R9, R115, R98 ;  /* 0x0000006273097221 */ /* 0x000fe20000010000 */
[----:B------:R-:W-:Y:S01]  /*8b80*/  F2FP.F16.F32.PACK_AB R15, R130, R129 ;  /* 0x00000081820f723e */ /* 0x000fe200000000ff */
[-C--:B------:R-:W-:Y:S01]  /*8b90*/  FMUL.FTZ R45, R45, R5.reuse ;  /* 0x000000052d2d7220 */ /* 0x080fe20000410000 */
[----:B------:R-:W-:Y:S01]  /*8ba0*/  FADD.FTZ R11, R117, R8 ;  /* 0x00000008750b7221 */ /* 0x000fe20000010000 */
[----:B------:R-:W-:Y:S01]  /*8bb0*/  FADD.FTZ R8, R118, R9 ;  /* 0x0000000976087221 */ /* 0x000fe20000010000 */
[----:B------:R-:W3:Y:S01]  /*8bc0*/  MUFU.EX2 R91, R91 ;  /* 0x0000005b005b7308 */ /* 0x000ee20000000800 */
[----:B------:R5:W-:Y:S01]  /*8bd0*/  STSM.16.M88.4 [R2+0x25b00], R12 ;  /* 0x025b000c02007844 */ /* 0x000be20000000200 */
[----:B------:R-:W-:Y:S01]  /*8be0*/  FADD.FTZ R10, R104, R11 ;  /* 0x0000000b680a7221 */ /* 0x000fe20000010000 */
[----:B------:R-:W-:Y:S01]  /*8bf0*/  FADD.FTZ R9, R21, R8 ;  /* 0x0000000815097221 */ /* 0x000fe20000010000 */
[----:B------:R-:W-:Y:S01]  /*8c00*/  F2FP.F16.F32.PACK_AB R113, R114, R22 ;  /* 0x000000167271723e */ /* 0x000fe200000000ff */
[----:B------:R1:W-:Y:S01]  /*8c10*/  STSM.16.M88.4 [R2+0x27300], R120 ;  /* 0x0273007802007844 */ /* 0x0003e20000000200 */
[C---:B------:R-:W-:Y:S01]  /*8c20*/  FADD.FTZ R11, R105.reuse, R10 ;  /* 0x0000000a690b7221 */ /* 0x040fe20000010000 */
[----:B------:R-:W-:Y:S01]  /*8c30*/  FADD.FTZ R8, R106, R9 ;  /* 0x000000096a087221 */ /* 0x000fe20000010000 */
[----:B------:R-:W5:Y:S01]  /*8c40*/  MUFU.EX2 R93, R93 ;  /* 0x0000005d005d7308 */ /* 0x000f620000000800 */
[----:B------:R-:W-:Y:S01]  /*8c50*/  F2FP.F16.F32.PACK_AB R104, R105, R104 ;  /* 0x000000686968723e */ /* 0x000fe200000000ff */
[----:B------:R-:W-:Y:S01]  /*8c60*/  FADD.FTZ R10, R108, R11 ;  /* 0x0000000b6c0a7221 */ /* 0x000fe20000010000 */
[----:B------:R-:W-:Y:S01]  /*8c70*/  FADD.FTZ R9, R107, R8 ;  /* 0x000000086b097221 */ /* 0x000fe20000010000 */
[----:B------:R-:W-:Y:S01]  /*8c80*/  F2FP.F16.F32.PACK_AB R114, R117, R116 ;  /* 0x000000747572723e */ /* 0x000fe200000000ff */
[----:B------:R-:W-:Y:S01]  /*8c90*/  FMUL.FTZ R48, R48, R5 ;  /* 0x0000000530307220 */ /* 0x000fe20000410000 */
[----:B------:R-:W-:Y:S01]  /*8ca0*/  FADD.FTZ R11, R109, R10 ;  /* 0x0000000a6d0b7221 */ /* 0x000fe20000010000 */
[----:B------:R-:W-:Y:S01]  /*8cb0*/  FADD.FTZ R9, R110, R9 ;  /* 0x000000096e097221 */ /* 0x000fe20000010000 */
[----:B------:R-:W5:Y:S01]  /*8cc0*/  MUFU.EX2 R20, R95 ;  /* 0x0000005f00147308 */ /* 0x000f620000000800 */
[----:B------:R-:W-:Y:S01]  /*8cd0*/  F2FP.F16.F32.PACK_AB R115, R118, R115 ;  /* 0x000000737673723e */ /* 0x000fe200000000ff */
[----:B------:R-:W-:Y:S01]  /*8ce0*/  FADD.FTZ R8, R96, R11 ;  /* 0x0000000b60087221 */ /* 0x000fe20000010000 */
[----:B--2---:R-:W-:Y:S01]  /*8cf0*/  FADD.FTZ R9, R0, R9 ;  /* 0x0000000900097221 */ /* 0x004fe20000010000 */
[----:B------:R-:W-:Y:S01]  /*8d00*/  F2FP.F16.F32.PACK_AB R96, R97, R96 ;  /* 0x000000606160723e */ /* 0x000fe200000000ff */
[----:B------:R-:W-:Y:S01]  /*8d10*/  FMUL.FTZ R49, R49, R5 ;  /* 0x0000000531317220 */ /* 0x000fe20000410000 */
[----:B------:R-:W-:Y:S01]  /*8d20*/  FADD.FTZ R11, R97, R8 ;  /* 0x00000008610b7221 */ /* 0x000fe20000010000 */
[C---:B------:R-:W-:Y:S01]  /*8d30*/  FADD.FTZ R8, R4.reuse, R9 ;  /* 0x0000000904087221 */ /* 0x040fe20000010000 */
[----:B------:R-:W2:Y:S01]  /*8d40*/  MUFU.EX2 R80, R80 ;  /* 0x0000005000507308 */ /* 0x000ea20000000800 */
[----:B------:R-:W-:Y:S01]  /*8d50*/  F2FP.F16.F32.PACK_AB R97, R4, R0 ;  /* 0x000000000461723e */ /* 0x000fe200000000ff */
[----:B------:R-:W-:Y:S01]  /*8d60*/  FADD.FTZ R10, R100, R11 ;  /* 0x0000000b640a7221 */ /* 0x000fe20000010000 */
[----:B----4-:R-:W-:Y:S01]  /*8d70*/  FADD.FTZ R9, R99, R8 ;  /* 0x0000000863097221 */ /* 0x010fe20000010000 */
[----:B------:R-:W-:Y:S01]  /*8d80*/  F2FP.F16.F32.PACK_AB R105, R106, R21 ;  /* 0x000000156a69723e */ /* 0x000fe200000000ff */
[----:B------:R4:W-:Y:S01]  /*8d90*/  STSM.16.M88.4 [R2+0x28b00], R112 ;  /* 0x028b007002007844 */ /* 0x0009e20000000200 */
[----:B------:R-:W-:Y:S01]  /*8da0*/  FADD.FTZ R11, R101, R10 ;  /* 0x0000000a650b7221 */ /* 0x000fe20000010000 */
[----:B------:R-:W-:Y:S01]  /*8db0*/  FADD.FTZ R8, R90, R9 ;  /* 0x000000095a087221 */ /* 0x000fe20000010000 */
[----:B------:R-:W4:Y:S01]  /*8dc0*/  MUFU.EX2 R94, R94 ;  /* 0x0000005e005e7308 */ /* 0x000f220000000800 */
[----:B------:R-:W-:Y:S01]  /*8dd0*/  F2FP.F16.F32.PACK_AB R106, R109, R108 ;  /* 0x0000006c6d6a723e */ /* 0x000fe200000000ff */
[----:B------:R-:W-:Y:S01]  /*8de0*/  FADD.FTZ R10, R88, R11 ;  /* 0x0000000b580a7221 */ /* 0x000fe20000010000 */
[----:B-1----:R-:W-:Y:S01]  /*8df0*/  FADD.FTZ R9, R7, R8 ;  /* 0x0000000807097221 */ /* 0x002fe20000010000 */
[C---:B------:R-:W-:Y:S01]  /*8e00*/  F2FP.F16.F32.PACK_AB R88, R89.reuse, R88 ;  /* 0x000000585958723e */ /* 0x040fe200000000ff */
[----:B------:R-:W-:Y:S01]  /*8e10*/  FMUL.FTZ R52, R52, R5 ;  /* 0x0000000534347220 */ /* 0x000fe20000410000 */
[----:B------:R-:W-:Y:S01]  /*8e20*/  FADD.FTZ R11, R89, R10 ;  /* 0x0000000a590b7221 */ /* 0x000fe20000010000 */
[C---:B------:R-:W-:Y:S01]  /*8e30*/  FADD.FTZ R0, R82.reuse, R9 ;  /* 0x0000000952007221 */ /* 0x040fe20000010000 */
[----:B------:R-:W1:Y:S01]  /*8e40*/  MUFU.EX2 R81, R81 ;  /* 0x0000005100517308 */ /* 0x000e620000000800 */
[----:B------:R-:W-:Y:S01]  /*8e50*/  F2FP.F16.F32.PACK_AB R89, R82, R7 ;  /* 0x000000075259723e */ /* 0x000fe200000000ff */
[----:B------:R-:W-:Y:S01]  /*8e60*/  FADD.FTZ R4, R92, R11 ;  /* 0x0000000b5c047221 */ /* 0x000fe20000010000 */
[----:B---3--:R-:W-:Y:S01]  /*8e70*/  FADD.FTZ R9, R91, R0 ;  /* 0x000000005b097221 */ /* 0x008fe20000010000 */
[----:B------:R-:W-:Y:S01]  /*8e80*/  F2FP.F16.F32.PACK_AB R107, R110, R107 ;  /* 0x0000006b6e6b723e */ /* 0x000fe200000000ff */
[----:B------:R-:W-:Y:S01]  /*8e90*/  FMUL.FTZ R53, R53, R5 ;  /* 0x0000000535357220 */ /* 0x000fe20000410000 */
[----:B-----5:R-:W-:Y:S01]  /*8ea0*/  FADD.FTZ R11, R93, R4 ;  /* 0x000000045d0b7221 */ /* 0x020fe20000010000 */
[----:B------:R-:W-:Y:S01]  /*8eb0*/  FADD.FTZ R9, R20, R9 ;  /* 0x0000000914097221 */ /* 0x000fe20000010000 */
[----:B------:R-:W3:Y:S01]  /*8ec0*/  MUFU.EX2 R83, R83 ;  /* 0x0000005300537308 */ /* 0x000ee20000000800 */
[----:B------:R-:W-:Y:S01]  /*8ed0*/  F2FP.F16.F32.PACK_AB R98, R101, R100 ;  /* 0x000000646562723e */ /* 0x000fe200000000ff */
[----:B--2---:R-:W-:Y:S01]  /*8ee0*/  FADD.FTZ R0, R80, R11 ;  /* 0x0000000b50007221 */ /* 0x004fe20000010000 */
[----:B----4-:R-:W-:Y:S01]  /*8ef0*/  FADD.FTZ R4, R94, R9 ;  /* 0x000000095e047221 */ /* 0x010fe20000010000 */
[----:B------:R-:W-:Y:S01]  /*8f00*/  F2FP.F16.F32.PACK_AB R99, R90, R99 ;  /* 0x000000635a63723e */ /* 0x000fe200000000ff */
[----:B------:R2:W-:Y:S01]  /*8f10*/  STSM.16.M88.4 [R2+0x2a300], R104 ;  /* 0x02a3006802007844 */ /* 0x0005e20000000200 */
[----:B------:R-:W-:Y:S01]  /*8f20*/  F2FP.F16.F32.PACK_AB R90, R93, R92 ;  /* 0x0000005c5d5a723e */ /* 0x000fe200000000ff */
[----:B------:R-:W-:Y:S01]  /*8f30*/  FMUL.FTZ R56, R56, R5 ;  /* 0x0000000538387220 */ /* 0x000fe20000410000 */
[----:B------:R-:W4:Y:S01]  /*8f40*/  MUFU.EX2 R84, R84 ;  /* 0x0000005400547308 */ /* 0x000f220000000800 */
[C---:B-1----:R-:W-:Y:S01]  /*8f50*/  FADD.FTZ R9, R81.reuse, R0 ;  /* 0x0000000051097221 */ /* 0x042fe20000010000 */
[----:B------:R-:W-:Y:S01]  /*8f60*/  F2FP.F16.F32.PACK_AB R80, R81, R80 ;  /* 0x000000505150723e */ /* 0x000fe200000000ff */
[----:B------:R2:W-:Y:S01]  /*8f70*/  STSM.16.M88.4 [R2+0x2bb00], R96 ;  /* 0x02bb006002007844 */ /* 0x0005e20000000200 */
[----:B------:R-:W-:Y:S01]  /*8f80*/  F2FP.F16.F32.PACK_AB R91, R20, R91 ;  /* 0x0000005b145b723e */ /* 0x000fe200000000ff */
[-C--:B------:R-:W-:Y:S01]  /*8f90*/  FMUL.FTZ R57, R57, R5.reuse ;  /* 0x0000000539397220 */ /* 0x080fe20000410000 */
[-C--:B------:R-:W-:Y:S01]  /*8fa0*/  FMUL.FTZ R60, R60, R5.reuse ;  /* 0x000000053c3c7220 */ /* 0x080fe20000410000 */
[-C--:B------:R-:W-:Y:S01]  /*8fb0*/  FMUL.FTZ R61, R61, R5.reuse ;  /* 0x000000053d3d7220 */ /* 0x080fe20000410000 */
[----:B------:R-:W1:Y:S01]  /*8fc0*/  MUFU.EX2 R86, R86 ;  /* 0x0000005600567308 */ /* 0x000e620000000800 */
[C---:B---3--:R-:W-:Y:S01]  /*8fd0*/  FADD.FTZ R7, R83.reuse, R4 ;  /* 0x0000000453077221 */ /* 0x048fe20000010000 */
[----:B------:R-:W-:Y:S01]  /*8fe0*/  F2FP.F16.F32.PACK_AB R81, R83, R94 ;  /* 0x0000005e5351723e */ /* 0x000fe200000000ff */
[----:B------:R2:W-:Y:S01]  /*8ff0*/  STSM.16.M88.4 [R2+0x2d300], R88 ;  /* 0x02d3005802007844 */ /* 0x0005e20000000200 */
[-C--:B------:R-:W-:Y:S01]  /*9000*/  FMUL.FTZ R64, R64, R5.reuse ;  /* 0x0000000540407220 */ /* 0x080fe20000410000 */
[-C--:B------:R-:W-:Y:S01]  /*9010*/  FMUL.FTZ R65, R65, R5.reuse ;  /* 0x0000000541417220 */ /* 0x080fe20000410000 */
[-C--:B------:R-:W-:Y:S01]  /*9020*/  FMUL.FTZ R68, R68, R5.reuse ;  /* 0x0000000544447220 */ /* 0x080fe20000410000 */
[----:B------:R-:W-:Y:S01]  /*9030*/  FMUL.FTZ R69, R69, R5 ;  /* 0x0000000545457220 */ /* 0x000fe20000410000 */
[----:B------:R-:W3:Y:S01]  /*9040*/  MUFU.EX2 R85, R85 ;  /* 0x0000005500557308 */ /* 0x000ee20000000800 */
[----:B----4-:R-:W-:Y:S01]  /*9050*/  FADD.FTZ R0, R84, R9 ;  /* 0x0000000954007221 */ /* 0x010fe20000010000 */
[-C--:B------:R-:W-:Y:S01]  /*9060*/  FMUL.FTZ R26, R26, R77.reuse ;  /* 0x0000004d1a1a7220 */ /* 0x080fe20000410000 */
[-C--:B------:R-:W-:Y:S01]  /*9070*/  FMUL.FTZ R27, R27, R77.reuse ;  /* 0x0000004d1b1b7220 */ /* 0x080fe20000410000 */
[-C--:B------:R-:W-:Y:S01]  /*9080*/  FMUL.FTZ R30, R30, R77.reuse ;  /* 0x0000004d1e1e7220 */ /* 0x080fe20000410000 */
[-C--:B------:R-:W-:Y:S01]  /*9090*/  FMUL.FTZ R31, R31, R77.reuse ;  /* 0x0000004d1f1f7220 */ /* 0x080fe20000410000 */
[-C--:B------:R-:W-:Y:S01]  /*90a0*/  FMUL.FTZ R34, R34, R77.reuse ;  /* 0x0000004d22227220 */ /* 0x080fe20000410000 */
[-C--:B------:R-:W-:Y:S01]  /*90b0*/  FMUL.FTZ R35, R35, R77.reuse ;  /* 0x0000004d23237220 */ /* 0x080fe20000410000 */
[----:B------:R-:W4:Y:S01]  /*90c0*/  MUFU.EX2 R87, R87 ;  /* 0x0000005700577308 */ /* 0x000f220000000800 */
[----:B-1----:R-:W-:Y:S01]  /*90d0*/  FADD.FTZ R7, R86, R7 ;  /* 0x0000000756077221 */ /* 0x002fe20000010000 */
[-C--:B------:R-:W-:Y:S01]  /*90e0*/  FMUL.FTZ R38, R38, R77.reuse ;  /* 0x0000004d26267220 */ /* 0x080fe20000410000 */
[-C--:B------:R-:W-:Y:S01]  /*90f0*/  FMUL.FTZ R39, R39, R77.reuse ;  /* 0x0000004d27277220 */ /* 0x080fe20000410000 */
[-C--:B------:R-:W-:Y:S01]  /*9100*/  FMUL.FTZ R42, R42, R77.reuse ;  /* 0x0000004d2a2a7220 */ /* 0x080fe20000410000 */
[-C--:B------:R-:W-:Y:S01]  /*9110*/  FMUL.FTZ R43, R43, R77.reuse ;  /* 0x0000004d2b2b7220 */ /* 0x080fe20000410000 */
[-C--:B------:R-:W-:Y:S01]  /*9120*/  FMUL.FTZ R46, R46, R77.reuse ;  /* 0x0000004d2e2e7220 */ /* 0x080fe20000410000 */
[-C--:B------:R-:W-:Y:S01]  /*9130*/  FMUL.FTZ R47, R47, R77.reuse ;  /* 0x0000004d2f2f7220 */ /* 0x080fe20000410000 */
[----:B------:R-:W1:Y:S01]  /*9140*/  MUFU.EX2 R72, R72 ;  /* 0x0000004800487308 */ /* 0x000e620000000800 */
[C---:B---3--:R-:W-:Y:S01]  /*9150*/  FADD.FTZ R9, R85.reuse, R0 ;  /* 0x0000000055097221 */ /* 0x048fe20000010000 */
[----:B------:R-:W-:Y:S01]  /*9160*/  F2FP.F16.F32.PACK_AB R82, R85, R84 ;  /* 0x000000545552723e */ /* 0x000fe200000000ff */
[-C--:B------:R-:W-:Y:S01]  /*9170*/  FMUL.FTZ R50, R50, R77.reuse ;  /* 0x0000004d32327220 */ /* 0x080fe20000410000 */
[-C--:B------:R-:W-:Y:S01]  /*9180*/  FMUL.FTZ R51, R51, R77.reuse ;  /* 0x0000004d33337220 */ /* 0x080fe20000410000 */
[-C--:B------:R-:W-:Y:S01]  /*9190*/  FMUL.FTZ R54, R54, R77.reuse ;  /* 0x0000004d36367220 */ /* 0x080fe20000410000 */
[-C--:B------:R-:W-:Y:S01]  /*91a0*/  FMUL.FTZ R55, R55, R77.reuse ;  /* 0x0000004d37377220 */ /* 0x080fe20000410000 */
[-C--:B------:R-:W-:Y:S01]  /*91b0*/  FMUL.FTZ R58, R58, R77.reuse ;  /* 0x0000004d3a3a7220 */ /* 0x080fe20000410000 */
[----:B------:R-:W3:Y:S01]  /*91c0*/  MUFU.EX2 R12, R131 ;  /* 0x00000083000c7308 */ /* 0x000ee20000000800 */
[C---:B----4-:R-:W-:Y:S01]  /*91d0*/  FADD.FTZ R7, R87.reuse, R7 ;  /* 0x0000000757077221 */ /* 0x050fe20000010000 */
[----:B------:R-:W-:Y:S01]  /*91e0*/  F2FP.F16.F32.PACK_AB R83, R87, R86 ;  /* 0x000000565753723e */ /* 0x000fe200000000ff */
[-C--:B------:R-:W-:Y:S01]  /*91f0*/  FMUL.FTZ R59, R59, R77.reuse ;  /* 0x0000004d3b3b7220 */ /* 0x080fe20000410000 */
[-C--:B------:R-:W-:Y:S01]  /*9200*/  FMUL.FTZ R62, R62, R77.reuse ;  /* 0x0000004d3e3e7220 */ /* 0x080fe20000410000 */
[-C--:B------:R-:W-:Y:S01]  /*9210*/  FMUL.FTZ R63, R63, R77.reuse ;  /* 0x0000004d3f3f7220 */ /* 0x080fe20000410000 */
[-C--:B------:R-:W-:Y:S01]  /*9220*/  FMUL.FTZ R66, R66, R77.reuse ;  /* 0x0000004d42427220 */ /* 0x080fe20000410000 */
[----:B------:R2:W-:Y:S01]  /*9230*/  STSM.16.M88.4 [R2+0x2eb00], R80 ;  /* 0x02eb005002007844 */ /* 0x0005e20000000200 */
[----:B------:R-:W4:Y:S01]  /*9240*/  MUFU.EX2 R128, R128 ;  /* 0x0000008000807308 */ /* 0x000f220000000800 */
[----:B-1----:R-:W-:Y:S01]  /*9250*/  FADD.FTZ R9, R72, R9 ;  /* 0x0000000948097221 */ /* 0x002fe20000010000 */
[-C--:B------:R-:W-:Y:S01]  /*9260*/  FMUL.FTZ R67, R67, R77.reuse ;  /* 0x0000004d43437220 */ /* 0x080fe20000410000 */
[-C--:B------:R-:W-:Y:S01]  /*9270*/  FMUL.FTZ R70, R70, R77.reuse ;  /* 0x0000004d46467220 */ /* 0x080fe20000410000 */
[----:B------:R-:W-:Y:S01]  /*9280*/  FMUL.FTZ R71, R71, R77 ;  /* 0x0000004d47477220 */ /* 0x000fe20000410000 */
[----:B------:R-:W-:-:S03]  /*9290*/  MOV R5, R75 ;  /* 0x0000004b00057202 */ /* 0x000fc60000000f00 */
[----:B------:R-:W1:Y:S01]  /*92a0*/  MUFU.EX2 R129, R132 ;  /* 0x0000008400817308 */ /* 0x000e620000000800 */
[----:B---3--:R-:W-:-:S07]  /*92b0*/  FADD.FTZ R7, R12, R7 ;  /* 0x000000070c077221 */ /* 0x008fce0000010000 */
[----:B------:R-:W3:Y:S01]  /*92c0*/  MUFU.EX2 R76, R76 ;  /* 0x0000004c004c7308 */ /* 0x000ee20000000800 */
[C---:B----4-:R-:W-:Y:S01]  /*92d0*/  FADD.FTZ R9, R128.reuse, R9 ;  /* 0x0000000980097221 */ /* 0x050fe20000010000 */
[----:B------:R-:W-:-:S06]  /*92e0*/  F2FP.F16.F32.PACK_AB R128, R128, R72 ;  /* 0x000000488080723e */ /* 0x000fcc00000000ff */
[----:B------:R-:W4:Y:S01]  /*92f0*/  MUFU.EX2 R78, R78 ;  /* 0x0000004e004e7308 */ /* 0x000f220000000800 */
[C---:B-1----:R-:W-:Y:S01]  /*9300*/  FADD.FTZ R7, R129.reuse, R7 ;  /* 0x0000000781077221 */ /* 0x042fe20000010000 */
[----:B------:R-:W-:-:S06]  /*9310*/  F2FP.F16.F32.PACK_AB R129, R129, R12 ;  /* 0x0000000c8181723e */ /* 0x000fcc00000000ff */
[----:B------:R-:W1:Y:S01]  /*9320*/  MUFU.EX2 R79, R79 ;  /* 0x0000004f004f7308 */ /* 0x000e620000000800 */
[----:B---3--:R-:W-:Y:S01]  /*9330*/  F2FP.F16.F32.PACK_AB R130, R6, R76 ;  /* 0x0000004c0682723e */ /* 0x008fe200000000ff */
[----:B------:R-:W-:-:S04]  /*9340*/  FADD.FTZ R9, R76, R9 ;  /* 0x000000094c097221 */ /* 0x000fc80000010000 */
[----:B------:R-:W-:Y:S01]  /*9350*/  FADD.FTZ R0, R6, R9 ;  /* 0x0000000906007221 */ /* 0x000fe20000010000 */
[----:B------:R-:W-:Y:S02]  /*9360*/  IMAD.MOV.U32 R6, RZ, RZ, R73 ;  /* 0x000000ffff067224 */ /* 0x000fe400078e0049 */
[----:B----4-:R-:W-:Y:S01]  /*9370*/  FADD.FTZ R7, R78, R7 ;  /* 0x000000074e077221 */ /* 0x010fe20000010000 */
[----:B-1----:R-:W-:-:S03]  /*9380*/  F2FP.F16.F32.PACK_AB R131, R79, R78 ;  /* 0x0000004e4f83723e */ /* 0x002fc600000000ff */
[----:B------:R-:W-:Y:S02]  /*9390*/  FADD.FTZ R4, R79, R7 ;  /* 0x000000074f047221 */ /* 0x000fe40000010000 */
[----:B------:R2:W-:Y:S01]  /*93a0*/  STSM.16.M88.4 [R2+0x30300], R128 ;  /* 0x0303008002007844 */ /* 0x0005e20000000200 */
[----:B------:R-:W-:Y:S01]  /*93b0*/  @!PT LDS RZ, [RZ] ;  /* 0x00000000fffff984 */ /* 0x000fe20000000800 */
[----:B------:R-:W-:Y:S01]  /*93c0*/  @!PT LDS RZ, [RZ] ;  /* 0x00000000fffff984 */ /* 0x000fe20000000800 */
[----:B------:R-:W-:Y:S01]  /*93d0*/  @!PT LDS RZ, [RZ] ;  /* 0x00000000fffff984 */ /* 0x000fe20000000800 */
[----:B------:R-:W-:Y:S01]  /*93e0*/  @!PT LDS RZ, [RZ] ;  /* 0x00000000fffff984 */ /* 0x000fe20000000800 */
[----:B------:R1:W-:Y:S06]  /*93f0*/  MEMBAR.ALL.CTA ;  /* 0x0000000000007992 */ /* 0x0003ec0000008000 */
[----:B-1----:R-:W1:Y:S02]  /*9400*/  FENCE.VIEW.ASYNC.S ;  /* 0x00000000000073c6 */ /* 0x002e640000000000 */
[----:B-1----:R-:W-:Y:S01]  /*9410*/  NOP ;  /* 0x0000000000007918 */ /* 0x002fe20000000000 */
[----:B------:R-:W-:Y:S05]  /*9420*/  @P2 BRA `(.L_x_24) ;  /* 0xffffffbc00fc2947 */ /* 0x000fea000383ffff */
.L_x_15:
[----:B------:R-:W-:Y:S06]  /*9430*/  BAR.ARV 0x8, 0x1a0 ;  /* 0x0206800000007b1d */ /* 0x000fec0000002000 */
[----:B------:R-:W-:Y:S05]  /*9440*/  @!P0 BRA `(.L_x_25) ;  /* 0x0000000000048947 */ /* 0x000fea0003800000 */
[----:B------:R-:W-:Y:S01]  /*9450*/  BPT.TRAP 0x1 ;  /* 0x000000040000795c */ /* 0x000fe20000300000 */
.L_x_25:
[----:B------:R-:W-:Y:S01]  /*9460*/  ULEA UR12, UR38, UR39, 0x3 ;  /* 0x00000027260c7291 */ /* 0x000fe2000f8e183f */
[----:B------:R-:W-:-:S05]  /*9470*/  IMAD.U32 R3, RZ, RZ, UR60 ;  /* 0x0000003cff037e24 */ /* 0x000fca000f8e00ff */
[----:B------:R-:W-:-:S04]  /*9480*/  SHF.L.U32 R3, R3, 0x1f, RZ ;  /* 0x0000001f03037819 */ /* 0x000fc800000006ff */
[----:B------:R3:W4:Y:S01]  /*9490*/  SYNCS.PHASECHK.TRANS64.TRYWAIT P2, [UR12+0x31c50], R3 ;  /* 0x031c5003ff0075a7 */ /* 0x000722000804014c */
[----:B------:R-:W-:Y:S05]  /*94a0*/  @!P0 BRA `(.L_x_26) ;  /* 0x0000000000048947 */ /* 0x000fea0003800000 */
[----:B------:R-:W-:Y:S01]  /*94b0*/  BPT.TRAP 0x1 ;  /* 0x000000040000795c */ /* 0x000fe20000300000 */
.L_x_26:
[----:B----4-:R-:W-:Y:S05]  /*94c0*/  @P2 BRA `(.L_x_27) ;  /* 0x0000000000082947 */ /* 0x010fea0003800000 */
[----:B------:R-:W4:Y:S02]  /*94d0*/  SYNCS.PHASECHK.TRANS64.TRYWAIT P0, [UR12+0x31c50], R3 ;  /* 0x031c5003ff0075a7 */ /* 0x000f24000800014c */
[----:B----4-:R-:W-:Y:S05]  /*94e0*/  @!P0 BRA `(.L_x_28) ;  /* 0x0000004000788947 */ /* 0x010fea0003800000 */
.L_x_27:
[----:B------:R-:W-:Y:S01]  /*94f0*/  UIADD3 UR4, UR39, 0x200, URZ ;  /* 0x0000020027047890 */ /* 0x000fe2000fffe03f */
[----:B------:R-:W-:Y:S01]  /*9500*/  R2UR UR5, R18 ;  /* 0x00000000120572ca */ /* 0x000fe200000e0000 */
[----:B------:R-:W-:Y:S01]  /*9510*/  WARPGROUP.ARRIVE ;  /* 0x00000000000079c5 */ /* 0x000fe20000000000 */
[----:B------:R-:W-:Y:S01]  /*9520*/  UMOV UR7, 0x80000020 ;  /* 0x8000002000077882 */ /* 0x000fe20000000000 */
[----:B------:R-:W-:Y:S01]  /*9530*/  USHF.R.U32.HI UR4, URZ, 0x4, UR4 ;  /* 0x000000043f047899 */ /* 0x000fe20008011604 */
[----:B---34-:R-:W3:Y:S01]  /*9540*/  SHFL.BFLY PT, R3, R0, 0x2, 0x1f ;  /* 0x0c401f0000037f89 */ /* 0x018ee200000e0000 */
[----:B------:R-:W-:Y:S01]  /*9550*/  UMOV UR9, 0xc0000010 ;  /* 0xc000001000097882 */ /* 0x000fe20000000000 */
[----:B------:R-:W-:Y:S01]  /*9560*/  UMOV UR11, 0x80000020 ;  /* 0x80000020000b7882 */ /* 0x000fe20000000000 */
[----:B------:R-:W-:Y:S01]  /*9570*/  ULOP3.LUT UR4, UR4, 0x3fff, URZ, 0xc0, !UPT ;  /* 0x00003fff04047892 */ /* 0x000fe2000f8ec03f */
[----:B------:R-:W4:Y:S01]  /*9580*/  SHFL.BFLY PT, R5, R4, 0x2, 0x1f ;  /* 0x0c401f0004057f89 */ /* 0x000f2200000e0000 */
[C---:B------:R-:W-:Y:S01]  /*9590*/  IADD3 R13, P6, R16.reuse, 0x20, RZ ;  /* 0x00000020100d7810 */ /* 0x040fe20007fde0ff */
[----:B------:R-:W-:Y:S01]  /*95a0*/  UIADD3 UR35, -UR36, URZ, URZ ;  /* 0x0000003f24237290 */ /* 0x000fe2000fffe13f */
[C---:B------:R-:W-:Y:S01]  /*95b0*/  IADD3 R9, P4, R16.reuse, 0x3020, RZ ;  /* 0x0000302010097810 */ /* 0x040fe20007f9e0ff */
[----:B------:R-:W-:Y:S01]  /*95c0*/  ULOP3.LUT UR6, UR4, 0x2400000, URZ, 0xfc, !UPT ;  /* 0x0240000004067892 */ /* 0x000fe2000f8efc3f */
[----:B------:R-:W-:Y:S01]  /*95d0*/  LOP3.LUT R12, R13, 0x180, RZ, 0xc0, !PT ;  /* 0x000001800d0c7812 */ /* 0x000fe200078ec0ff */
[----:B------:R-:W-:Y:S01]  /*95e0*/  ULOP3.LUT UR4, UR5, 0x10000, URZ, 0xfc, !UPT ;  /* 0x0001000005047892 */ /* 0x000fe2000f8efc3f */
[----:B------:R-:W-:Y:S01]  /*95f0*/  LOP3.LUT R23, R16, 0x180, RZ, 0xc0, !PT ;  /* 0x0000018010177812 */ /* 0x000fe200078ec0ff */
[----:B------:R-:W-:Y:S01]  /*9600*/  UIMAD UR6, UR38, 0x6c0, UR6 ;  /* 0x000006c0260678a4 */ /* 0x000fe2000f8e0206 */
[----:B------:R-:W-:Y:S01]  /*9610*/  LOP3.LUT R8, R9, 0x180, RZ, 0xc0, !PT ;  /* 0x0000018009087812 */ /* 0x000fe200078ec0ff */
[----:B------:R-:W-:Y:S01]  /*9620*/  UMOV UR5, 0xc0000010 ;  /* 0xc000001000057882 */ /* 0x000fe20000000000 */
[----:B------:R-:W-:Y:S01]  /*9630*/  UIADD3 UR8, UR4, 0x180, URZ ;  /* 0x0000018004087890 */ /* 0x000fe2000fffe03f */
[----:B------:R-:W-:Y:S01]  /*9640*/  SHF.R.U64 R12, R12, 0x3, RZ ;  /* 0x000000030c0c7819 */ /* 0x000fe200000012ff */
[----:B------:R-:W-:Y:S01]  /*9650*/  UIADD3 UR10, UR6, 0x40, URZ ;  /* 0x00000040060a7890 */ /* 0x000fe2000fffe03f */
[----:B------:R-:W-:Y:S01]  /*9660*/  SHF.R.U64 R23, R23, 0x3, RZ ;  /* 0x0000000317177819 */ /* 0x000fe200000012ff */
[----:B------:R-:W-:Y:S01]  /*9670*/  IMAD.MOV.U32 R20, RZ, RZ, -0x800000 ;  /* 0xff800000ff147424 */ /* 0x000fe200078e00ff */
[----:B------:R-:W-:Y:S01]  /*9680*/  SHF.R.U64 R8, R8, 0x3, RZ ;  /* 0x0000000308087819 */ /* 0x000fe200000012ff */
[----:B------:R-:W-:Y:S01]  /*9690*/  HGMMA.64x96x16.F32 R24, gdesc[UR4].tnspB, R24, gsb0 ;  /* 0x41600000041879f0 */ /* 0x000fe20008000818 */
[----:B------:R-:W-:Y:S01]  /*96a0*/  UMOV UR5, 0xc0000010 ;  /* 0xc000001000057882 */ /* 0x000fe20000000000 */
[----:B------:R-:W-:Y:S01]  /*96b0*/  UMOV UR7, 0x80000020 ;  /* 0x8000002000077882 */ /* 0x000fe20000000000 */
[----:B---3--:R-:W-:Y:S01]  /*96c0*/  FADD.FTZ R3, R3, R0 ;  /* 0x0000000003037221 */ /* 0x008fe20000010000 */
[----:B------:R-:W-:Y:S01]  /*96d0*/  LOP3.LUT R12, R12, R13, RZ, 0x3c, !PT ;  /* 0x0000000d0c0c7212 */ /* 0x000fe200078e3cff */
[----:B------:R-:W-:Y:S01]  /*96e0*/  IMAD.X R13, RZ, RZ, R17, P6 ;  /* 0x000000ffff0d7224 */ /* 0x000fe200030e0611 */
[----:B------:R-:W-:Y:S01]  /*96f0*/  LOP3.LUT R22, R23, R16, RZ, 0x3c, !PT ;  /* 0x0000001017167212 */ /* 0x000fe200078e3cff */
[----:B----4-:R-:W-:Y:S01]  /*9700*/  FADD.FTZ R5, R5, R4 ;  /* 0x0000000405057221 */ /* 0x010fe20000010000 */
[----:B------:R-:W3:Y:S01]  /*9710*/  SHFL.BFLY PT, R6, R3, 0x1, 0x1f ;  /* 0x0c201f0003067f89 */ /* 0x000ee200000e0000 */
[----:B------:R-:W-:-:S02]  /*9720*/  MOV R23, R17 ;  /* 0x0000001100177202 */ /* 0x000fc40000000f00 */
[----:B------:R-:W-:Y:S01]  /*9730*/  LOP3.LUT R8, R8, R9, RZ, 0x3c, !PT ;  /* 0x0000000908087212 */ /* 0x000fe200078e3cff */
[----:B------:R-:W4:Y:S01]  /*9740*/  SHFL.BFLY PT, R0, R5, 0x1, 0x1f ;  /* 0x0c201f0005007f89 */ /* 0x000f2200000e0000 */
[----:B------:R-:W-:Y:S01]  /*9750*/  IMAD.X R9, RZ, RZ, R17, P4 ;  /* 0x000000ffff097224 */ /* 0x000fe200020e0611 */
[----:B------:R-:W-:Y:S02]  /*9760*/  MOV R22, R22 ;  /* 0x0000001600167202 */ /* 0x000fe40000000f00 */
[----:B------:R-:W-:Y:S01]  /*9770*/  MOV R23, R12 ;  /* 0x0000000c00177202 */ /* 0x000fe20000000f00 */
[----:B------:R-:W-:Y:S01]  /*9780*/  IMAD.MOV.U32 R12, RZ, RZ, RZ ;  /* 0x000000ffff0c7224 */ /* 0x000fe200078e00ff */
[----:B------:R-:W-:Y:S02]  /*9790*/  IADD3 R7, P3, R16, 0x6000, RZ ;  /* 0x0000600010077810 */ /* 0x000fe40007f7e0ff */
[----:B------:R-:W-:Y:S02]  /*97a0*/  R2UR UR14, R148 ;  /* 0x00000000940e72ca */ /* 0x000fe400000e0000 */
[----:B------:R-:W-:-:S02]  /*97b0*/  IADD3 R11, P5, R16, 0x3000, RZ ;  /* 0x00003000100b7810 */ /* 0x000fc40007fbe0ff */
[----:B------:R-:W-:Y:S02]  /*97c0*/  R2UR UR13, R147 ;  /* 0x00000000930d72ca */ /* 0x000fe400000e0000 */
[----:B------:R-:W-:Y:S02]  /*97d0*/  LOP3.LUT R10, R11, 0x180, RZ, 0xc0, !PT ;  /* 0x000001800b0a7812 */ /* 0x000fe400078ec0ff */
[----:B------:R-:W-:Y:S02]  /*97e0*/  MOV R18, 0xff800000 ;  /* 0xff80000000127802 */ /* 0x000fe40000000f00 */
[----:B------:R-:W-:Y:S01]  /*97f0*/  SHF.R.U64 R10, R10, 0x3, RZ ;  /* 0x000000030a0a7819 */ /* 0x000fe200000012ff */
[----:B---3--:R-:W-:Y:S01]  /*9800*/  FADD.FTZ R14, R3, R6 ;  /* 0x00000006030e7221 */ /* 0x008fe20000010000 */
[----:B------:R-:W-:Y:S01]  /*9810*/  LOP3.LUT R6, R7, 0x180, RZ, 0xc0, !PT ;  /* 0x0000018007067812 */ /* 0x000fe200078ec0ff */
[----:B------:R-:W-:Y:S01]  /*9820*/  UIADD3 UR34, -UR14, URZ, URZ ;  /* 0x0000003f0e227290 */ /* 0x000fe2000fffe13f */
[----:B------:R-:W-:Y:S01]  /*9830*/  IADD3 R3, P0, R16, 0x6020, RZ ;  /* 0x0000602010037810 */ /* 0x000fe20007f1e0ff */
[----:B----4-:R-:W-:Y:S01]  /*9840*/  FADD.FTZ R13, R5, R0 ;  /* 0x00000000050d7221 */ /* 0x010fe20000010000 */
[----:B------:R-:W-:-:S02]  /*9850*/  FSETP.NE.FTZ.AND P2, PT, R14, RZ, PT ;  /* 0x000000ff0e00720b */ /* 0x000fc40003f55000 */
[----:B------:R-:W-:Y:S01]  /*9860*/  MOV R0, R8 ;  /* 0x0000000800007202 */ /* 0x000fe20000000f00 */
[----:B------:R-:W-:Y:S01]  /*9870*/  IMAD.MOV.U32 R9, RZ, RZ, RZ ;  /* 0x000000ffff097224 */ /* 0x000fe200078e00ff */
[----:B------:R-:W-:Y:S02]  /*9880*/  SHF.R.U64 R6, R6, 0x3, RZ ;  /* 0x0000000306067819 */ /* 0x000fe400000012ff */
[----:B------:R-:W-:Y:S02]  /*9890*/  LOP3.LUT R4, R3, 0x180, RZ, 0xc0, !PT ;  /* 0x0000018003047812 */ /* 0x000fe400078ec0ff */
[----:B------:R-:W-:Y:S01]  /*98a0*/  LOP3.LUT R6, R6, R7, RZ, 0x3c, !PT ;  /* 0x0000000706067212 */ /* 0x000fe200078e3cff */
[--C-:B------:R-:W-:Y:S01]  /*98b0*/  IMAD.X R7, RZ, RZ, R17.reuse, P3 ;  /* 0x000000ffff077224 */ /* 0x100fe200018e0611 */
[----:B------:R-:W-:Y:S02]  /*98c0*/  FSETP.NE.FTZ.AND P4, PT, R13, RZ, PT ;  /* 0x000000ff0d00720b */ /* 0x000fe40003f95000 */
[----:B------:R-:W-:Y:S01]  /*98d0*/  SHF.R.U64 R4, R4, 0x3, RZ ;  /* 0x0000000304047819 */ /* 0x000fe200000012ff */
[----:B------:R-:W3:Y:S01]  /*98e0*/  @P2 MUFU.LG2 R8, R14 ;  /* 0x0000000e00082308 */ /* 0x000ee20000000c00 */
[----:B------:R-:W-:Y:S01]  /*98f0*/  LOP3.LUT R10, R10, R11, RZ, 0x3c, !PT ;  /* 0x0000000b0a0a7212 */ /* 0x000fe200078e3cff */
[----:B------:R-:W-:Y:S01]  /*9900*/  IMAD.X R11, RZ, RZ, R17, P5 ;  /* 0x000000ffff0b7224 */ /* 0x000fe200028e0611 */
[----:B------:R-:W-:-:S02]  /*9910*/  LOP3.LUT R4, R4, R3, RZ, 0x3c, !PT ;  /* 0x0000000304047212 */ /* 0x000fc400078e3cff */
[----:B------:R-:W-:Y:S01]  /*9920*/  MOV R3, R6 ;  /* 0x0000000600037202 */ /* 0x000fe20000000f00 */
[----:B------:R-:W-:Y:S01]  /*9930*/  @P2 FMUL.FTZ R6, R74, 0.69314718246459960938 ;  /* 0x3f3172184a062820 */ /* 0x000fe20000410000 */
[----:B------:R-:W-:Y:S01]  /*9940*/  MOV R72, R10 ;  /* 0x0000000a00487202 */ /* 0x000fe20000000f00 */
[----:B------:R-:W-:Y:S01]  /*9950*/  @P2 MUFU.RCP R12, R14 ;  /* 0x0000000e000c2308 */ /* 0x000fe20000001000 */
[----:B------:R-:W-:Y:S01]  /*9960*/  IMAD.U32 R11, RZ, RZ, UR12 ;  /* 0x0000000cff0b7e24 */ /* 0x000fe2000f8e00ff */
[----:B------:R-:W-:Y:S02]  /*9970*/  IADD3.X R5, RZ, R17, RZ, P0, !PT ;  /* 0x00000011ff057210 */ /* 0x000fe400007fe4ff */
[----:B------:R-:W-:Y:S01]  /*9980*/  LOP3.LUT P0, RZ, R146, 0x3, RZ, 0xc0, !PT ;  /* 0x0000000392ff7812 */ /* 0x000fe2000780c0ff */
[----:B------:R-:W-:Y:S01]  /*9990*/  @!P1 VIADD R11, R11, 0x31c60 ;  /* 0x00031c600b0b9836 */ /* 0x000fe20000000000 */
[----:B------:R-:W-:Y:S02]  /*99a0*/  MOV R21, R4 ;  /* 0x0000000400157202 */ /* 0x000fe40000000f00 */
[----:B------:R-:W4:Y:S01]  /*99b0*/  @P4 MUFU.LG2 R10, R13 ;  /* 0x0000000d000a4308 */ /* 0x000f220000000c00 */
[----:B---3--:R-:W-:Y:S01]  /*99c0*/  @P2 FMUL.FTZ R7, R8, 0.69314718246459960938 ;  /* 0x3f31721808072820 */ /* 0x008fe20000410000 */
[----:B------:R-:W-:-:S03]  /*99d0*/  @!P1 PRMT R11, RZ, 0x654, R11 ;  /* 0x00000654ff0b9816 */ /* 0x000fc6000000000b */
[----:B------:R-:W-:Y:S02]  /*99e0*/  @P2 FFMA.FTZ R20, R6, R75, R7 ;  /* 0x0000004b06142223 */ /* 0x000fe40000010007 */
[----:B------:R-:W3:Y:S01]  /*99f0*/  LDC.64 R6, c[0x0][0xb78] ;  /* 0x0002de00ff067b82 */ /* 0x000ee20000000a00 */
[----:B------:R5:W1:Y:S02]  /*9a00*/  @P4 MUFU.RCP R9, R13 ;  /* 0x0000000d00094308 */ /* 0x000a640000001000 */
[----:B-----5:R-:W-:Y:S01]  /*9a10*/  @P4 FMUL.FTZ R13, R74, 0.69314718246459960938 ;  /* 0x3f3172184a0d4820 */ /* 0x020fe20000410000 */
[----:B----4-:R-:W-:-:S04]  /*9a20*/  @P4 FMUL.FTZ R10, R10, 0.69314718246459960938 ;  /* 0x3f3172180a0a4820 */ /* 0x010fc80000410000 */
[----:B------:R-:W-:Y:S01]  /*9a30*/  @P4 FFMA.FTZ R18, R13, R73, R10 ;  /* 0x000000490d124223 */ /* 0x000fe2000001000a */
[----:B------:R-:W-:Y:S02]  /*9a40*/  WARPGROUP.DEPBAR.LE gsb0, 0x0 ;  /* 0x00008000000079c5 */ /* 0x000fe40000010000 */
[----:B------:R-:W-:-:S06]  /*9a50*/  WARPGROUP.ARRIVE ;  /* 0x00000000000079c5 */ /* 0x000fcc0000000000 */
[----:B------:R-:W-:Y:S01]  /*9a60*/  HGMMA.64x96x16.F32 R24, gdesc[UR8].tnspB, R24, gsb0 ;  /* 0x41600000081879f0 */ /* 0x000fe20008000818 */
[----:B------:R-:W-:Y:S02]  /*9a70*/  UIADD3 UR8, UR4, 0x300, URZ ;  /* 0x0000030004087890 */ /* 0x000fe4000fffe03f */
[----:B------:R-:W-:Y:S01]  /*9a80*/  UIADD3 UR10, UR6, 0x80, URZ ;  /* 0x00000080060a7890 */ /* 0x000fe2000fffe03f */
[----:B------:R-:W-:Y:S01]  /*9a90*/  UMOV UR9, 0xc0000010 ;  /* 0xc000001000097882 */ /* 0x000fe20000000000 */
[----:B------:R-:W-:Y:S01]  /*9aa0*/  UMOV UR11, 0x80000020 ;  /* 0x80000020000b7882 */ /* 0x000fe20000000000 */
        /* <DEDUP_REMOVED lines=35> */
[----:B------:R-:W-:Y:S02]  /*9ce0*/  UIADD3 UR4, UR4, 0xc00, URZ ;  /* 0x00000c0004047890 */ /* 0x000fe4000fffe03f */
[----:B------:R-:W-:Y:S01]  /*9cf0*/  UIADD3 UR6, UR6, 0x200, URZ ;  /* 0x0000020006067890 */ /* 0x000fe2000fffe03f */
[----:B------:R-:W-:Y:S02]  /*9d00*/  WARPGROUP.DEPBAR.LE gsb0, 0x0 ;  /* 0x00008000000079c5 */ /* 0x000fe40000010000 */
[----:B------:R-:W-:-:S06]  /*9d10*/  WARPGROUP.ARRIVE ;  /* 0x00000000000079c5 */ /* 0x000fcc0000000000 */
[----:B------:R-:W-:Y:S01]  /*9d20*/  HGMMA.64x96x16.F32 R24, gdesc[UR8].tnspB, R24, gsb0 ;  /* 0x41600000081879f0 */ /* 0x000fe20008000818 */
[----:B------:R-:W-:Y:S01]  /*9d30*/  ULDC.64 UR8, c[0x0][0xb70] ;  /* 0x0002dc0000087ab9 */ /* 0x000fe20000000a00 */
[----:B------:R-:W-:Y:S01]  /*9d40*/  R2UR UR10, R144 ;  /* 0x00000000900a72ca */ /* 0x000fe200000e0000 */
[----:B------:R-:W-:Y:S02]  /*9d50*/  WARPGROUP.DEPBAR.LE gsb0, 0x0 ;  /* 0x00008000000079c5 */ /* 0x000fe40000010000 */
[----:B------:R-:W-:-:S06]  /*9d60*/  WARPGROUP.ARRIVE ;  /* 0x00000000000079c5 */ /* 0x000fcc0000000000 */
[----:B------:R-:W-:Y:S01]  /*9d70*/  HGMMA.64x96x16.F32 R24, gdesc[UR4].tnspB, R24, gsb0 ;  /* 0x41600000041879f0 */ /* 0x000fe20008000818 */
[----:B------:R-:W-:Y:S01]  /*9d80*/  ULDC UR4, c[0x0][0xdb4] ;  /* 0x00036d0000047ab9 */ /* 0x000fe20000000800 */
[----:B------:R-:W-:Y:S01]  /*9d90*/  ULDC UR5, c[0x0][0xda8] ;  /* 0x00036a0000057ab9 */ /* 0x000fe20000000800 */
[----:B------:R-:W-:Y:S02]  /*9da0*/  UIMAD UR35, UR4, UR35, UR14 ;  /* 0x00000023042372a4 */ /* 0x000fe4000f8e020e */
[----:B------:R-:W-:Y:S02]  /*9db0*/  UIMAD UR34, UR5, UR34, UR13 ;  /* 0x00000022052272a4 */ /* 0x000fe4000f8e020d */
[----:B------:R-:W-:Y:S02]  /*9dc0*/  USHF.R.S32.HI UR4, URZ, 0x1f, UR35 ;  /* 0x0000001f3f047899 */ /* 0x000fe40008011423 */
[----:B------:R-:W-:Y:S02]  /*9dd0*/  UIMAD UR34, UR34, 0xc0, URZ ;  /* 0x000000c0222278a4 */ /* 0x000fe4000f8e023f */
[----:B------:R-:W-:-:S02]  /*9de0*/  UIMAD UR6, UR4, UR8, URZ ;  /* 0x00000008040672a4 */ /* 0x000fc4000f8e023f */
[----:B------:R-:W-:Y:S02]  /*9df0*/  UIMAD.WIDE.U32 UR4, UR35, UR8, URZ ;  /* 0x00000008230472a5 */ /* 0x000fe4000f8e003f */
[----:B------:R-:W-:Y:S01]  /*9e00*/  UIMAD UR6, UR35, UR9, UR6 ;  /* 0x00000009230672a4 */ /* 0x000fe2000f8e0206 */
[----:B------:R-:W-:Y:S01]  /*9e10*/  VIADD R77, R151, UR34 ;  /* 0x00000022974d7c36 */ /* 0x000fe20008000000 */
[----:B------:R-:W-:Y:S01]  /*9e20*/  ULDC UR7, c[0x0][0xa88] ;  /* 0x0002a20000077ab9 */ /* 0x000fe20000000800 */
[----:B------:R-:W-:Y:S01]  /*9e30*/  ULDC.64 UR14, c[0x0][0x208] ;  /* 0x00008200000e7ab9 */ /* 0x000fe20000000a00 */
[----:B------:R-:W-:Y:S01]  /*9e40*/  IMAD.U32 R4, RZ, RZ, UR4 ;  /* 0x00000004ff047e24 */ /* 0x000fe2000f8e00ff */
[----:B------:R-:W-:Y:S01]  /*9e50*/  UIADD3 UR4, UR5, UR6, URZ ;  /* 0x0000000605047290 */ /* 0x000fe2000fffe03f */
[----:B------:R-:W-:Y:S01]  /*9e60*/  VIADD R14, R77, 0x8 ;  /* 0x000000084d0e7836 */ /* 0x000fe20000000000 */
[----:B------:R-:W-:-:S04]  /*9e70*/  MOV R5, UR5 ;  /* 0x0000000500057c02 */ /* 0x000fc80008000f00 */
[----:B------:R-:W-:Y:S01]  /*9e80*/  ISETP.GE.OR P3, PT, R14, UR7, P0 ;  /* 0x000000070e007c0c */ /* 0x000fe20008766670 */
[----:B------:R-:W-:Y:S01]  /*9e90*/  IMAD.U32 R5, RZ, RZ, UR4 ;  /* 0x00000004ff057e24 */ /* 0x000fe2000f8e00ff */
[----:B------:R-:W-:Y:S01]  /*9ea0*/  USHF.R.S32.HI UR4, URZ, 0x1f, UR36 ;  /* 0x0000001f3f047899 */ /* 0x000fe20008011424 */
[----:B------:R-:W-:Y:S01]  /*9eb0*/  ISETP.GE.OR P0, PT, R77, UR7, P0 ;  /* 0x000000074d007c0c */ /* 0x000fe20008706670 */
[----:B------:R-:W-:Y:S02]  /*9ec0*/  WARPGROUP.DEPBAR.LE gsb0, 0x0 ;  /* 0x00008000000079c5 */ /* 0x000fe40000010000 */
[----:B------:R4:W-:Y:S01]  /*9ed0*/  @!P1 SYNCS.ARRIVE.TRANS64.RED.A1T0 RZ, [R11+URZ], RZ ;  /* 0x000000ff0bff99a7 */ /* 0x0009e2000810043f */
[-C--:B------:R-:W-:Y:S01]  /*9ee0*/  FMUL.FTZ R14, R29, R12.reuse ;  /* 0x0000000c1d0e7220 */ /* 0x080fe20000410000 */
        /* <DEDUP_REMOVED lines=11> */
[-C--:B-1----:R-:W-:Y:S01]  /*9fa0*/  FMUL.FTZ R10, R27, R9.reuse ;  /* 0x000000091b0a7220 */ /* 0x082fe20000410000 */
[-C--:B----4-:R-:W-:Y:S01]  /*9fb0*/  FMUL.FTZ R11, R24, R12.reuse ;  /* 0x0000000c180b7220 */ /* 0x090fe20000410000 */
[-C--:B------:R-:W-:Y:S01]  /*9fc0*/  FMUL.FTZ R48, R53, R12.reuse ;  /* 0x0000000c35307220 */ /* 0x080fe20000410000 */
[-C--:B------:R-:W-:Y:S01]  /*9fd0*/  FMUL.FTZ R49, R52, R12.reuse ;  /* 0x0000000c34317220 */ /* 0x080fe20000410000 */
[----:B------:R-:W-:Y:S01]  /*9fe0*/  FMUL.FTZ R27, R30, R9 ;  /* 0x000000091e1b7220 */ /* 0x000fe20000410000 */
[-C--:B------:R-:W-:Y:S01]  /*9ff0*/  FMUL.FTZ R52, R57, R12.reuse ;  /* 0x0000000c39347220 */ /* 0x080fe20000410000 */
[----:B------:R-:W-:Y:S01]  /*a000*/  FMUL.FTZ R53, R56, R12 ;  /* 0x0000000c38357220 */ /* 0x000fe20000410000 */
[----:B---3--:R-:W-:-:S02]  /*a010*/  IMAD R24, R6, UR4, RZ ;  /* 0x0000000406187c24 */ /* 0x008fc4000f8e02ff */
        /* <DEDUP_REMOVED lines=9> */
[----:B------:R-:W-:Y:S01]  /*a0b0*/  FMUL.FTZ R65, R68, R12 ;  /* 0x0000000c44417220 */ /* 0x000fe20000410000 */
[-C--:B------:R-:W-:Y:S01]  /*a0c0*/  FMUL.FTZ R51, R54, R9.reuse ;  /* 0x0000000936337220 */ /* 0x080fe20000410000 */
[-C--:B------:R-:W-:Y:S01]  /*a0d0*/  FMUL.FTZ R13, R26, R9.reuse ;  /* 0x000000091a0d7220 */ /* 0x080fe20000410000 */
[----:B------:R-:W-:Y:S01]  /*a0e0*/  FMUL.FTZ R12, R31, R9 ;  /* 0x000000091f0c7220 */ /* 0x000fe20000410000 */
[----:B------:R-:W-:-:S02]  /*a0f0*/  IMAD R54, R7, UR36, R24 ;  /* 0x0000002407367c24 */ /* 0x000fc4000f8e0218 */
[-C--:B------:R-:W-:Y:S01]  /*a100*/  FMUL.FTZ R26, R35, R9.reuse ;  /* 0x00000009231a7220 */ /* 0x080fe20000410000 */
[----:B------:R-:W-:Y:S01]  /*a110*/  FMUL.FTZ R31, R34, R9 ;  /* 0x00000009221f7220 */ /* 0x000fe20000410000 */
[----:B------:R-:W-:-:S04]  /*a120*/  IMAD.WIDE.U32 R24, R6, UR36, R4 ;  /* 0x0000002406187c25 */ /* 0x000fc8000f8e0004 */
[-C--:B------:R-:W-:Y:S01]  /*a130*/  FMUL.FTZ R35, R38, R9.reuse ;  /* 0x0000000926237220 */ /* 0x080fe20000410000 */
[-C--:B------:R-:W-:Y:S01]  /*a140*/  FMUL.FTZ R34, R43, R9.reuse ;  /* 0x000000092b227220 */ /* 0x080fe20000410000 */
[-C--:B------:R-:W-:Y:S01]  /*a150*/  FMUL.FTZ R38, R47, R9.reuse ;  /* 0x000000092f267220 */ /* 0x080fe20000410000 */
[-C--:B------:R-:W-:Y:S01]  /*a160*/  FMUL.FTZ R43, R46, R9.reuse ;  /* 0x000000092e2b7220 */ /* 0x080fe20000410000 */
[-C--:B------:R-:W-:Y:S01]  /*a170*/  FMUL.FTZ R47, R50, R9.reuse ;  /* 0x00000009322f7220 */ /* 0x080fe20000410000 */
[----:B------:R-:W-:Y:S01]  /*a180*/  FMUL.FTZ R46, R55, R9 ;  /* 0x00000009372e7220 */ /* 0x000fe20000410000 */
[----:B------:R-:W-:Y:S01]  /*a190*/  F2FP.F16.F32.PACK_AB R4, R8, R11 ;  /* 0x0000000b0804723e */ /* 0x000fe200000000ff */
[-C--:B------:R-:W-:Y:S01]  /*a1a0*/  FMUL.FTZ R50, R59, R9.reuse ;  /* 0x000000093b327220 */ /* 0x080fe20000410000 */
[----:B------:R-:W-:Y:S01]  /*a1b0*/  FMUL.FTZ R55, R58, R9 ;  /* 0x000000093a377220 */ /* 0x000fe20000410000 */
[----:B------:R-:W-:Y:S01]  /*a1c0*/  F2FP.F16.F32.PACK_AB R7, R12, R27 ;  /* 0x0000001b0c07723e */ /* 0x000fe200000000ff */
[----:B------:R-:W-:Y:S01]  /*a1d0*/  FMUL.FTZ R58, R63, R9 ;  /* 0x000000093f3a7220 */ /* 0x000fe20000410000 */
[----:B------:R-:W-:Y:S01]  /*a1e0*/  F2FP.F16.F32.PACK_AB R8, R28, R29 ;  /* 0x0000001d1c08723e */ /* 0x000fe200000000ff */
[-C--:B------:R-:W-:Y:S01]  /*a1f0*/  FMUL.FTZ R59, R62, R9.reuse ;  /* 0x000000093e3b7220 */ /* 0x080fe20000410000 */
[----:B------:R-:W-:Y:S01]  /*a200*/  SHF.R.S32.HI R27, RZ, 0x1f, R77 ;  /* 0x0000001fff1b7819 */ /* 0x000fe2000001144d */
[-C--:B------:R-:W-:Y:S01]  /*a210*/  FMUL.FTZ R62, R67, R9.reuse ;  /* 0x00000009433e7220 */ /* 0x080fe20000410000 */
[----:B------:R-:W-:Y:S01]  /*a220*/  IADD3 R28, P1, R77, R24, RZ ;  /* 0x000000184d1c7210 */ /* 0x000fe20007f3e0ff */
[-C--:B------:R-:W-:Y:S01]  /*a230*/  FMUL.FTZ R63, R66, R9.reuse ;  /* 0x00000009423f7220 */ /* 0x080fe20000410000 */
[-C--:B------:R-:W-:Y:S01]  /*a240*/  FMUL.FTZ R66, R71, R9.reuse ;  /* 0x0000000947427220 */ /* 0x080fe20000410000 */
[----:B------:R-:W-:Y:S01]  /*a250*/  FMUL.FTZ R67, R70, R9 ;  /* 0x0000000946437220 */ /* 0x000fe20000410000 */
[----:B------:R-:W-:Y:S01]  /*a260*/  F2FP.F16.F32.PACK_AB R5, R10, R13 ;  /* 0x0000000d0a05723e */ /* 0x000fe200000000ff */
[----:B------:R-:W-:Y:S01]  /*a270*/  ULDC.64 UR4, c[0x0][0xb40] ;  /* 0x0002d00000047ab9 */ /* 0x000fe20000000a00 */
[----:B------:R-:W-:Y:S01]  /*a280*/  F2FP.F16.F32.PACK_AB R6, R14, R15 ;  /* 0x0000000f0e06723e */ /* 0x000fe200000000ff */
[----:B------:R-:W-:Y:S01]  /*a290*/  BAR.SYNC.DEFER_BLOCKING 0x1, 0x180 ;  /* 0x0046000000007b1d */ /* 0x000fe20000010000 */
[----:B------:R-:W-:-:S02]  /*a2a0*/  F2FP.F16.F32.PACK_AB R9, R26, R31 ;  /* 0x0000001f1a09723e */ /* 0x000fc400000000ff */
[----:B------:R-:W-:Y:S02]  /*a2b0*/  F2FP.F16.F32.PACK_AB R10, R32, R33 ;  /* 0x00000021200a723e */ /* 0x000fe400000000ff */
[----:B------:R-:W-:Y:S02]  /*a2c0*/  F2FP.F16.F32.PACK_AB R11, R30, R35 ;  /* 0x000000231e0b723e */ /* 0x000fe400000000ff */
[----:B------:R-:W-:Y:S02]  /*a2d0*/  F2FP.F16.F32.PACK_AB R12, R36, R37 ;  /* 0x00000025240c723e */ /* 0x000fe400000000ff */
[----:B------:R-:W-:Y:S02]  /*a2e0*/  F2FP.F16.F32.PACK_AB R13, R34, R39 ;  /* 0x00000027220d723e */ /* 0x000fe400000000ff */
[----:B------:R-:W-:Y:S02]  /*a2f0*/  F2FP.F16.F32.PACK_AB R14, R40, R41 ;  /* 0x00000029280e723e */ /* 0x000fe400000000ff */
[----:B------:R-:W-:-:S02]  /*a300*/  F2FP.F16.F32.PACK_AB R15, R38, R43 ;  /* 0x0000002b260f723e */ /* 0x000fc400000000ff */
[----:B------:R-:W-:Y:S02]  /*a310*/  IADD3.X R29, R27, R25, R54, P1, !PT ;  /* 0x000000191b1d7210 */ /* 0x000fe40000ffe436 */
[----:B------:R-:W-:Y:S02]  /*a320*/  F2FP.F16.F32.PACK_AB R52, R52, R53 ;  /* 0x000000353434723e */ /* 0x000fe400000000ff */
[----:B------:R-:W-:Y:S02]  /*a330*/  F2FP.F16.F32.PACK_AB R24, R44, R45 ;  /* 0x0000002d2c18723e */ /* 0x000fe400000000ff */
[----:B------:R-:W-:Y:S02]  /*a340*/  F2FP.F16.F32.PACK_AB R25, R42, R47 ;  /* 0x0000002f2a19723e */ /* 0x000fe400000000ff */
[----:B------:R-:W-:Y:S01]  /*a350*/  F2FP.F16.F32.PACK_AB R26, R48, R49 ;  /* 0x00000031301a723e */ /* 0x000fe200000000ff */
[----:B------:R1:W-:Y:S01]  /*a360*/  STSM.16.M88.4 [R22], R4 ;  /* 0x0000000416007844 */ /* 0x0003e20000000200 */
[----:B------:R-:W-:-:S02]  /*a370*/  F2FP.F16.F32.PACK_AB R27, R46, R51 ;  /* 0x000000332e1b723e */ /* 0x000fc400000000ff */
[----:B------:R-:W-:Y:S01]  /*a380*/  F2FP.F16.F32.PACK_AB R53, R50, R55 ;  /* 0x000000373235723e */ /* 0x000fe200000000ff */
[----:B------:R-:W-:Y:S01]  /*a390*/  STSM.16.M88.4 [R23], R8 ;  /* 0x0000000817007844 */ /* 0x000fe20000000200 */
[----:B------:R-:W-:Y:S02]  /*a3a0*/  F2FP.F16.F32.PACK_AB R60, R60, R61 ;  /* 0x0000003d3c3c723e */ /* 0x000fe400000000ff */
[----:B------:R-:W-:Y:S01]  /*a3b0*/  F2FP.F16.F32.PACK_AB R54, R56, R57 ;  /* 0x000000393836723e */ /* 0x000fe200000000ff */
[----:B------:R-:W-:Y:S01]  /*a3c0*/  STSM.16.M88.4 [R72], R12 ;  /* 0x0000000c48007844 */ /* 0x000fe20000000200 */
[----:B------:R-:W-:Y:S02]  /*a3d0*/  F2FP.F16.F32.PACK_AB R55, R58, R59 ;  /* 0x0000003b3a37723e */ /* 0x000fe400000000ff */
[----:B------:R-:W-:Y:S01]  /*a3e0*/  F2FP.F16.F32.PACK_AB R61, R62, R63 ;  /* 0x0000003f3e3d723e */ /* 0x000fe200000000ff */
[----:B------:R-:W-:Y:S01]  /*a3f0*/  STSM.16.M88.4 [R0], R24 ;  /* 0x0000001800007844 */ /* 0x000fe20000000200 */
[----:B------:R-:W-:-:S02]  /*a400*/  F2FP.F16.F32.PACK_AB R62, R64, R65 ;  /* 0x00000041403e723e */ /* 0x000fc400000000ff */
[----:B------:R-:W-:Y:S01]  /*a410*/  F2FP.F16.F32.PACK_AB R63, R66, R67 ;  /* 0x00000043423f723e */ /* 0x000fe200000000ff */
[----:B------:R-:W-:Y:S01]  /*a420*/  STSM.16.M88.4 [R3], R52 ;  /* 0x0000003403007844 */ /* 0x000fe20000000200 */
[C---:B-1----:R-:W-:Y:S01]  /*a430*/  LEA R4, P1, R28.reuse, UR4, 0x2 ;  /* 0x000000041c047c11 */ /* 0x042fe2000f8210ff */
[----:B------:R-:W-:Y:S02]  /*a440*/  ULDC UR4, c[0x0][0xc] ;  /* 0x0000030000047ab9 */ /* 0x000fe40000000800 */
[----:B------:R-:W-:Y:S01]  /*a450*/  STSM.16.M88.4 [R21], R60 ;  /* 0x0000003c15007844 */ /* 0x000fe20000000200 */
[----:B------:R-:W-:Y:S01]  /*a460*/  LEA.HI.X R5, R28, UR5, R29, 0x2, P1 ;  /* 0x000000051c057c11 */ /* 0x000fe200088f141d */
[----:B------:R-:W-:Y:S01]  /*a470*/  UIADD3 UR10, UR4, UR10, URZ ;  /* 0x0000000a040a7290 */ /* 0x000fe2000fffe03f */
[----:B------:R-:W-:Y:S01]  /*a480*/  @!PT LDS RZ, [RZ] ;  /* 0x00000000fffff984 */ /* 0x000fe20000000800 */
[----:B------:R-:W-:Y:S01]  /*a490*/  @!PT LDS RZ, [RZ] ;  /* 0x00000000fffff984 */ /* 0x000fe20000000800 */
[----:B------:R-:W-:Y:S01]  /*a4a0*/  @!PT LDS RZ, [RZ] ;  /* 0x00000000fffff984 */ /* 0x000fe20000000800 */
[----:B------:R-:W-:Y:S01]  /*a4b0*/  @!PT LDS RZ, [RZ] ;  /* 0x00000000fffff984 */ /* 0x000fe20000000800 */
[----:B------:R1:W-:Y:S06]  /*a4c0*/  MEMBAR.ALL.CTA ;  /* 0x0000000000007992 */ /* 0x0003ec0000008000 */
[----:B-1----:R-:W1:Y:S04]  /*a4d0*/  FENCE.VIEW.ASYNC.S ;  /* 0x00000000000073c6 */ /* 0x002e680000000000 */
[----:B-1----:R-:W1:Y:S01]  /*a4e0*/  SHFL.IDX PT, R6, R150, RZ, 0x1f ;  /* 0x00001fff96067589 */ /* 0x002e6200000e0000 */
[----:B------:R-:W-:Y:S01]  /*a4f0*/  IMAD.U32 R144, RZ, RZ, UR10 ;  /* 0x0000000aff907e24 */ /* 0x000fe2000f8e00ff */
[----:B------:R-:W-:Y:S06]  /*a500*/  BAR.ARV 0x1, 0x1a0 ;  /* 0x0046800000007b1d */ /* 0x000fec0000002000 */
[----:B------:R3:W-:Y:S01]  /*a510*/  @!P0 STG.E desc[UR14][R4.64], R20 ;  /* 0x0000001404008986 */ /* 0x0007e2000c10190e */
[----:B-1----:R-:W-:-:S03]  /*a520*/  ISETP.NE.AND P0, PT, R6, 0xb, PT ;  /* 0x0000000b0600780c */ /* 0x002fc60003f05270 */
[----:B------:R3:W-:Y:S10]  /*a530*/  @!P3 STG.E desc[UR14][R4.64+0x20], R18 ;  /* 0x000020120400b986 */ /* 0x0007f4000c10190e */
[----:B------:R-:W-:Y:S05]  /*a540*/  @P0 BRA `(.L_x_29) ;  /* 0x00000000006c0947 */ /* 0x000fea0003800000 */
[----:B------:R-:W-:Y:S01]  /*a550*/  BAR.SYNC.DEFER_BLOCKING 0x1, 0x1a0 ;  /* 0x0046800000007b1d */ /* 0x000fe20000010000 */
[----:B------:R-:W-:-:S05]  /*a560*/  ELECT P0, URZ, PT ;  /* 0x00000000003f782f */ /* 0x000fca0003800000 */
[----:B------:R-:W-:Y:S08]  /*a570*/  BSSY B0, `(.L_x_29) ;  /* 0x0000018000007945 */ /* 0x000ff00003800000 */
[----:B------:R-:W-:Y:S05]  /*a580*/  @!P0 BRA `(.L_x_30) ;  /* 0x0000000000588947 */ /* 0x000fea0003800000 */
[----:B------:R-:W-:Y:S01]  /*a590*/  ULDC.64 UR8, c[0x0][0x198] ;  /* 0x0000660000087ab9 */ /* 0x000fe20000000a00 */
[----:B------:R-:W-:Y:S02]  /*a5a0*/  UIADD3 UR6, UR39, 0x3000, URZ ;  /* 0x0000300027067890 */ /* 0x000fe4000fffe03f */
[----:B------:R-:W-:Y:S02]  /*a5b0*/  UIADD3 UR4, UP0, UR8, 0x9f0, URZ ;  /* 0x000009f008047890 */ /* 0x000fe4000ff1e03f */
[----:B------:R-:W-:Y:S02]  /*a5c0*/  UIADD3 UR8, UR39, 0x6000, URZ ;  /* 0x0000600027087890 */ /* 0x000fe4000fffe03f */
[----:B------:R-:W-:Y:S01]  /*a5d0*/  UIADD3.X UR5, URZ, UR9, URZ, UP0, !UPT ;  /* 0x000000093f057290 */ /* 0x000fe200087fe43f */
[----:B------:R-:W-:Y:S01]  /*a5e0*/  UMOV UR33, URZ ;  /* 0x0000003f00217c82 */ /* 0x000fe20008000000 */
[----:B------:R-:W-:Y:S01]  /*a5f0*/  UMOV UR37, URZ ;  /* 0x0000003f00257c82 */ /* 0x000fe20008000000 */
[----:B------:R-:W-:Y:S01]  /*a600*/  UMOV UR32, UR39 ;  /* 0x0000002700207c82 */ /* 0x000fe20008000000 */
[----:B------:R-:W-:-:S05]  /*a610*/  UMOV UR7, 0x20 ;  /* 0x0000002000077882 */ /* 0x000fca0000000000 */
[----:B------:R1:W-:Y:S02]  /*a620*/  UTMASTG.5D [UR32], [UR4] ;  /* 0x00000020040073b5 */ /* 0x0003e40008020000 */
[----:B-1----:R-:W-:Y:S01]  /*a630*/  UMOV UR32, UR6 ;  /* 0x0000000600207c82 */ /* 0x002fe20008000000 */
[----:B------:R-:W-:Y:S01]  /*a640*/  UMOV UR33, UR7 ;  /* 0x0000000700217c82 */ /* 0x000fe20008000000 */
[----:B------:R-:W-:Y:S01]  /*a650*/  UMOV UR6, 0x40 ;  /* 0x0000004000067882 */ /* 0x000fe20000000000 */
[----:B------:R1:W-:Y:S02]  /*a660*/  UTMASTG.5D [UR32], [UR4] ;  /* 0x00000020040073b5 */ /* 0x0003e40008020000 */
[----:B-1----:R-:W-:Y:S01]  /*a670*/  UMOV UR32, UR8 ;  /* 0x0000000800207c82 */ /* 0x002fe20008000000 */
[----:B------:R-:W-:Y:S01]  /*a680*/  UMOV UR33, UR6 ;  /* 0x0000000600217c82 */ /* 0x000fe20008000000 */
[----:B------:R-:W-:Y:S01]  /*a690*/  UIADD3 UR6, UR39, 0x31c20, URZ ;  /* 0x00031c2027067890 */ /* 0x000fe2000fffe03f */
[----:B------:R1:W-:Y:S03]  /*a6a0*/  UTMASTG.5D [UR32], [UR4] ;  /* 0x00000020040073b5 */ /* 0x0003e60008020000 */
[----:B------:R-:W-:Y:S01]  /*a6b0*/  UPRMT UR6, URZ, 0x654, UR6 ;  /* 0x000006543f067896 */ /* 0x000fe20008000006 */
[----:B------:R0:W-:Y:S01]  /*a6c0*/  UTMACMDFLUSH ;  /* 0x00000000000079b7 */ /* 0x0001e20000000000 */
[----:B------:R-:W-:-:S07]  /*a6d0*/  DEPBAR.LE SB0, 0x0 ;  /* 0x000080000000791a */ /* 0x000fce0000000000 */
[----:B-1----:R-:W-:Y:S03]  /*a6e0*/  SYNCS.ARRIVE.TRANS64.RED.A1T0 RZ, [UR6], RZ ;  /* 0x000000ffffff79a7 */ /* 0x002fe60008100406 */
.L_x_30:
[----:B------:R-:W-:Y:S05]  /*a6f0*/  BSYNC B0 ;  /* 0x0000000000007941 */ /* 0x000fea0003800000 */
.L_x_29:
[----:B------:R-:W1:Y:S01]  /*a700*/  LDC R0, c[0x0][0xda4] ;  /* 0x00036900ff007b82 */ /* 0x000e620000000800 */
[----:B------:R-:W-:Y:S01]  /*a710*/  R2UR UR5, R144 ;  /* 0x00000000900572ca */ /* 0x000fe200000e0000 */
[----:B------:R-:W-:Y:S01]  /*a720*/  UIADD3 UR38, UR38, 0x1, URZ ;  /* 0x0000000126267890 */ /* 0x000fe2000fffe03f */
[----:B------:R-:W-:-:S03]  /*a730*/  IADD3 R145, R145, 0x1, RZ ;  /* 0x0000000191917810 */ /* 0x000fc60007ffe0ff */
[----:B------:R-:W-:-:S04]  /*a740*/  UISETP.NE.AND UP0, UPT, UR38, 0x2, UPT ;  /* 0x000000022600788c */ /* 0x000fc8000bf05270 */
[----:B------:R-:W-:Y:S02]  /*a750*/  USEL UR4, URZ, 0x1, UP0 ;  /* 0x000000013f047887 */ /* 0x000fe40008000000 */
[----:B------:R-:W-:Y:S02]  /*a760*/  USEL UR38, UR38, URZ, UP0 ;  /* 0x0000003f26267287 */ /* 0x000fe40008000000 */
[----:B------:R-:W-:Y:S01]  /*a770*/  ULOP3.LUT UR60, UR60, UR4, URZ, 0x3c, !UPT ;  /* 0x000000043c3c7292 */ /* 0x000fe2000f8e3c3f */
[----:B-1----:R-:W-:-:S13]  /*a780*/  ISETP.LE.AND P0, PT, R0, UR5, PT ;  /* 0x0000000500007c0c */ /* 0x002fda000bf03270 */
[----:B------:R-:W-:Y:S05]  /*a790*/  @!P0 BRA `(.L_x_31) ;  /* 0xffffff6400b88947 */ /* 0x000fea000383ffff */
[----:B------:R-:W-:Y:S05]  /*a7a0*/  EXIT ;  /* 0x000000000000794d */ /* 0x000fea0003800000 */
.L_x_7:
[----:B------:R-:W-:-:S08]  /*a7b0*/  NOP ;  /* 0x0000000000007918 */ /* 0x000fd00000000000 */
[----:B---3--:R-:W1:-:S00]  /*a7c0*/  USETMAXREG.DEALLOC.CTAPOOL 0x20 ;  /* 0x00000020000079c8 */ /* 0x008e4000080e0500 */
[----:B-1----:R-:W-:-:S06]  /*a7d0*/  LOP3.LUT R0, R0, 0x3, RZ, 0xc0, !PT ;  /* 0x0000000300007812 */ /* 0x002fcc00078ec0ff */
[----:B------:R-:W1:Y:S02]  /*a7e0*/  SHFL.IDX PT, R0, R0, RZ, 0x1f ;  /* 0x00001fff00007589 */ /* 0x000e6400000e0000 */
[----:B-1----:R-:W-:-:S13]  /*a7f0*/  ISETP.NE.AND P0, PT, R0, RZ, PT ;  /* 0x000000ff0000720c */ /* 0x002fda0003f05270 */
[----:B------:R-:W-:Y:S05]  /*a800*/  @P0 EXIT ;  /* 0x000000000000094d */ /* 0x000fea0003800000 */
[----:B------:R-:W1:Y:S01]  /*a810*/  S2UR UR4, SR_CTAID.X ;  /* 0x00000000000479c3 */ /* 0x000e620000002500 */
[----:B------:R-:W-:Y:S02]  /*a820*/  IMAD.MOV.U32 R16, RZ, RZ, RZ ;  /* 0x000000ffff107224 */ /* 0x000fe400078e00ff */
[----:B------:R-:W-:Y:S02]  /*a830*/  IMAD.MOV.U32 R29, RZ, RZ, 0x1 ;  /* 0x00000001ff1d7424 */ /* 0x000fe400078e00ff */
[----:B------:R-:W-:-:S03]  /*a840*/  IMAD.MOV.U32 R17, RZ, RZ, 0x1 ;  /* 0x00000001ff117424 */ /* 0x000fc600078e00ff */
[----:B------:R-:W1:Y:S02]  /*a850*/  LDC R0, c[0x0][0xda4] ;  /* 0x00036900ff007b82 */ /* 0x000e640000000800 */
[----:B-1----:R-:W-:-:S13]  /*a860*/  ISETP.LE.AND P0, PT, R0, UR4, PT ;  /* 0x0000000400007c0c */ /* 0x002fda000bf03270 */
[----:B------:R-:W-:Y:S05]  /*a870*/  @P0 BRA `(.L_x_32) ;  /* 0x0000002800640947 */ /* 0x000fea0003800000 */
[----:B------:R-:W1:Y:S01]  /*a880*/  S2R R2, SR_TID.X ;  /* 0x0000000000027919 */ /* 0x000e620000002100 */
[----:B------:R-:W-:Y:S01]  /*a890*/  MOV R26, UR4 ;  /* 0x00000004001a7c02 */ /* 0x000fe20008000f00 */
[----:B------:R-:W-:Y:S01]  /*a8a0*/  IMAD.MOV.U32 R16, RZ, RZ, RZ ;  /* 0x000000ffff107224 */ /* 0x000fe200078e00ff */
[----:B------:R-:W-:Y:S01]  /*a8b0*/  ULDC.64 UR36, c[0x0][0x198] ;  /* 0x0000660000247ab9 */ /* 0x000fe20000000a00 */
[----:B------:R-:W-:Y:S01]  /*a8c0*/  IMAD.MOV.U32 R17, RZ, RZ, 0x1 ;  /* 0x00000001ff117424 */ /* 0x000fe200078e00ff */
[----:B------:R-:W-:Y:S01]  /*a8d0*/  ULDC UR38, c[0x0][0xc] ;  /* 0x0000030000267ab9 */ /* 0x000fe20000000800 */
[----:B------:R-:W-:Y:S01]  /*a8e0*/  IMAD.MOV.U32 R29, RZ, RZ, RZ ;  /* 0x000000ffff1d7224 */ /* 0x000fe200078e00ff */
[----:B-1----:R-:W-:-:S07]  /*a8f0*/  LOP3.LUT R27, R2, 0x1f, RZ, 0xc0, !PT ;  /* 0x0000001f021b7812 */ /* 0x002fce00078ec0ff */
.L_x_76:
[----:B-1----:R-:W1:Y:S01]  /*a900*/  LDC R0, c[0x0][0xda8] ;  /* 0x00036a00ff007b82 */ /* 0x002e620000000800 */
[----:B--2---:R-:W2:Y:S01]  /*a910*/  S2R R6, SR_CgaCtaId ;  /* 0x0000000000067919 */ /* 0x004ea20000008800 */
[----:B------:R-:W-:Y:S05]  /*a920*/  YIELD ;  /* 0x0000000000007946 */ /* 0x000fea0003800000 */
[----:B------:R-:W-:Y:S01]  /*a930*/  ULDC.64 UR4, c[0x0][0x3f8] ;  /* 0x0000fe0000047ab9 */ /* 0x000fe20000000a00 */
[----:B------:R-:W3:Y:S01]  /*a940*/  LDC R4, c[0x0][0xdb4] ;  /* 0x00036d00ff047b82 */ /* 0x000ee20000000800 */
[----:B------:R-:W-:Y:S01]  /*a950*/  MOV R25, R26 ;  /* 0x0000001a00197202 */ /* 0x000fe20000000f00 */
[----:B------:R-:W-:Y:S01]  /*a960*/  UISETP.NE.U32.AND UP0, UPT, UR4, URZ, UPT ;  /* 0x0000003f0400728c */ /* 0x000fe2000bf05070 */
[----:B------:R-:W-:-:S02]  /*a970*/  MOV R23, 0x400 ;  /* 0x0000040000177802 */ /* 0x000fc40000000f00 */
[----:B------:R-:W-:Y:S01]  /*a980*/  ULDC UR4, c[0x0][0x404] ;  /* 0x0001010000047ab9 */ /* 0x000fe20000000800 */
[----:B------:R-:W-:Y:S02]  /*a990*/  UISETP.NE.AND.EX UP0, UPT, UR5, URZ, UPT, UP0 ;  /* 0x0000003f0500728c */ /* 0x000fe4000bf05300 */
[----:B------:R-:W4:Y:S02]  /*a9a0*/  LDC R28, c[0x0][0x2e0] ;  /* 0x0000b800ff1c7b82 */ /* 0x000f240000000800 */
[----:B------:R-:W-:Y:S01]  /*a9b0*/  USEL UR4, UR4, 0x1, UP0 ;  /* 0x0000000104047887 */ /* 0x000fe20008000000 */
[----:B-1----:R-:W-:Y:S02]  /*a9c0*/  ISETP.NE.AND P0, PT, R0, 0x1, PT ;  /* 0x000000010000780c */ /* 0x002fe40003f05270 */
[----:B---3--:R-:W-:Y:S02]  /*a9d0*/  ISETP.NE.AND P1, PT, R4, 0x1, PT ;  /* 0x000000010400780c */ /* 0x008fe40003f25270 */
[----:B--2---:R-:W-:-:S09]  /*a9e0*/  LEA R23, R6, R23, 0x18 ;  /* 0x0000001706177211 */ /* 0x004fd200078ec0ff */
[----:B------:R-:W1:Y:S01]  /*a9f0*/  @P0 LDC R5, c[0x0][0xdac] ;  /* 0x00036b00ff050b82 */ /* 0x000e620000000800 */
[----:B----4-:R-:W-:-:S07]  /*aa00*/  IMAD R28, R28, UR4, RZ ;  /* 0x000000041c1c7c24 */ /* 0x010fce000f8e02ff */
[----:B------:R-:W2:Y:S08]  /*aa10*/  @P0 LDC R7, c[0x0][0xdb0] ;  /* 0x00036c00ff070b82 */ /* 0x000eb00000000800 */
[----:B------:R-:W3:Y:S01]  /*aa20*/  @P1 LDC.64 R2, c[0x0][0xdb8] ;  /* 0x00036e00ff021b82 */ /* 0x000ee20000000a00 */
[----:B-1----:R-:W-:-:S05]  /*aa30*/  @P0 IMAD.HI.U32 R0, R26, R5, RZ ;  /* 0x000000051a000227 */ /* 0x002fca00078e00ff */
[----:B--2---:R-:W-:Y:S01]  /*aa40*/  @P0 SHF.R.U32.HI R25, RZ, R7, R0 ;  /* 0x00000007ff190219 */ /* 0x004fe20000011600 */
[----:B------:R-:W-:-:S04]  /*aa50*/  VIADD R0, R28, 0x8f ;  /* 0x0000008f1c007836 */ /* 0x000fc80000000000 */
[----:B------:R-:W-:Y:S02]  /*aa60*/  IMAD.MOV.U32 R19, RZ, RZ, R25 ;  /* 0x000000ffff137224 */ /* 0x000fe400078e0019 */
[----:B------:R-:W-:-:S04]  /*aa70*/  IMAD.HI R0, R0, 0x38e38e39, RZ ;  /* 0x38e38e3900007827 */ /* 0x000fc800078e02ff */
[----:B---3--:R-:W-:-:S05]  /*aa80*/  @P1 IMAD.HI.U32 R2, R25, R2, RZ ;  /* 0x0000000219021227 */ /* 0x008fca00078e00ff */
[----:B------:R-:W-:Y:S01]  /*aa90*/  @P1 SHF.R.U32.HI R19, RZ, R3, R2 ;  /* 0x00000003ff131219 */ /* 0x000fe20000011602 */
[----:B------:R-:W-:Y:S01]  /*aaa0*/  VIADD R2, R23, 0x16a00 ;  /* 0x00016a0017027836 */ /* 0x000fe20000000000 */
[----:B------:R-:W-:Y:S02]  /*aab0*/  SHF.R.U32.HI R3, RZ, 0x1f, R0 ;  /* 0x0000001fff037819 */ /* 0x000fe40000011600 */
[----:B------:R-:W-:Y:S02]  /*aac0*/  IADD3 R22, -R19, RZ, RZ ;  /* 0x000000ff13167210 */ /* 0x000fe40007ffe1ff */
[----:B------:R-:W-:Y:S02]  /*aad0*/  LOP3.LUT P0, RZ, R2, 0x1bf, RZ, 0xc0, !PT ;  /* 0x000001bf02ff7812 */ /* 0x000fe4000780c0ff */
[----:B------:R-:W-:Y:S01]  /*aae0*/  LEA.HI.SX32 R24, R0, R3, 0x1b ;  /* 0x0000000300187211 */ /* 0x000fe200078fdaff */
[----:B------:R-:W-:-:S10]  /*aaf0*/  IMAD R22, R4, R22, R25 ;  /* 0x0000001604167224 */ /* 0x000fd400078e0219 */
[----:B------:R-:W-:Y:S05]  /*ab00*/  @!P0 BRA `(.L_x_33) ;  /* 0x0000000000408947 */ /* 0x000fea0003800000 */
[----:B------:R-:W-:Y:S01]  /*ab10*/  MOV R2, 0x0 ;  /* 0x0000000000027802 */ /* 0x000fe20000000f00 */
[----:B------:R-:W-:Y:S01]  /*ab20*/  ULDC.64 UR6, c[0x4][0xa8] ;  /* 0x01002a0000067ab9 */ /* 0x000fe20000000a00 */
[----:B------:R-:W-:Y:S01]  /*ab30*/  ULDC.64 UR8, c[0x4][0xb0] ;  /* 0x01002c0000087ab9 */ /* 0x000fe20000000a00 */
[----:B------:R-:W-:Y:S01]  /*ab40*/  ULDC.64 UR4, c[0x4][0x8] ;  /* 0x0100020000047ab9 */ /* 0x000fe20000000a00 */
[----:B------:R-:W-:Y:S01]  /*ab50*/  IMAD.U32 R4, RZ, RZ, UR6 ;  /* 0x00000006ff047e24 */ /* 0x000fe2000f8e00ff */
[----:B------:R-:W-:Y:S01]  /*ab60*/  MOV R7, UR9 ;  /* 0x0000000900077c02 */ /* 0x000fe20008000f00 */
[----:B------:R-:W1:Y:S01]  /*ab70*/  LDC.64 R2, c[0x4][R2] ;  /* 0x0100000002027b82 */ /* 0x000e620000000a00 */
[----:B------:R-:W-:Y:S01]  /*ab80*/  IMAD.U32 R5, RZ, RZ, UR7 ;  /* 0x00000007ff057e24 */ /* 0x000fe2000f8e00ff */
[----:B------:R-:W-:Y:S01]  /*ab90*/  MOV R12, 0x1 ;  /* 0x00000001000c7802 */ /* 0x000fe20000000f00 */
[----:B------:R-:W-:Y:S02]  /*aba0*/  IMAD.U32 R6, RZ, RZ, UR8 ;  /* 0x00000008ff067e24 */ /* 0x000fe4000f8e00ff */
[----:B------:R-:W-:-:S02]  /*abb0*/  IMAD.U32 R10, RZ, RZ, UR4 ;  /* 0x00000004ff0a7e24 */ /* 0x000fc4000f8e00ff */
[----:B------:R-:W-:Y:S02]  /*abc0*/  IMAD.U32 R11, RZ, RZ, UR5 ;  /* 0x00000005ff0b7e24 */ /* 0x000fe4000f8e00ff */
[----:B------:R-:W-:Y:S02]  /*abd0*/  IMAD.MOV.U32 R8, RZ, RZ, 0x70 ;  /* 0x00000070ff087424 */ /* 0x000fe400078e00ff */
[----:B------:R-:W-:-:S07]  /*abe0*/  IMAD.MOV.U32 R13, RZ, RZ, RZ ;  /* 0x000000ffff0d7224 */ /* 0x000fce00078e00ff */
[----:B------:R-:W-:-:S07]  /*abf0*/  LEPC R20, `(.L_x_33) ;  /* 0x000000001014794e */ /* 0x000fce0000000000 */
[----:B-1----:R-:W-:Y:S05]  /*ac00*/  CALL.ABS.NOINC R2 ;  /* 0x0000000002007343 */ /* 0x002fea0003c00000 */
.L_x_33:
[----:B------:R-:W-:-:S05]  /*ac10*/  VIADD R0, R23, 0x200 ;  /* 0x0000020017007836 */ /* 0x000fca0000000000 */
[----:B------:R-:W-:-:S13]  /*ac20*/  LOP3.LUT P0, RZ, R0, 0x1bf, RZ, 0xc0, !PT ;  /* 0x000001bf00ff7812 */ /* 0x000fda000780c0ff */
[----:B------:R-:W-:Y:S05]  /*ac30*/  @!P0 BRA `(.L_x_34) ;  /* 0x0000000000808947 */ /* 0x000fea0003800000 */
[----:B------:R-:W-:Y:S01]  /*ac40*/  MOV R0, 0x0 ;  /* 0x0000000000007802 */ /* 0x000fe20000000f00 */
[----:B------:R-:W-:Y:S01]  /*ac50*/  ULDC.64 UR6, c[0x4][0xa8] ;  /* 0x01002a0000067ab9 */ /* 0x000fe20000000a00 */
[----:B------:R-:W-:Y:S01]  /*ac60*/  ULDC.64 UR8, c[0x4][0xb0] ;  /* 0x01002c0000087ab9 */ /* 0x000fe20000000a00 */
[----:B------:R-:W-:Y:S01]  /*ac70*/  ULDC.64 UR4, c[0x4][0x10] ;  /* 0x0100040000047ab9 */ /* 0x000fe20000000a00 */
[----:B------:R1:W2:Y:S01]  /*ac80*/  LDC.64 R2, c[0x4][R0] ;  /* 0x0100000000027b82 */ /* 0x0002a20000000a00 */
[----:B------:R-:W-:Y:S01]  /*ac90*/  IMAD.U32 R4, RZ, RZ, UR6 ;  /* 0x00000006ff047e24 */ /* 0x000fe2000f8e00ff */
[----:B------:R-:W-:Y:S01]  /*aca0*/  MOV R5, UR7 ;  /* 0x0000000700057c02 */ /* 0x000fe20008000f00 */
        /* <DEDUP_REMOVED lines=9> */
.L_x_35:
        /* <DEDUP_REMOVED lines=8> */
[----:B------:R-:W-:Y:S01]  /*adc0*/  MOV R10, UR4 ;  /* 0x00000004000a7c02 */ /* 0x000fe20008000f00 */
[----:B------:R-:W-:Y:S01]  /*add0*/  IMAD.U32 R7, RZ, RZ, UR9 ;  /* 0x00000009ff077e24 */ /* 0x000fe2000f8e00ff */
[----:B------:R-:W-:Y:S01]  /*ade0*/  MOV R12, 0x1 ;  /* 0x00000001000c7802 */ /* 0x000fe20000000f00 */
[----:B------:R-:W-:-:S02]  /*adf0*/  IMAD.U32 R11, RZ, RZ, UR5 ;  /* 0x00000005ff0b7e24 */ /* 0x000fc4000f8e00ff */
[----:B------:R-:W-:Y:S02]  /*ae00*/  IMAD.MOV.U32 R8, RZ, RZ, 0x70 ;  /* 0x00000070ff087424 */ /* 0x000fe400078e00ff */
[----:B------:R-:W-:-:S07]  /*ae10*/  IMAD.MOV.U32 R13, RZ, RZ, RZ ;  /* 0x000000ffff0d7224 */ /* 0x000fce00078e00ff */
[----:B------:R-:W-:-:S07]  /*ae20*/  LEPC R20, `(.L_x_34) ;  /* 0x000000001014794e */ /* 0x000fce0000000000 */
[----:B-1----:R-:W-:Y:S05]  /*ae30*/  CALL.ABS.NOINC R2 ;  /* 0x0000000002007343 */ /* 0x002fea0003c00000 */
.L_x_34:
[----:B------:R-:W-:Y:S01]  /*ae40*/  ULDC.64 UR4, c[0x0][0x9f8] ;  /* 0x00027e0000047ab9 */ /* 0x000fe20000000a00 */
[----:B------:R-:W1:Y:S01]  /*ae50*/  LDC R0, c[0x0][0x428] ;  /* 0x00010a00ff007b82 */ /* 0x000e620000000800 */
[----:B------:R-:W-:Y:S01]  /*ae60*/  ISETP.NE.U32.AND P0, PT, RZ, UR4, PT ;  /* 0x00000004ff007c0c */ /* 0x000fe2000bf05070 */
[----:B------:R-:W-:Y:S01]  /*ae70*/  IMAD.MOV.U32 R6, RZ, RZ, R19 ;  /* 0x000000ffff067224 */ /* 0x000fe200078e0013 */
[----:B------:R-:W-:Y:S01]  /*ae80*/  ULDC.64 UR6, c[0x0][0x208] ;  /* 0x0000820000067ab9 */ /* 0x000fe20000000a00 */
[----:B------:R-:W-:Y:S01]  /*ae90*/  ISETP.NE.AND P1, PT, R27, RZ, PT ;  /* 0x000000ff1b00720c */ /* 0x000fe20003f25270 */
[----:B------:R-:W-:Y:S01]  /*aea0*/  IMAD.MOV R9, RZ, RZ, -R25 ;  /* 0x000000ffff097224 */ /* 0x000fe200078e0a19 */
[----:B------:R-:W-:Y:S01]  /*aeb0*/  ISETP.NE.AND.EX P0, PT, RZ, UR5, PT, P0 ;  /* 0x00000005ff007c0c */ /* 0x000fe2000bf05300 */
[----:B------:R-:W-:-:S12]  /*aec0*/  ULDC UR4, c[0x0][0xda8] ;  /* 0x00036a0000047ab9 */ /* 0x000fd80000000800 */
[----:B------:R-:W2:Y:S02]  /*aed0*/  @P0 LDC.64 R2, c[0x0][0x9f8] ;  /* 0x00027e00ff020b82 */ /* 0x000ea40000000a00 */
[----:B--2---:R-:W-:-:S05]  /*aee0*/  @P0 IMAD.WIDE R2, R19, 0x4, R2 ;  /* 0x0000000413020825 */ /* 0x004fca00078e0202 */
[----:B------:R2:W5:Y:S01]  /*aef0*/  @P0 LDG.E R6, desc[UR6][R2.64] ;  /* 0x0000000602060981 */ /* 0x000562000c1e1900 */
[----:B-1----:R-:W-:Y:S01]  /*af00*/  ISETP.NE.AND P0, PT, R0, 0x1, PT ;  /* 0x000000010000780c */ /* 0x002fe20003f05270 */
[----:B------:R-:W-:Y:S01]  /*af10*/  VOTEU.ALL UP1, P1 ;  /* 0x00000000003f7886 */ /* 0x000fe20000820000 */
[----:B------:R-:W-:Y:S01]  /*af20*/  IMAD R9, R9, UR4, R26 ;  /* 0x0000000409097c24 */ /* 0x000fe2000f8e021a */
[----:B------:R-:W-:Y:S02]  /*af30*/  MOV R0, R22 ;  /* 0x0000001600007202 */ /* 0x000fe40000000f00 */
[----:B------:R-:W-:Y:S01]  /*af40*/  PLOP3.LUT P2, PT, P1, PT, PT, 0x8, 0x0 ;  /* 0x000000000000781c */ /* 0x000fe20000f4e170 */
[----:B------:R-:W-:Y:S01]  /*af50*/  @!UP1 UIADD3 UR8, UP0, UR36, 0x270, URZ ;  /* 0x0000027024089890 */ /* 0x000fe2000ff1e03f */
[----:B------:R-:W-:-:S03]  /*af60*/  IMAD R9, R9, 0xc0, RZ ;  /* 0x000000c009097824 */ /* 0x000fc600078e02ff */
[----:B------:R-:W-:-:S03]  /*af70*/  @!UP1 UIADD3.X UR9, URZ, UR37, URZ, UP0, !UPT ;  /* 0x000000253f099290 */ /* 0x000fc600087fe43f */
[----:B------:R-:W1:Y:S01]  /*af80*/  @P0 LDC R5, c[0x0][0x42c] ;  /* 0x00010b00ff050b82 */ /* 0x000e620000000800 */
[----:B------:R-:W-:-:S07]  /*af90*/  VOTEU.ALL UP0, P1 ;  /* 0x00000000003f7886 */ /* 0x000fce0000800000 */
[----:B------:R-:W3:Y:S01]  /*afa0*/  @P0 LDC R7, c[0x0][0x430] ;  /* 0x00010c00ff070b82 */ /* 0x000ee20000000800 */
[----:B-1----:R-:W-:-:S05]  /*afb0*/  @P0 IMAD.HI.U32 R4, R22, R5, RZ ;  /* 0x0000000516040227 */ /* 0x002fca00078e00ff */
[----:B--23--:R-:W-:-:S07]  /*afc0*/  @P0 SHF.R.U32.HI R0, RZ, R7, R4 ;  /* 0x00000007ff000219 */ /* 0x00cfce0000011604 */
.L_x_36:
[----:B------:R-:W-:Y:S02]  /*afd0*/  PLOP3.LUT P0, PT, P0, P2, PT, 0xa2, 0x0 ;  /* 0x000000000000781c */ /* 0x000fe40000705472 */
[----:B------:R-:W-:Y:S01]  /*afe0*/  @P2 R2UR P0, UR7, R19 ;  /* 0x00000000130722ca */ /* 0x000fe20000000000 */
[----:B------:R-:W-:-:S07]  /*aff0*/  UMOV UR4, URZ ;  /* 0x0000003f00047c82 */ /* 0x000fce0008000000 */
[----:B------:R-:W-:Y:S02]  /*b000*/  PLOP3.LUT P0, PT, P0, P2, PT, 0xa2, 0x0 ;  /* 0x000000000000781c */ /* 0x000fe40000705472 */
[----:B------:R-:W-:-:S08]  /*b010*/  @P2 R2UR.OR P0, UR6, R22 ;  /* 0x00000000160622ca */ /* 0x000fd00000100000 */
[----:B------:R-:W-:Y:S02]  /*b020*/  PLOP3.LUT P0, PT, P0, P2, PT, 0xa2, 0x0 ;  /* 0x000000000000781c */ /* 0x000fe40000705472 */
[----:B------:R-:W-:-:S08]  /*b030*/  @P2 R2UR.OR P0, UR5, R9 ;  /* 0x00000000090522ca */ /* 0x000fd00000100000 */
[----:B------:R-:W-:-:S05]  /*b040*/  @P2 PLOP3.LUT P2, PT, P0, PT, PT, 0x80, 0x0 ;  /* 0x000000000000281c */ /* 0x000fca000074f070 */
[----:B------:R1:W-:Y:S08]  /*b050*/  @!UP0 UTMAPF.L2.4D [UR4], [UR8] ;  /* 0x00000004080085b8 */ /* 0x0003f00008018000 */
[----:B-1----:R-:W-:Y:S05]  /*b060*/  @P2 BRA.U.ANY `(.L_x_36) ;  /* 0xfffffffd00d82947 */ /* 0x002fea000393ffff */
[----:B------:R-:W-:Y:S01]  /*b070*/  PLOP3.LUT P2, PT, P1, PT, PT, 0x8, 0x0 ;  /* 0x000000000000781c */ /* 0x000fe20000f4e170 */
[----:B------:R-:W-:Y:S01]  /*b080*/  VOTEU.ALL UP0, P1 ;  /* 0x00000000003f7886 */ /* 0x000fe20000800000 */
[----:B------:R-:W-:-:S11]  /*b090*/  UMOV UR4, 0x20 ;  /* 0x0000002000047882 */ /* 0x000fd60000000000 */
.L_x_37:
[----:B------:R-:W-:Y:S02]  /*b0a0*/  PLOP3.LUT P0, PT, P0, P2, PT, 0xa2, 0x0 ;  /* 0x000000000000781c */ /* 0x000fe40000705472 */
[----:B------:R-:W-:-:S08]  /*b0b0*/  @P2 R2UR P0, UR7, R19 ;  /* 0x00000000130722ca */ /* 0x000fd00000000000 */
        /* <DEDUP_REMOVED lines=10> */
.L_x_38:
        /* <DEDUP_REMOVED lines=9> */
[----:B------:R-:W1:Y:S01]  /*b1f0*/  LDC.64 R2, c[0x0][0x3f8] ;  /* 0x0000fe00ff027b82 */ /* 0x000e620000000a00 */
[----:B------:R-:W-:Y:S01]  /*b200*/  UMOV UR4, 0xffffffff ;  /* 0xffffffff00047882 */ /* 0x000fe20000000000 */
[----:B-1----:R-:W-:-:S04]  /*b210*/  ISETP.NE.U32.AND P0, PT, R2, RZ, PT ;  /* 0x000000ff0200720c */ /* 0x002fc80003f05070 */
[----:B------:R-:W-:-:S04]  /*b220*/  ISETP.NE.AND.EX P0, PT, R3, RZ, PT, P0 ;  /* 0x000000ff0300720c */ /* 0x000fc80003f05300 */
[----:B-----5:R-:W-:Y:S01]  /*b230*/  SEL R7, R6, RZ, !P0 ;  /* 0x000000ff06077207 */ /* 0x020fe20004000000 */
[----:B------:R-:W-:Y:S08]  /*b240*/  BRA.DIV UR4, `(.L_x_39) ;  /* 0x0000002604387947 */ /* 0x000ff0000b800000 */
.L_x_92:
[----:B------:R-:W-:Y:S01]  /*b250*/  UMOV UR4, 0xffffffff ;  /* 0xffffffff00047882 */ /* 0x000fe20000000000 */
[----:B------:R-:W-:Y:S01]  /*b260*/  SHF.R.S32.HI R8, RZ, 0x1f, R6 ;  /* 0x0000001fff087819 */ /* 0x000fe20000011406 */
[----:B------:R-:W-:Y:S01]  /*b270*/  VIADD R10, R24, 0xffffffff ;  /* 0xffffffff180a7836 */ /* 0x000fe20000000000 */
[----:B------:R-:W-:Y:S06]  /*b280*/  BRA.DIV UR4, `(.L_x_40) ;  /* 0x00000026045c7947 */ /* 0x000fec000b800000 */
[----:B------:R-:W-:-:S13]  /*b290*/  ELECT P6, URZ, PT ;  /* 0x00000000003f782f */ /* 0x000fda00038c0000 */
.L_x_95:
[----:B------:R-:W-:Y:S05]  /*b2a0*/  @!P6 BRA `(.L_x_41) ;  /* 0x0000000000f8e947 */ /* 0x000fea0003800000 */
[----:B------:R-:W-:Y:S01]  /*b2b0*/  MOV R18, R10 ;  /* 0x0000000a00127202 */ /* 0x000fe20000000f00 */
[----:B------:R-:W-:Y:S01]  /*b2c0*/  IMAD.MOV.U32 R7, RZ, RZ, R6 ;  /* 0x000000ffff077224 */ /* 0x000fe200078e0006 */
[----:B------:R-:W-:Y:S06]  /*b2d0*/  @!P0 BRA `(.L_x_42) ;  /* 0x00000000004c8947 */ /* 0x000fec0003800000 */
[----:B------:R-:W1:Y:S01]  /*b2e0*/  LDC R18, c[0x0][0x41c] ;  /* 0x00010700ff127b82 */ /* 0x000e620000000800 */
[----:B------:R-:W-:Y:S01]  /*b2f0*/  IMAD.MOV.U32 R11, RZ, RZ, R10 ;  /* 0x000000ffff0b7224 */ /* 0x000fe200078e000a */
[----:B------:R-:W-:Y:S01]  /*b300*/  ULDC.64 UR4, c[0x0][0x408] ;  /* 0x0001020000047ab9 */ /* 0x000fe20000000a00 */
[----:B------:R-:W-:Y:S01]  /*b310*/  ULDC.64 UR6, c[0x0][0x208] ;  /* 0x0000820000067ab9 */ /* 0x000fe20000000a00 */
[----:B------:R-:W-:-:S04]  /*b320*/  IMAD R7, R8, UR4, RZ ;  /* 0x0000000408077c24 */ /* 0x000fc8000f8e02ff */
[----:B------:R-:W-:Y:S01]  /*b330*/  IMAD R7, R6, UR5, R7 ;  /* 0x0000000506077c24 */ /* 0x000fe2000f8e0207 */
[----:B-1----:R-:W-:-:S13]  /*b340*/  ISETP.NE.AND P1, PT, R18, 0x1, PT ;  /* 0x000000011200780c */ /* 0x002fda0003f25270 */
[----:B------:R-:W1:Y:S02]  /*b350*/  @P1 LDC.64 R4, c[0x0][0x420] ;  /* 0x00010800ff041b82 */ /* 0x000e640000000a00 */
[----:B-1----:R-:W-:-:S05]  /*b360*/  @P1 IMAD.HI.U32 R4, R10, R4, RZ ;  /* 0x000000040a041227 */ /* 0x002fca00078e00ff */
[----:B------:R-:W-:-:S04]  /*b370*/  @P1 SHF.R.U32.HI R11, RZ, R5, R4 ;  /* 0x00000005ff0b1219 */ /* 0x000fc80000011604 */
[----:B------:R-:W-:Y:S02]  /*b380*/  SHF.R.S32.HI R5, RZ, 0x1f, R11 ;  /* 0x0000001fff057819 */ /* 0x000fe4000001140b */
[----:B------:R-:W-:-:S05]  /*b390*/  MOV R4, R11 ;  /* 0x0000000b00047202 */ /* 0x000fca0000000f00 */
[----:B------:R-:W-:-:S04]  /*b3a0*/  IMAD.WIDE.U32 R4, R6, UR4, R4 ;  /* 0x0000000406047c25 */ /* 0x000fc8000f8e0004 */
[----:B------:R-:W-:Y:S01]  /*b3b0*/  IMAD.IADD R5, R5, 0x1, R7 ;  /* 0x0000000105057824 */ /* 0x000fe200078e0207 */
[----:B------:R-:W-:-:S04]  /*b3c0*/  LEA R12, P1, R4, R2, 0x2 ;  /* 0x00000002040c7211 */ /* 0x000fc800078210ff */
[----:B------:R-:W-:-:S05]  /*b3d0*/  LEA.HI.X R13, R4, R3, R5, 0x2, P1 ;  /* 0x00000003040d7211 */ /* 0x000fca00008f1405 */
[----:B------:R1:W5:Y:S01]  /*b3e0*/  LDG.E R7, desc[UR6][R12.64] ;  /* 0x000000060c077981 */ /* 0x000362000c1e1900 */
[----:B------:R-:W-:-:S04]  /*b3f0*/  IMAD.MOV R5, RZ, RZ, -R11 ;  /* 0x000000ffff057224 */ /* 0x000fc800078e0a0b */
[----:B------:R-:W-:-:S07]  /*b400*/  IMAD R18, R18, R5, R10 ;  /* 0x0000000512127224 */ /* 0x000fce00078e020a */
.L_x_42:
[----:B------:R-:W2:Y:S01]  /*b410*/  S2R R4, SR_TID.X ;  /* 0x0000000000047919 */ /* 0x000ea20000002100 */
[----:B------:R-:W-:Y:S02]  /*b420*/  LEA R5, R16, R23, 0x3 ;  /* 0x0000001710057211 */ /* 0x000fe400078e18ff */
[----:B--2---:R-:W-:Y:S02]  /*b430*/  LOP3.LUT R11, R4, 0x7f, RZ, 0xc0, !PT ;  /* 0x0000007f040b7812 */ /* 0x004fe400078ec0ff */
[----:B------:R-:W-:Y:S02]  /*b440*/  SHF.L.U32 R4, R17, 0x1f, RZ ;  /* 0x0000001f11047819 */ /* 0x000fe400000006ff */
[----:B------:R-:W-:Y:S02]  /*b450*/  ISETP.NE.AND P2, PT, R11, RZ, PT ;  /* 0x000000ff0b00720c */ /* 0x000fe40003f45270 */
[----:B------:R-:W2:Y:S02]  /*b460*/  SYNCS.PHASECHK.TRANS64.TRYWAIT P1, [R5+URZ+0x31c40], R4 ;  /* 0x031c4004050075a7 */ /* 0x000ea4000802017f */
[----:B--2---:R-:W-:Y:S09]  /*b470*/  @!P1 BRA `(.L_x_43) ;  /* 0x0000002400009947 */ /* 0x004ff20003800000 */
.L_x_96:
[----:B------:R-:W-:Y:S05]  /*b480*/  @P2 BRA `(.L_x_44) ;  /* 0x0000000000142947 */ /* 0x000fea0003800000 */
[----:B------:R-:W-:Y:S01]  /*b490*/  ISETP.NE.AND P1, PT, R27, RZ, PT ;  /* 0x000000ff1b00720c */ /* 0x000fe20003f25270 */
[----:B--2---:R-:W-:-:S04]  /*b4a0*/  IMAD.MOV.U32 R4, RZ, RZ, 0x6c00 ;  /* 0x00006c00ff047424 */ /* 0x004fc800078e00ff */
[----:B------:R3:W-:Y:S08]  /*b4b0*/  SYNCS.ARRIVE.TRANS64 RZ, [R5+URZ+0x31c30], R4 ;  /* 0x031c300405ff79a7 */ /* 0x0007f0000800003f */
[----:B------:R-:W-:Y:S05]  /*b4c0*/  @!P1 BRA `(.L_x_44) ;  /* 0x0000000000049947 */ /* 0x000fea0003800000 */
[----:B------:R-:W-:Y:S01]  /*b4d0*/  BPT.TRAP 0x1 ;  /* 0x000000040000795c */ /* 0x000fe20000300000 */
.L_x_44:
[----:B--23--:R-:W-:Y:S01]  /*b4e0*/  IMAD R4, R16, 0x6c00, R23 ;  /* 0x00006c0010047824 */ /* 0x00cfe200078e0217 */
[----:B------:R-:W-:Y:S01]  /*b4f0*/  R2UR UR9, R5 ;  /* 0x00000000050972ca */ /* 0x000fe200000e0000 */
[----:B------:R-:W-:Y:S01]  /*b500*/  UIADD3 UR4, UP0, UR36, 0x370, URZ ;  /* 0x0000037024047890 */ /* 0x000fe2000ff1e03f */
[----:B------:R-:W-:Y:S01]  /*b510*/  R2UR UR11, R18 ;  /* 0x00000000120b72ca */ /* 0x000fe200000e0000 */
[----:B------:R-:W-:Y:S01]  /*b520*/  UMOV UR10, URZ ;  /* 0x0000003f000a7c82 */ /* 0x000fe20008000000 */
[----:B------:R-:W-:Y:S01]  /*b530*/  R2UR UR8, R4 ;  /* 0x00000000040872ca */ /* 0x000fe200000e0000 */
[----:B------:R-:W-:Y:S01]  /*b540*/  UIADD3.X UR5, URZ, UR37, URZ, UP0, !UPT ;  /* 0x000000253f057290 */ /* 0x000fe200087fe43f */
[----:B------:R-:W-:Y:S01]  /*b550*/  R2UR UR12, R0 ;  /* 0x00000000000c72ca */ /* 0x000fe200000e0000 */
[----:B------:R-:W-:Y:S01]  /*b560*/  UMOV UR6, 0x0 ;  /* 0x0000000000067882 */ /* 0x000fe20000000000 */
[----:B-----5:R-:W-:Y:S01]  /*b570*/  R2UR UR13, R7 ;  /* 0x00000000070d72ca */ /* 0x020fe200000e0000 */
[----:B------:R-:W-:Y:S01]  /*b580*/  UMOV UR7, 0x14f00000 ;  /* 0x14f0000000077882 */ /* 0x000fe20000000000 */
[----:B------:R-:W-:-:S03]  /*b590*/  UMOV UR16, 0x20 ;  /* 0x0000002000107882 */ /* 0x000fc60000000000 */
[----:B------:R-:W-:Y:S02]  /*b5a0*/  UIADD3 UR9, UR9, 0x31c30, URZ ;  /* 0x00031c3009097890 */ /* 0x000fe4000fffe03f */
[----:B------:R-:W-:Y:S02]  /*b5b0*/  UIMAD UR11, UR11, 0x90, URZ ;  /* 0x000000900b0b78a4 */ /* 0x000fe4000f8e023f */
[----:B------:R-:W-:Y:S02]  /*b5c0*/  UIADD3 UR14, UR8, 0x16a00, URZ ;  /* 0x00016a00080e7890 */ /* 0x000fe4000fffe03f */
[----:B------:R-:W-:Y:S02]  /*b5d0*/  UIADD3 UR15, UR8, 0x18e00, URZ ;  /* 0x00018e00080f7890 */ /* 0x000fe4000fffe03f */
[----:B------:R-:W-:-:S03]  /*b5e0*/  UIADD3 UR17, UR8, 0x1b200, URZ ;  /* 0x0001b20008117890 */ /* 0x000fc6000fffe03f */
[----:B------:R-:W-:Y:S01]  /*b5f0*/  UMOV UR8, UR14 ;  /* 0x0000000e00087c82 */ /* 0x000fe20008000000 */
[----:B------:R-:W-:Y:S01]  /*b600*/  UMOV UR14, 0x40 ;  /* 0x00000040000e7882 */ /* 0x000fe20000000000 */
[----:B------:R2:W-:Y:S02]  /*b610*/  UTMALDG.4D [UR8], [UR4], desc[UR6] ;  /* 0x00000608040075b4 */ /* 0x0005e40008019000 */
[----:B--2---:R-:W-:Y:S01]  /*b620*/  UMOV UR8, UR15 ;  /* 0x0000000f00087c82 */ /* 0x004fe20008000000 */
[----:B------:R-:W-:Y:S02]  /*b630*/  UMOV UR10, UR16 ;  /* 0x00000010000a7c82 */ /* 0x000fe40008000000 */
[----:B------:R2:W-:Y:S02]  /*b640*/  UTMALDG.4D [UR8], [UR4], desc[UR6] ;  /* 0x00000608040075b4 */ /* 0x0005e40008019000 */
[----:B--2---:R-:W-:Y:S01]  /*b650*/  UMOV UR8, UR17 ;  /* 0x0000001100087c82 */ /* 0x004fe20008000000 */
[----:B------:R-:W-:-:S02]  /*b660*/  UMOV UR10, UR14 ;  /* 0x0000000e000a7c82 */ /* 0x000fc40008000000 */
[----:B------:R2:W-:Y:S02]  /*b670*/  UTMALDG.4D [UR8], [UR4], desc[UR6] ;  /* 0x00000608040075b4 */ /* 0x0005e40008019000 */
[----:B--2---:R-:W-:Y:S01]  /*b680*/  NOP ;  /* 0x0000000000007918 */ /* 0x004fe20000000000 */
.L_x_41:
[----:B------:R-:W-:Y:S05]  /*b690*/  WARPSYNC.ALL ;  /* 0x0000000000007948 */ /* 0x000fea0003800000 */
[----:B------:R-:W-:Y:S01]  /*b6a0*/  BAR.SYNC.DEFER_BLOCKING 0x8, 0x1a0 ;  /* 0x0206800000007b1d */ /* 0x000fe20000010000 */
[----:B------:R-:W-:Y:S02]  /*b6b0*/  R2UR UR24, R23 ;  /* 0x00000000171872ca */ /* 0x000fe400000e0000 */
[----:B------:R-:W-:-:S13]  /*b6c0*/  ELECT P1, URZ, PT ;  /* 0x00000000003f782f */ /* 0x000fda0003820000 */
[----:B------:R-:W-:Y:S01]  /*b6d0*/  @P1 R2UR UR13, R19 ;  /* 0x00000000130d12ca */ /* 0x000fe200000e0000 */
[----:B------:R-:W-:Y:S01]  /*b6e0*/  UIADD3 UR4, UP0, UR36, 0x270, URZ ;  /* 0x0000027024047890 */ /* 0x000fe2000ff1e03f */
[C---:B------:R-:W-:Y:S01]  /*b6f0*/  @P1 R2UR UR12, R22.reuse ;  /* 0x00000000160c12ca */ /* 0x040fe200000e0000 */
[----:B------:R-:W-:Y:S01]  /*b700*/  UMOV UR6, 0x0 ;  /* 0x0000000000067882 */ /* 0x000fe20000000000 */
[----:B------:R-:W-:Y:S01]  /*b710*/  @P1 R2UR UR11, R9 ;  /* 0x00000000090b12ca */ /* 0x000fe200000e0000 */
[----:B------:R-:W-:Y:S01]  /*b720*/  UIADD3.X UR5, URZ, UR37, URZ, UP0, !UPT ;  /* 0x000000253f057290 */ /* 0x000fe200087fe43f */
[----:B------:R-:W-:Y:S01]  /*b730*/  @P1 R2UR UR21, R19 ;  /* 0x00000000131512ca */ /* 0x000fe200000e0000 */
[----:B------:R-:W-:Y:S01]  /*b740*/  UMOV UR7, 0x12f00000 ;  /* 0x12f0000000077882 */ /* 0x000fe20000000000 */
[----:B------:R-:W-:Y:S01]  /*b750*/  UMOV UR10, URZ ;  /* 0x0000003f000a7c82 */ /* 0x000fe20008000000 */
[----:B------:R-:W-:Y:S01]  /*b760*/  @P1 R2UR UR20, R22 ;  /* 0x00000000161412ca */ /* 0x000fe200000e0000 */
[----:B------:R-:W-:Y:S01]  /*b770*/  UMOV UR14, 0x0 ;  /* 0x00000000000e7882 */ /* 0x000fe20000000000 */
[----:B------:R-:W-:Y:S01]  /*b780*/  UIADD3 UR8, UR24, 0xda00, URZ ;  /* 0x0000da0018087890 */ /* 0x000fe2000fffe03f */
[----:B------:R-:W-:Y:S01]  /*b790*/  @P1 IMAD.MOV.U32 R4, RZ, RZ, 0x9000 ;  /* 0x00009000ff041424 */ /* 0x000fe200078e00ff */
[----:B------:R-:W-:Y:S01]  /*b7a0*/  UIADD3 UR9, UR24, 0x31c00, URZ ;  /* 0x00031c0018097890 */ /* 0x000fe2000fffe03f */
[----:B------:R-:W-:Y:S01]  /*b7b0*/  @P1 R2UR UR19, R9 ;  /* 0x00000000091312ca */ /* 0x000fe200000e0000 */
[----:B------:R-:W-:Y:S01]  /*b7c0*/  UIADD3 UR16, UR24, 0x10a00, URZ ;  /* 0x00010a0018107890 */ /* 0x000fe2000fffe03f */
[----:B------:R-:W-:Y:S01]  /*b7d0*/  BSSY B0, `(.L_x_45) ;  /* 0x0000014000007945 */ /* 0x000fe20003800000 */
[----:B------:R-:W-:Y:S01]  /*b7e0*/  UMOV UR15, 0x12f00000 ;  /* 0x12f00000000f7882 */ /* 0x000fe20000000000 */
[----:B------:R-:W-:Y:S01]  /*b7f0*/  UMOV UR18, 0x20 ;  /* 0x0000002000127882 */ /* 0x000fe20000000000 */
[----:B------:R-:W-:Y:S01]  /*b800*/  UMOV UR22, 0x0 ;  /* 0x0000000000167882 */ /* 0x000fe20000000000 */
[----:B------:R-:W-:Y:S01]  /*b810*/  UMOV UR17, UR9 ;  /* 0x0000000900117c82 */ /* 0x000fe20008000000 */
[----:B------:R2:W-:Y:S01]  /*b820*/  @P1 SYNCS.ARRIVE.TRANS64 RZ, [R23+URZ+0x31c00], R4 ;  /* 0x031c000417ff19a7 */ /* 0x0005e2000800003f */
[----:B------:R3:W-:Y:S01]  /*b830*/  UTMALDG.4D [UR8], [UR4], desc[UR6] ;  /* 0x00000608040075b4 */ /* 0x0007e20008019000 */
[----:B------:R-:W-:Y:S01]  /*b840*/  UMOV UR23, 0x12f00000 ;  /* 0x12f0000000177882 */ /* 0x000fe20000000000 */
[----:B------:R-:W-:-:S03]  /*b850*/  ISETP.GE.AND P2, PT, R28, 0x91, PT ;  /* 0x000000911c00780c */ /* 0x000fc60003f46270 */
[----:B------:R4:W-:Y:S01]  /*b860*/  UTMALDG.4D [UR16], [UR4], desc[UR14] ;  /* 0x00000e10040075b4 */ /* 0x0009e20008019000 */
[----:B--2---:R-:W-:-:S04]  /*b870*/  LOP3.LUT R4, R29, 0x1, RZ, 0xc, !PT ;  /* 0x000000011d047812 */ /* 0x004fc800078e0cff */
[----:B------:R-:W-:Y:S02]  /*b880*/  SHF.L.U32 R4, R4, 0x1f, RZ ;  /* 0x0000001f04047819 */ /* 0x000fe400000006ff */
[----:B---3--:R-:W-:Y:S01]  /*b890*/  @P1 R2UR UR13, R19 ;  /* 0x00000000130d12ca */ /* 0x008fe200000e0000 */
[----:B------:R-:W-:Y:S01]  /*b8a0*/  UIADD3 UR8, UR24, 0x13a00, URZ ;  /* 0x00013a0018087890 */ /* 0x000fe2000fffe03f */
[----:B------:R-:W-:Y:S01]  /*b8b0*/  @P1 R2UR UR12, R22 ;  /* 0x00000000160c12ca */ /* 0x000fe200000e0000 */
[----:B------:R-:W-:Y:S01]  /*b8c0*/  UMOV UR10, 0x40 ;  /* 0x00000040000a7882 */ /* 0x000fe20000000000 */
[----:B------:R-:W-:-:S13]  /*b8d0*/  @P1 R2UR UR11, R9 ;  /* 0x00000000090b12ca */ /* 0x000fda00000e0000 */
[----:B------:R4:W-:Y:S01]  /*b8e0*/  UTMALDG.4D [UR8], [UR4], desc[UR22] ;  /* 0x00001608040075b4 */ /* 0x0009e20008019000 */
[----:B------:R-:W2:Y:S02]  /*b8f0*/  SYNCS.PHASECHK.TRANS64.TRYWAIT P1, [R23+URZ+0x31c20], R4 ;  /* 0x031c2004170075a7 */ /* 0x000ea4000802017f */
[----:B--2-4-:R-:W-:Y:S05]  /*b900*/  @!P1 BRA `(.L_x_46) ;  /* 0x0000001c00f09947 */ /* 0x014fea0003800000 */
.L_x_97:
[----:B------:R-:W-:Y:S05]  /*b910*/  BSYNC B0 ;  /* 0x0000000000007941 */ /* 0x000fea0003800000 */
.L_x_45:
[----:B------:R-:W-:Y:S05]  /*b920*/  @!P2 BRA `(.L_x_47) ;  /* 0x000000140060a947 */ /* 0x000fea0003800000 */
[----:B--2---:R-:W-:Y:S01]  /*b930*/  IMAD.MOV.U32 R4, RZ, RZ, 0x1 ;  /* 0x00000001ff047424 */ /* 0x004fe200078e00ff */
[C---:B------:R-:W-:Y:S02]  /*b940*/  IADD3 R11, -R24.reuse, RZ, RZ ;  /* 0x000000ff180b7210 */ /* 0x040fe40007ffe1ff */
[----:B------:R-:W-:Y:S02]  /*b950*/  IADD3 R9, R24, -0x2, RZ ;  /* 0xfffffffe18097810 */ /* 0x000fe40007ffe0ff */
[----:B------:R-:W-:-:S05]  /*b960*/  VIADDMNMX R11, R11, R4, 0xffffffff, !PT ;  /* 0xffffffff0b0b7446 */ /* 0x000fca0007800104 */
[----:B------:R-:W-:-:S05]  /*b970*/  IMAD.IADD R4, R24, 0x1, R11 ;  /* 0x0000000118047824 */ /* 0x000fca00078e020b */
[----:B------:R-:W-:-:S04]  /*b980*/  LOP3.LUT R4, R4, 0x1, RZ, 0xc0, !PT ;  /* 0x0000000104047812 */ /* 0x000fc800078ec0ff */
[----:B------:R-:W-:-:S13]  /*b990*/  ISETP.NE.U32.AND P1, PT, R4, 0x1, PT ;  /* 0x000000010400780c */ /* 0x000fda0003f25070 */
[----:B------:R-:W-:Y:S05]  /*b9a0*/  @P1 BRA `(.L_x_48) ;  /* 0x0000000400b81947 */ /* 0x000fea0003800000 */
[----:B-1----:R-:W-:Y:S01]  /*b9b0*/  VIADD R12, R16, 0x1 ;  /* 0x00000001100c7836 */ /* 0x002fe20000000000 */
[----:B------:R-:W-:Y:S04]  /*b9c0*/  BSSY B0, `(.L_x_49) ;  /* 0x0000069000007945 */ /* 0x000fe80003800000 */
[----:B------:R-:W-:-:S04]  /*b9d0*/  ISETP.NE.AND P1, PT, R12, 0x2, PT ;  /* 0x000000020c00780c */ /* 0x000fc80003f25270 */
[----:B------:R-:W-:Y:S02]  /*b9e0*/  SEL R4, RZ, 0x1, P1 ;  /* 0x00000001ff047807 */ /* 0x000fe40000800000 */
[----:B------:R-:W-:Y:S02]  /*b9f0*/  SEL R12, R12, RZ, P1 ;  /* 0x000000ff0c0c7207 */ /* 0x000fe40000800000 */
[----:B------:R-:W-:Y:S01]  /*ba00*/  LOP3.LUT R13, R17, R4, RZ, 0x3c, !PT ;  /* 0x00000004110d7212 */ /* 0x000fe200078e3cff */
[----:B------:R-:W-:Y:S06]  /*ba10*/  @!P6 BRA `(.L_x_50) ;  /* 0x00000004008ce947 */ /* 0x000fec0003800000 */
[----:B------:R-:W-:Y:S01]  /*ba20*/  IMAD.MOV.U32 R4, RZ, RZ, R7 ;  /* 0x000000ffff047224 */ /* 0x000fe200078e0007 */
[----:B------:R-:W-:Y:S06]  /*ba30*/  @!P0 BRA `(.L_x_51) ;  /* 0x0000000000488947 */ /* 0x000fec0003800000 */
[----:B------:R-:W1:Y:S01]  /*ba40*/  LDC R15, c[0x0][0x41c] ;  /* 0x00010700ff0f7b82 */ /* 0x000e620000000800 */
[----:B------:R-:W-:Y:S01]  /*ba50*/  ULDC.64 UR4, c[0x0][0x408] ;  /* 0x0001020000047ab9 */ /* 0x000fe20000000a00 */
[----:B------:R-:W-:Y:S01]  /*ba60*/  ULDC.64 UR6, c[0x0][0x208] ;  /* 0x0000820000067ab9 */ /* 0x000fe20000000a00 */
[----:B-1----:R-:W-:-:S13]  /*ba70*/  ISETP.NE.AND P1, PT, R15, 0x1, PT ;  /* 0x000000010f00780c */ /* 0x002fda0003f25270 */
[----:B------:R-:W1:Y:S02]  /*ba80*/  @P1 LDC.64 R4, c[0x0][0x420] ;  /* 0x00010800ff041b82 */ /* 0x000e640000000a00 */
[----:B-1----:R-:W-:Y:S01]  /*ba90*/  @P1 IMAD.HI.U32 R14, R9, R4, RZ ;  /* 0x00000004090e1227 */ /* 0x002fe200078e00ff */
[----:B------:R-:W-:-:S04]  /*baa0*/  MOV R4, R9 ;  /* 0x0000000900047202 */ /* 0x000fc80000000f00 */
[----:B------:R-:W-:-:S04]  /*bab0*/  @P1 SHF.R.U32.HI R4, RZ, R5, R14 ;  /* 0x00000005ff041219 */ /* 0x000fc8000001160e */
[--C-:B------:R-:W-:Y:S01]  /*bac0*/  SHF.R.S32.HI R5, RZ, 0x1f, R4.reuse ;  /* 0x0000001fff057819 */ /* 0x100fe20000011404 */
[----:B------:R-:W-:-:S04]  /*bad0*/  IMAD.MOV R14, RZ, RZ, -R4 ;  /* 0x000000ffff0e7224 */ /* 0x000fc800078e0a04 */
[----:B------:R-:W-:Y:S02]  /*bae0*/  IMAD R9, R15, R14, R9 ;  /* 0x0000000e0f097224 */ /* 0x000fe400078e0209 */
[----:B------:R-:W-:Y:S02]  /*baf0*/  IMAD R15, R8, UR4, RZ ;  /* 0x00000004080f7c24 */ /* 0x000fe4000f8e02ff */
[----:B------:R-:W-:-:S04]  /*bb00*/  IMAD.WIDE.U32 R4, R6, UR4, R4 ;  /* 0x0000000406047c25 */ /* 0x000fc8000f8e0004 */
[----:B------:R-:W-:Y:S01]  /*bb10*/  IMAD R15, R6, UR5, R15 ;  /* 0x00000005060f7c24 */ /* 0x000fe2000f8e020f */
[----:B------:R-:W-:-:S03]  /*bb20*/  LEA R2, P1, R4, R2, 0x2 ;  /* 0x0000000204027211 */ /* 0x000fc600078210ff */
[----:B------:R-:W-:-:S05]  /*bb30*/  IMAD.IADD R5, R15, 0x1, R5 ;  /* 0x000000010f057824 */ /* 0x000fca00078e0205 */
[----:B------:R-:W-:-:S05]  /*bb40*/  LEA.HI.X R3, R4, R3, R5, 0x2, P1 ;  /* 0x0000000304037211 */ /* 0x000fca00008f1405 */
[----:B------:R1:W5:Y:S02]  /*bb50*/  LDG.E R4, desc[UR6][R2.64] ;  /* 0x0000000602047981 */ /* 0x000364000c1e1900 */
.L_x_51:
[----:B-1----:R-:W1:Y:S01]  /*bb60*/  S2R R2, SR_TID.X ;  /* 0x0000000000027919 */ /* 0x002e620000002100 */
[----:B------:R-:W-:Y:S02]  /*bb70*/  LEA R3, R12, R23, 0x3 ;  /* 0x000000170c037211 */ /* 0x000fe400078e18ff */
[----:B-1----:R-:W-:Y:S02]  /*bb80*/  LOP3.LUT R5, R2, 0x7f, RZ, 0xc0, !PT ;  /* 0x0000007f02057812 */ /* 0x002fe400078ec0ff */
[----:B------:R-:W-:Y:S02]  /*bb90*/  SHF.L.U32 R2, R13, 0x1f, RZ ;  /* 0x0000001f0d027819 */ /* 0x000fe400000006ff */
[----:B------:R-:W-:Y:S02]  /*bba0*/  ISETP.NE.AND P1, PT, R5, RZ, PT ;  /* 0x000000ff0500720c */ /* 0x000fe40003f25270 */
[----:B------:R-:W1:Y:S02]  /*bbb0*/  SYNCS.PHASECHK.TRANS64.TRYWAIT P2, [R3+URZ+0x31c40], R2 ;  /* 0x031c4002030075a7 */ /* 0x000e64000804017f */
[----:B-1----:R-:W-:Y:S09]  /*bbc0*/  @!P2 BRA `(.L_x_52) ;  /* 0x0000001c0054a947 */ /* 0x002ff20003800000 */
.L_x_98:
[----:B------:R-:W-:Y:S05]  /*bbd0*/  @P1 BRA `(.L_x_53) ;  /* 0x0000000000141947 */ /* 0x000fea0003800000 */
[----:B------:R-:W-:Y:S01]  /*bbe0*/  ISETP.NE.AND P2, PT, R27, RZ, PT ;  /* 0x000000ff1b00720c */ /* 0x000fe20003f45270 */
[----:B-1----:R-:W-:-:S04]  /*bbf0*/  IMAD.MOV.U32 R2, RZ, RZ, 0x6c00 ;  /* 0x00006c00ff027424 */ /* 0x002fc800078e00ff */
[----:B------:R2:W-:Y:S08]  /*bc00*/  SYNCS.ARRIVE.TRANS64 RZ, [R3+URZ+0x31c30], R2 ;  /* 0x031c300203ff79a7 */ /* 0x0005f0000800003f */
[----:B------:R-:W-:Y:S05]  /*bc10*/  @!P2 BRA `(.L_x_53) ;  /* 0x000000000004a947 */ /* 0x000fea0003800000 */
[----:B------:R-:W-:Y:S01]  /*bc20*/  BPT.TRAP 0x1 ;  /* 0x000000040000795c */ /* 0x000fe20000300000 */
.L_x_53:
[----:B-12---:R-:W-:Y:S01]  /*bc30*/  IMAD R2, R12, 0x6c00, R23 ;  /* 0x00006c000c027824 */ /* 0x006fe200078e0217 */
        /* <DEDUP_REMOVED lines=10> */
[----:B------:R-:W-:Y:S01]  /*bce0*/  VIADD R3, R23, 0x31c00 ;  /* 0x00031c0017037836 */ /* 0x000fe20000000000 */
[----:B------:R-:W-:Y:S01]  /*bcf0*/  UMOV UR16, 0x20 ;  /* 0x0000002000107882 */ /* 0x000fe20000000000 */
[----:B------:R-:W-:Y:S01]  /*bd00*/  UMOV UR17, 0x40 ;  /* 0x0000004000117882 */ /* 0x000fe20000000000 */
[----:B------:R-:W-:Y:S01]  /*bd10*/  UIADD3 UR9, UR9, 0x31c30, URZ ;  /* 0x00031c3009097890 */ /* 0x000fe2000fffe03f */
[----:B------:R-:W-:Y:S01]  /*bd20*/  SHF.L.U32 R5, R17, 0x1f, RZ ;  /* 0x0000001f11057819 */ /* 0x000fe200000006ff */
[----:B------:R-:W-:Y:S01]  /*bd30*/  UIMAD UR11, UR11, 0x90, URZ ;  /* 0x000000900b0b78a4 */ /* 0x000fe2000f8e023f */
[----:B------:R-:W-:Y:S01]  /*bd40*/  LEA R2, R16, R3, 0x3 ;  /* 0x0000000310027211 */ /* 0x000fe200078e18ff */
[----:B------:R-:W-:-:S02]  /*bd50*/  UIADD3 UR8, UR14, 0x16a00, URZ ;  /* 0x00016a000e087890 */ /* 0x000fc4000fffe03f */
[----:B------:R-:W-:Y:S02]  /*bd60*/  UIADD3 UR15, UR14, 0x18e00, URZ ;  /* 0x00018e000e0f7890 */ /* 0x000fe4000fffe03f */
[----:B------:R-:W-:-:S05]  /*bd70*/  UIADD3 UR14, UR14, 0x1b200, URZ ;  /* 0x0001b2000e0e7890 */ /* 0x000fca000fffe03f */
[----:B------:R1:W-:Y:S02]  /*bd80*/  UTMALDG.4D [UR8], [UR4], desc[UR6] ;  /* 0x00000608040075b4 */ /* 0x0003e40008019000 */
[----:B-1----:R-:W-:Y:S01]  /*bd90*/  UMOV UR8, UR15 ;  /* 0x0000000f00087c82 */ /* 0x002fe20008000000 */
[----:B------:R-:W-:Y:S02]  /*bda0*/  UMOV UR10, UR16 ;  /* 0x00000010000a7c82 */ /* 0x000fe40008000000 */
[----:B------:R1:W-:Y:S02]  /*bdb0*/  UTMALDG.4D [UR8], [UR4], desc[UR6] ;  /* 0x00000608040075b4 */ /* 0x0003e40008019000 */
[----:B-1----:R-:W-:Y:S01]  /*bdc0*/  UMOV UR8, UR14 ;  /* 0x0000000e00087c82 */ /* 0x002fe20008000000 */
[----:B------:R-:W-:Y:S02]  /*bdd0*/  UMOV UR10, UR17 ;  /* 0x00000011000a7c82 */ /* 0x000fe40008000000 */
[----:B------:R1:W-:Y:S01]  /*bde0*/  UTMALDG.4D [UR8], [UR4], desc[UR6] ;  /* 0x00000608040075b4 */ /* 0x0003e20008019000 */
[----:B------:R-:W2:Y:S02]  /*bdf0*/  SYNCS.PHASECHK.TRANS64.TRYWAIT P2, [R2+URZ+0x60], R5 ;  /* 0x00006005020075a7 */ /* 0x000ea4000804017f */
[----:B-12---:R-:W-:Y:S05]  /*be00*/  @!P2 BRA `(.L_x_54) ;  /* 0x0000001800d8a947 */ /* 0x006fea0003800000 */
.L_x_99:
[----:B------:R-:W-:Y:S05]  /*be10*/  @P1 BRA `(.L_x_55) ;  /* 0x0000000000181947 */ /* 0x000fea0003800000 */
[----:B------:R-:W-:Y:S01]  /*be20*/  ISETP.NE.AND P1, PT, R27, RZ, PT ;  /* 0x000000ff1b00720c */ /* 0x000fe20003f25270 */
[----:B-1----:R-:W-:Y:S02]  /*be30*/  IMAD R2, R16, 0x8, R23 ;  /* 0x0000000810027824 */ /* 0x002fe400078e0217 */
[----:B------:R-:W-:-:S04]  /*be40*/  IMAD.MOV.U32 R3, RZ, RZ, 0x6c00 ;  /* 0x00006c00ff037424 */ /* 0x000fc800078e00ff */
[----:B------:R2:W-:Y:S06]  /*be50*/  SYNCS.ARRIVE.TRANS64 RZ, [R2+URZ+0x31c50], R3 ;  /* 0x031c500302ff79a7 */ /* 0x0005ec000800003f */
[----:B------:R-:W-:Y:S05]  /*be60*/  @!P1 BRA `(.L_x_55) ;  /* 0x0000000000049947 */ /* 0x000fea0003800000 */
[----:B------:R-:W-:Y:S01]  /*be70*/  BPT.TRAP 0x1 ;  /* 0x000000040000795c */ /* 0x000fe20000300000 */
.L_x_55:
[C---:B--2---:R-:W-:Y:S01]  /*be80*/  IMAD R3, R16.reuse, 0x6c00, R23 ;  /* 0x00006c0010037824 */ /* 0x044fe200078e0217 */
[----:B-1----:R-:W-:Y:S01]  /*be90*/  LEA R2, R16, R23, 0x3 ;  /* 0x0000001710027211 */ /* 0x002fe200078e18ff */
[----:B------:R-:W-:Y:S01]  /*bea0*/  UIADD3 UR4, UP0, UR36, 0x470, URZ ;  /* 0x0000047024047890 */ /* 0x000fe2000ff1e03f */
[----:B------:R-:W-:Y:S01]  /*beb0*/  R2UR UR11, R18 ;  /* 0x00000000120b72ca */ /* 0x000fe200000e0000 */
[----:B------:R-:W-:Y:S01]  /*bec0*/  UMOV UR10, URZ ;  /* 0x0000003f000a7c82 */ /* 0x000fe20008000000 */
[----:B------:R-:W-:Y:S01]  /*bed0*/  R2UR UR15, R3 ;  /* 0x00000000030f72ca */ /* 0x000fe200000e0000 */
[----:B------:R-:W-:Y:S01]  /*bee0*/  UIADD3.X UR5, URZ, UR37, URZ, UP0, !UPT ;  /* 0x000000253f057290 */ /* 0x000fe200087fe43f */
[----:B------:R-:W-:Y:S01]  /*bef0*/  R2UR UR9, R2 ;  /* 0x00000000020972ca */ /* 0x000fe200000e0000 */
[----:B------:R-:W-:Y:S01]  /*bf00*/  UMOV UR6, 0x0 ;  /* 0x0000000000067882 */ /* 0x000fe20000000000 */
[----:B------:R-:W-:Y:S01]  /*bf10*/  R2UR UR13, R7 ;  /* 0x00000000070d72ca */ /* 0x000fe200000e0000 */
[----:B------:R-:W-:Y:S01]  /*bf20*/  UMOV UR7, 0x14f00000 ;  /* 0x14f0000000077882 */ /* 0x000fe20000000000 */
[----:B------:R-:W-:Y:S01]  /*bf30*/  R2UR UR12, R0 ;  /* 0x00000000000c72ca */ /* 0x000fe200000e0000 */
[----:B------:R-:W-:Y:S01]  /*bf40*/  UMOV UR16, 0x20 ;  /* 0x0000002000107882 */ /* 0x000fe20000000000 */
[----:B------:R-:W-:-:S02]  /*bf50*/  IMAD.MOV.U32 R7, RZ, RZ, R4 ;  /* 0x000000ffff077224 */ /* 0x000fc400078e0004 */
[----:B------:R-:W-:Y:S01]  /*bf60*/  IMAD.MOV.U32 R18, RZ, RZ, R9 ;  /* 0x000000ffff127224 */ /* 0x000fe200078e0009 */
[----:B------:R-:W-:Y:S02]  /*bf70*/  UIMAD UR11, UR11, 0x90, URZ ;  /* 0x000000900b0b78a4 */ /* 0x000fe4000f8e023f */
[----:B------:R-:W-:Y:S02]  /*bf80*/  UIADD3 UR8, UR15, 0x200, URZ ;  /* 0x000002000f087890 */ /* 0x000fe4000fffe03f */
[----:B------:R-:W-:Y:S02]  /*bf90*/  UIADD3 UR9, UR9, 0x31c50, URZ ;  /* 0x00031c5009097890 */ /* 0x000fe4000fffe03f */
[----:B------:R-:W-:Y:S02]  /*bfa0*/  UIADD3 UR14, UR15, 0x2600, URZ ;  /* 0x000026000f0e7890 */ /* 0x000fe4000fffe03f */
[----:B------:R-:W-:-:S05]  /*bfb0*/  UIADD3 UR15, UR15, 0x4a00, URZ ;  /* 0x00004a000f0f7890 */ /* 0x000fca000fffe03f */
[----:B------:R1:W-:Y:S02]  /*bfc0*/  UTMALDG.4D [UR8], [UR4], desc[UR6] ;  /* 0x00000608040075b4 */ /* 0x0003e40008019000 */
[----:B-1----:R-:W-:Y:S01]  /*bfd0*/  UMOV UR8, UR14 ;  /* 0x0000000e00087c82 */ /* 0x002fe20008000000 */
[----:B------:R-:W-:Y:S01]  /*bfe0*/  UMOV UR10, UR16 ;  /* 0x00000010000a7c82 */ /* 0x000fe20008000000 */
[----:B------:R-:W-:Y:S01]  /*bff0*/  UMOV UR14, 0x40 ;  /* 0x00000040000e7882 */ /* 0x000fe20000000000 */
[----:B------:R1:W-:Y:S02]  /*c000*/  UTMALDG.4D [UR8], [UR4], desc[UR6] ;  /* 0x00000608040075b4 */ /* 0x0003e40008019000 */
[----:B-1----:R-:W-:Y:S01]  /*c010*/  UMOV UR8, UR15 ;  /* 0x0000000f00087c82 */ /* 0x002fe20008000000 */
[----:B------:R-:W-:Y:S02]  /*c020*/  UMOV UR10, UR14 ;  /* 0x0000000e000a7c82 */ /* 0x000fe40008000000 */
[----:B------:R1:W-:Y:S02]  /*c030*/  UTMALDG.4D [UR8], [UR4], desc[UR6] ;  /* 0x00000608040075b4 */ /* 0x0003e40008019000 */
[----:B-1----:R-:W-:Y:S01]  /*c040*/  NOP ;  /* 0x0000000000007918 */ /* 0x002fe20000000000 */
.L_x_50:
[----:B------:R-:W-:Y:S05]  /*c050*/  BSYNC B0 ;  /* 0x0000000000007941 */ /* 0x000fea0003800000 */
.L_x_49:
[----:B------:R-:W-:Y:S01]  /*c060*/  IADD3 R9, R24, -0x3, RZ ;  /* 0xfffffffd18097810 */ /* 0x000fe20007ffe0ff */
[----:B------:R-:W-:Y:S02]  /*c070*/  IMAD.MOV.U32 R16, RZ, RZ, R12 ;  /* 0x000000ffff107224 */ /* 0x000fe400078e000c */
[----:B------:R-:W-:-:S07]  /*c080*/  IMAD.MOV.U32 R17, RZ, RZ, R13 ;  /* 0x000000ffff117224 */ /* 0x000fce00078e000d */
.L_x_48:
[----:B------:R-:W-:Y:S01]  /*c090*/  IADD3 R11, -R11, RZ, RZ ;  /* 0x000000ff0b0b7210 */ /* 0x000fe20007ffe1ff */
[----:B------:R-:W-:Y:S03]  /*c0a0*/  BSSY B0, `(.L_x_47) ;  /* 0x00000e0000007945 */ /* 0x000fe60003800000 */
[----:B------:R-:W-:-:S13]  /*c0b0*/  ISETP.NE.AND P1, PT, R10, R11, PT ;  /* 0x0000000b0a00720c */ /* 0x000fda0003f25270 */
[----:B------:R-:W-:Y:S05]  /*c0c0*/  @!P1 BRA `(.L_x_56) ;  /* 0x0000000c00749947 */ /* 0x000fea0003800000 */
[----:B------:R-:W-:-:S07]  /*c0d0*/  IMAD.MOV.U32 R4, RZ, RZ, R7 ;  /* 0x000000ffff047224 */ /* 0x000fce00078e0007 */
.L_x_71:
[----:B------:R-:W-:Y:S01]  /*c0e0*/  VIADD R10, R16, 0x1 ;  /* 0x00000001100a7836 */ /* 0x000fe20000000000 */
[----:B------:R-:W-:Y:S04]  /*c0f0*/  BSSY B1, `(.L_x_57) ;  /* 0x000006a000017945 */ /* 0x000fe80003800000 */
[----:B------:R-:W-:-:S04]  /*c100*/  ISETP.NE.AND P1, PT, R10, 0x2, PT ;  /* 0x000000020a00780c */ /* 0x000fc80003f25270 */
[----:B-12---:R-:W-:Y:S02]  /*c110*/  SEL R2, RZ, 0x1, P1 ;  /* 0x00000001ff027807 */ /* 0x006fe40000800000 */
[----:B------:R-:W-:Y:S02]  /*c120*/  SEL R10, R10, RZ, P1 ;  /* 0x000000ff0a0a7207 */ /* 0x000fe40000800000 */
[----:B------:R-:W-:Y:S01]  /*c130*/  LOP3.LUT R11, R17, R2, RZ, 0x3c, !PT ;  /* 0x00000002110b7212 */ /* 0x000fe200078e3cff */
[----:B------:R-:W-:Y:S06]  /*c140*/  @!P6 BRA `(.L_x_58) ;  /* 0x000000040090e947 */ /* 0x000fec0003800000 */
[----:B-1----:R-:W-:Y:S01]  /*c150*/  MOV R12, R9 ;  /* 0x00000009000c7202 */ /* 0x002fe20000000f00 */
[----:B------:R-:W-:Y:S06]  /*c160*/  @!P0 BRA `(.L_x_59) ;  /* 0x0000000000508947 */ /* 0x000fec0003800000 */
[----:B------:R-:W1:Y:S01]  /*c170*/  LDC R12, c[0x0][0x41c] ;  /* 0x00010700ff0c7b82 */ /* 0x000e620000000800 */
[----:B------:R-:W-:Y:S01]  /*c180*/  IMAD.MOV.U32 R13, RZ, RZ, R9 ;  /* 0x000000ffff0d7224 */ /* 0x000fe200078e0009 */
[----:B------:R-:W-:Y:S01]  /*c190*/  ULDC.64 UR4, c[0x0][0x408] ;  /* 0x0001020000047ab9 */ /* 0x000fe20000000a00 */
[----:B------:R-:W-:Y:S01]  /*c1a0*/  ULDC.64 UR6, c[0x0][0x208] ;  /* 0x0000820000067ab9 */ /* 0x000fe20000000a00 */
[----:B------:R-:W-:-:S04]  /*c1b0*/  IMAD R15, R8, UR4, RZ ;  /* 0x00000004080f7c24 */ /* 0x000fc8000f8e02ff */
[----:B------:R-:W2:Y:S01]  /*c1c0*/  LDC.64 R4, c[0x0][0x3f8] ;  /* 0x0000fe00ff047b82 */ /* 0x000ea20000000a00 */
[----:B------:R-:W-:Y:S01]  /*c1d0*/  IMAD R15, R6, UR5, R15 ;  /* 0x00000005060f7c24 */ /* 0x000fe2000f8e020f */
[----:B-1----:R-:W-:-:S13]  /*c1e0*/  ISETP.NE.AND P1, PT, R12, 0x1, PT ;  /* 0x000000010c00780c */ /* 0x002fda0003f25270 */
[----:B------:R-:W1:Y:S02]  /*c1f0*/  @P1 LDC.64 R2, c[0x0][0x420] ;  /* 0x00010800ff021b82 */ /* 0x000e640000000a00 */
[----:B-1----:R-:W-:-:S05]  /*c200*/  @P1 IMAD.HI.U32 R2, R9, R2, RZ ;  /* 0x0000000209021227 */ /* 0x002fca00078e00ff */
[----:B------:R-:W-:-:S04]  /*c210*/  @P1 SHF.R.U32.HI R13, RZ, R3, R2 ;  /* 0x00000003ff0d1219 */ /* 0x000fc80000011602 */
[--C-:B------:R-:W-:Y:S01]  /*c220*/  SHF.R.S32.HI R3, RZ, 0x1f, R13.reuse ;  /* 0x0000001fff037819 */ /* 0x100fe2000001140d */
[----:B------:R-:W-:-:S04]  /*c230*/  IMAD.MOV.U32 R2, RZ, RZ, R13 ;  /* 0x000000ffff027224 */ /* 0x000fc800078e000d */
[----:B------:R-:W-:-:S05]  /*c240*/  IMAD.WIDE.U32 R2, R6, UR4, R2 ;  /* 0x0000000406027c25 */ /* 0x000fca000f8e0002 */
[----:B------:R-:W-:Y:S02]  /*c250*/  IADD3 R3, R15, R3, RZ ;  /* 0x000000030f037210 */ /* 0x000fe40007ffe0ff */
[----:B--2---:R-:W-:-:S04]  /*c260*/  LEA R4, P1, R2, R4, 0x2 ;  /* 0x0000000402047211 */ /* 0x004fc800078210ff */
[----:B------:R-:W-:-:S05]  /*c270*/  LEA.HI.X R5, R2, R5, R3, 0x2, P1 ;  /* 0x0000000502057211 */ /* 0x000fca00008f1403 */
[----:B------:R1:W5:Y:S01]  /*c280*/  LDG.E R4, desc[UR6][R4.64] ;  /* 0x0000000604047981 */ /* 0x000362000c1e1900 */
[----:B------:R-:W-:-:S04]  /*c290*/  IMAD.MOV R2, RZ, RZ, -R13 ;  /* 0x000000ffff027224 */ /* 0x000fc800078e0a0d */
[----:B------:R-:W-:-:S07]  /*c2a0*/  IMAD R12, R12, R2, R9 ;  /* 0x000000020c0c7224 */ /* 0x000fce00078e0209 */
.L_x_59:
[----:B------:R-:W1:Y:S01]  /*c2b0*/  S2R R2, SR_TID.X ;  /* 0x0000000000027919 */ /* 0x000e620000002100 */
[----:B------:R-:W-:Y:S01]  /*c2c0*/  IMAD R3, R10, 0x8, R23 ;  /* 0x000000080a037824 */ /* 0x000fe200078e0217 */
[----:B-1----:R-:W-:Y:S02]  /*c2d0*/  LOP3.LUT R5, R2, 0x7f, RZ, 0xc0, !PT ;  /* 0x0000007f02057812 */ /* 0x002fe400078ec0ff */
[----:B------:R-:W-:Y:S02]  /*c2e0*/  SHF.L.U32 R2, R11, 0x1f, RZ ;  /* 0x0000001f0b027819 */ /* 0x000fe400000006ff */
[----:B------:R-:W-:Y:S02]  /*c2f0*/  ISETP.NE.AND P1, PT, R5, RZ, PT ;  /* 0x000000ff0500720c */ /* 0x000fe40003f25270 */
[----:B------:R-:W1:Y:S02]  /*c300*/  SYNCS.PHASECHK.TRANS64.TRYWAIT P2, [R3+URZ+0x31c40], R2 ;  /* 0x031c4002030075a7 */ /* 0x000e64000804017f */
[----:B-1----:R-:W-:Y:S09]  /*c310*/  @!P2 BRA `(.L_x_60) ;  /* 0x0000001400a8a947 */ /* 0x002ff20003800000 */
.L_x_100:
[----:B------:R-:W-:Y:S05]  /*c320*/  @P1 BRA `(.L_x_61) ;  /* 0x0000000000141947 */ /* 0x000fea0003800000 */
[----:B------:R-:W-:Y:S02]  /*c330*/  ISETP.NE.AND P2, PT, R27, RZ, PT ;  /* 0x000000ff1b00720c */ /* 0x000fe40003f45270 */
[----:B-1----:R-:W-:-:S04]  /*c340*/  MOV R2, 0x6c00 ;  /* 0x00006c0000027802 */ /* 0x002fc80000000f00 */
[----:B------:R2:W-:Y:S07]  /*c350*/  SYNCS.ARRIVE.TRANS64 RZ, [R3+URZ+0x31c30], R2 ;  /* 0x031c300203ff79a7 */ /* 0x0005ee000800003f */
[----:B------:R-:W-:Y:S05]  /*c360*/  @!P2 BRA `(.L_x_61) ;  /* 0x000000000004a947 */ /* 0x000fea0003800000 */
[----:B------:R-:W-:Y:S01]  /*c370*/  BPT.TRAP 0x1 ;  /* 0x000000040000795c */ /* 0x000fe20000300000 */
.L_x_61:
        /* <DEDUP_REMOVED lines=11> */
[----:B------:R-:W-:Y:S01]  /*c430*/  UMOV UR16, 0x20 ;  /* 0x0000002000107882 */ /* 0x000fe20000000000 */
[----:B------:R-:W-:Y:S01]  /*c440*/  VIADD R3, R23, 0x31c00 ;  /* 0x00031c0017037836 */ /* 0x000fe20000000000 */
[----:B------:R-:W-:Y:S01]  /*c450*/  UMOV UR17, 0x40 ;  /* 0x0000004000117882 */ /* 0x000fe20000000000 */
[----:B------:R-:W-:Y:S01]  /*c460*/  UIADD3 UR9, UR9, 0x31c30, URZ ;  /* 0x00031c3009097890 */ /* 0x000fe2000fffe03f */
[----:B------:R-:W-:Y:S01]  /*c470*/  SHF.L.U32 R17, R17, 0x1f, RZ ;  /* 0x0000001f11117819 */ /* 0x000fe200000006ff */
[----:B------:R-:W-:Y:S01]  /*c480*/  UIMAD UR11, UR11, 0x90, URZ ;  /* 0x000000900b0b78a4 */ /* 0x000fe2000f8e023f */
[----:B------:R-:W-:Y:S01]  /*c490*/  IMAD R2, R16, 0x8, R3 ;  /* 0x0000000810027824 */ /* 0x000fe200078e0203 */
        /* <DEDUP_REMOVED lines=12> */
.L_x_101:
[----:B------:R-:W-:Y:S05]  /*c560*/  @P1 BRA `(.L_x_63) ;  /* 0x0000000000141947 */ /* 0x000fea0003800000 */
[----:B------:R-:W-:Y:S02]  /*c570*/  ISETP.NE.AND P1, PT, R27, RZ, PT ;  /* 0x000000ff1b00720c */ /* 0x000fe40003f25270 */
[----:B------:R-:W-:-:S04]  /*c580*/  MOV R3, 0x6c00 ;  /* 0x00006c0000037802 */ /* 0x000fc80000000f00 */
[----:B------:R2:W-:Y:S07]  /*c590*/  SYNCS.ARRIVE.TRANS64 RZ, [R2+URZ+0x50], R3 ;  /* 0x0000500302ff79a7 */ /* 0x0005ee000800003f */
[----:B------:R-:W-:Y:S05]  /*c5a0*/  @!P1 BRA `(.L_x_63) ;  /* 0x0000000000049947 */ /* 0x000fea0003800000 */
[----:B------:R-:W-:Y:S01]  /*c5b0*/  BPT.TRAP 0x1 ;  /* 0x000000040000795c */ /* 0x000fe20000300000 */
.L_x_63:
[----:B------:R-:W-:Y:S01]  /*c5c0*/  IMAD R16, R16, 0x6c00, R23 ;  /* 0x00006c0010107824 */ /* 0x000fe200078e0217 */
        /* <DEDUP_REMOVED lines=10> */
[----:B------:R-:W-:Y:S01]  /*c670*/  UMOV UR17, 0x20 ;  /* 0x0000002000117882 */ /* 0x000fe20000000000 */
[----:B------:R-:W-:-:S02]  /*c680*/  IMAD.MOV.U32 R18, RZ, RZ, R12 ;  /* 0x000000ffff127224 */ /* 0x000fc400078e000c */
[----:B------:R-:W-:Y:S01]  /*c690*/  UIMAD UR11, UR11, 0x90, URZ ;  /* 0x000000900b0b78a4 */ /* 0x000fe2000f8e023f */
[----:B------:R-:W-:Y:S01]  /*c6a0*/  IMAD.MOV.U32 R7, RZ, RZ, R4 ;  /* 0x000000ffff077224 */ /* 0x000fe200078e0004 */
[----:B------:R-:W-:Y:S02]  /*c6b0*/  UIADD3 UR9, UR9, 0x50, URZ ;  /* 0x0000005009097890 */ /* 0x000fe4000fffe03f */
[----:B------:R-:W-:Y:S02]  /*c6c0*/  UIADD3 UR14, UR8, 0x200, URZ ;  /* 0x00000200080e7890 */ /* 0x000fe4000fffe03f */
[----:B------:R-:W-:Y:S02]  /*c6d0*/  UIADD3 UR15, UR8, 0x2600, URZ ;  /* 0x00002600080f7890 */ /* 0x000fe4000fffe03f */
[----:B------:R-:W-:-:S03]  /*c6e0*/  UIADD3 UR16, UR8, 0x4a00, URZ ;  /* 0x00004a0008107890 */ /* 0x000fc6000fffe03f */
[----:B------:R-:W-:Y:S01]  /*c6f0*/  UMOV UR8, UR14 ;  /* 0x0000000e00087c82 */ /* 0x000fe20008000000 */
[----:B------:R-:W-:Y:S01]  /*c700*/  UMOV UR14, 0x40 ;  /* 0x00000040000e7882 */ /* 0x000fe20000000000 */
[----:B------:R3:W-:Y:S02]  /*c710*/  UTMALDG.4D [UR8], [UR4], desc[UR6] ;  /* 0x00000608040075b4 */ /* 0x0007e40008019000 */
[----:B---3--:R-:W-:Y:S01]  /*c720*/  UMOV UR8, UR15 ;  /* 0x0000000f00087c82 */ /* 0x008fe20008000000 */
[----:B------:R-:W-:Y:S02]  /*c730*/  UMOV UR10, UR17 ;  /* 0x00000011000a7c82 */ /* 0x000fe40008000000 */
[----:B------:R3:W-:Y:S02]  /*c740*/  UTMALDG.4D [UR8], [UR4], desc[UR6] ;  /* 0x00000608040075b4 */ /* 0x0007e40008019000 */
[----:B---3--:R-:W-:Y:S01]  /*c750*/  UMOV UR8, UR16 ;  /* 0x0000001000087c82 */ /* 0x008fe20008000000 */
[----:B------:R-:W-:-:S02]  /*c760*/  UMOV UR10, UR14 ;  /* 0x0000000e000a7c82 */ /* 0x000fc40008000000 */
[----:B------:R3:W-:Y:S02]  /*c770*/  UTMALDG.4D [UR8], [UR4], desc[UR6] ;  /* 0x00000608040075b4 */ /* 0x0007e40008019000 */
[----:B---3--:R-:W-:Y:S01]  /*c780*/  NOP ;  /* 0x0000000000007918 */ /* 0x008fe20000000000 */
.L_x_58:
[----:B------:R-:W-:Y:S05]  /*c790*/  BSYNC B1 ;  /* 0x0000000000017941 */ /* 0x000fea0003800000 */
.L_x_57:
[----:B------:R-:W-:Y:S01]  /*c7a0*/  IADD3 R16, R10, 0x1, RZ ;  /* 0x000000010a107810 */ /* 0x000fe20007ffe0ff */
[----:B------:R-:W-:Y:S03]  /*c7b0*/  BSSY B1, `(.L_x_64) ;  /* 0x000006b000017945 */ /* 0x000fe60003800000 */
[----:B------:R-:W-:-:S04]  /*c7c0*/  ISETP.NE.AND P1, PT, R16, 0x2, PT ;  /* 0x000000021000780c */ /* 0x000fc80003f25270 */
[----:B-12---:R-:W-:Y:S02]  /*c7d0*/  SEL R2, RZ, 0x1, P1 ;  /* 0x00000001ff027807 */ /* 0x006fe40000800000 */
[----:B------:R-:W-:Y:S02]  /*c7e0*/  SEL R16, R16, RZ, P1 ;  /* 0x000000ff10107207 */ /* 0x000fe40000800000 */
[----:B------:R-:W-:Y:S01]  /*c7f0*/  LOP3.LUT R17, R11, R2, RZ, 0x3c, !PT ;  /* 0x000000020b117212 */ /* 0x000fe200078e3cff */
[----:B------:R-:W-:Y:S06]  /*c800*/  @!P6 BRA `(.L_x_65) ;  /* 0x000000040094e947 */ /* 0x000fec0003800000 */
[----:B------:R-:W-:Y:S01]  /*c810*/  VIADD R13, R9, 0xffffffff ;  /* 0xffffffff090d7836 */ /* 0x000fe20000000000 */
        /* <DEDUP_REMOVED lines=16> */
[----:B--2---:R-:W-:-:S04]  /*c920*/  LEA R4, P1, R2, R4, 0x2 ;  /* 0x0000000402047211 */ /* 0x004fc800078210ff */
[----:B------:R-:W-:-:S05]  /*c930*/  LEA.HI.X R5, R2, R5, R3, 0x2, P1 ;  /* 0x0000000502057211 */ /* 0x000fca00008f1403 */
[----:B------:R1:W5:Y:S01]  /*c940*/  LDG.E R4, desc[UR6][R4.64] ;  /* 0x0000000604047981 */ /* 0x000362000c1e1900 */
[----:B------:R-:W-:-:S04]  /*c950*/  IMAD.MOV R2, RZ, RZ, -R15 ;  /* 0x000000ffff027224 */ /* 0x000fc800078e0a0f */
[----:B------:R-:W-:-:S07]  /*c960*/  IMAD R13, R12, R2, R13 ;  /* 0x000000020c0d7224 */ /* 0x000fce00078e020d */
.L_x_66:
[----:B------:R-:W1:Y:S01]  /*c970*/  S2R R2, SR_TID.X ;  /* 0x0000000000027919 */ /* 0x000e620000002100 */
[----:B------:R-:W-:Y:S02]  /*c980*/  SHF.L.U32 R3, R17, 0x1f, RZ ;  /* 0x0000001f11037819 */ /* 0x000fe400000006ff */
[----:B-1----:R-:W-:Y:S02]  /*c990*/  LOP3.LUT R5, R2, 0x7f, RZ, 0xc0, !PT ;  /* 0x0000007f02057812 */ /* 0x002fe400078ec0ff */
[----:B------:R-:W-:Y:S02]  /*c9a0*/  LEA R2, R16, R23, 0x3 ;  /* 0x0000001710027211 */ /* 0x000fe400078e18ff */
[----:B------:R-:W-:Y:S02]  /*c9b0*/  ISETP.NE.AND P1, PT, R5, RZ, PT ;  /* 0x000000ff0500720c */ /* 0x000fe40003f25270 */
[----:B------:R-:W1:Y:S02]  /*c9c0*/  SYNCS.PHASECHK.TRANS64.TRYWAIT P2, [R2+URZ+0x31c40], R3 ;  /* 0x031c4003020075a7 */ /* 0x000e64000804017f */
[----:B-1----:R-:W-:Y:S09]  /*c9d0*/  @!P2 BRA `(.L_x_67) ;  /* 0x000000100020a947 */ /* 0x002ff20003800000 */
.L_x_102:
[----:B------:R-:W-:Y:S05]  /*c9e0*/  @P1 BRA `(.L_x_68) ;  /* 0x0000000000141947 */ /* 0x000fea0003800000 */
[----:B------:R-:W-:Y:S01]  /*c9f0*/  ISETP.NE.AND P2, PT, R27, RZ, PT ;  /* 0x000000ff1b00720c */ /* 0x000fe20003f45270 */
[----:B-1----:R-:W-:-:S04]  /*ca00*/  IMAD.MOV.U32 R3, RZ, RZ, 0x6c00 ;  /* 0x00006c00ff037424 */ /* 0x002fc800078e00ff */
[----:B------:R2:W-:Y:S08]  /*ca10*/  SYNCS.ARRIVE.TRANS64 RZ, [R2+URZ+0x31c30], R3 ;  /* 0x031c300302ff79a7 */ /* 0x0005f0000800003f */
[----:B------:R-:W-:Y:S05]  /*ca20*/  @!P2 BRA `(.L_x_68) ;  /* 0x000000000004a947 */ /* 0x000fea0003800000 */
[----:B------:R-:W-:Y:S01]  /*ca30*/  BPT.TRAP 0x1 ;  /* 0x000000040000795c */ /* 0x000fe20000300000 */
.L_x_68:
[----:B-12---:R-:W-:Y:S01]  /*ca40*/  IMAD R2, R16, 0x6c00, R23 ;  /* 0x00006c0010027824 */ /* 0x006fe200078e0217 */
[----:B------:R-:W-:Y:S01]  /*ca50*/  R2UR UR11, R13 ;  /* 0x000000000d0b72ca */ /* 0x000fe200000e0000 */
[----:B------:R-:W-:Y:S01]  /*ca60*/  VIADD R3, R23, 0x31c00 ;  /* 0x00031c0017037836 */ /* 0x000fe20000000000 */
[----:B------:R-:W-:Y:S01]  /*ca70*/  UIADD3 UR4, UP0, UR36, 0x370, URZ ;  /* 0x0000037024047890 */ /* 0x000fe2000ff1e03f */
[----:B------:R-:W-:Y:S01]  /*ca80*/  R2UR UR12, R0 ;  /* 0x00000000000c72ca */ /* 0x000fe200000e0000 */
[----:B------:R-:W-:Y:S01]  /*ca90*/  UMOV UR10, URZ ;  /* 0x0000003f000a7c82 */ /* 0x000fe20008000000 */
[----:B------:R-:W-:Y:S01]  /*caa0*/  R2UR UR8, R2 ;  /* 0x00000000020872ca */ /* 0x000fe200000e0000 */
[----:B------:R-:W-:Y:S01]  /*cab0*/  UIADD3.X UR5, URZ, UR37, URZ, UP0, !UPT ;  /* 0x000000253f057290 */ /* 0x000fe200087fe43f */
[----:B------:R-:W-:Y:S01]  /*cac0*/  LEA R2, R16, R3, 0x3 ;  /* 0x0000000310027211 */ /* 0x000fe200078e18ff */
[----:B------:R-:W-:Y:S01]  /*cad0*/  UMOV UR6, 0x0 ;  /* 0x0000000000067882 */ /* 0x000fe20000000000 */
[----:B-----5:R-:W-:Y:S01]  /*cae0*/  R2UR UR13, R4 ;  /* 0x00000000040d72ca */ /* 0x020fe200000e0000 */
[----:B------:R-:W-:Y:S01]  /*caf0*/  UMOV UR7, 0x14f00000 ;  /* 0x14f0000000077882 */ /* 0x000fe20000000000 */
[----:B------:R-:W-:Y:S01]  /*cb00*/  R2UR UR9, R2 ;  /* 0x00000000020972ca */ /* 0x000fe200000e0000 */
[----:B------:R-:W-:Y:S01]  /*cb10*/  UMOV UR17, 0x20 ;  /* 0x0000002000117882 */ /* 0x000fe20000000000 */
[----:B------:R-:W-:Y:S01]  /*cb20*/  UIMAD UR11, UR11, 0x90, URZ ;  /* 0x000000900b0b78a4 */ /* 0x000fe2000f8e023f */
[----:B------:R-:W-:Y:S01]  /*cb30*/  SHF.L.U32 R11, R11, 0x1f, RZ ;  /* 0x0000001f0b0b7819 */ /* 0x000fe200000006ff */
[----:B------:R-:W-:Y:S01]  /*cb40*/  UMOV UR18, 0x40 ;  /* 0x0000004000127882 */ /* 0x000fe20000000000 */
[----:B------:R-:W-:-:S02]  /*cb50*/  IMAD R2, R10, 0x8, R3 ;  /* 0x000000080a027824 */ /* 0x000fc400078e0203 */
[----:B------:R-:W-:Y:S02]  /*cb60*/  UIADD3 UR14, UR8, 0x16a00, URZ ;  /* 0x00016a00080e7890 */ /* 0x000fe4000fffe03f */
[----:B------:R-:W-:Y:S02]  /*cb70*/  UIADD3 UR15, UR8, 0x18e00, URZ ;  /* 0x00018e00080f7890 */ /* 0x000fe4000fffe03f */
[----:B------:R-:W-:Y:S02]  /*cb80*/  UIADD3 UR16, UR8, 0x1b200, URZ ;  /* 0x0001b20008107890 */ /* 0x000fe4000fffe03f */
[----:B------:R-:W-:Y:S01]  /*cb90*/  UIADD3 UR9, UR9, 0x30, URZ ;  /* 0x0000003009097890 */ /* 0x000fe2000fffe03f */
[----:B------:R-:W-:-:S08]  /*cba0*/  UMOV UR8, UR14 ;  /* 0x0000000e00087c82 */ /* 0x000fd00008000000 */
        /* <DEDUP_REMOVED lines=9> */
.L_x_103:
[----:B------:R-:W-:Y:S05]  /*cc40*/  @P1 BRA `(.L_x_70) ;  /* 0x0000000000141947 */ /* 0x000fea0003800000 */
[----:B------:R-:W-:Y:S01]  /*cc50*/  ISETP.NE.AND P1, PT, R27, RZ, PT ;  /* 0x000000ff1b00720c */ /* 0x000fe20003f25270 */
[----:B------:R-:W-:-:S04]  /*cc60*/  IMAD.MOV.U32 R3, RZ, RZ, 0x6c00 ;  /* 0x00006c00ff037424 */ /* 0x000fc800078e00ff */
[----:B------:R2:W-:Y:S08]  /*cc70*/  SYNCS.ARRIVE.TRANS64 RZ, [R2+URZ+0x50], R3 ;  /* 0x0000500302ff79a7 */ /* 0x0005f0000800003f */
[----:B------:R-:W-:Y:S05]  /*cc80*/  @!P1 BRA `(.L_x_70) ;  /* 0x0000000000049947 */ /* 0x000fea0003800000 */
[----:B------:R-:W-:Y:S01]  /*cc90*/  BPT.TRAP 0x1 ;  /* 0x000000040000795c */ /* 0x000fe20000300000 */
.L_x_70:
        /* <DEDUP_REMOVED lines=12> */
[----:B------:R-:W-:Y:S01]  /*cd60*/  MOV R18, R13 ;  /* 0x0000000d00127202 */ /* 0x000fe20000000f00 */
[----:B------:R-:W-:Y:S01]  /*cd70*/  IMAD.MOV.U32 R7, RZ, RZ, R4 ;  /* 0x000000ffff077224 */ /* 0x000fe200078e0004 */
[----:B------:R-:W-:-:S02]  /*cd80*/  UIMAD UR11, UR11, 0x90, URZ ;  /* 0x000000900b0b78a4 */ /* 0x000fc4000f8e023f */
[----:B------:R-:W-:Y:S02]  /*cd90*/  UIADD3 UR9, UR9, 0x50, URZ ;  /* 0x0000005009097890 */ /* 0x000fe4000fffe03f */
[----:B------:R-:W-:Y:S02]  /*cda0*/  UIADD3 UR8, UR15, 0x200, URZ ;  /* 0x000002000f087890 */ /* 0x000fe4000fffe03f */
[----:B------:R-:W-:Y:S02]  /*cdb0*/  UIADD3 UR14, UR15, 0x2600, URZ ;  /* 0x000026000f0e7890 */ /* 0x000fe4000fffe03f */
[----:B------:R-:W-:-:S05]  /*cdc0*/  UIADD3 UR15, UR15, 0x4a00, URZ ;  /* 0x00004a000f0f7890 */ /* 0x000fca000fffe03f */
[----:B------:R3:W-:Y:S02]  /*cdd0*/  UTMALDG.4D [UR8], [UR4], desc[UR6] ;  /* 0x00000608040075b4 */ /* 0x0007e40008019000 */
[----:B---3--:R-:W-:Y:S01]  /*cde0*/  UMOV UR8, UR14 ;  /* 0x0000000e00087c82 */ /* 0x008fe20008000000 */
[----:B------:R-:W-:Y:S01]  /*cdf0*/  UMOV UR10, UR16 ;  /* 0x00000010000a7c82 */ /* 0x000fe20008000000 */
[----:B------:R-:W-:Y:S01]  /*ce00*/  UMOV UR14, 0x40 ;  /* 0x00000040000e7882 */ /* 0x000fe20000000000 */
[----:B------:R3:W-:Y:S02]  /*ce10*/  UTMALDG.4D [UR8], [UR4], desc[UR6] ;  /* 0x00000608040075b4 */ /* 0x0007e40008019000 */
[----:B---3--:R-:W-:Y:S01]  /*ce20*/  UMOV UR8, UR15 ;  /* 0x0000000f00087c82 */ /* 0x008fe20008000000 */
[----:B------:R-:W-:Y:S02]  /*ce30*/  UMOV UR10, UR14 ;  /* 0x0000000e000a7c82 */ /* 0x000fe40008000000 */
[----:B------:R3:W-:Y:S02]  /*ce40*/  UTMALDG.4D [UR8], [UR4], desc[UR6] ;  /* 0x00000608040075b4 */ /* 0x0007e40008019000 */
[----:B---3--:R-:W-:Y:S01]  /*ce50*/  NOP ;  /* 0x0000000000007918 */ /* 0x008fe20000000000 */
.L_x_65:
[----:B------:R-:W-:Y:S05]  /*ce60*/  BSYNC B1 ;  /* 0x0000000000017941 */ /* 0x000fea0003800000 */
.L_x_64:
[C---:B------:R-:W-:Y:S01]  /*ce70*/  ISETP.GT.AND P1, PT, R9.reuse, 0x1, PT ;  /* 0x000000010900780c */ /* 0x040fe20003f24270 */
[----:B------:R-:W-:-:S12]  /*ce80*/  VIADD R9, R9, 0xfffffffe ;  /* 0xfffffffe09097836 */ /* 0x000fd80000000000 */
[----:B------:R-:W-:Y:S05]  /*ce90*/  @P1 BRA `(.L_x_71) ;  /* 0xfffffff000901947 */ /* 0x000fea000383ffff */
.L_x_56:
[----:B------:R-:W-:Y:S05]  /*cea0*/  BSYNC B0 ;  /* 0x0000000000007941 */ /* 0x000fea0003800000 */
.L_x_47:
[----:B------:R-:W-:Y:S04]  /*ceb0*/  BSSY B0, `(.L_x_72) ;  /* 0x000002a000007945 */ /* 0x000fe80003800000 */
[----:B------:R-:W-:Y:S05]  /*cec0*/  @!P6 BRA `(.L_x_73) ;  /* 0x0000000000a0e947 */ /* 0x000fea0003800000 */
[----:B-12---:R-:W1:Y:S01]  /*ced0*/  S2R R2, SR_TID.X ;  /* 0x0000000000027919 */ /* 0x006e620000002100 */
[----:B------:R-:W-:Y:S02]  /*cee0*/  LEA R3, R16, R23, 0x3 ;  /* 0x0000001710037211 */ /* 0x000fe400078e18ff */
[----:B-1----:R-:W-:Y:S02]  /*cef0*/  LOP3.LUT R4, R2, 0x7f, RZ, 0xc0, !PT ;  /* 0x0000007f02047812 */ /* 0x002fe400078ec0ff */
[----:B------:R-:W-:Y:S02]  /*cf00*/  SHF.L.U32 R2, R17, 0x1f, RZ ;  /* 0x0000001f11027819 */ /* 0x000fe400000006ff */
[----:B------:R-:W-:Y:S02]  /*cf10*/  ISETP.NE.AND P1, PT, R4, RZ, PT ;  /* 0x000000ff0400720c */ /* 0x000fe40003f25270 */
[----:B------:R-:W1:Y:S02]  /*cf20*/  SYNCS.PHASECHK.TRANS64.TRYWAIT P0, [R3+URZ+0x31c60], R2 ;  /* 0x031c6002030075a7 */ /* 0x000e64000800017f */
[----:B-1----:R-:W-:Y:S09]  /*cf30*/  @!P0 BRA `(.L_x_74) ;  /* 0x0000000800f08947 */ /* 0x002ff20003800000 */
.L_x_104:
[----:B------:R-:W-:Y:S05]  /*cf40*/  @P1 BRA `(.L_x_75) ;  /* 0x0000000000141947 */ /* 0x000fea0003800000 */
[----:B------:R-:W-:Y:S01]  /*cf50*/  ISETP.NE.AND P0, PT, R27, RZ, PT ;  /* 0x000000ff1b00720c */ /* 0x000fe20003f05270 */
[----:B-1----:R-:W-:-:S04]  /*cf60*/  IMAD.MOV.U32 R2, RZ, RZ, 0x6c00 ;  /* 0x00006c00ff027424 */ /* 0x002fc800078e00ff */
[----:B------:R2:W-:Y:S08]  /*cf70*/  SYNCS.ARRIVE.TRANS64 RZ, [R3+URZ+0x31c50], R2 ;  /* 0x031c500203ff79a7 */ /* 0x0005f0000800003f */
[----:B------:R-:W-:Y:S05]  /*cf80*/  @!P0 BRA `(.L_x_75) ;  /* 0x0000000000048947 */ /* 0x000fea0003800000 */
[----:B------:R-:W-:Y:S01]  /*cf90*/  BPT.TRAP 0x1 ;  /* 0x000000040000795c */ /* 0x000fe20000300000 */
.L_x_75:
        /* <DEDUP_REMOVED lines=11> */
[----:B------:R-:W-:-:S03]  /*d050*/  UMOV UR17, 0x20 ;  /* 0x0000002000117882 */ /* 0x000fc60000000000 */
[----:B------:R-:W-:Y:S02]  /*d060*/  UIMAD UR11, UR11, 0x90, URZ ;  /* 0x000000900b0b78a4 */ /* 0x000fe4000f8e023f */
        /* <DEDUP_REMOVED lines=14> */
.L_x_73:
[----:B------:R-:W-:Y:S05]  /*d150*/  BSYNC B0 ;  /* 0x0000000000007941 */ /* 0x000fea0003800000 */
.L_x_72:
[----:B------:R-:W-:Y:S01]  /*d160*/  IADD3 R26, R26, UR38, RZ ;  /* 0x000000261a1a7c10 */ /* 0x000fe2000fffe0ff */
[----:B------:R-:W-:Y:S01]  /*d170*/  ULDC UR4, c[0x0][0xda4] ;  /* 0x0003690000047ab9 */ /* 0x000fe20000000800 */
[----:B------:R-:W-:Y:S02]  /*d180*/  VIADD R16, R16, 0x1 ;  /* 0x0000000110107836 */ /* 0x000fe40000000000 */
[----:B------:R-:W-:Y:S01]  /*d190*/  ISETP.GE.AND P1, PT, R26, UR4, PT ;  /* 0x000000041a007c0c */ /* 0x000fe2000bf26270 */
[----:B------:R-:W-:Y:S02]  /*d1a0*/  VIADD R29, R29, 0x1 ;  /* 0x000000011d1d7836 */ /* 0x000fe40000000000 */
[----:B------:R-:W-:-:S04]  /*d1b0*/  ISETP.NE.AND P0, PT, R16, 0x2, PT ;  /* 0x000000021000780c */ /* 0x000fc80003f05270 */
[----:B------:R-:W-:Y:S02]  /*d1c0*/  SEL R0, RZ, 0x1, P0 ;  /* 0x00000001ff007807 */ /* 0x000fe40000000000 */
[----:B------:R-:W-:Y:S02]  /*d1d0*/  SEL R16, R16, RZ, P0 ;  /* 0x000000ff10107207 */ /* 0x000fe40000000000 */
[----:B------:R-:W-:Y:S02]  /*d1e0*/  LOP3.LUT R17, R17, R0, RZ, 0x3c, !PT ;  /* 0x0000000011117212 */ /* 0x000fe400078e3cff */
[----:B------:R-:W-:Y:S05]  /*d1f0*/  @!P1 BRA `(.L_x_76) ;  /* 0xffffffd400c09947 */ /* 0x000fea000383ffff */
[----:B------:R-:W-:-:S07]  /*d200*/  LOP3.LUT R29, R29, 0x1, RZ, 0xc, !PT ;  /* 0x000000011d1d7812 */ /* 0x000fce00078e0cff */
.L_x_32:
[----:B-12---:R-:W1:Y:S01]  /*d210*/  S2R R3, SR_CgaCtaId ;  /* 0x0000000000037919 */ /* 0x006e620000008800 */
[----:B------:R-:W-:Y:S01]  /*d220*/  MOV R0, 0x400 ;  /* 0x0000040000007802 */ /* 0x000fe20000000f00 */
[----:B------:R-:W-:Y:S01]  /*d230*/  BSSY B0, `(.L_x_77) ;  /* 0x0000005000007945 */ /* 0x000fe20003800000 */
[----:B------:R-:W-:Y:S02]  /*d240*/  SHF.L.U32 R29, R29, 0x1f, RZ ;  /* 0x0000001f1d1d7819 */ /* 0x000fe400000006ff */
[----:B-1----:R-:W-:-:S04]  /*d250*/  LEA R8, R3, R0, 0x18 ;  /* 0x0000000003087211 */ /* 0x002fc800078ec0ff */
[----:B------:R-:W1:Y:S02]  /*d260*/  SYNCS.PHASECHK.TRANS64.TRYWAIT P0, [R8+URZ+0x31c20], R29 ;  /* 0x031c201d080075a7 */ /* 0x000e64000800017f */
[----:B-1----:R-:W-:Y:S05]  /*d270*/  @!P0 BRA `(.L_x_78) ;  /* 0x0000000800348947 */ /* 0x002fea0003800000 */
.L_x_105:
[----:B------:R-:W-:Y:S05]  /*d280*/  BSYNC B0 ;  /* 0x0000000000007941 */ /* 0x000fea0003800000 */
.L_x_77:
[----:B------:R-:W-:-:S03]  /*d290*/  UMOV UR4, 0xffffffff ;  /* 0xffffffff00047882 */ /* 0x000fc60000000000 */
[----:B------:R-:W-:Y:S05]  /*d2a0*/  BRA.DIV UR4, `(.L_x_79) ;  /* 0x0000000a043c7947 */ /* 0x000fea000b800000 */
[----:B------:R-:W2:Y:S02]  /*d2b0*/  S2R R0, SR_TID.X ;  /* 0x0000000000007919 */ /* 0x000ea40000002100 */
[----:B--2---:R-:W-:-:S04]  /*d2c0*/  SHF.R.U32.HI R0, RZ, 0x5, R0 ;  /* 0x00000005ff007819 */ /* 0x004fc80000011600 */
[----:B------:R-:W-:-:S05]  /*d2d0*/  LOP3.LUT R0, R0, 0x3, RZ, 0xc0, !PT ;  /* 0x0000000300007812 */ /* 0x000fca00078ec0ff */
[----:B------:R2:W3:Y:S02]  /*d2e0*/  SHFL.IDX PT, R14, R0, RZ, 0x1f ;  /* 0x00001fff000e7589 */ /* 0x0004e400000e0000 */
.L_x_108:
[----:B---3--:R-:W-:Y:S01]  /*d2f0*/  ISETP.NE.AND P0, PT, R14, RZ, PT ;  /* 0x000000ff0e00720c */ /* 0x008fe20003f05270 */
[----:B------:R-:W-:-:S12]  /*d300*/  BSSY B0, `(.L_x_80) ;  /* 0x0000024000007945 */ /* 0x000fd80003800000 */
[----:B------:R-:W-:Y:S05]  /*d310*/  @P0 BRA `(.L_x_81) ;  /* 0x0000000000880947 */ /* 0x000fea0003800000 */
[----:B------:R-:W-:-:S03]  /*d320*/  UMOV UR4, 0xffffffff ;  /* 0xffffffff00047882 */ /* 0x000fc60000000000 */
[----:B------:R-:W-:Y:S05]  /*d330*/  BRA.DIV UR4, `(.L_x_82) ;  /* 0x0000000a044c7947 */ /* 0x000fea000b800000 */
[----:B------:R-:W-:-:S13]  /*d340*/  ELECT P6, URZ, PT ;  /* 0x00000000003f782f */ /* 0x000fda00038c0000 */
.L_x_111:
[----:B------:R-:W-:Y:S05]  /*d350*/  @!P6 BRA `(.L_x_81) ;  /* 0x000000000078e947 */ /* 0x000fea0003800000 */
[----:B--2---:R-:W2:Y:S02]  /*d360*/  LDL.LU R0, [R1] ;  /* 0x0000000001007983 */ /* 0x004ea40000300800 */
[----:B--2---:R-:W-:-:S04]  /*d370*/  LOP3.LUT R0, R0, 0x2, RZ, 0xfc, !PT ;  /* 0x0000000200007812 */ /* 0x004fc800078efcff */
[----:B------:R-:W-:-:S13]  /*d380*/  ISETP.NE.AND P2, PT, R0, 0x3, PT ;  /* 0x000000030000780c */ /* 0x000fda0003f45270 */
[----:B------:R-:W-:Y:S05]  /*d390*/  @!P2 BRA `(.L_x_83) ;  /* 0x000000000004a947 */ /* 0x000fea0003800000 */
[----:B------:R-:W-:Y:S01]  /*d3a0*/  BPT.TRAP 0x1 ;  /* 0x000000040000795c */ /* 0x000fe20000300000 */
.L_x_83:
[----:B------:R-:W-:Y:S01]  /*d3b0*/  VIADD R3, R8, 0x31c40 ;  /* 0x00031c4008037836 */ /* 0x000fe20000000000 */
[----:B------:R-:W-:Y:S01]  /*d3c0*/  SHF.L.U32 R4, R17, 0x1f, RZ ;  /* 0x0000001f11047819 */ /* 0x000fe200000006ff */
[----:B------:R-:W-:-:S03]  /*d3d0*/  VIADD R0, R16, 0x1 ;  /* 0x0000000110007836 */ /* 0x000fc60000000000 */
[----:B------:R-:W-:Y:S02]  /*d3e0*/  LEA R5, R16, R3, 0x3 ;  /* 0x0000000310057211 */ /* 0x000fe400078e18ff */
[C---:B------:R-:W-:Y:S02]  /*d3f0*/  ISETP.NE.AND P1, PT, R0.reuse, 0x2, PT ;  /* 0x000000020000780c */ /* 0x040fe40003f25270 */
[----:B------:R-:W2:Y:S02]  /*d400*/  SYNCS.PHASECHK.TRANS64.TRYWAIT P0, [R5+URZ], R4 ;  /* 0x00000004050075a7 */ /* 0x000ea4000800017f */
[----:B------:R-:W-:Y:S02]  /*d410*/  SEL R2, RZ, 0x1, P1 ;  /* 0x00000001ff027807 */ /* 0x000fe40000800000 */
[----:B------:R-:W-:Y:S02]  /*d420*/  SEL R6, R0, RZ, P1 ;  /* 0x000000ff00067207 */ /* 0x000fe40000800000 */
[----:B------:R-:W-:-:S03]  /*d430*/  LOP3.LUT R0, R17, R2, RZ, 0x3c, !PT ;  /* 0x0000000211007212 */ /* 0x000fc600078e3cff */
[----:B------:R-:W-:Y:S01]  /*d440*/  IMAD R3, R6, 0x8, R3 ;  /* 0x0000000806037824 */ /* 0x000fe200078e0203 */
[----:B------:R-:W-:Y:S01]  /*d450*/  SHF.L.U32 R0, R0, 0x1f, RZ ;  /* 0x0000001f00007819 */ /* 0x000fe200000006ff */
[----:B--2---:R-:W-:Y:S06]  /*d460*/  @!P0 BRA `(.L_x_84) ;  /* 0x0000000800208947 */ /* 0x004fec0003800000 */
.L_x_112:
[----:B------:R-:W3:Y:S02]  /*d470*/  SYNCS.PHASECHK.TRANS64.TRYWAIT P0, [R3+URZ], R0 ;  /* 0x00000000030075a7 */ /* 0x000ee4000800017f */
[----:B---3--:R-:W-:Y:S05]  /*d480*/  @!P0 BRA `(.L_x_85) ;  /* 0x00000008002c8947 */ /* 0x008fea0003800000 */
.L_x_113:
[----:B------:R-:W-:Y:S05]  /*d490*/  @!P2 BRA `(.L_x_86) ;  /* 0x000000000004a947 */ /* 0x000fea0003800000 */
[----:B------:R-:W-:Y:S01]  /*d4a0*/  BPT.TRAP 0x1 ;  /* 0x000000040000795c */ /* 0x000fe20000300000 */
.L_x_86:
[----:B---3--:R-:W-:-:S05]  /*d4b0*/  IADD3 R3, R8, 0x31c60, RZ ;  /* 0x00031c6008037810 */ /* 0x008fca0007ffe0ff */
[----:B--2---:R-:W-:-:S04]  /*d4c0*/  IMAD R5, R16, 0x8, R3 ;  /* 0x0000000810057824 */ /* 0x004fc800078e0203 */
[----:B------:R-:W2:Y:S02]  /*d4d0*/  SYNCS.PHASECHK.TRANS64.TRYWAIT P0, [R5+URZ], R4 ;  /* 0x00000004050075a7 */ /* 0x000ea4000800017f */
[----:B--2---:R-:W-:Y:S05]  /*d4e0*/  @!P0 BRA `(.L_x_87) ;  /* 0x0000000800288947 */ /* 0x004fea0003800000 */
.L_x_114:
[----:B------:R-:W-:-:S07]  /*d4f0*/  IMAD R3, R6, 0x8, R3 ;  /* 0x0000000806037824 */ /* 0x000fce00078e0203 */
.L_x_88:
[----:B---3--:R3:W4:Y:S02]  /*d500*/  SYNCS.PHASECHK.TRANS64.TRYWAIT P0, [R3+URZ], R0 ;  /* 0x00000000030075a7 */ /* 0x008724000800017f */
[----:B----4-:R-:W-:Y:S05]  /*d510*/  @!P0 NANOSLEEP.SYNCS 0x989680 ;  /* 0x009896800000895d */ /* 0x010fea0003900000 */
[----:B------:R-:W4:Y:S02]  /*d520*/  @!P0 SYNCS.PHASECHK.TRANS64 P0, [R3+URZ], R0 ;  /* 0x00000000030085a7 */ /* 0x000f24000800007f */
[----:B----4-:R-:W-:Y:S05]  /*d530*/  @!P0 BRA `(.L_x_88) ;  /* 0xfffffffc00f08947 */ /* 0x010fea000383ffff */
.L_x_81:
[----:B------:R-:W-:Y:S05]  /*d540*/  BSYNC B0 ;  /* 0x0000000000007941 */ /* 0x000fea0003800000 */
.L_x_80:
[----:B------:R-:W-:Y:S05]  /*d550*/  EXIT ;  /* 0x000000000000794d */ /* 0x000fea0003800000 */
.L_x_10:
[----:B-1----:R-:W-:-:S04]  /*d560*/  MOV R3, UR39 ;  /* 0x0000002700037c02 */ /* 0x002fc80008000f00 */
[----:B------:R1:W2:Y:S03]  /*d570*/  SYNCS.PHASECHK.TRANS64.TRYWAIT P1, [R3+URZ+0x31c00], R0 ;  /* 0x031c0000030075a7 */ /* 0x0002a6000802017f */
[----:B--2---:R-:W-:Y:S05]  /*d580*/  @!P1 NANOSLEEP.SYNCS 0x989680 ;  /* 0x009896800000995d */ /* 0x004fea0003900000 */
[----:B------:R-:W2:Y:S02]  /*d590*/  @!P1 SYNCS.PHASECHK.TRANS64 P1, [R3+URZ+0x31c00], R0 ;  /* 0x031c0000030095a7 */ /* 0x000ea4000802007f */
[----:B--2---:R-:W-:Y:S05]  /*d5a0*/  @!P1 BRA `(.L_x_10) ;  /* 0xfffffffc00ec9947 */ /* 0x004fea000383ffff */
[----:B------:R-:W-:Y:S05]  /*d5b0*/  BRA `(.L_x_89) ;  /* 0xffffff3c00287947 */ /* 0x000fea000383ffff */
.L_x_14:
[----:B--2---:R2:W3:Y:S02]  /*d5c0*/  SYNCS.PHASECHK.TRANS64.TRYWAIT P2, [R0+URZ+0x31c30], R3 ;  /* 0x031c3003000075a7 */ /* 0x0044e4000804017f */
[----:B---3--:R-:W-:Y:S05]  /*d5d0*/  @!P2 NANOSLEEP.SYNCS 0x989680 ;  /* 0x009896800000a95d */ /* 0x008fea0003900000 */
[----:B------:R-:W3:Y:S02]  /*d5e0*/  @!P2 SYNCS.PHASECHK.TRANS64 P2, [R0+URZ+0x31c30], R3 ;  /* 0x031c30030000a5a7 */ /* 0x000ee4000804007f */
[----:B---3--:R-:W-:Y:S05]  /*d5f0*/  @!P2 BRA `(.L_x_14) ;  /* 0xfffffffc00f0a947 */ /* 0x008fea000383ffff */
[----:B------:R-:W-:Y:S05]  /*d600*/  BRA `(.L_x_13) ;  /* 0xffffff3c00507947 */ /* 0x000fea000383ffff */
.L_x_19:
[----:B---3--:R-:W-:-:S04]  /*d610*/  IMAD.U32 R8, RZ, RZ, UR4 ;  /* 0x00000004ff087e24 */ /* 0x008fc8000f8e00ff */
[----:B------:R3:W4:Y:S03]  /*d620*/  SYNCS.PHASECHK.TRANS64.TRYWAIT P2, [R8+URZ+0x31c30], R7 ;  /* 0x031c3007080075a7 */ /* 0x000726000804017f */
[----:B----4-:R-:W-:Y:S05]  /*d630*/  @!P2 NANOSLEEP.SYNCS 0x989680 ;  /* 0x009896800000a95d */ /* 0x010fea0003900000 */
[----:B------:R-:W4:Y:S02]  /*d640*/  @!P2 SYNCS.PHASECHK.TRANS64 P2, [R8+URZ+0x31c30], R7 ;  /* 0x031c30070800a5a7 */ /* 0x000f24000804007f */
[----:B----4-:R-:W-:Y:S05]  /*d650*/  @!P2 BRA `(.L_x_19) ;  /* 0xfffffffc00eca947 */ /* 0x010fea000383ffff */
[----:B------:R-:W-:Y:S05]  /*d660*/  BRA `(.L_x_16) ;  /* 0xffffff7c00b47947 */ /* 0x000fea000383ffff */
.L_x_23:
[----:B--2---:R-:W-:-:S04]  /*d670*/  IMAD.U32 R8, RZ, RZ, UR4 ;  /* 0x00000004ff087e24 */ /* 0x004fc8000f8e00ff */
[----:B------:R2:W3:Y:S03]  /*d680*/  SYNCS.PHASECHK.TRANS64.TRYWAIT P2, [R8+URZ+0x31c50], R7 ;  /* 0x031c5007080075a7 */ /* 0x0004e6000804017f */
[----:B---3--:R-:W-:Y:S05]  /*d690*/  @!P2 NANOSLEEP.SYNCS 0x989680 ;  /* 0x009896800000a95d */ /* 0x008fea0003900000 */
[----:B------:R-:W3:Y:S02]  /*d6a0*/  @!P2 SYNCS.PHASECHK.TRANS64 P2, [R8+URZ+0x31c50], R7 ;  /* 0x031c50070800a5a7 */ /* 0x000ee4000804007f */
[----:B---3--:R-:W-:Y:S05]  /*d6b0*/  @!P2 BRA `(.L_x_23) ;  /* 0xfffffffc00eca947 */ /* 0x008fea000383ffff */
[----:B------:R-:W-:Y:S05]  /*d6c0*/  BRA `(.L_x_20) ;  /* 0xffffff9400507947 */ /* 0x000fea000383ffff */
.L_x_28:
[----:B----4-:R-:W-:-:S04]  /*d6d0*/  MOV R6, UR12 ;  /* 0x0000000c00067c02 */ /* 0x010fc80008000f00 */
[----:B------:R4:W1:Y:S03]  /*d6e0*/  SYNCS.PHASECHK.TRANS64.TRYWAIT P0, [R6+URZ+0x31c50], R3 ;  /* 0x031c5003060075a7 */ /* 0x000866000800017f */
[----:B-1----:R-:W-:Y:S05]  /*d6f0*/  @!P0 NANOSLEEP.SYNCS 0x989680 ;  /* 0x009896800000895d */ /* 0x002fea0003900000 */
[----:B------:R-:W1:Y:S02]  /*d700*/  @!P0 SYNCS.PHASECHK.TRANS64 P0, [R6+URZ+0x31c50], R3 ;  /* 0x031c5003060085a7 */ /* 0x000e64000800007f */
[----:B-1----:R-:W-:Y:S05]  /*d710*/  @!P0 BRA `(.L_x_28) ;  /* 0xfffffffc00ec8947 */ /* 0x002fea000383ffff */
[----:B------:R-:W-:Y:S05]  /*d720*/  BRA `(.L_x_27) ;  /* 0xffffffbc00707947 */ /* 0x000fea000383ffff */
.L_x_39:
[----:B------:R-:W1:Y:S01]  /*d730*/  S2R R4, SR_TID.X ;  /* 0x0000000000047919 */ /* 0x000e620000002100 */
[----:B------:R-:W-:Y:S01]  /*d740*/  BSSY B0, `(.L_x_90) ;  /* 0x000000a000007945 */ /* 0x000fe20003800000 */
[----:B------:R-:W-:Y:S01]  /*d750*/  IMAD.MOV.U32 R12, RZ, RZ, RZ ;  /* 0x000000ffff0c7224 */ /* 0x000fe200078e00ff */
[----:B------:R-:W-:Y:S01]  /*d760*/  MOV R11, 0x1f ;  /* 0x0000001f000b7802 */ /* 0x000fe20000000f00 */
[----:B------:R-:W-:Y:S01]  /*d770*/  IMAD.MOV.U32 R15, RZ, RZ, -0x1 ;  /* 0xffffffffff0f7424 */ /* 0x000fe200078e00ff */
[----:B-1----:R-:W-:-:S04]  /*d780*/  SHF.R.U32.HI R4, RZ, 0x5, R4 ;  /* 0x00000005ff047819 */ /* 0x002fc80000011604 */
[----:B------:R-:W-:-:S05]  /*d790*/  LOP3.LUT R4, R4, 0x3, RZ, 0xc0, !PT ;  /* 0x0000000304047812 */ /* 0x000fca00078ec0ff */
[----:B------:R-:W-:-:S07]  /*d7a0*/  IMAD.MOV.U32 R13, RZ, RZ, R4 ;  /* 0x000000ffff0d7224 */ /* 0x000fce00078e0004 */
[----:B------:R-:W-:Y:S05]  /*d7b0*/  WARPSYNC.COLLECTIVE R15, `(.L_x_91) ;  /* 0x000000000f087348 */ /* 0x000fea0003c00000 */
[----:B------:R1:W2:Y:S02]  /*d7c0*/  SHFL.IDX P6, R14, R13, R12, R11 ;  /* 0x0000000c0d0e7389 */ /* 0x0002a400000c000b */
[----:B-12---:R-:W-:Y:S01]  /*d7d0*/  ENDCOLLECTIVE ;  /* 0x000000000000791b */ /* 0x006fe20003800000 */
.L_x_91:
[----:B------:R-:W-:Y:S05]  /*d7e0*/  BSYNC B0 ;  /* 0x0000000000007941 */ /* 0x000fea0003800000 */
.L_x_90:
[----:B------:R-:W-:Y:S05]  /*d7f0*/  BRA `(.L_x_92) ;  /* 0xffffffd800947947 */ /* 0x000fea000383ffff */
.L_x_40:
[----:B------:R-:W-:Y:S01]  /*d800*/  BSSY B0, `(.L_x_93) ;  /* 0x0000006000007945 */ /* 0x000fe20003800000 */
[----:B------:R-:W-:-:S07]  /*d810*/  IMAD.MOV.U32 R15, RZ, RZ, -0x1 ;  /* 0xffffffffff0f7424 */ /* 0x000fce00078e00ff */
[----:B------:R-:W-:Y:S05]  /*d820*/  WARPSYNC.COLLECTIVE R15, `(.L_x_94) ;  /* 0x000000000f0c7348 */ /* 0x000fea0003c00000 */
[----:B------:R-:W-:Y:S02]  /*d830*/  ELECT P6, UR62, PT ;  /* 0x00000000003e782f */ /* 0x000fe400038c0000 */
[----:B------:R-:W-:Y:S01]  /*d840*/  MOV R14, UR62 ;  /* 0x0000003e000e7c02 */ /* 0x000fe20008000f00 */
[----:B------:R-:W-:Y:S10]  /*d850*/  ENDCOLLECTIVE ;  /* 0x000000000000791b */ /* 0x000ff40003800000 */
.L_x_94:
[----:B------:R-:W-:Y:S05]  /*d860*/  BSYNC B0 ;  /* 0x0000000000007941 */ /* 0x000fea0003800000 */
.L_x_93:
[----:B------:R-:W-:Y:S05]  /*d870*/  BRA `(.L_x_95) ;  /* 0xffffffd800887947 */ /* 0x000fea000383ffff */
.L_x_43:
[----:B--2---:R2:W3:Y:S02]  /*d880*/  SYNCS.PHASECHK.TRANS64.TRYWAIT P1, [R5+URZ+0x31c40], R4 ;  /* 0x031c4004050075a7 */ /* 0x0044e4000802017f */
[----:B---3--:R-:W-:Y:S05]  /*d890*/  @!P1 NANOSLEEP.SYNCS 0x989680 ;  /* 0x009896800000995d */ /* 0x008fea0003900000 */
[----:B------:R-:W3:Y:S02]  /*d8a0*/  @!P1 SYNCS.PHASECHK.TRANS64 P1, [R5+URZ+0x31c40], R4 ;  /* 0x031c4004050095a7 */ /* 0x000ee4000802007f */
[----:B---3--:R-:W-:Y:S05]  /*d8b0*/  @!P1 BRA `(.L_x_43) ;  /* 0xfffffffc00f09947 */ /* 0x008fea000383ffff */
[----:B------:R-:W-:Y:S05]  /*d8c0*/  BRA `(.L_x_96) ;  /* 0xffffffd800ec7947 */ /* 0x000fea000383ffff */
.L_x_46:
[----:B--2---:R2:W3:Y:S02]  /*d8d0*/  SYNCS.PHASECHK.TRANS64.TRYWAIT P1, [R23+URZ+0x31c20], R4 ;  /* 0x031c2004170075a7 */ /* 0x0044e4000802017f */
[----:B---3--:R-:W-:Y:S05]  /*d8e0*/  @!P1 NANOSLEEP.SYNCS 0x989680 ;  /* 0x009896800000995d */ /* 0x008fea0003900000 */
[----:B------:R-:W3:Y:S02]  /*d8f0*/  @!P1 SYNCS.PHASECHK.TRANS64 P1, [R23+URZ+0x31c20], R4 ;  /* 0x031c2004170095a7 */ /* 0x000ee4000802007f */
[----:B---3--:R-:W-:Y:S05]  /*d900*/  @!P1 BRA `(.L_x_46) ;  /* 0xfffffffc00f09947 */ /* 0x008fea000383ffff */
[----:B------:R-:W-:Y:S05]  /*d910*/  BRA `(.L_x_97) ;  /* 0xffffffdc00fc7947 */ /* 0x000fea000383ffff */
.L_x_52:
[----:B-1----:R1:W2:Y:S02]  /*d920*/  SYNCS.PHASECHK.TRANS64.TRYWAIT P2, [R3+URZ+0x31c40], R2 ;  /* 0x031c4002030075a7 */ /* 0x0022a4000804017f */
[----:B--2---:R-:W-:Y:S05]  /*d930*/  @!P2 NANOSLEEP.SYNCS 0x989680 ;  /* 0x009896800000a95d */ /* 0x004fea0003900000 */
[----:B------:R-:W2:Y:S02]  /*d940*/  @!P2 SYNCS.PHASECHK.TRANS64 P2, [R3+URZ+0x31c40], R2 ;  /* 0x031c40020300a5a7 */ /* 0x000ea4000804007f */
[----:B--2---:R-:W-:Y:S05]  /*d950*/  @!P2 BRA `(.L_x_52) ;  /* 0xfffffffc00f0a947 */ /* 0x004fea000383ffff */
[----:B------:R-:W-:Y:S05]  /*d960*/  BRA `(.L_x_98) ;  /* 0xffffffe000987947 */ /* 0x000fea000383ffff */
.L_x_54:
[----:B-1----:R1:W2:Y:S02]  /*d970*/  SYNCS.PHASECHK.TRANS64.TRYWAIT P2, [R2+URZ+0x60], R5 ;  /* 0x00006005020075a7 */ /* 0x0022a4000804017f */
[----:B--2---:R-:W-:Y:S05]  /*d980*/  @!P2 NANOSLEEP.SYNCS 0x989680 ;  /* 0x009896800000a95d */ /* 0x004fea0003900000 */
[----:B------:R-:W2:Y:S02]  /*d990*/  @!P2 SYNCS.PHASECHK.TRANS64 P2, [R2+URZ+0x60], R5 ;  /* 0x000060050200a5a7 */ /* 0x000ea4000804007f */
[----:B--2---:R-:W-:Y:S05]  /*d9a0*/  @!P2 BRA `(.L_x_54) ;  /* 0xfffffffc00f0a947 */ /* 0x004fea000383ffff */
[----:B------:R-:W-:Y:S05]  /*d9b0*/  BRA `(.L_x_99) ;  /* 0xffffffe400147947 */ /* 0x000fea000383ffff */
.L_x_60:
[----:B-1----:R1:W2:Y:S02]  /*d9c0*/  SYNCS.PHASECHK.TRANS64.TRYWAIT P2, [R3+URZ+0x31c40], R2 ;  /* 0x031c4002030075a7 */ /* 0x0022a4000804017f */
[----:B--2---:R-:W-:Y:S05]  /*d9d0*/  @!P2 NANOSLEEP.SYNCS 0x989680 ;  /* 0x009896800000a95d */ /* 0x004fea0003900000 */
[----:B------:R-:W2:Y:S02]  /*d9e0*/  @!P2 SYNCS.PHASECHK.TRANS64 P2, [R3+URZ+0x31c40], R2 ;  /* 0x031c40020300a5a7 */ /* 0x000ea4000804007f */
[----:B--2---:R-:W-:Y:S05]  /*d9f0*/  @!P2 BRA `(.L_x_60) ;  /* 0xfffffffc00f0a947 */ /* 0x004fea000383ffff */
[----:B------:R-:W-:Y:S05]  /*da00*/  BRA `(.L_x_100) ;  /* 0xffffffe800447947 */ /* 0x000fea000383ffff */
.L_x_62:
[----:B-1----:R1:W2:Y:S02]  /*da10*/  SYNCS.PHASECHK.TRANS64.TRYWAIT P2, [R2+URZ+0x60], R17 ;  /* 0x00006011020075a7 */ /* 0x0022a4000804017f */
[----:B--2---:R-:W-:Y:S05]  /*da20*/  @!P2 NANOSLEEP.SYNCS 0x989680 ;  /* 0x009896800000a95d */ /* 0x004fea0003900000 */
[----:B------:R-:W2:Y:S02]  /*da30*/  @!P2 SYNCS.PHASECHK.TRANS64 P2, [R2+URZ+0x60], R17 ;  /* 0x000060110200a5a7 */ /* 0x000ea4000804007f */
[----:B--2---:R-:W-:Y:S05]  /*da40*/  @!P2 BRA `(.L_x_62) ;  /* 0xfffffffc00f0a947 */ /* 0x004fea000383ffff */
[----:B------:R-:W-:Y:S05]  /*da50*/  BRA `(.L_x_101) ;  /* 0xffffffe800c07947 */ /* 0x000fea000383ffff */
.L_x_67:
[----:B-1----:R1:W2:Y:S02]  /*da60*/  SYNCS.PHASECHK.TRANS64.TRYWAIT P2, [R2+URZ+0x31c40], R3 ;  /* 0x031c4003020075a7 */ /* 0x0022a4000804017f */
[----:B--2---:R-:W-:Y:S05]  /*da70*/  @!P2 NANOSLEEP.SYNCS 0x989680 ;  /* 0x009896800000a95d */ /* 0x004fea0003900000 */
[----:B------:R-:W2:Y:S02]  /*da80*/  @!P2 SYNCS.PHASECHK.TRANS64 P2, [R2+URZ+0x31c40], R3 ;  /* 0x031c40030200a5a7 */ /* 0x000ea4000804007f */
[----:B--2---:R-:W-:Y:S05]  /*da90*/  @!P2 BRA `(.L_x_67) ;  /* 0xfffffffc00f0a947 */ /* 0x004fea000383ffff */
[----:B------:R-:W-:Y:S05]  /*daa0*/  BRA `(.L_x_102) ;  /* 0xffffffec00cc7947 */ /* 0x000fea000383ffff */
.L_x_69:
[----:B-1----:R1:W2:Y:S02]  /*dab0*/  SYNCS.PHASECHK.TRANS64.TRYWAIT P2, [R2+URZ+0x60], R11 ;  /* 0x0000600b020075a7 */ /* 0x0022a4000804017f */
[----:B--2---:R-:W-:Y:S05]  /*dac0*/  @!P2 NANOSLEEP.SYNCS 0x989680 ;  /* 0x009896800000a95d */ /* 0x004fea0003900000 */
[----:B------:R-:W2:Y:S02]  /*dad0*/  @!P2 SYNCS.PHASECHK.TRANS64 P2, [R2+URZ+0x60], R11 ;  /* 0x0000600b0200a5a7 */ /* 0x000ea4000804007f */
[----:B--2---:R-:W-:Y:S05]  /*dae0*/  @!P2 BRA `(.L_x_69) ;  /* 0xfffffffc00f0a947 */ /* 0x004fea000383ffff */
[----:B------:R-:W-:Y:S05]  /*daf0*/  BRA `(.L_x_103) ;  /* 0xfffffff000507947 */ /* 0x000fea000383ffff */
.L_x_74:
[----:B-1----:R1:W2:Y:S02]  /*db00*/  SYNCS.PHASECHK.TRANS64.TRYWAIT P0, [R3+URZ+0x31c60], R2 ;  /* 0x031c6002030075a7 */ /* 0x0022a4000800017f */
[----:B--2---:R-:W-:Y:S05]  /*db10*/  @!P0 NANOSLEEP.SYNCS 0x989680 ;  /* 0x009896800000895d */ /* 0x004fea0003900000 */
[----:B------:R-:W2:Y:S02]  /*db20*/  @!P0 SYNCS.PHASECHK.TRANS64 P0, [R3+URZ+0x31c60], R2 ;  /* 0x031c6002030085a7 */ /* 0x000ea4000800007f */
[----:B--2---:R-:W-:Y:S05]  /*db30*/  @!P0 BRA `(.L_x_74) ;  /* 0xfffffffc00f08947 */ /* 0x004fea000383ffff */
[----:B------:R-:W-:Y:S05]  /*db40*/  BRA `(.L_x_104) ;  /* 0xfffffff000fc7947 */ /* 0x000fea000383ffff */
.L_x_78:
[----:B-1----:R1:W2:Y:S02]  /*db50*/  SYNCS.PHASECHK.TRANS64.TRYWAIT P0, [R8+URZ+0x31c20], R29 ;  /* 0x031c201d080075a7 */ /* 0x0022a4000800017f */
[----:B--2---:R-:W-:Y:S05]  /*db60*/  @!P0 NANOSLEEP.SYNCS 0x989680 ;  /* 0x009896800000895d */ /* 0x004fea0003900000 */
[----:B------:R-:W2:Y:S02]  /*db70*/  @!P0 SYNCS.PHASECHK.TRANS64 P0, [R8+URZ+0x31c20], R29 ;  /* 0x031c201d080085a7 */ /* 0x000ea4000800007f */
[----:B--2---:R-:W-:Y:S05]  /*db80*/  @!P0 BRA `(.L_x_78) ;  /* 0xfffffffc00f08947 */ /* 0x004fea000383ffff */
[----:B------:R-:W-:Y:S05]  /*db90*/  BRA `(.L_x_105) ;  /* 0xfffffff400b87947 */ /* 0x000fea000383ffff */
.L_x_79:
[----:B------:R-:W2:Y:S01]  /*dba0*/  S2R R2, SR_TID.X ;  /* 0x0000000000027919 */ /* 0x000ea20000002100 */
[----:B------:R-:W-:Y:S01]  /*dbb0*/  BSSY B0, `(.L_x_106) ;  /* 0x000000a000007945 */ /* 0x000fe20003800000 */
[----:B------:R-:W-:Y:S01]  /*dbc0*/  IMAD.MOV.U32 R12, RZ, RZ, RZ ;  /* 0x000000ffff0c7224 */ /* 0x000fe200078e00ff */
[----:B------:R-:W-:Y:S01]  /*dbd0*/  MOV R15, 0xffffffff ;  /* 0xffffffff000f7802 */ /* 0x000fe20000000f00 */
[----:B------:R-:W-:Y:S01]  /*dbe0*/  IMAD.MOV.U32 R11, RZ, RZ, 0x1f ;  /* 0x0000001fff0b7424 */ /* 0x000fe200078e00ff */
[----:B--2---:R-:W-:-:S04]  /*dbf0*/  SHF.R.U32.HI R2, RZ, 0x5, R2 ;  /* 0x00000005ff027819 */ /* 0x004fc80000011602 */
[----:B------:R-:W-:-:S04]  /*dc00*/  LOP3.LUT R2, R2, 0x3, RZ, 0xc0, !PT ;  /* 0x0000000302027812 */ /* 0x000fc800078ec0ff */
[----:B------:R-:W-:-:S07]  /*dc10*/  MOV R13, R2 ;  /* 0x00000002000d7202 */ /* 0x000fce0000000f00 */
[----:B-1----:R-:W-:Y:S05]  /*dc20*/  WARPSYNC.COLLECTIVE R15, `(.L_x_107) ;  /* 0x000000000f087348 */ /* 0x002fea0003c00000 */
[----:B------:R2:W3:Y:S02]  /*dc30*/  SHFL.IDX P6, R14, R13, R12, R11 ;  /* 0x0000000c0d0e7389 */ /* 0x0004e400000c000b */
[----:B-123--:R-:W-:Y:S01]  /*dc40*/  ENDCOLLECTIVE ;  /* 0x000000000000791b */ /* 0x00efe20003800000 */
.L_x_107:
[----:B------:R-:W-:Y:S05]  /*dc50*/  BSYNC B0 ;  /* 0x0000000000007941 */ /* 0x000fea0003800000 */
.L_x_106:
[----:B------:R-:W-:Y:S05]  /*dc60*/  BRA `(.L_x_108) ;  /* 0xfffffff400a07947 */ /* 0x000fea000383ffff */
.L_x_82:
[----:B------:R-:W-:Y:S01]  /*dc70*/  BSSY B1, `(.L_x_109) ;  /* 0x0000006000017945 */ /* 0x000fe20003800000 */
[----:B------:R-:W-:-:S07]  /*dc80*/  IMAD.MOV.U32 R15, RZ, RZ, -0x1 ;  /* 0xffffffffff0f7424 */ /* 0x000fce00078e00ff */
[----:B-12---:R-:W-:Y:S05]  /*dc90*/  WARPSYNC.COLLECTIVE R15, `(.L_x_110) ;  /* 0x000000000f0c7348 */ /* 0x006fea0003c00000 */
[----:B------:R-:W-:Y:S02]  /*dca0*/  ELECT P6, UR62, PT ;  /* 0x00000000003e782f */ /* 0x000fe400038c0000 */
[----:B------:R-:W-:Y:S01]  /*dcb0*/  MOV R14, UR62 ;  /* 0x0000003e000e7c02 */ /* 0x000fe20008000f00 */
[----:B-12---:R-:W-:Y:S10]  /*dcc0*/  ENDCOLLECTIVE ;  /* 0x000000000000791b */ /* 0x006ff40003800000 */
.L_x_110:
[----:B------:R-:W-:Y:S05]  /*dcd0*/  BSYNC B1 ;  /* 0x0000000000017941 */ /* 0x000fea0003800000 */
.L_x_109:
[----:B------:R-:W-:Y:S05]  /*dce0*/  BRA `(.L_x_111) ;  /* 0xfffffff400987947 */ /* 0x000fea000383ffff */
.L_x_84:
[----:B--2---:R2:W3:Y:S02]  /*dcf0*/  SYNCS.PHASECHK.TRANS64.TRYWAIT P0, [R5+URZ], R4 ;  /* 0x00000004050075a7 */ /* 0x0044e4000800017f */
[----:B---3--:R-:W-:Y:S05]  /*dd00*/  @!P0 NANOSLEEP.SYNCS 0x989680 ;  /* 0x009896800000895d */ /* 0x008fea0003900000 */
[----:B------:R-:W3:Y:S02]  /*dd10*/  @!P0 SYNCS.PHASECHK.TRANS64 P0, [R5+URZ], R4 ;  /* 0x00000004050085a7 */ /* 0x000ee4000800007f */
[----:B---3--:R-:W-:Y:S05]  /*dd20*/  @!P0 BRA `(.L_x_84) ;  /* 0xfffffffc00f08947 */ /* 0x008fea000383ffff */
[----:B------:R-:W-:Y:S05]  /*dd30*/  BRA `(.L_x_112) ;  /* 0xfffffff400cc7947 */ /* 0x000fea000383ffff */
.L_x_85:
[----:B---3--:R3:W4:Y:S02]  /*dd40*/  SYNCS.PHASECHK.TRANS64.TRYWAIT P0, [R3+URZ], R0 ;  /* 0x00000000030075a7 */ /* 0x008724000800017f */
[----:B----4-:R-:W-:Y:S05]  /*dd50*/  @!P0 NANOSLEEP.SYNCS 0x989680 ;  /* 0x009896800000895d */ /* 0x010fea0003900000 */
[----:B------:R-:W4:Y:S02]  /*dd60*/  @!P0 SYNCS.PHASECHK.TRANS64 P0, [R3+URZ], R0 ;  /* 0x00000000030085a7 */ /* 0x000f24000800007f */
[----:B----4-:R-:W-:Y:S05]  /*dd70*/  @!P0 BRA `(.L_x_85) ;  /* 0xfffffffc00f08947 */ /* 0x010fea000383ffff */
[----:B------:R-:W-:Y:S05]  /*dd80*/  BRA `(.L_x_113) ;  /* 0xfffffff400c07947 */ /* 0x000fea000383ffff */
.L_x_87:
[----:B--2---:R2:W3:Y:S02]  /*dd90*/  SYNCS.PHASECHK.TRANS64.TRYWAIT P0, [R5+URZ], R4 ;  /* 0x00000004050075a7 */ /* 0x0044e4000800017f */
[----:B---3--:R-:W-:Y:S05]  /*dda0*/  @!P0 NANOSLEEP.SYNCS 0x989680 ;  /* 0x009896800000895d */ /* 0x008fea0003900000 */
[----:B------:R-:W3:Y:S02]  /*ddb0*/  @!P0 SYNCS.PHASECHK.TRANS64 P0, [R5+URZ], R4 ;  /* 0x00000004050085a7 */ /* 0x000ee4000800007f */
[----:B---3--:R-:W-:Y:S05]  /*ddc0*/  @!P0 BRA `(.L_x_87) ;  /* 0xfffffffc00f08947 */ /* 0x008fea000383ffff */
[----:B------:R-:W-:Y:S05]  /*ddd0*/  BRA `(.L_x_114) ;  /* 0xfffffff400c47947 */ /* 0x000fea000383ffff */
.L_x_115:
[----:B------:R-:W-:-:S00]  /*dde0*/  BRA `(.L_x_115) ;  /* 0xfffffffc00fc7947 */ /* 0x000fc0000383ffff */
[----:B------:R-:W-:-:S00]  /*ddf0*/  NOP ;  /* 0x0000000000007918 */ /* 0x000fc00000000000 */
        /* <DEDUP_REMOVED lines=8> */
.L_x_2204:


//--------------------- .text._ZN7cutlass13device_kernelIN5flash11enable_sm90INS1_16FlashAttnFwdSm90INS1_25CollectiveMainloopFwdSm90ILi2EN4cute5tupleIJNS5_1CILi1EEES8_S8_EEENS6_IJNS7_ILi192EEENS7_ILi144EEENS7_ILi96EEEEEELi96ENS_6half_tEfNS_4arch4Sm90ELb0ELb0ELb1ELb1ELb0ELb0ELb0ELb0ELb1ELb0ELb0ELb0EEENS1_21CollectiveEpilogueFwdINS6_IJSA_SC_SB_EEES9_SE_SG_Li384ELb1ELb0ELb0ELb0EEENS1_36VarlenDynamicPersistentTileSchedulerILi192ELi144ELi384ELi32ELb0ELb0ELb1ELb0ELb1ELb1EEEEEEEEEvNT_6ParamsE --------------------------
	.section	.text._ZN7cutlass13device_kernelIN5flash11enable_sm90INS1_16FlashAttnFwdSm90INS1_25CollectiveMainloopFwdSm90ILi2EN4cute5tupleIJNS5_1CILi1EEES8_S8_EEENS6_IJNS7_ILi192EEENS7_ILi144EEENS7_ILi96EEEEEELi96ENS_6half_tEfNS_4arch4Sm90ELb0ELb0ELb1ELb1ELb0ELb0ELb0ELb0ELb1ELb0ELb0ELb0EEENS1_21CollectiveEpilogueFwdINS6_IJSA_SC_SB_EEES9_SE_SG_Li384ELb1ELb0ELb0ELb0EEENS1_36VarlenDynamicPersistentTileSchedulerILi192ELi144ELi384ELi32ELb0ELb0ELb1ELb0ELb1ELb1EEEEEEEEEvNT_6ParamsE,"ax",@progbits
	.align	128
.text._ZN7cutlass13device_kernelIN5flash11enable_sm90INS1_16FlashAttnFwdSm90INS1_25CollectiveMainloopFwdSm90ILi2EN4cute5tupleIJNS5_1CILi1EEES8_S8_EEENS6_IJNS7_ILi192EEENS7_ILi144EEENS7_ILi96EEEEEELi96ENS_6half_tEfNS_4arch4Sm90ELb0ELb0ELb1ELb1ELb0ELb0ELb0ELb0ELb1ELb0ELb0ELb0EEENS1_21CollectiveEpilogueFwdINS6_IJSA_SC_SB_EEES9_SE_SG_Li384ELb1ELb0ELb0ELb0EEENS1_36VarlenDynamicPersistentTileSchedulerILi192ELi144ELi384ELi32ELb0ELb0ELb1ELb0ELb1ELb1EEEEEEEEEvNT_6ParamsE:
        .type           _ZN7cutlass13device_kernelIN5flash11enable_sm90INS1_16FlashAttnFwdSm90INS1_25CollectiveMainloopFwdSm90ILi2EN4cute5tupleIJNS5_1CILi1EEES8_S8_EEENS6_IJNS7_ILi192EEENS7_ILi144EEENS7_ILi96EEEEEELi96ENS_6half_tEfNS_4arch4Sm90ELb0ELb0ELb1ELb1ELb0ELb0ELb0ELb0ELb1ELb0ELb0ELb0EEENS1_21CollectiveEpilogueFwdINS6_IJSA_SC_SB_EEES9_SE_SG_Li384ELb1ELb0ELb0ELb0EEENS1_36VarlenDynamicPersistentTileSchedulerILi192ELi144ELi384ELi32ELb0ELb0ELb1ELb0ELb1ELb1EEEEEEEEEvNT_6ParamsE,@function
        .size           _ZN7cutlass13device_kernelIN5flash11enable_sm90INS1_16FlashAttnFwdSm90INS1_25CollectiveMainloopFwdSm90ILi2EN4cute5tupleIJNS5_1CILi1EEES8_S8_EEENS6_IJNS7_ILi192EEENS7_ILi144EEENS7_ILi96EEEEEELi96ENS_6half_tEfNS_4arch4Sm90ELb0ELb0ELb1ELb1ELb0ELb0ELb0ELb0ELb1ELb0ELb0ELb0EEENS1_21CollectiveEpilogueFwdINS6_IJSA_SC_SB_EEES9_SE_SG_Li384ELb1ELb0ELb0ELb0EEENS1_36VarlenDynamicPersistentTileSchedulerILi192ELi144ELi384ELi32ELb0ELb0ELb1ELb0ELb1ELb1EEEEEEEEEvNT_6ParamsE,(.L_x_2205 - _ZN7cutlass13device_kernelIN5flash11enable_sm90INS1_16FlashAttnFwdSm90INS1_25CollectiveMainloopFwdSm90ILi2EN4cute5tupleIJNS5_1CILi1EEES8_S8_EEENS6_IJNS7_ILi192EEENS7_ILi144EEENS7_ILi96EEEEEELi96ENS_6half_tEfNS_4arch4Sm90ELb0ELb0ELb1ELb1ELb0ELb0ELb0ELb0ELb1ELb0ELb0ELb0EEENS1_21CollectiveEpilogueFwdINS6_IJSA_SC_SB_EEES9_SE_SG_Li384ELb1ELb0ELb0ELb0EEENS1_36VarlenDynamicPersistentTileSchedulerILi192ELi144ELi384ELi32ELb0ELb0ELb1ELb0ELb1ELb1EEEEEEEEEvNT_6ParamsE)
        .other          _ZN7cutlass13device_kernelIN5flash11enable_sm90INS1_16FlashAttnFwdSm90INS1_25CollectiveMainloopFwdSm90ILi2EN4cute5tupleIJNS5_1CILi1EEES8_S8_EEENS6_IJNS7_ILi192EEENS7_ILi144EEENS7_ILi96EEEEEELi96ENS_6half_tEfNS_4arch4Sm90ELb0ELb0ELb1ELb1ELb0ELb0ELb0ELb0ELb1ELb0ELb0ELb0EEENS1_21CollectiveEpilogueFwdINS6_IJSA_SC_SB_EEES9_SE_SG_Li384ELb1ELb0ELb0ELb0EEENS1_36VarlenDynamicPersistentTileSchedulerILi192ELi144ELi384ELi32ELb0ELb0ELb1ELb0ELb1ELb1EEEEEEEEEvNT_6ParamsE,@"STO_CUDA_ENTRY STV_DEFAULT"
_ZN7cutlass13device_kernelIN5flash11enable_sm90INS1_16FlashAttnFwdSm90INS1_25CollectiveMainloopFwdSm90ILi2EN4cute5tupleIJNS5_1CILi1EEES8_S8_EEENS6_IJNS7_ILi192EEENS7_ILi144EEENS7_ILi96EEEEEELi96ENS_6half_tEfNS_4arch4Sm90ELb0ELb0ELb1ELb1ELb0ELb0ELb0ELb0ELb1ELb0ELb0ELb0EEENS1_21CollectiveEpilogueFwdINS6_IJSA_SC_SB_EEES9_SE_SG_Li384ELb1ELb0ELb0ELb0EEENS1_36VarlenDynamicPersistentTileSchedulerILi192ELi144ELi384ELi32ELb0ELb0ELb1ELb0ELb1ELb1EEEEEEEEEvNT_6ParamsE:
[----:B------:R-:W0:Y:S02]  /*0000*/  LDC R1, c[0x0][0x28] ;  /* 0x00000a00ff017b82 */ /* 0x000e240000000800 */
[----:B0-----:R-:W-:Y:S01]  /*0010*/  VIADD R1, R1, 0xffffffe8 ;  /* 0xffffffe801017836 */ /* 0x001fe20000000000 */
[----:B------:R-:W0:Y:S01]  /*0020*/  S2R R3, SR_TID.X ;  /* 0x0000000000037919 */ /* 0x000e220000002100 */
[----:B------:R-:W-:Y:S01]  /*0030*/  ELECT P0, URZ, PT ;  /* 0x00000000003f782f */ /* 0x000fe20003800000 */
[----:B------:R-:W-:Y:S01]  /*0040*/  BSSY B0, `(.L_x_116) ;  /* 0x0000010000007945 */ /* 0x000fe20003800000 */
[----:B0-----:R-:W-:-:S05]  /*0050*/  SHF.R.U32.HI R0, RZ, 0x5, R3 ;  /* 0x00000005ff007819 */ /* 0x001fca0000011603 */
[----:B------:R-:W0:Y:S02]  /*0060*/  SHFL.IDX PT, R2, R0, RZ, 0x1f ;  /* 0x00001fff00027589 */ /* 0x000e2400000e0000 */
[----:B0-----:R-:W-:-:S13]  /*0070*/  ISETP.EQ.AND P0, PT, R2, RZ, P0 ;  /* 0x000000ff0200720c */ /* 0x001fda0000702270 */
[----:B------:R-:W-:Y:S05]  /*0080*/  @!P0 BRA `(.L_x_117) ;  /* 0x00000000002c8947 */ /* 0x000fea0003800000 */
[----:B------:R-:W-:Y:S02]  /*0090*/  ULDC.64 UR4, c[0x0][0x198] ;  /* 0x0000660000047ab9 */ /* 0x000fe40000000a00 */
[----:B------:R-:W-:Y:S02]  /*00a0*/  UIADD3 UR6, UP0, UR4, 0x270, URZ ;  /* 0x0000027004067890 */ /* 0x000fe4000ff1e03f */
[----:B------:R-:W-:Y:S02]  /*00b0*/  UIADD3 UR8, UP1, UR4, 0x370, URZ ;  /* 0x0000037004087890 */ /* 0x000fe4000ff3e03f */
[----:B------:R-:W-:Y:S02]  /*00c0*/  UIADD3 UR4, UP2, UR4, 0x470, URZ ;  /* 0x0000047004047890 */ /* 0x000fe4000ff5e03f */
[----:B------:R-:W-:Y:S02]  /*00d0*/  UIADD3.X UR7, URZ, UR5, URZ, UP0, !UPT ;  /* 0x000000053f077290 */ /* 0x000fe400087fe43f */
[----:B------:R-:W-:-:S02]  /*00e0*/  UIADD3.X UR9, URZ, UR5, URZ, UP1, !UPT ;  /* 0x000000053f097290 */ /* 0x000fc40008ffe43f */
[----:B------:R-:W-:-:S05]  /*00f0*/  UIADD3.X UR5, URZ, UR5, URZ, UP2, !UPT ;  /* 0x000000053f057290 */ /* 0x000fca00097fe43f */
[----:B------:R0:W-:Y:S02]  /*0100*/  UTMACCTL.PF [UR6] ;  /* 0x00000000060079b9 */ /* 0x0001e40008040000 */
[----:B------:R0:W-:Y:S02]  /*0110*/  UTMACCTL.PF [UR8] ;  /* 0x00000000080079b9 */ /* 0x0001e40008040000 */
[----:B------:R0:W-:Y:S02]  /*0120*/  UTMACCTL.PF [UR4] ;  /* 0x00000000040079b9 */ /* 0x0001e40008040000 */
[----:B0-----:R-:W-:Y:S01]  /*0130*/  NOP ;  /* 0x0000000000007918 */ /* 0x001fe20000000000 */
.L_x_117:
[----:B------:R-:W-:Y:S05]  /*0140*/  BSYNC B0 ;  /* 0x0000000000007941 */ /* 0x000fea0003800000 */
.L_x_116:
[----:B------:R-:W-:Y:S01]  /*0150*/  VOTEU.ANY UP0, P0 ;  /* 0x00000000003f7886 */ /* 0x000fe20000000100 */
[----:B------:R-:W0:Y:S01]  /*0160*/  SHFL.IDX PT, R2, R0, RZ, 0x1f ;  /* 0x00001fff00027589 */ /* 0x000e2200000e0000 */
[----:B------:R-:W-:Y:S01]  /*0170*/  UMOV UR4, 0x1 ;  /* 0x0000000100047882 */ /* 0x000fe20000000000 */
[----:B------:R-:W-:Y:S01]  /*0180*/  UMOV UR7, 0x180 ;  /* 0x0000018000077882 */ /* 0x000fe20000000000 */
[----:B------:R-:W-:Y:S01]  /*0190*/  SHF.R.U32.HI R3, RZ, 0x7, R3 ;  /* 0x00000007ff037819 */ /* 0x000fe20000011603 */
[----:B------:R-:W1:Y:S01]  /*01a0*/  @UP0 S2UR UR8, SR_CgaCtaId ;  /* 0x00000000000809c3 */ /* 0x000e620000008800 */
[----:B------:R-:W-:Y:S01]  /*01b0*/  @UP0 UMOV UR6, 0x400 ;  /* 0x0000040000060882 */ /* 0x000fe20000000000 */
[----:B------:R-:W-:-:S04]  /*01c0*/  @UP0 UIADD3 UR4, -UR4, 0x100000, URZ ;  /* 0x0010000004040890 */ /* 0x000fc8000fffe13f */
[----:B------:R-:W-:Y:S02]  /*01d0*/  @UP0 USHF.L.U32 UR5, UR4, 0xb, URZ ;  /* 0x0000000b04050899 */ /* 0x000fe4000800063f */
[----:B------:R-:W-:Y:S01]  /*01e0*/  @UP0 USHF.L.U32 UR4, UR4, 0x1, URZ ;  /* 0x0000000104040899 */ /* 0x000fe2000800063f */
[----:B------:R-:W-:Y:S01]  /*01f0*/  VOTEU.ANY UP1, P0 ;  /* 0x00000000003f7886 */ /* 0x000fe20000020100 */
[----:B0-----:R-:W-:Y:S02]  /*0200*/  ISETP.NE.AND P1, PT, R2, RZ, PT ;  /* 0x000000ff0200720c */ /* 0x001fe40003f25270 */
[----:B------:R0:W2:Y:S01]  /*0210*/  SHFL.IDX PT, R2, R3, RZ, 0x1f ;  /* 0x00001fff03027589 */ /* 0x0000a200000e0000 */
[----:B-1----:R-:W-:Y:S02]  /*0220*/  @UP0 ULEA UR8, UR8, UR6, 0x18 ;  /* 0x0000000608080291 */ /* 0x002fe4000f8ec03f */
[----:B------:R-:W-:-:S04]  /*0230*/  @UP0 UIADD3 UR6, -UR7, 0x100000, URZ ;  /* 0x0010000007060890 */ /* 0x000fc8000fffe13f */
[----:B------:R-:W-:Y:S02]  /*0240*/  @UP0 USHF.L.U32 UR7, UR6, 0xb, URZ ;  /* 0x0000000b06070899 */ /* 0x000fe4000800063f */
[----:B------:R-:W-:Y:S01]  /*0250*/  @UP0 USHF.L.U32 UR6, UR6, 0x1, URZ ;  /* 0x0000000106060899 */ /* 0x000fe2000800063f */
[----:B------:R-:W-:Y:S01]  /*0260*/  VOTEU.ANY UP0, P0 ;  /* 0x00000000003f7886 */ /* 0x000fe20000000100 */
[----:B------:R-:W1:Y:S04]  /*0270*/  FENCE.VIEW.ASYNC.S ;  /* 0x00000000000073c6 */ /* 0x000e680000000000 */
[----:B-1----:R0:W1:Y:S06]  /*0280*/  @UP0 SYNCS.EXCH.64 URZ, [UR8+0x31c00], UR4 ;  /* 0x031c0004083f05b2 */ /* 0x00206c0008000100 */
[----:B------:R0:W3:Y:S02]  /*0290*/  @UP1 SYNCS.EXCH.64 URZ, [UR8+0x31c20], UR6 ;  /* 0x031c2006083f15b2 */ /* 0x0000e40008000100 */
[----:B0-----:R-:W-:Y:S05]  /*02a0*/  @P1 BRA `(.L_x_118) ;  /* 0x0000000000481947 */ /* 0x001fea0003800000 */
[----:B------:R-:W0:Y:S01]  /*02b0*/  S2UR UR5, SR_CgaCtaId ;  /* 0x00000000000579c3 */ /* 0x000e220000008800 */
[----:B------:R-:W-:Y:S01]  /*02c0*/  UMOV UR4, 0x400 ;  /* 0x0000040000047882 */ /* 0x000fe20000000000 */
[----:B------:R-:W-:Y:S01]  /*02d0*/  UMOV UR6, 0x1 ;  /* 0x0000000100067882 */ /* 0x000fe20000000000 */
[----:B------:R-:W-:Y:S01]  /*02e0*/  UMOV UR9, 0x3 ;  /* 0x0000000300097882 */ /* 0x000fe20000000000 */
[----:B------:R-:W-:-:S04]  /*02f0*/  UIADD3 UR6, -UR6, 0x100000, URZ ;  /* 0x0010000006067890 */ /* 0x000fc8000fffe13f */
[----:B------:R-:W-:Y:S02]  /*0300*/  USHF.L.U32 UR7, UR6, 0xb, URZ ;  /* 0x0000000b06077899 */ /* 0x000fe4000800063f */
[----:B------:R-:W-:Y:S01]  /*0310*/  USHF.L.U32 UR6, UR6, 0x1, URZ ;  /* 0x0000000106067899 */ /* 0x000fe2000800063f */
[----:B------:R-:W-:Y:S01]  /*0320*/  ELECT P0, URZ, PT ;  /* 0x00000000003f782f */ /* 0x000fe20003800000 */
[----:B0-----:R-:W-:Y:S02]  /*0330*/  ULEA UR8, UR5, UR4, 0x18 ;  /* 0x0000000405087291 */ /* 0x001fe4000f8ec03f */
[----:B------:R-:W-:-:S04]  /*0340*/  UIADD3 UR4, -UR9, 0x100000, URZ ;  /* 0x0010000009047890 */ /* 0x000fc8000fffe13f */
[----:B------:R-:W-:Y:S02]  /*0350*/  USHF.L.U32 UR5, UR4, 0xb, URZ ;  /* 0x0000000b04057899 */ /* 0x000fe4000800063f */
[----:B------:R-:W-:Y:S01]  /*0360*/  USHF.L.U32 UR4, UR4, 0x1, URZ ;  /* 0x0000000104047899 */ /* 0x000fe2000800063f */
[----:B------:R-:W0:Y:S03]  /*0370*/  FENCE.VIEW.ASYNC.S ;  /* 0x00000000000073c6 */ /* 0x000e260000000000 */
[----:B0-----:R0:W4:Y:S08]  /*0380*/  SYNCS.EXCH.64 URZ, [UR8+0x31c30], UR6 ;  /* 0x031c3006083f75b2 */ /* 0x0011300008000100 */
[----:B------:R0:W0:Y:S01]  /*0390*/  SYNCS.EXCH.64 URZ, [UR8+0x31c40], UR4 ;  /* 0x031c4004083f75b2 */ /* 0x0000220008000100 */
[----:B------:R0:W0:Y:S01]  /*03a0*/  SYNCS.EXCH.64 URZ, [UR8+0x31c38], UR6 ;  /* 0x031c3806083f75b2 */ /* 0x0000220008000100 */
[----:B------:R0:W0:Y:S01]  /*03b0*/  SYNCS.EXCH.64 URZ, [UR8+0x31c48], UR4 ;  /* 0x031c4804083f75b2 */ /* 0x0000220008000100 */
[----:B------:R-:W-:Y:S01]  /*03c0*/  NOP ;  /* 0x0000000000007918 */ /* 0x000fe20000000000 */
.L_x_118:
[----:B------:R-:W5:Y:S01]  /*03d0*/  SHFL.IDX PT, R3, R0, RZ, 0x1f ;  /* 0x00001fff00037589 */ /* 0x000f6200000e0000 */
[----:B------:R-:W-:Y:S01]  /*03e0*/  NOP ;  /* 0x0000000000007918 */ /* 0x000fe20000000000 */
[----:B-----5:R-:W-:-:S13]  /*03f0*/  ISETP.NE.AND P0, PT, R3, RZ, PT ;  /* 0x000000ff0300720c */ /* 0x020fda0003f05270 */
[----:B------:R-:W-:Y:S05]  /*0400*/  @P0 BRA `(.L_x_119) ;  /* 0x0000000000480947 */ /* 0x000fea0003800000 */
[----:B0-----:R-:W0:Y:S01]  /*0410*/  S2UR UR5, SR_CgaCtaId ;  /* 0x00000000000579c3 */ /* 0x001e220000008800 */
[----:B------:R-:W-:Y:S01]  /*0420*/  UMOV UR4, 0x400 ;  /* 0x0000040000047882 */ /* 0x000fe20000000000 */
[----:B------:R-:W-:Y:S01]  /*0430*/  UMOV UR6, 0x1 ;  /* 0x0000000100067882 */ /* 0x000fe20000000000 */
[----:B------:R-:W-:Y:S01]  /*0440*/  UMOV UR7, 0x3 ;  /* 0x0000000300077882 */ /* 0x000fe20000000000 */
[----:B------:R-:W-:Y:S01]  /*0450*/  ELECT P0, URZ, PT ;  /* 0x00000000003f782f */ /* 0x000fe20003800000 */
[----:B0-----:R-:W-:Y:S02]  /*0460*/  ULEA UR8, UR5, UR4, 0x18 ;  /* 0x0000000405087291 */ /* 0x001fe4000f8ec03f */
[----:B------:R-:W-:-:S04]  /*0470*/  UIADD3 UR4, -UR6, 0x100000, URZ ;  /* 0x0010000006047890 */ /* 0x000fc8000fffe13f */
[----:B------:R-:W-:Y:S02]  /*0480*/  USHF.L.U32 UR5, UR4, 0xb, URZ ;  /* 0x0000000b04057899 */ /* 0x000fe4000800063f */
[----:B------:R-:W-:Y:S02]  /*0490*/  USHF.L.U32 UR4, UR4, 0x1, URZ ;  /* 0x0000000104047899 */ /* 0x000fe4000800063f */
[----:B------:R-:W-:-:S04]  /*04a0*/  UIADD3 UR6, -UR7, 0x100000, URZ ;  /* 0x0010000007067890 */ /* 0x000fc8000fffe13f */
[----:B------:R-:W-:Y:S02]  /*04b0*/  USHF.L.U32 UR7, UR6, 0xb, URZ ;  /* 0x0000000b06077899 */ /* 0x000fe4000800063f */
[----:B------:R-:W-:Y:S01]  /*04c0*/  USHF.L.U32 UR6, UR6, 0x1, URZ ;  /* 0x0000000106067899 */ /* 0x000fe2000800063f */
[----:B------:R-:W0:Y:S03]  /*04d0*/  FENCE.VIEW.ASYNC.S ;  /* 0x00000000000073c6 */ /* 0x000e260000000000 */
[----:B0-----:R0:W0:Y:S08]  /*04e0*/  SYNCS.EXCH.64 URZ, [UR8+0x31c50], UR4 ;  /* 0x031c5004083f75b2 */ /* 0x0010300008000100 */
[----:B------:R0:W0:Y:S01]  /*04f0*/  SYNCS.EXCH.64 URZ, [UR8+0x31c60], UR6 ;  /* 0x031c6006083f75b2 */ /* 0x0000220008000100 */
[----:B------:R0:W0:Y:S01]  /*0500*/  SYNCS.EXCH.64 URZ, [UR8+0x31c58], UR4 ;  /* 0x031c5804083f75b2 */ /* 0x0000220008000100 */
[----:B------:R0:W0:Y:S01]  /*0510*/  SYNCS.EXCH.64 URZ, [UR8+0x31c68], UR6 ;  /* 0x031c6806083f75b2 */ /* 0x0000220008000100 */
[----:B------:R-:W-:Y:S01]  /*0520*/  NOP ;  /* 0x0000000000007918 */ /* 0x000fe20000000000 */
.L_x_119:
[----:B------:R-:W5:Y:S01]  /*0530*/  SHFL.IDX PT, R3, R0, RZ, 0x1f ;  /* 0x00001fff00037589 */ /* 0x000f6200000e0000 */
[----:B------:R-:W-:Y:S01]  /*0540*/  NOP ;  /* 0x0000000000007918 */ /* 0x000fe20000000000 */
[----:B-----5:R-:W-:-:S13]  /*0550*/  ISETP.NE.AND P0, PT, R3, RZ, PT ;  /* 0x000000ff0300720c */ /* 0x020fda0003f05270 */
[----:B------:R-:W-:Y:S05]  /*0560*/  @P0 BRA `(.L_x_120) ;  /* 0x0000000000380947 */ /* 0x000fea0003800000 */
[----:B0-----:R-:W0:Y:S01]  /*0570*/  S2UR UR5, SR_CgaCtaId ;  /* 0x00000000000579c3 */ /* 0x001e220000008800 */
[----:B------:R-:W-:Y:S01]  /*0580*/  UMOV UR4, 0x400 ;  /* 0x0000040000047882 */ /* 0x000fe20000000000 */
[----:B------:R-:W-:Y:S01]  /*0590*/  UMOV UR7, 0x1 ;  /* 0x0000000100077882 */ /* 0x000fe20000000000 */
[----:B------:R-:W-:Y:S01]  /*05a0*/  ELECT P0, URZ, PT ;  /* 0x00000000003f782f */ /* 0x000fe20003800000 */
[----:B0-----:R-:W-:Y:S02]  /*05b0*/  ULEA UR6, UR5, UR4, 0x18 ;  /* 0x0000000405067291 */ /* 0x001fe4000f8ec03f */
[----:B------:R-:W-:-:S04]  /*05c0*/  UIADD3 UR4, -UR7, 0x100000, URZ ;  /* 0x0010000007047890 */ /* 0x000fc8000fffe13f */
[----:B------:R-:W-:Y:S02]  /*05d0*/  USHF.L.U32 UR5, UR4, 0xb, URZ ;  /* 0x0000000b04057899 */ /* 0x000fe4000800063f */
[----:B------:R-:W-:Y:S01]  /*05e0*/  USHF.L.U32 UR4, UR4, 0x1, URZ ;  /* 0x0000000104047899 */ /* 0x000fe2000800063f */
[----:B------:R-:W0:Y:S11]  /*05f0*/  FENCE.VIEW.ASYNC.S ;  /* 0x00000000000073c6 */ /* 0x000e360000000000 */
[----:B0-----:R0:W0:Y:S01]  /*0600*/  SYNCS.EXCH.64 URZ, [UR6+0x31c70], UR4 ;  /* 0x031c7004063f75b2 */ /* 0x0010220008000100 */
[----:B------:R0:W0:Y:S01]  /*0610*/  SYNCS.EXCH.64 URZ, [UR6+0x31c80], UR4 ;  /* 0x031c8004063f75b2 */ /* 0x0000220008000100 */
[----:B------:R0:W0:Y:S01]  /*0620*/  SYNCS.EXCH.64 URZ, [UR6+0x31c78], UR4 ;  /* 0x031c7804063f75b2 */ /* 0x0000220008000100 */
[----:B------:R0:W0:Y:S01]  /*0630*/  SYNCS.EXCH.64 URZ, [UR6+0x31c88], UR4 ;  /* 0x031c8804063f75b2 */ /* 0x0000220008000100 */
[----:B------:R-:W-:Y:S01]  /*0640*/  NOP ;  /* 0x0000000000007918 */ /* 0x000fe20000000000 */
.L_x_120:
        /* <DEDUP_REMOVED lines=22> */
.L_x_121:
        /* <DEDUP_REMOVED lines=22> */
.L_x_122:
[----:B--2---:R-:W-:Y:S01]  /*0910*/  ISETP.NE.AND P0, PT, R2, RZ, PT ;  /* 0x000000ff0200720c */ /* 0x004fe20003f05270 */
[----:B------:R-:W-:Y:S01]  /*0920*/  IMAD.MOV.U32 R2, RZ, RZ, 0x1 ;  /* 0x00000001ff027424 */ /* 0x000fe200078e00ff */
[----:B------:R-:W-:Y:S01]  /*0930*/  NOP ;  /* 0x0000000000007918 */ /* 0x000fe20000000000 */
[----:B------:R-:W-:-:S03]  /*0940*/  ULDC.64 UR60, c[0x0][0x208] ;  /* 0x00008200003c7ab9 */ /* 0x000fc60000000a00 */
[----:B------:R-:W-:-:S05]  /*0950*/  SEL R2, R2, 0x2, !P0 ;  /* 0x0000000202027807 */ /* 0x000fca0004000000 */
[----:B------:R2:W-:Y:S01]  /*0960*/  STL [R1+0x14], R2 ;  /* 0x0000140201007387 */ /* 0x0005e20000100800 */
[----:B01-34-:R-:W-:Y:S06]  /*0970*/  BAR.SYNC.DEFER_BLOCKING 0x0 ;  /* 0x0000000000007b1d */ /* 0x01bfec0000010000 */
[----:B------:R-:W-:Y:S05]  /*0980*/  @!P0 BRA `(.L_x_123) ;  /* 0x000000ac00a88947 */ /* 0x000fea0003800000 */
.L_x_124:
[----:B------:R-:W-:-:S08]  /*0990*/  NOP ;  /* 0x0000000000007918 */ /* 0x000fd00000000000 */
[----:B------:R-:W0:Y:S02]  /*09a0*/  USETMAXREG.TRY_ALLOC.CTAPOOL UP0, 0xa0 ;  /* 0x000000a0000079c8 */ /* 0x000e240008000600 */
[----:B0-----:R-:W-:-:S13]  /*09b0*/  PLOP3.LUT P0, PT, PT, PT, UP0, 0x80, 0x0 ;  /* 0x000000000000781c */ /* 0x001fda0003f0f008 */
[----:B------:R-:W-:Y:S05]  /*09c0*/  @!P0 BRA `(.L_x_124) ;  /* 0xfffffffc00f08947 */ /* 0x000fea000383ffff */
[----:B--2---:R-:W0:Y:S01]  /*09d0*/  S2R R2, SR_TID.X ;  /* 0x0000000000027919 */ /* 0x004e220000002100 */
[----:B------:R-:W1:Y:S01]  /*09e0*/  S2UR UR4, SR_CgaCtaId ;  /* 0x00000000000479c3 */ /* 0x000e620000008800 */
[----:B------:R-:W-:-:S07]  /*09f0*/  UMOV UR36, 0x400 ;  /* 0x0000040000247882 */ /* 0x000fce0000000000 */
[----:B------:R-:W-:Y:S06]  /*0a00*/  BAR.ARV 0x8, 0x1a0 ;  /* 0x0206800000007b1d */ /* 0x000fec0000002000 */
[----:B-1----:R-:W-:-:S03]  /*0a10*/  ULEA UR36, UR4, UR36, 0x18 ;  /* 0x0000002404247291 */ /* 0x002fc6000f8ec03f */
[----:B------:R-:W-:Y:S01]  /*0a20*/  ULDC UR4, c[0x0][0xc14] ;  /* 0x0003050000047ab9 */ /* 0x000fe20000000800 */
[----:B0-----:R-:W-:-:S04]  /*0a30*/  LOP3.LUT R0, R2, 0xffffff80, RZ, 0xc0, !PT ;  /* 0xffffff8002007812 */ /* 0x001fc800078ec0ff */
[----:B------:R-:W-:-:S13]  /*0a40*/  ISETP.NE.AND P0, PT, R0, 0x80, PT ;  /* 0x000000800000780c */ /* 0x000fda0003f05270 */
[----:B------:R-:W-:Y:S08]  /*0a50*/  @!P0 BAR.ARV 0x9, 0x100 ;  /* 0x0244000000008b1d */ /* 0x000ff00000002000 */
[----:B------:R-:W-:Y:S06]  /*0a60*/  BAR.SYNC.DEFER_BLOCKING 0x5, 0x1a0 ;  /* 0x0146800000007b1d */ /* 0x000fec0000010000 */
[----:B------:R-:W0:Y:S02]  /*0a70*/  LDS.128 R28, [UR36+0x31cd0] ;  /* 0x031cd024ff1c7984 */ /* 0x000e240008000c00 */
[----:B------:R-:W-:Y:S06]  /*0a80*/  BAR.ARV 0x4, 0x1a0 ;  /* 0x0106800000007b1d */ /* 0x000fec0000002000 */
[----:B0-----:R-:W-:-:S13]  /*0a90*/  ISETP.GE.AND P0, PT, R31, UR4, PT ;  /* 0x000000041f007c0c */ /* 0x001fda000bf06270 */
[----:B------:R-:W-:Y:S05]  /*0aa0*/  @P0 EXIT ;  /* 0x000000000000094d */ /* 0x000fea0003800000 */
[----:B------:R-:W2:Y:S01]  /*0ab0*/  LDL.LU R14, [R1+0x14] ;  /* 0x00001400010e7983 */ /* 0x000ea20000300800 */
[----:B------:R-:W-:-:S05]  /*0ac0*/  VIADD R155, R2, 0xffffff80 ;  /* 0xffffff80029b7836 */ /* 0x000fca0000000000 */
[----:B------:R-:W-:-:S04]  /*0ad0*/  SHF.R.S32.HI R0, RZ, 0x1f, R155 ;  /* 0x0000001fff007819 */ /* 0x000fc8000001149b */
[----:B------:R-:W-:-:S04]  /*0ae0*/  LEA.HI R2, R0, R155, RZ, 0x4 ;  /* 0x0000009b00027211 */ /* 0x000fc800078f20ff */
[----:B------:R-:W-:-:S04]  /*0af0*/  SHF.R.S32.HI R3, RZ, 0x4, R2 ;  /* 0x00000004ff037819 */ /* 0x000fc80000011402 */
[C---:B------:R-:W-:Y:S02]  /*0b00*/  LEA.HI R4, R2.reuse, R3, RZ, 0x1 ;  /* 0x0000000302047211 */ /* 0x040fe400078f08ff */
[----:B------:R-:W-:Y:S02]  /*0b10*/  LOP3.LUT R2, R2, 0xfffffff0, RZ, 0xc0, !PT ;  /* 0xfffffff002027812 */ /* 0x000fe400078ec0ff */
[----:B------:R-:W-:-:S03]  /*0b20*/  LOP3.LUT R4, R4, 0x1ffffffe, RZ, 0xc0, !PT ;  /* 0x1ffffffe04047812 */ /* 0x000fc600078ec0ff */
[----:B------:R-:W-:Y:S01]  /*0b30*/  IMAD.IADD R2, R155, 0x1, -R2 ;  /* 0x000000019b027824 */ /* 0x000fe200078e0a02 */
[CC--:B------:R-:W-:Y:S01]  /*0b40*/  LEA.HI R151, R0.reuse, R155.reuse, RZ, 0x7 ;  /* 0x0000009b00977211 */ /* 0x0c0fe200078f38ff */
[----:B------:R-:W-:Y:S01]  /*0b50*/  IMAD.IADD R4, R3, 0x1, -R4 ;  /* 0x0000000103047824 */ /* 0x000fe200078e0a04 */
[----:B------:R-:W-:Y:S02]  /*0b60*/  LEA.HI R5, R0, R155, RZ, 0x5 ;  /* 0x0000009b00057211 */ /* 0x000fe400078f28ff */
[----:B------:R-:W-:Y:S02]  /*0b70*/  SHF.R.S32.HI R3, RZ, 0x1f, R2 ;  /* 0x0000001fff037819 */ /* 0x000fe40000011402 */
[----:B------:R-:W-:Y:S02]  /*0b80*/  LOP3.LUT R150, R151, 0xffffff80, RZ, 0xc0, !PT ;  /* 0xffffff8097967812 */ /* 0x000fe400078ec0ff */
[----:B------:R-:W-:Y:S02]  /*0b90*/  SHF.R.S32.HI R7, RZ, 0x5, R5 ;  /* 0x00000005ff077819 */ /* 0x000fe40000011405 */
[-C--:B------:R-:W-:Y:S01]  /*0ba0*/  LEA.HI R5, R3, R2.reuse, RZ, 0x3 ;  /* 0x0000000203057211 */ /* 0x080fe200078f18ff */
[----:B------:R-:W-:Y:S01]  /*0bb0*/  IMAD.IADD R150, R155, 0x1, -R150 ;  /* 0x000000019b967824 */ /* 0x000fe200078e0a96 */
[----:B------:R-:W-:-:S03]  /*0bc0*/  LEA.HI R3, R3, R2, RZ, 0x2 ;  /* 0x0000000203037211 */ /* 0x000fc600078f10ff */
[----:B------:R-:W-:Y:S01]  /*0bd0*/  IMAD.SHL.U32 R6, R5, 0x10, RZ ;  /* 0x0000001005067824 */ /* 0x000fe200078e00ff */
[----:B------:R-:W-:Y:S02]  /*0be0*/  LOP3.LUT R5, R3, 0x7fffffc, RZ, 0xc0, !PT ;  /* 0x07fffffc03057812 */ /* 0x000fe400078ec0ff */
[----:B------:R-:W-:Y:S02]  /*0bf0*/  SHF.R.S32.HI R3, RZ, 0x2, R3 ;  /* 0x00000002ff037819 */ /* 0x000fe40000011403 */
[----:B------:R-:W-:-:S03]  /*0c00*/  SHF.R.S32.HI R9, RZ, 0x1f, R150 ;  /* 0x0000001fff097819 */ /* 0x000fc60000011496 */
[----:B------:R-:W-:Y:S01]  /*0c10*/  IMAD.SHL.U32 R3, R3, 0x40, RZ ;  /* 0x0000004003037824 */ /* 0x000fe200078e00ff */
[----:B------:R-:W-:Y:S01]  /*0c20*/  LEA.HI R10, R9, R150, RZ, 0x2 ;  /* 0x00000096090a7211 */ /* 0x000fe200078f10ff */
[----:B------:R-:W-:Y:S02]  /*0c30*/  IMAD R13, R7, 0x10, R2 ;  /* 0x00000010070d7824 */ /* 0x000fe400078e0202 */
[----:B------:R-:W-:Y:S01]  /*0c40*/  IMAD.SHL.U32 R4, R4, 0x8, RZ ;  /* 0x0000000804047824 */ /* 0x000fe200078e00ff */
[--C-:B------:R-:W-:Y:S02]  /*0c50*/  SHF.R.S32.HI R11, RZ, 0x2, R10.reuse ;  /* 0x00000002ff0b7819 */ /* 0x100fe4000001140a */
[----:B------:R-:W-:Y:S02]  /*0c60*/  SHF.R.S32.HI R12, RZ, 0x1f, R10 ;  /* 0x0000001fff0c7819 */ /* 0x000fe4000001140a */
[----:B------:R-:W-:Y:S02]  /*0c70*/  LOP3.LUT R3, R3, 0x40, RZ, 0xc0, !PT ;  /* 0x0000004003037812 */ /* 0x000fe400078ec0ff */
[----:B------:R-:W-:Y:S01]  /*0c80*/  SHF.R.S32.HI R151, RZ, 0x7, R151 ;  /* 0x00000007ff977819 */ /* 0x000fe20000011497 */
[----:B------:R-:W-:Y:S01]  /*0c90*/  IMAD.U32 R154, R13, 0x20, R4 ;  /* 0x000000200d9a7824 */ /* 0x000fe200078e0004 */
[----:B------:R-:W-:-:S02]  /*0ca0*/  LOP3.LUT R6, R6, 0x7fffff80, RZ, 0xc0, !PT ;  /* 0x7fffff8006067812 */ /* 0x000fc400078ec0ff */
[----:B------:R-:W-:Y:S02]  /*0cb0*/  LEA.HI R12, R12, R11, RZ, 0x3 ;  /* 0x0000000b0c0c7211 */ /* 0x000fe400078f18ff */
[----:B------:R-:W-:Y:S01]  /*0cc0*/  LOP3.LUT R4, R3, 0x8, R4, 0xf8, !PT ;  /* 0x0000000803047812 */ /* 0x000fe200078ef804 */
[----:B------:R-:W-:Y:S01]  /*0cd0*/  IMAD.HI R8, R151, 0x55555556, RZ ;  /* 0x5555555697087827 */ /* 0x000fe200078e02ff */
[----:B------:R-:W-:Y:S02]  /*0ce0*/  SHF.R.U32.HI R3, RZ, 0x3, R3 ;  /* 0x00000003ff037819 */ /* 0x000fe40000011603 */
[----:B------:R-:W-:Y:S01]  /*0cf0*/  IADD3 R5, R2, -R5, RZ ;  /* 0x8000000502057210 */ /* 0x000fe20007ffe0ff */
[----:B------:R-:W-:Y:S01]  /*0d00*/  IMAD R6, R7, 0x100, R6 ;  /* 0x0000010007067824 */ /* 0x000fe200078e0206 */
[----:B------:R-:W-:Y:S02]  /*0d10*/  LEA.HI R0, R0, R155, RZ, 0x2 ;  /* 0x0000009b00007211 */ /* 0x000fe400078f10ff */
[----:B------:R-:W-:-:S02]  /*0d20*/  LOP3.LUT R12, R12, 0xfffffff8, RZ, 0xc0, !PT ;  /* 0xfffffff80c0c7812 */ /* 0x000fc400078ec0ff */
[----:B------:R-:W-:Y:S02]  /*0d30*/  LEA.HI R9, R9, R150, RZ, 0x5 ;  /* 0x0000009609097211 */ /* 0x000fe400078f28ff */
[----:B------:R-:W-:Y:S01]  /*0d40*/  LOP3.LUT R3, R4, R3, RZ, 0x3c, !PT ;  /* 0x0000000304037212 */ /* 0x000fe200078e3cff */
[----:B------:R-:W-:Y:S01]  /*0d50*/  IMAD R6, R5, 0x10, R6 ;  /* 0x0000001005067824 */ /* 0x000fe200078e0206 */
[----:B------:R-:W-:Y:S01]  /*0d60*/  LOP3.LUT R4, R0, 0x1ffffffc, RZ, 0xc0, !PT ;  /* 0x1ffffffc00047812 */ /* 0x000fe200078ec0ff */
[----:B------:R-:W-:Y:S01]  /*0d70*/  IMAD.IADD R12, R11, 0x1, -R12 ;  /* 0x000000010b0c7824 */ /* 0x000fe200078e0a0c */
[----:B------:R-:W-:Y:S02]  /*0d80*/  LEA.HI R8, R8, R8, RZ, 0x1 ;  /* 0x0000000808087211 */ /* 0x000fe400078f08ff */
[----:B------:R-:W-:Y:S02]  /*0d90*/  LOP3.LUT R7, R10, 0x7ffffffc, RZ, 0xc0, !PT ;  /* 0x7ffffffc0a077812 */ /* 0x000fe400078ec0ff */
[----:B------:R-:W-:Y:S01]  /*0da0*/  SHF.R.S32.HI R9, RZ, 0x5, R9 ;  /* 0x00000005ff097819 */ /* 0x000fe20000011409 */
[----:B------:R-:W-:Y:S01]  /*0db0*/  IMAD.IADD R2, R3, 0x1, R6 ;  /* 0x0000000103027824 */ /* 0x000fe200078e0206 */
[----:B------:R-:W-:Y:S01]  /*0dc0*/  IADD3 R7, R150, -R7, RZ ;  /* 0x8000000796077210 */ /* 0x000fe20007ffe0ff */
[----:B------:R-:W-:-:S02]  /*0dd0*/  IMAD.IADD R4, R155, 0x1, -R4 ;  /* 0x000000019b047824 */ /* 0x000fc400078e0a04 */
[----:B------:R-:W-:Y:S02]  /*0de0*/  IMAD.MOV.U32 R152, RZ, RZ, -0x2 ;  /* 0xfffffffeff987424 */ /* 0x000fe400078e00ff */
[----:B------:R-:W-:Y:S02]  /*0df0*/  IMAD R8, R8, -0x3, R151 ;  /* 0xfffffffd08087824 */ /* 0x000fe400078e0297 */
[----:B------:R-:W-:Y:S01]  /*0e00*/  IMAD R9, R9, 0x10, R12 ;  /* 0x0000001009097824 */ /* 0x000fe200078e020c */
[----:B------:R-:W-:Y:S01]  /*0e10*/  SHF.R.S32.HI R18, RZ, 0x2, R0 ;  /* 0x00000002ff127819 */ /* 0x000fe20000011400 */
[----:B------:R-:W-:Y:S01]  /*0e20*/  IMAD R152, R7, R152, 0x90 ;  /* 0x0000009007987424 */ /* 0x000fe200078e0298 */
[----:B------:R-:W-:Y:S01]  /*0e30*/  SHF.L.U32 R17, R4, 0x3, RZ ;  /* 0x0000000304117819 */ /* 0x000fe200000006ff */
[----:B------:R-:W-:Y:S01]  /*0e40*/  IMAD R153, R8, 0x40, R9 ;  /* 0x0000004008997824 */ /* 0x000fe200078e0209 */
[----:B------:R-:W-:Y:S01]  /*0e50*/  LEA R2, R2, UR36, 0x1 ;  /* 0x0000002402027c11 */ /* 0x000fe2000f8e08ff */
[----:B------:R-:W-:-:S02]  /*0e60*/  IMAD.MOV.U32 R149, RZ, RZ, RZ ;  /* 0x000000ffff957224 */ /* 0x000fc400078e00ff */
[----:B------:R-:W-:Y:S01]  /*0e70*/  IMAD.MOV.U32 R16, RZ, RZ, RZ ;  /* 0x000000ffff107224 */ /* 0x000fe200078e00ff */
[----:B------:R-:W-:Y:S01]  /*0e80*/  UMOV UR39, URZ ;  /* 0x0000003f00277c82 */ /* 0x000fe20008000000 */
[----:B--2---:R-:W-:-:S07]  /*0e90*/  LOP3.LUT R144, R14, 0x1, RZ, 0xfc, !PT ;  /* 0x000000010e907812 */ /* 0x004fce00078efcff */
.L_x_158:
[----:B---3-5:R-:W0:Y:S01]  /*0ea0*/  LDC.64 R4, c[0x0][0xc60] ;  /* 0x00031800ff047b82 */ /* 0x028e220000000a00 */
[----:B------:R-:W-:Y:S01]  /*0eb0*/  ULDC.64 UR4, c[0x0][0xa28] ;  /* 0x00028a0000047ab9 */ /* 0x000fe20000000a00 */
[----:B------:R-:W-:Y:S01]  /*0ec0*/  IMAD.MOV.U32 R0, RZ, RZ, RZ ;  /* 0x000000ffff007224 */ /* 0x000fe200078e00ff */
[----:B------:R-:W-:Y:S01]  /*0ed0*/  ULDC.64 UR6, c[0x0][0xa20] ;  /* 0x0002880000067ab9 */ /* 0x000fe20000000a00 */
[----:B0-----:R-:W-:-:S05]  /*0ee0*/  IMAD.WIDE R4, R31, 0x4, R4 ;  /* 0x000000041f047825 */ /* 0x001fca00078e0204 */
[----:B--2---:R-:W2:Y:S01]  /*0ef0*/  LDG.E R145, desc[UR60][R4.64] ;  /* 0x0000003c04917981 */ /* 0x004ea2000c1e1900 */
[----:B------:R-:W-:-:S04]  /*0f00*/  ISETP.NE.U32.AND P0, PT, RZ, UR4, PT ;  /* 0x00000004ff007c0c */ /* 0x000fc8000bf05070 */
[----:B------:R-:W-:Y:S02]  /*0f10*/  ISETP.NE.AND.EX P0, PT, RZ, UR5, PT, P0 ;  /* 0x00000005ff007c0c */ /* 0x000fe4000bf05300 */
[----:B--2---:R-:W-:-:S11]  /*0f20*/  SHF.R.S32.HI R148, RZ, 0x1f, R145 ;  /* 0x0000001fff947819 */ /* 0x004fd60000011491 */
[----:B------:R-:W-:-:S04]  /*0f30*/  @P0 LEA R6, P1, R145, UR4, 0x2 ;  /* 0x0000000491060c11 */ /* 0x000fc8000f8210ff */
[----:B------:R-:W-:Y:S01]  /*0f40*/  @P0 LEA.HI.X R7, R145, UR5, R148, 0x2, P1 ;  /* 0x0000000591070c11 */ /* 0x000fe200088f1494 */
[----:B------:R-:W-:-:S04]  /*0f50*/  ULDC.64 UR4, c[0x0][0x3f8] ;  /* 0x0000fe0000047ab9 */ /* 0x000fc80000000a00 */
[----:B------:R0:W5:Y:S01]  /*0f60*/  @P0 LDG.E R0, desc[UR60][R6.64] ;  /* 0x0000003c06000981 */ /* 0x000162000c1e1900 */
[----:B------:R-:W-:Y:S01]  /*0f70*/  ISETP.NE.U32.AND P0, PT, RZ, UR6, PT ;  /* 0x00000006ff007c0c */ /* 0x000fe2000bf05070 */
[----:B------:R-:W-:-:S03]  /*0f80*/  UISETP.NE.U32.AND UP0, UPT, UR4, URZ, UPT ;  /* 0x0000003f0400728c */ /* 0x000fc6000bf05070 */
[----:B------:R-:W-:Y:S01]  /*0f90*/  ISETP.NE.AND.EX P0, PT, RZ, UR7, PT, P0 ;  /* 0x00000007ff007c0c */ /* 0x000fe2000bf05300 */
[----:B------:R-:W-:Y:S01]  /*0fa0*/  UISETP.NE.AND.EX UP0, UPT, UR5, URZ, UPT, UP0 ;  /* 0x0000003f0500728c */ /* 0x000fe2000bf05300 */
[----:B------:R-:W-:Y:S02]  /*0fb0*/  ULDC UR4, c[0x0][0x404] ;  /* 0x0001010000047ab9 */ /* 0x000fe40000000800 */
[----:B------:R-:W-:Y:S01]  /*0fc0*/  ULDC UR5, c[0x0][0x2e0] ;  /* 0x0000b80000057ab9 */ /* 0x000fe20000000800 */
[----:B------:R-:W-:-:S04]  /*0fd0*/  USEL UR4, UR4, 0x1, UP0 ;  /* 0x0000000104047887 */ /* 0x000fc80008000000 */
[----:B------:R-:W-:-:S04]  /*0fe0*/  UIMAD UR4, UR4, UR5, URZ ;  /* 0x00000005040472a4 */ /* 0x000fc8000f8e023f */
[C---:B------:R-:W-:Y:S02]  /*0ff0*/  @P0 LEA R4, P1, R145.reuse, UR6, 0x2 ;  /* 0x0000000691040c11 */ /* 0x040fe4000f8210ff */
[----:B------:R-:W-:Y:S02]  /*1000*/  IMAD.U32 R23, RZ, RZ, UR4 ;  /* 0x00000004ff177e24 */ /* 0x000fe4000f8e00ff */
[----:B------:R-:W-:-:S05]  /*1010*/  @P0 LEA.HI.X R5, R145, UR7, R148, 0x2, P1 ;  /* 0x0000000791050c11 */ /* 0x000fca00088f1494 */
[----:B------:R0:W5:Y:S01]  /*1020*/  @P0 LDG.E R23, desc[UR60][R4.64] ;  /* 0x0000003c04170981 */ /* 0x000162000c1e1900 */
[----:B-1--4-:R-:W-:Y:S05]  /*1030*/  @P0 BRA `(.L_x_125) ;  /* 0x0000000000240947 */ /* 0x012fea0003800000 */
[----:B------:R-:W-:Y:S02]  /*1040*/  ULDC.64 UR4, c[0x0][0xa08] ;  /* 0x0002820000047ab9 */ /* 0x000fe40000000a00 */
[----:B------:R-:W-:-:S04]  /*1050*/  ISETP.NE.U32.AND P0, PT, RZ, UR4, PT ;  /* 0x00000004ff007c0c */ /* 0x000fc8000bf05070 */
[----:B------:R-:W-:-:S13]  /*1060*/  ISETP.NE.AND.EX P0, PT, RZ, UR5, PT, P0 ;  /* 0x00000005ff007c0c */ /* 0x000fda000bf05300 */
[----:B------:R-:W-:Y:S05]  /*1070*/  @!P0 BRA `(.L_x_125) ;  /* 0x0000000000148947 */ /* 0x000fea0003800000 */
[----:B0-----:R-:W0:Y:S02]  /*1080*/  LDC.64 R4, c[0x0][0xa08] ;  /* 0x00028200ff047b82 */ /* 0x001e240000000a00 */
[----:B0-----:R-:W-:-:S05]  /*1090*/  IMAD.WIDE R4, R145, 0x4, R4 ;  /* 0x0000000491047825 */ /* 0x001fca00078e0204 */
[----:B-----5:R-:W2:Y:S04]  /*10a0*/  LDG.E R23, desc[UR60][R4.64] ;  /* 0x0000003c04177981 */ /* 0x020ea8000c1e1900 */
[----:B------:R-:W2:Y:S02]  /*10b0*/  LDG.E R6, desc[UR60][R4.64+0x4] ;  /* 0x0000043c04067981 */ /* 0x000ea4000c1e1900 */
[----:B--2---:R-:W-:-:S07]  /*10c0*/  IMAD.IADD R23, R6, 0x1, -R23 ;  /* 0x0000000106177824 */ /* 0x004fce00078e0a17 */
.L_x_125:
[----:B-----5:R-:W-:Y:S01]  /*10d0*/  IMAD.IADD R23, R23, 0x1, -R0 ;  /* 0x0000000117177824 */ /* 0x020fe200078e0a00 */
[----:B------:R-:W-:Y:S01]  /*10e0*/  PLOP3.LUT P0, PT, PT, PT, PT, 0x80, 0x0 ;  /* 0x000000000000781c */ /* 0x000fe20003f0f070 */
[----:B------:R-:W-:Y:S01]  /*10f0*/  IMAD.MOV.U32 R147, RZ, RZ, R29 ;  /* 0x000000ffff937224 */ /* 0x000fe200078e001d */
[----:B------:R-:W-:Y:S01]  /*1100*/  CS2R R38, SRZ ;  /* 0x0000000000267805 */ /* 0x000fe2000001ff00 */
[C---:B------:R-:W-:Y:S01]  /*1110*/  VIADD R0, R23.reuse, 0x8f ;  /* 0x0000008f17007836 */ /* 0x040fe20000000000 */
[----:B------:R-:W-:Y:S01]  /*1120*/  ISETP.GE.AND P1, PT, R23, 0x1, PT ;  /* 0x000000011700780c */ /* 0x000fe20003f26270 */
[----:B------:R-:W-:Y:S01]  /*1130*/  IMAD.MOV.U32 R146, RZ, RZ, R30 ;  /* 0x000000ffff927224 */ /* 0x000fe200078e001e */
[----:B------:R-:W-:Y:S01]  /*1140*/  CS2R R34, SRZ ;  /* 0x0000000000227805 */ /* 0x000fe2000001ff00 */
[----:B------:R-:W-:Y:S01]  /*1150*/  IMAD.HI R0, R0, 0x38e38e39, RZ ;  /* 0x38e38e3900007827 */ /* 0x000fe200078e02ff */
[----:B------:R-:W-:Y:S02]  /*1160*/  CS2R R32, SRZ ;  /* 0x0000000000207805 */ /* 0x000fe4000001ff00 */
[----:B------:R-:W-:-:S02]  /*1170*/  CS2R R44, SRZ ;  /* 0x00000000002c7805 */ /* 0x000fc4000001ff00 */
[----:B------:R-:W-:Y:S02]  /*1180*/  CS2R R36, SRZ ;  /* 0x0000000000247805 */ /* 0x000fe4000001ff00 */
[----:B------:R-:W-:Y:S02]  /*1190*/  CS2R R42, SRZ ;  /* 0x00000000002a7805 */ /* 0x000fe4000001ff00 */
[----:B------:R-:W-:Y:S02]  /*11a0*/  SHF.R.U32.HI R3, RZ, 0x1f, R0 ;  /* 0x0000001fff037819 */ /* 0x000fe40000011600 */
[----:B------:R-:W-:Y:S02]  /*11b0*/  CS2R R48, SRZ ;  /* 0x0000000000307805 */ /* 0x000fe4000001ff00 */
[----:B------:R-:W-:Y:S02]  /*11c0*/  CS2R R46, SRZ ;  /* 0x00000000002e7805 */ /* 0x000fe4000001ff00 */
[----:B------:R-:W-:-:S02]  /*11d0*/  CS2R R40, SRZ ;  /* 0x0000000000287805 */ /* 0x000fc4000001ff00 */
[----:B------:R-:W-:Y:S01]  /*11e0*/  LEA.HI.SX32 R22, R0, R3, 0x1b ;  /* 0x0000000300167211 */ /* 0x000fe200078fdaff */
[----:B------:R-:W-:Y:S01]  /*11f0*/  IMAD.MOV.U32 R3, RZ, RZ, RZ ;  /* 0x000000ffff037224 */ /* 0x000fe200078e00ff */
[----:B------:R-:W-:Y:S02]  /*1200*/  MOV R0, RZ ;  /* 0x000000ff00007202 */ /* 0x000fe40000000f00 */
        /* <DEDUP_REMOVED lines=11> */
[----:B0-----:R-:W-:Y:S01]  /*12c0*/  CS2R R6, SRZ ;  /* 0x0000000000067805 */ /* 0x001fe2000001ff00 */
[----:B------:R-:W-:Y:S01]  /*12d0*/  IMAD.MOV.U32 R8, RZ, RZ, RZ ;  /* 0x000000ffff087224 */ /* 0x000fe200078e00ff */
[----:B------:R-:W-:Y:S01]  /*12e0*/  CS2R R80, SRZ ;  /* 0x0000000000507805 */ /* 0x000fe2000001ff00 */
[----:B------:R-:W-:Y:S02]  /*12f0*/  IMAD.MOV.U32 R20, RZ, RZ, RZ ;  /* 0x000000ffff147224 */ /* 0x000fe400078e00ff */
[----:B------:R-:W-:Y:S02]  /*1300*/  IMAD.MOV.U32 R83, RZ, RZ, RZ ;  /* 0x000000ffff537224 */ /* 0x000fe400078e00ff */
[----:B------:R-:W-:Y:S01]  /*1310*/  IMAD.MOV.U32 R85, RZ, RZ, RZ ;  /* 0x000000ffff557224 */ /* 0x000fe200078e00ff */
[----:B------:R-:W-:Y:S06]  /*1320*/  @!P1 BRA `(.L_x_126) ;  /* 0x0000008c00809947 */ /* 0x000fec0003800000 */
[----:B------:R-:W0:Y:S01]  /*1330*/  SHFL.IDX PT, R0, R151, RZ, 0x1f ;  /* 0x00001fff97007589 */ /* 0x000e2200000e0000 */
[----:B------:R-:W-:-:S04]  /*1340*/  UIADD3 UR6, UR36, 0x24300, URZ ;  /* 0x0002430024067890 */ /* 0x000fc8000fffe03f */
[----:B------:R-:W-:-:S06]  /*1350*/  ULOP3.LUT UP0, URZ, UR6, 0x9f, URZ, 0xc0, !UPT ;  /* 0x0000009f063f7892 */ /* 0x000fcc000f80c03f */
[----:B------:R-:W-:Y:S02]  /*1360*/  PLOP3.LUT P0, PT, PT, PT, UP0, 0x80, 0x0 ;  /* 0x000000000000781c */ /* 0x000fe40003f0f008 */
[----:B0-----:R-:W-:-:S13]  /*1370*/  R2UR UR38, R0 ;  /* 0x00000000002672ca */ /* 0x001fda00000e0000 */
[----:B------:R-:W-:-:S04]  /*1380*/  UIMAD.WIDE UR4, UR38, 0x55555556, URZ ;  /* 0x55555556260478a5 */ /* 0x000fc8000f8e023f */
[----:B------:R-:W-:-:S04]  /*1390*/  ULEA.HI UR5, UR5, UR5, URZ, 0x1 ;  /* 0x0000000505057291 */ /* 0x000fc8000f8f083f */
[----:B------:R-:W-:-:S04]  /*13a0*/  UIMAD UR40, UR5, -0x3, UR38 ;  /* 0xfffffffd052878a4 */ /* 0x000fc8000f8e0226 */
[----:B------:R-:W-:-:S04]  /*13b0*/  ULEA UR4, UR40, UR6, 0xb ;  /* 0x0000000628047291 */ /* 0x000fc8000f8e583f */
[----:B------:R-:W-:-:S04]  /*13c0*/  USHF.R.U32.HI UR4, URZ, 0x4, UR4 ;  /* 0x000000043f047899 */ /* 0x000fc80008011604 */
[----:B------:R-:W-:Y:S01]  /*13d0*/  ULOP3.LUT UR37, UR4, 0x3fff, URZ, 0xc0, !UPT ;  /* 0x00003fff04257892 */ /* 0x000fe2000f8ec03f */
[----:B------:R-:W-:Y:S11]  /*13e0*/  @!P0 BRA `(.L_x_127) ;  /* 0x0000000000408947 */ /* 0x000ff60003800000 */
[----:B------:R-:W-:Y:S01]  /*13f0*/  MOV R0, 0x0 ;  /* 0x0000000000007802 */ /* 0x000fe20000000f00 */
[----:B------:R-:W-:Y:S01]  /*1400*/  ULDC.64 UR4, c[0x4][0xa8] ;  /* 0x01002a0000047ab9 */ /* 0x000fe20000000a00 */
[----:B------:R-:W-:Y:S01]  /*1410*/  ULDC.64 UR6, c[0x4][0x20] ;  /* 0x0100080000067ab9 */ /* 0x000fe20000000a00 */
[----:B------:R-:W-:Y:S01]  /*1420*/  IMAD.U32 R4, RZ, RZ, UR4 ;  /* 0x00000004ff047e24 */ /* 0x000fe2000f8e00ff */
[----:B------:R0:W1:Y:S01]  /*1430*/  LDC.64 R14, c[0x4][R0] ;  /* 0x01000000000e7b82 */ /* 0x0000620000000a00 */
[----:B------:R-:W-:Y:S01]  /*1440*/  MOV R5, UR5 ;  /* 0x0000000500057c02 */ /* 0x000fe20008000f00 */
[----:B------:R-:W-:Y:S01]  /*1450*/  ULDC.64 UR4, c[0x4][0xb0] ;  /* 0x01002c0000047ab9 */ /* 0x000fe20000000a00 */
[----:B------:R-:W-:Y:S01]  /*1460*/  IMAD.U32 R10, RZ, RZ, UR6 ;  /* 0x00000006ff0a7e24 */ /* 0x000fe2000f8e00ff */
[----:B------:R-:W-:Y:S01]  /*1470*/  MOV R13, RZ ;  /* 0x000000ff000d7202 */ /* 0x000fe20000000f00 */
[----:B------:R-:W-:Y:S02]  /*1480*/  IMAD.U32 R6, RZ, RZ, UR4 ;  /* 0x00000004ff067e24 */ /* 0x000fe4000f8e00ff */
[----:B------:R-:W-:-:S02]  /*1490*/  IMAD.U32 R7, RZ, RZ, UR5 ;  /* 0x00000005ff077e24 */ /* 0x000fc4000f8e00ff */
[----:B------:R-:W-:Y:S02]  /*14a0*/  IMAD.U32 R11, RZ, RZ, UR7 ;  /* 0x00000007ff0b7e24 */ /* 0x000fe4000f8e00ff */
[----:B------:R-:W-:Y:S02]  /*14b0*/  IMAD.MOV.U32 R8, RZ, RZ, 0x70 ;  /* 0x00000070ff087424 */ /* 0x000fe400078e00ff */
[----:B0-----:R-:W-:-:S07]  /*14c0*/  IMAD.MOV.U32 R12, RZ, RZ, 0x1 ;  /* 0x00000001ff0c7424 */ /* 0x001fce00078e00ff */
[----:B------:R-:W-:-:S07]  /*14d0*/  LEPC R20, `(.L_x_127) ;  /* 0x000000001014794e */ /* 0x000fce0000000000 */
[----:B-1----:R-:W-:Y:S05]  /*14e0*/  CALL.ABS.NOINC R14 ;  /* 0x000000000e007343 */ /* 0x002fea0003c00000 */
.L_x_127:
[----:B------:R-:W-:Y:S02]  /*14f0*/  LEA.HI R0, R149, R149, RZ, 0x1 ;  /* 0x0000009595007211 */ /* 0x000fe400078f08ff */
[----:B------:R-:W-:Y:S02]  /*1500*/  ISETP.NE.AND P0, PT, R144, 0x3, PT ;  /* 0x000000039000780c */ /* 0x000fe40003f05270 */
[----:B------:R-:W-:-:S05]  /*1510*/  LOP3.LUT R0, R0, 0xfffffffe, RZ, 0xc0, !PT ;  /* 0xfffffffe00007812 */ /* 0x000fca00078ec0ff */
[----:B------:R-:W-:-:S05]  /*1520*/  IMAD.IADD R0, R149, 0x1, -R0 ;  /* 0x0000000195007824 */ /* 0x000fca00078e0a00 */
[----:B------:R-:W-:-:S04]  /*1530*/  SHF.L.U32 R0, R0, 0x1f, RZ ;  /* 0x0000001f00007819 */ /* 0x000fc800000006ff */
[----:B------:R-:W0:Y:S02]  /*1540*/  SYNCS.PHASECHK.TRANS64.TRYWAIT P1, [UR36+0x31c00], R0 ;  /* 0x031c0000ff0075a7 */ /* 0x000e240008020164 */
[----:B0-----:R-:W-:Y:S05]  /*1550*/  @!P1 BRA `(.L_x_128) ;  /* 0x000000e800209947 */ /* 0x001fea0003800000 */
.L_x_244:
[----:B------:R-:W-:Y:S05]  /*1560*/  @!P0 BRA `(.L_x_129) ;  /* 0x0000000000048947 */ /* 0x000fea0003800000 */
[----:B------:R-:W-:Y:S01]  /*1570*/  BPT.TRAP 0x1 ;  /* 0x000000040000795c */ /* 0x000fe20000300000 */
.L_x_129:
[----:B0-----:R-:W-:Y:S01]  /*1580*/  IMAD.U32 R0, RZ, RZ, UR39 ;  /* 0x00000027ff007e24 */ /* 0x001fe2000f8e00ff */
[----:B------:R-:W-:-:S04]  /*1590*/  SHF.L.U32 R3, R16, 0x1f, RZ ;  /* 0x0000001f10037819 */ /* 0x000fc800000006ff */
[----:B------:R-:W-:-:S04]  /*15a0*/  LEA R0, R0, UR36, 0x3 ;  /* 0x0000002400007c11 */ /* 0x000fc8000f8e18ff */
[----:B------:R0:W1:Y:S01]  /*15b0*/  SYNCS.PHASECHK.TRANS64.TRYWAIT P2, [R0+URZ+0x31c30], R3 ;  /* 0x031c3003000075a7 */ /* 0x000062000804017f */
[----:B------:R-:W-:Y:S05]  /*15c0*/  @!P0 BRA `(.L_x_130) ;  /* 0x0000000000048947 */ /* 0x000fea0003800000 */
[----:B------:R-:W-:Y:S01]  /*15d0*/  BPT.TRAP 0x1 ;  /* 0x000000040000795c */ /* 0x000fe20000300000 */
.L_x_130:
[----:B------:R-:W2:Y:S01]  /*15e0*/  S2R R4, SR_TID.X ;  /* 0x0000000000047919 */ /* 0x000ea20000002100 */
[----:B------:R-:W-:Y:S01]  /*15f0*/  IMAD.MOV.U32 R71, RZ, RZ, RZ ;  /* 0x000000ffff477224 */ /* 0x000fe200078e00ff */
[----:B--2---:R-:W-:Y:S01]  /*1600*/  LOP3.LUT P1, RZ, R4, 0x7f, RZ, 0xc0, !PT ;  /* 0x0000007f04ff7812 */ /* 0x004fe2000782c0ff */
[----:B-1----:R-:W-:-:S12]  /*1610*/  @P2 BRA `(.L_x_131) ;  /* 0x0000000000082947 */ /* 0x002fd80003800000 */
[----:B------:R-:W1:Y:S02]  /*1620*/  SYNCS.PHASECHK.TRANS64.TRYWAIT P2, [R0+URZ+0x31c30], R3 ;  /* 0x031c3003000075a7 */ /* 0x000e64000804017f */
[----:B-1----:R-:W-:Y:S05]  /*1630*/  @!P2 BRA `(.L_x_132) ;  /* 0x000000e80000a947 */ /* 0x002fea0003800000 */
.L_x_131:
[----:B------:R-:W-:Y:S05]  /*1640*/  WARPSYNC.ALL ;  /* 0x0000000000007948 */ /* 0x000fea0003800000 */
[----:B------:R-:W-:Y:S01]  /*1650*/  UIADD3 UR4, UR36, 0x16a00, URZ ;  /* 0x00016a0024047890 */ /* 0x000fe2000fffe03f */
[----:B------:R-:W-:Y:S01]  /*1660*/  WARPGROUP.ARRIVE ;  /* 0x00000000000079c5 */ /* 0x000fe20000000000 */
[----:B------:R-:W-:Y:S01]  /*1670*/  ULEA UR40, UR40, UR36, 0xc ;  /* 0x0000002428287291 */ /* 0x000fe2000f8e603f */
[----:B------:R-:W-:Y:S01]  /*1680*/  P2R R14, PR, RZ, 0x1 ;  /* 0x00000001ff0e7803 */ /* 0x000fe20000000000 */
[----:B------:R-:W-:Y:S01]  /*1690*/  USHF.R.U32.HI UR4, URZ, 0x4, UR4 ;  /* 0x000000043f047899 */ /* 0x000fe20008011604 */
[----:B01----:R-:W-:Y:S01]  /*16a0*/  @!P1 VIADD R0, R0, 0x31c40 ;  /* 0x00031c4000009836 */ /* 0x003fe20000000000 */
        /* <DEDUP_REMOVED lines=9> */
[----:B------:R-:W-:Y:S01]  /*1740*/  UIADD3 UR6, UR26, 0x40, URZ ;  /* 0x000000401a067890 */ /* 0x000fe2000fffe03f */
[----:B------:R-:W-:-:S03]  /*1750*/  UMOV UR5, UR25 ;  /* 0x0000001900057c82 */ /* 0x000fc60008000000 */
[----:B------:R-:W-:Y:S01]  /*1760*/  UMOV UR4, UR24 ;  /* 0x0000001800047c82 */ /* 0x000fe20008000000 */
[----:B------:R-:W-:Y:S01]  /*1770*/  UMOV UR7, 0x80000020 ;  /* 0x8000002000077882 */ /* 0x000fe20000000000 */
[----:B------:R-:W-:Y:S01]  /*1780*/  HGMMA.64x16x16.F32 R96, gdesc[UR24], RZ, !UPT, gsb0 ;  /* 0x00200000186079f0 */ /* 0x000fe2000c0008ff */
[----:B------:R-:W-:Y:S02]  /*1790*/  UIADD3 UR8, UR26, 0x80, URZ ;  /* 0x000000801a087890 */ /* 0x000fe4000fffe03f */
[----:B------:R-:W-:Y:S02]  /*17a0*/  UIADD3 UR9, UR26, 0xc0, URZ ;  /* 0x000000c01a097890 */ /* 0x000fe4000fffe03f */
        /* <DEDUP_REMOVED lines=14> */
[----:B------:R-:W-:-:S02]  /*1890*/  WARPGROUP.DEPBAR.LE gsb0, 0x0 ;  /* 0x00008000000079c5 */ /* 0x000fc40000010000 */
        /* <DEDUP_REMOVED lines=99> */
[----:B------:R-:W-:Y:S01]  /*1ed0*/  UMOV UR11, 0x80000020 ;  /* 0x80000020000b7882 */ /* 0x000fe20000000000 */
        /* <DEDUP_REMOVED lines=184> */
[----:B------:R-:W0:Y:S01]  /*2a60*/  MUFU.TANH R7, R7 ;  /* 0x0000000700077308 */ /* 0x000e220000002400 */
[----:B------:R-:W-:Y:S01]  /*2a70*/  UMOV UR23, 0x80000020 ;  /* 0x8000002000177882 */ /* 0x000fe20000000000 */
[----:B------:R-:W-:Y:S01]  /*2a80*/  FMUL.FTZ R3, R98, UR6 ;  /* 0x0000000662037c20 */ /* 0x000fe20008410000 */
[----:B------:R-:W-:Y:S01]  /*2a90*/  FMUL.FTZ R5, R99, UR6 ;  /* 0x0000000663057c20 */ /* 0x000fe20008410000 */
[----:B------:R-:W-:-:S04]  /*2aa0*/  FMUL.FTZ R11, R102, UR6 ;  /* 0x00000006660b7c20 */ /* 0x000fc80008410000 */
[----:B------:R-:W-:Y:S08]  /*2ab0*/  MUFU.TANH R9, R9 ;  /* 0x0000000900097308 */ /* 0x000ff00000002400 */
[----:B------:R-:W1:Y:S08]  /*2ac0*/  MUFU.TANH R10, R10 ;  /* 0x0000000a000a7308 */ /* 0x000e700000002400 */
        /* <DEDUP_REMOVED lines=10> */
[----:B------:R-:W-:Y:S01]  /*2b70*/  MUFU.TANH R11, R11 ;  /* 0x0000000b000b7308 */ /* 0x000fe20000002400 */
[----:B------:R-:W-:Y:S01]  /*2b80*/  HGMMA.64x16x16.F32 R80, gdesc[UR20], R80, gsb0 ;  /* 0x00200000145079f0 */ /* 0x000fe20008000850 */
[----:B------:R-:W-:Y:S01]  /*2b90*/  UIADD3 UR22, UR26, 0x542, URZ ;  /* 0x000005421a167890 */ /* 0x000fe2000fffe03f */
[----:B------:R-:W-:Y:S01]  /*2ba0*/  FMUL.FTZ R15, R90, UR6 ;  /* 0x000000065a0f7c20 */ /* 0x000fe20008410000 */
[----:B------:R-:W-:Y:S01]  /*2bb0*/  UMOV UR23, 0x80000020 ;  /* 0x8000002000177882 */ /* 0x000fe20000000000 */
[----:B------:R-:W-:Y:S01]  /*2bc0*/  FMUL.FTZ R13, R91, UR6 ;  /* 0x000000065b0d7c20 */ /* 0x000fe20008410000 */
[----:B------:R-:W-:Y:S01]  /*2bd0*/  FMUL.FTZ R64, R94, UR6 ;  /* 0x000000065e407c20 */ /* 0x000fe20008410000 */
[----:B------:R-:W-:Y:S01]  /*2be0*/  FMUL.FTZ R21, R95, UR6 ;  /* 0x000000065f157c20 */ /* 0x000fe20008410000 */
[----:B------:R-:W-:Y:S08]  /*2bf0*/  MUFU.TANH R65, R65 ;  /* 0x0000004100417308 */ /* 0x000ff00000002400 */
[----:B------:R-:W-:Y:S08]  /*2c00*/  MUFU.TANH R67, R67 ;  /* 0x0000004300437308 */ /* 0x000ff00000002400 */
[----:B------:R-:W-:Y:S08]  /*2c10*/  MUFU.TANH R69, R69 ;  /* 0x0000004500457308 */ /* 0x000ff00000002400 */
[----:B------:R-:W-:Y:S08]  /*2c20*/  MUFU.TANH R12, R12 ;  /* 0x0000000c000c7308 */ /* 0x000ff00000002400 */
        /* <DEDUP_REMOVED lines=11> */
[----:B------:R-:W4:Y:S01]  /*2ce0*/  MUFU.TANH R20, R20 ;  /* 0x0000001400147308 */ /* 0x000f220000002400 */
[----:B------:R-:W-:Y:S01]  /*2cf0*/  UMOV UR23, 0x80000020 ;  /* 0x8000002000177882 */ /* 0x000fe20000000000 */
[----:B------:R-:W-:Y:S01]  /*2d00*/  FMUL.FTZ R68, R82, UR6 ;  /* 0x0000000652447c20 */ /* 0x000fe20008410000 */
[----:B------:R-:W-:Y:S01]  /*2d10*/  FMUL.FTZ R81, R81, UR6 ;  /* 0x0000000651517c20 */ /* 0x000fe20008410000 */
[----:B------:R-:W-:-:S04]  /*2d20*/  FMUL.FTZ R85, R85, UR6 ;  /* 0x0000000655557c20 */ /* 0x000fc80008410000 */
[----:B------:R-:W-:Y:S08]  /*2d30*/  MUFU.TANH R64, R64 ;  /* 0x0000004000407308 */ /* 0x000ff00000002400 */
        /* <DEDUP_REMOVED lines=14> */
[----:B------:R-:W-:Y:S01]  /*2e20*/  FMUL.FTZ R76, R79, UR6 ;  /* 0x000000064f4c7c20 */ /* 0x000fe20008410000 */
[----:B------:R-:W-:Y:S01]  /*2e30*/  UMOV UR23, 0x80000020 ;  /* 0x8000002000177882 */ /* 0x000fe20000000000 */
        /* <DEDUP_REMOVED lines=19> */
[----:B------:R-:W5:Y:S01]  /*2f70*/  MUFU.TANH R72, R72 ;  /* 0x0000004800487308 */ /* 0x000f620000002400 */
[----:B------:R-:W-:Y:S01]  /*2f80*/  FMUL.FTZ R60, R60, UR6 ;  /* 0x000000063c3c7c20 */ /* 0x000fe20008410000 */
[----:B------:R-:W-:-:S06]  /*2f90*/  FMUL.FTZ R58, R58, UR6 ;  /* 0x000000063a3a7c20 */ /* 0x000fcc0008410000 */
        /* <DEDUP_REMOVED lines=11> */
[----:B------:R-:W5:Y:S01]  /*3050*/  MUFU.TANH R60, R60 ;  /* 0x0000003c003c7308 */ /* 0x000f620000002400 */
[----:B------:R-:W-:Y:S01]  /*3060*/  HGMMA.64x16x16.F32 R40, gdesc[UR20], R40, gsb0 ;  /* 0x00200000142879f0 */ /* 0x000fe20008000828 */
[----:B------:R-:W-:Y:S01]  /*3070*/  UIADD3 UR22, UR26, 0x642, URZ ;  /* 0x000006421a167890 */ /* 0x000fe2000fffe03f */
[----:B------:R-:W-:Y:S01]  /*3080*/  IMAD R6, R22, -0x90, R49 ;  /* 0xffffff7016067824 */ /* 0x000fe200078e0231 */
[----:B------:R-:W-:Y:S01]  /*3090*/  UMOV UR23, 0x80000020 ;  /* 0x8000002000177882 */ /* 0x000fe20000000000 */
[----:B------:R-:W-:Y:S01]  /*30a0*/  FMUL.FTZ R54, R54, UR6 ;  /* 0x0000000636367c20 */ /* 0x000fe20008410000 */
[----:B------:R-:W-:Y:S01]  /*30b0*/  FMUL.FTZ R48, R48, UR6 ;  /* 0x0000000630307c20 */ /* 0x000fe20008410000 */
[----:B------:R-:W-:Y:S01]  /*30c0*/  FMUL.FTZ R52, R52, UR6 ;  /* 0x0000000634347c20 */ /* 0x000fe20008410000 */
[C---:B------:R-:W-:Y:S01]  /*30d0*/  ISETP.GT.AND P5, PT, R6.reuse, 0x8, PT ;  /* 0x000000080600780c */ /* 0x040fe20003fa4270 */
[----:B------:R-:W5:Y:S01]  /*30e0*/  MUFU.TANH R76, R76 ;  /* 0x0000004c004c7308 */ /* 0x000f620000002400 */
[C---:B------:R-:W-:Y:S01]  /*30f0*/  ISETP.GT.AND P4, PT, R6.reuse, 0x9, PT ;  /* 0x000000090600780c */ /* 0x040fe20003f84270 */
[----:B------:R-:W-:Y:S01]  /*3100*/  FMUL.FTZ R53, R53, UR6 ;  /* 0x0000000635357c20 */ /* 0x000fe20008410000 */
[C---:B------:R-:W-:Y:S01]  /*3110*/  ISETP.GT.AND P2, PT, R6.reuse, RZ, PT ;  /* 0x000000ff0600720c */ /* 0x040fe20003f44270 */
[----:B------:R-:W-:Y:S01]  /*3120*/  FMUL.FTZ R93, R55, UR6 ;  /* 0x00000006375d7c20 */ /* 0x000fe20008410000 */
[----:B------:R-:W-:-:S02]  /*3130*/  ISETP.GT.AND P6, PT, R6, 0x1, PT ;  /* 0x000000010600780c */ /* 0x000fc40003fc4270 */
[----:B0-----:R-:W-:Y:S01]  /*3140*/  FSEL R59, R7, -INF , P5 ;  /* 0xff800000073b7808 */ /* 0x001fe20002800000 */
[----:B------:R-:W0:Y:S01]  /*3150*/  MUFU.TANH R86, R86 ;  /* 0x0000005600567308 */ /* 0x000e220000002400 */
[----:B-1----:R-:W-:Y:S02]  /*3160*/  FSEL R7, R10, -INF , P4 ;  /* 0xff8000000a077808 */ /* 0x002fe40002000000 */
[----:B------:R-:W-:Y:S02]  /*3170*/  FSEL R63, R9, -INF , P4 ;  /* 0xff800000093f7808 */ /* 0x000fe40002000000 */
[----:B------:R-:W-:Y:S02]  /*3180*/  ISETP.GT.AND P4, PT, R6, 0x20, PT ;  /* 0x000000200600780c */ /* 0x000fe40003f84270 */
[----:B--2---:R-:W-:Y:S01]  /*3190*/  FSEL R57, R4, -INF , P2 ;  /* 0xff80000004397808 */ /* 0x004fe20001000000 */
[----:B------:R-:W1:Y:S01]  /*31a0*/  MUFU.TANH R58, R58 ;  /* 0x0000003a003a7308 */ /* 0x000e620000002400 */
[----:B---3--:R-:W-:-:S02]  /*31b0*/  FSEL R8, R8, -INF , P6 ;  /* 0xff80000008087808 */ /* 0x008fc40003000000 */
[----:B----4-:R-:W-:Y:S02]  /*31c0*/  FSEL R79, R20, -INF , P4 ;  /* 0xff800000144f7808 */ /* 0x010fe40002000000 */
[----:B------:R-:W-:Y:S02]  /*31d0*/  FMNMX.FTZ R20, R57, R8, !PT ;  /* 0x0000000839147209 */ /* 0x000fe40007810000 */
[C---:B------:R-:W-:Y:S01]  /*31e0*/  ISETP.GT.AND P3, PT, R6.reuse, 0x10, PT ;  /* 0x000000100600780c */ /* 0x040fe20003f64270 */
[----:B------:R-:W2:Y:S01]  /*31f0*/  MUFU.TANH R48, R48 ;  /* 0x0000003000307308 */ /* 0x000ea20000002400 */
[----:B------:R-:W-:Y:S02]  /*3200*/  FMNMX.FTZ R20, R59, R20, !PT ;  /* 0x000000143b147209 */ /* 0x000fe40007810000 */
[----:B------:R-:W-:Y:S02]  /*3210*/  FSEL R3, R3, -INF , P2 ;  /* 0xff80000003037808 */ /* 0x000fe40001000000 */
[----:B------:R-:W-:-:S02]  /*3220*/  ISETP.GT.AND P2, PT, R6, 0x11, PT ;  /* 0x000000110600780c */ /* 0x000fc40003f44270 */
[----:B------:R-:W-:Y:S01]  /*3230*/  FSEL R65, R65, -INF , P3 ;  /* 0xff80000041417808 */ /* 0x000fe20001800000 */
[----:B------:R-:W3:Y:S01]  /*3240*/  MUFU.TANH R84, R84 ;  /* 0x0000005400547308 */ /* 0x000ee20000002400 */
[----:B------:R-:W-:Y:S02]  /*3250*/  FMNMX.FTZ R20, R63, R20, !PT ;  /* 0x000000143f147209 */ /* 0x000fe40007810000 */
[----:B------:R-:W-:Y:S02]  /*3260*/  FSEL R4, R5, -INF , P6 ;  /* 0xff80000005047808 */ /* 0x000fe40003000000 */
[----:B------:R-:W-:Y:S02]  /*3270*/  ISETP.GT.AND P6, PT, R6, 0x18, PT ;  /* 0x000000180600780c */ /* 0x000fe40003fc4270 */
[----:B------:R-:W-:Y:S01]  /*3280*/  FSEL R67, R67, -INF , P2 ;  /* 0xff80000043437808 */ /* 0x000fe20001000000 */
[----:B------:R-:W4:Y:S01]  /*3290*/  MUFU.TANH R87, R87 ;  /* 0x0000005700577308 */ /* 0x000f220000002400 */
[----:B------:R-:W-:-:S02]  /*32a0*/  FMNMX.FTZ R20, R65, R20, !PT ;  /* 0x0000001441147209 */ /* 0x000fc40007810000 */
[----:B------:R-:W-:Y:S01]  /*32b0*/  FSEL R5, R11, -INF , P5 ;  /* 0xff8000000b057808 */ /* 0x000fe20002800000 */
[----:B------:R-:W-:Y:S02]  /*32c0*/  WARPGROUP.DEPBAR.LE gsb0, 0x0 ;  /* 0x00008000000079c5 */ /* 0x000fe40000010000 */
[----:B------:R-:W-:Y:S01]  /*32d0*/  WARPGROUP.ARRIVE ;  /* 0x00000000000079c5 */ /* 0x000fe20000000000 */
[----:B------:R-:W-:Y:S01]  /*32e0*/  ISETP.GT.AND P5, PT, R6, 0x19, PT ;  /* 0x000000190600780c */ /* 0x000fe20003fa4270 */
[----:B------:R-:W-:Y:S01]  /*32f0*/  FMUL.FTZ R97, R46, UR6 ;  /* 0x000000062e617c20 */ /* 0x000fe20008410000 */
[----:B------:R-:W-:Y:S01]  /*3300*/  FSEL R69, R69, -INF , P6 ;  /* 0xff80000045457808 */ /* 0x000fe20003000000 */
[----:B------:R-:W-:Y:S01]  /*3310*/  FMUL.FTZ R41, R41, UR6 ;  /* 0x0000000629297c20 */ /* 0x000fe20008410000 */
[----:B------:R-:W-:Y:S01]  /*3320*/  FMNMX.FTZ R20, R67, R20, !PT ;  /* 0x0000001443147209 */ /* 0x000fe20007810000 */
[----:B------:R-:W-:Y:S01]  /*3330*/  HGMMA.64x16x16.F32 R32, gdesc[UR20], R32, gsb0 ;  /* 0x00200000142079f0 */ /* 0x000fe20008000820 */
[----:B------:R-:W-:Y:S01]  /*3340*/  FSEL R73, R12, -INF , P5 ;  /* 0xff8000000c497808 */ /* 0x000fe20002800000 */
[----:B------:R-:W-:Y:S01]  /*3350*/  UIADD3 UR22, UR26, 0x682, URZ ;  /* 0x000006821a167890 */ /* 0x000fe2000fffe03f */
[----:B------:R-:W-:Y:S01]  /*3360*/  FMNMX.FTZ R20, R69, R20, !PT ;  /* 0x0000001445147209 */ /* 0x000fe20007810000 */
[----:B------:R0:W-:Y:S01]  /*3370*/  MUFU.TANH R10, R41 ;  /* 0x00000029000a7308 */ /* 0x0001e20000002400 */
[----:B------:R-:W-:Y:S01]  /*3380*/  FSEL R9, R15, -INF , P3 ;  /* 0xff8000000f097808 */ /* 0x000fe20001800000 */
[----:B------:R-:W-:Y:S01]  /*3390*/  UMOV UR23, 0x80000020 ;  /* 0x8000002000177882 */ /* 0x000fe20000000000 */
[----:B------:R-:W-:Y:S01]  /*33a0*/  ISETP.GT.AND P3, PT, R6, 0x21, PT ;  /* 0x000000210600780c */ /* 0x000fe20003f64270 */
[----:B------:R-:W-:Y:S01]  /*33b0*/  FMUL.FTZ R51, R43, UR6 ;  /* 0x000000062b337c20 */ /* 0x000fe20008410000 */
[----:B------:R-:W-:Y:S01]  /*33c0*/  FMNMX.FTZ R20, R73, R20, !PT ;  /* 0x0000001449147209 */ /* 0x000fe20007810000 */
[----:B------:R-:W-:Y:S01]  /*33d0*/  FMUL.FTZ R95, R42, UR6 ;  /* 0x000000062a5f7c20 */ /* 0x000fe20008410000 */
[----:B------:R-:W-:Y:S01]  /*33e0*/  FSEL R11, R13, -INF , P2 ;  /* 0xff8000000d0b7808 */ /* 0x000fe20001000000 */
[----:B------:R-:W-:Y:S01]  /*33f0*/  FMUL.FTZ R135, R45, UR6 ;  /* 0x000000062d877c20 */ /* 0x000fe20008410000 */
[----:B------:R-:W-:Y:S01]  /*3400*/  ISETP.GT.AND P2, PT, R6, 0x28, PT ;  /* 0x000000280600780c */ /* 0x000fe20003f44270 */
[----:B------:R1:W-:Y:S01]  /*3410*/  MUFU.TANH R42, R54 ;  /* 0x00000036002a7308 */ /* 0x0003e20000002400 */
[----:B-----5:R-:W-:Y:S01]  /*3420*/  FSEL R81, R81, -INF , P3 ;  /* 0xff80000051517808 */ /* 0x020fe20001800000 */
[----:B------:R-:W-:Y:S01]  /*3430*/  FMUL.FTZ R49, R40, UR6 ;  /* 0x0000000628317c20 */ /* 0x000fe20008410000 */
[----:B------:R-:W-:Y:S01]  /*3440*/  FMNMX.FTZ R20, R79, R20, !PT ;  /* 0x000000144f147209 */ /* 0x000fe20007810000 */
[----:B------:R-:W-:Y:S01]  /*3450*/  FMUL.FTZ R99, R47, UR6 ;  /* 0x000000062f637c20 */ /* 0x000fe20008410000 */
[----:B------:R-:W-:Y:S01]  /*3460*/  FSEL R13, R64, -INF , P6 ;  /* 0xff800000400d7808 */ /* 0x000fe20003000000 */
[----:B------:R-:W-:Y:S01]  /*3470*/  FMUL.FTZ R133, R44, UR6 ;  /* 0x000000062c857c20 */ /* 0x000fe20008410000 */
[----:B------:R-:W-:Y:S01]  /*3480*/  ISETP.GT.AND P6, PT, R6, 0x29, PT ;  /* 0x000000290600780c */ /* 0x000fe20003fc4270 */
[----:B------:R5:W-:Y:S01]  /*3490*/  MUFU.TANH R44, R49 ;  /* 0x00000031002c7308 */ /* 0x000be20000002400 */
[----:B------:R-:W-:-:S02]  /*34a0*/  FSEL R83, R83, -INF , P2 ;  /* 0xff80000053537808 */ /* 0x000fc40001000000 */
[----:B------:R-:W-:Y:S02]  /*34b0*/  FMNMX.FTZ R20, R81, R20, !PT ;  /* 0x0000001451147209 */ /* 0x000fe40007810000 */
[----:B------:R-:W-:Y:S02]  /*34c0*/  FSEL R15, R21, -INF , P5 ;  /* 0xff800000150f7808 */ /* 0x000fe40002800000 */
[----:B------:R-:W-:Y:S01]  /*34d0*/  ISETP.GT.AND P5, PT, R6, 0x30, PT ;  /* 0x000000300600780c */ /* 0x000fe20003fa4270 */
[----:B------:R-:W4:Y:S01]  /*34e0*/  MUFU.TANH R61, R61 ;  /* 0x0000003d003d7308 */ /* 0x000f220000002400 */
[----:B------:R-:W-:Y:S02]  /*34f0*/  FSEL R85, R85, -INF , P6 ;  /* 0xff80000055557808 */ /* 0x000fe40003000000 */
[----:B------:R-:W-:Y:S02]  /*3500*/  FMNMX.FTZ R46, R83, R20, !PT ;  /* 0x00000014532e7209 */ /* 0x000fe40007810000 */
[----:B------:R-:W-:-:S02]  /*3510*/  FSEL R21, R68, -INF , P4 ;  /* 0xff80000044157808 */ /* 0x000fc40002000000 */
[----:B------:R-:W-:Y:S01]  /*3520*/  ISETP.GT.AND P4, PT, R6, 0x31, PT ;  /* 0x000000310600780c */ /* 0x000fe20003f84270 */
[----:B------:R2:W-:Y:S01]  /*3530*/  MUFU.TANH R12, R51 ;  /* 0x00000033000c7308 */ /* 0x0005e20000002400 */
[----:B------:R-:W-:Y:S02]  /*3540*/  FSEL R89, R89, -INF , P5 ;  /* 0xff80000059597808 */ /* 0x000fe40002800000 */
[----:B------:R-:W-:Y:S02]  /*3550*/  FMNMX.FTZ R46, R85, R46, !PT ;  /* 0x0000002e552e7209 */ /* 0x000fe40007810000 */
[----:B0-----:R-:W-:Y:S02]  /*3560*/  FSEL R41, R66, -INF , P3 ;  /* 0xff80000042297808 */ /* 0x001fe40001800000 */
[----:B------:R-:W-:Y:S01]  /*3570*/  ISETP.GT.AND P3, PT, R6, 0x38, PT ;  /* 0x000000380600780c */ /* 0x000fe20003f64270 */
[----:B------:R-:W0:Y:S01]  /*3580*/  MUFU.TANH R52, R52 ;  /* 0x0000003400347308 */ /* 0x000e220000002400 */
[----:B------:R-:W-:-:S02]  /*3590*/  FSEL R91, R91, -INF , P4 ;  /* 0xff8000005b5b7808 */ /* 0x000fc40002000000 */
[----:B------:R-:W-:Y:S02]  /*35a0*/  FMNMX.FTZ R46, R89, R46, !PT ;  /* 0x0000002e592e7209 */ /* 0x000fe40007810000 */
[----:B------:R-:W-:Y:S01]  /*35b0*/  FSEL R43, R80, -INF , P2 ;  /* 0xff800000502b7808 */ /* 0x000fe20001000000 */
[----:B------:R-:W-:Y:S02]  /*35c0*/  WARPGROUP.DEPBAR.LE gsb0, 0x0 ;  /* 0x00008000000079c5 */ /* 0x000fe40000010000 */
[----:B------:R-:W-:Y:S01]  /*35d0*/  WARPGROUP.ARRIVE ;  /* 0x00000000000079c5 */ /* 0x000fe20000000000 */
[----:B------:R-:W-:Y:S01]  /*35e0*/  ISETP.GT.AND P2, PT, R6, 0x39, PT ;  /* 0x000000390600780c */ /* 0x000fe20003f44270 */
[----:B------:R-:W0:Y:S01]  /*35f0*/  MUFU.TANH R62, R62 ;  /* 0x0000003e003e7308 */ /* 0x000e220000002400 */
[----:B------:R-:W-:Y:S01]  /*3600*/  FSEL R109, R75, -INF , P3 ;  /* 0xff8000004b6d7808 */ /* 0x000fe20001800000 */
[----:B------:R-:W-:Y:S01]  /*3610*/  FMUL.FTZ R20, R33, UR6 ;  /* 0x0000000621147c20 */ /* 0x000fe20008410000 */
[----:B------:R-:W-:Y:S01]  /*3620*/  FMNMX.FTZ R46, R91, R46, !PT ;  /* 0x0000002e5b2e7209 */ /* 0x000fe20007810000 */
[----:B------:R-:W-:Y:S01]  /*3630*/  HGMMA.64x16x16.F32 R24, gdesc[UR20], R24, gsb0 ;  /* 0x00200000141879f0 */ /* 0x000fe20008000818 */
[----:B------:R-:W-:Y:S01]  /*3640*/  FSEL R45, R70, -INF , P6 ;  /* 0xff800000462d7808 */ /* 0x000fe20003000000 */
[----:B------:R-:W-:Y:S01]  /*3650*/  FMUL.FTZ R32, R32, UR6 ;  /* 0x0000000620207c20 */ /* 0x000fe20008410000 */
[----:B------:R-:W-:Y:S01]  /*3660*/  ISETP.GT.AND P6, PT, R6, 0x40, PT ;  /* 0x000000400600780c */ /* 0x000fe20003fc4270 */
[----:B------:R3:W0:Y:S01]  /*3670*/  MUFU.TANH R40, R53 ;  /* 0x0000003500287308 */ /* 0x0006220000002400 */
[----:B------:R-:W-:Y:S01]  /*3680*/  FSEL R111, R72, -INF , P2 ;  /* 0xff800000486f7808 */ /* 0x000fe20001000000 */
[----:B------:R-:W-:Y:S01]  /*3690*/  FMUL.FTZ R36, R36, UR6 ;  /* 0x0000000624247c20 */ /* 0x000fe20008410000 */
[----:B-1----:R-:W-:Y:S01]  /*36a0*/  FMNMX.FTZ R54, R109, R46, !PT ;  /* 0x0000002e6d367209 */ /* 0x002fe20007810000 */
[----:B------:R-:W-:Y:S01]  /*36b0*/  FMUL.FTZ R46, R35, UR6 ;  /* 0x00000006232e7c20 */ /* 0x000fe20008410000 */
[----:B------:R-:W-:Y:S01]  /*36c0*/  FSEL R47, R82, -INF , P5 ;  /* 0xff800000522f7808 */ /* 0x000fe20002800000 */
[----:B------:R-:W-:Y:S01]  /*36d0*/  FMUL.FTZ R34, R34, UR6 ;  /* 0x0000000622227c20 */ /* 0x000fe20008410000 */
[----:B------:R-:W-:Y:S01]  /*36e0*/  ISETP.GT.AND P5, PT, R6, 0x41, PT ;  /* 0x000000410600780c */ /* 0x000fe20003fa4270 */
[----:B------:R-:W1:Y:S01]  /*36f0*/  MUFU.TANH R88, R88 ;  /* 0x0000005800587308 */ /* 0x000e620000002400 */
[----:B------:R-:W-:Y:S01]  /*3700*/  FSEL R113, R77, -INF , P6 ;  /* 0xff8000004d717808 */ /* 0x000fe20003000000 */
[----:B------:R-:W-:Y:S01]  /*3710*/  FMUL.FTZ R38, R38, UR6 ;  /* 0x0000000626267c20 */ /* 0x000fe20008410000 */
[----:B------:R-:W-:-:S02]  /*3720*/  FMNMX.FTZ R54, R111, R54, !PT ;  /* 0x000000366f367209 */ /* 0x000fc40007810000 */
[----:B-----5:R-:W-:Y:S01]  /*3730*/  FSEL R49, R74, -INF , P4 ;  /* 0xff8000004a317808 */ /* 0x020fe20002000000 */
[----:B------:R-:W-:Y:S01]  /*3740*/  IMAD.U32 R74, RZ, RZ, UR7 ;  /* 0x00000007ff4a7e24 */ /* 0x000fe2000f8e00ff */
[----:B------:R-:W-:Y:S01]  /*3750*/  ISETP.GT.AND P4, PT, R6, 0x48, PT ;  /* 0x000000480600780c */ /* 0x000fe20003f84270 */
[----:B------:R-:W5:Y:S01]  /*3760*/  MUFU.TANH R50, R50 ;  /* 0x0000003200327308 */ /* 0x000f620000002400 */
[----:B------:R-:W-:Y:S02]  /*3770*/  FSEL R115, R56, -INF , P5 ;  /* 0xff80000038737808 */ /* 0x000fe40002800000 */
[----:B------:R-:W-:Y:S02]  /*3780*/  FMNMX.FTZ R54, R113, R54, !PT ;  /* 0x0000003671367209 */ /* 0x000fe40007810000 */
[----:B--2---:R-:W-:Y:S02]  /*3790*/  FSEL R51, R78, -INF , P3 ;  /* 0xff8000004e337808 */ /* 0x004fe40001800000 */
[----:B------:R-:W-:Y:S01]  /*37a0*/  ISETP.GT.AND P3, PT, R6, 0x49, PT ;  /* 0x000000490600780c */ /* 0x000fe20003f64270 */
[----:B------:R-:W2:Y:S01]  /*37b0*/  MUFU.TANH R133, R133 ;  /* 0x0000008500857308 */ /* 0x000ea20000002400 */
[----:B------:R-:W-:-:S02]  /*37c0*/  FSEL R117, R60, -INF , P4 ;  /* 0xff8000003c757808 */ /* 0x000fc40002000000 */
[----:B------:R-:W-:Y:S02]  /*37d0*/  FMNMX.FTZ R54, R115, R54, !PT ;  /* 0x0000003673367209 */ /* 0x000fe40007810000 */
[----:B---3--:R-:W-:Y:S02]  /*37e0*/  FSEL R53, R76, -INF , P2 ;  /* 0xff8000004c357808 */ /* 0x008fe40001000000 */
[----:B------:R-:W-:Y:S01]  /*37f0*/  ISETP.GT.AND P2, PT, R6, 0x50, PT ;  /* 0x000000500600780c */ /* 0x000fe20003f44270 */
[----:B------:R-:W3:Y:S01]  /*3800*/  MUFU.TANH R93, R93 ;  /* 0x0000005d005d7308 */ /* 0x000ee20000002400 */
[----:B------:R-:W-:Y:S02]  /*3810*/  FSEL R119, R86, -INF , P3 ;  /* 0xff80000056777808 */ /* 0x000fe40001800000 */
[----:B------:R-:W-:Y:S02]  /*3820*/  FMNMX.FTZ R54, R117, R54, !PT ;  /* 0x0000003675367209 */ /* 0x000fe40007810000 */
[----:B------:R-:W-:-:S02]  /*3830*/  FSEL R33, R58, -INF , P6 ;  /* 0xff8000003a217808 */ /* 0x000fc40003000000 */
[----:B------:R-:W-:Y:S01]  /*3840*/  ISETP.GT.AND P6, PT, R6, 0x51, PT ;  /* 0x000000510600780c */ /* 0x000fe20003fc4270 */
[----:B------:R-:W3:Y:S01]  /*3850*/  MUFU.TANH R135, R135 ;  /* 0x0000008700877308 */ /* 0x000ee20000002400 */
[----:B------:R-:W-:Y:S01]  /*3860*/  FSEL R121, R48, -INF , P2 ;  /* 0xff80000030797808 */ /* 0x000fe20001000000 */
[----:B------:R-:W-:Y:S01]  /*3870*/  FMUL.FTZ R48, R37, UR6 ;  /* 0x0000000625307c20 */ /* 0x000fe20008410000 */
[----:B------:R-:W-:Y:S02]  /*3880*/  FMNMX.FTZ R54, R119, R54, !PT ;  /* 0x0000003677367209 */ /* 0x000fe40007810000 */
[----:B------:R-:W-:Y:S02]  /*3890*/  FSEL R55, R84, -INF , P5 ;  /* 0xff80000054377808 */ /* 0x000fe40002800000 */
[----:B------:R-:W-:Y:S01]  /*38a0*/  ISETP.GT.AND P5, PT, R6, 0x58, PT ;  /* 0x000000580600780c */ /* 0x000fe20003fa4270 */
[----:B------:R-:W3:Y:S01]  /*38b0*/  MUFU.TANH R95, R95 ;  /* 0x0000005f005f7308 */ /* 0x000ee20000002400 */
[----:B----4-:R-:W-:Y:S01]  /*38c0*/  FSEL R123, R87, -INF , P6 ;  /* 0xff800000577b7808 */ /* 0x010fe20003000000 */
[----:B------:R-:W-:-:S02]  /*38d0*/  WARPGROUP.DEPBAR.LE gsb0, 0x0 ;  /* 0x00008000000079c5 */ /* 0x000fc40000010000 */
[----:B------:R-:W-:Y:S01]  /*38e0*/  FMNMX.FTZ R54, R121, R54, !PT ;  /* 0x0000003679367209 */ /* 0x000fe20007810000 */
[----:B------:R-:W-:Y:S01]  /*38f0*/  FMUL.FTZ R24, R24, UR6 ;  /* 0x0000000618187c20 */ /* 0x000fe20008410000 */
[----:B------:R-:W-:Y:S01]  /*3900*/  FSEL R61, R61, -INF , P4 ;  /* 0xff8000003d3d7808 */ /* 0x000fe20002000000 */
[----:B------:R-:W-:Y:S01]  /*3910*/  FMUL.FTZ R28, R28, UR6 ;  /* 0x000000061c1c7c20 */ /* 0x000fe20008410000 */
[----:B------:R-:W-:Y:S01]  /*3920*/  ISETP.GT.AND P4, PT, R6, 0x59, PT ;  /* 0x000000590600780c */ /* 0x000fe20003f84270 */
[----:B------:R-:W4:Y:S01]  /*3930*/  MUFU.TANH R32, R32 ;  /* 0x0000002000207308 */ /* 0x000f220000002400 */
[----:B0-----:R-:W-:Y:S01]  /*3940*/  FSEL R125, R52, -INF , P5 ;  /* 0xff800000347d7808 */ /* 0x001fe20002800000 */
[----:B------:R-:W-:Y:S01]  /*3950*/  FMUL.FTZ R29, R29, UR6 ;  /* 0x000000061d1d7c20 */ /* 0x000fe20008410000 */
[----:B------:R-:W-:Y:S02]  /*3960*/  FMNMX.FTZ R54, R123, R54, !PT ;  /* 0x000000367b367209 */ /* 0x000fe40007810000 */
[----:B------:R-:W-:-:S02]  /*3970*/  FSEL R35, R62, -INF , P3 ;  /* 0xff8000003e237808 */ /* 0x000fc40001800000 */
[----:B------:R-:W-:Y:S01]  /*3980*/  ISETP.GT.AND P3, PT, R6, 0x60, PT ;  /* 0x000000600600780c */ /* 0x000fe20003f64270 */
[----:B------:R-:W0:Y:S01]  /*3990*/  MUFU.TANH R20, R20 ;  /* 0x0000001400147308 */ /* 0x000e220000002400 */
[----:B------:R-:W-:Y:S01]  /*39a0*/  FSEL R127, R40, -INF , P4 ;  /* 0xff800000287f7808 */ /* 0x000fe20002000000 */
[----:B------:R-:W-:Y:S01]  /*39b0*/  FMUL.FTZ R40, R39, UR6 ;  /* 0x0000000627287c20 */ /* 0x000fe20008410000 */
[----:B------:R-:W-:Y:S02]  /*39c0*/  FMNMX.FTZ R54, R125, R54, !PT ;  /* 0x000000367d367209 */ /* 0x000fe40007810000 */
[----:B-1----:R-:W-:Y:S02]  /*39d0*/  FSEL R77, R88, -INF , P2 ;  /* 0xff800000584d7808 */ /* 0x002fe40001000000 */
[----:B------:R-:W-:Y:S01]  /*39e0*/  ISETP.GT.AND P2, PT, R6, 0x61, PT ;  /* 0x000000610600780c */ /* 0x000fe20003f44270 */
[----:B------:R-:W1:Y:S01]  /*39f0*/  MUFU.TANH R97, R97 ;  /* 0x0000006100617308 */ /* 0x000e620000002400 */
[----:B------:R-:W-:-:S02]  /*3a00*/  FSEL R129, R44, -INF , P3 ;  /* 0xff8000002c817808 */ /* 0x000fc40001800000 */
[----:B------:R-:W-:Y:S02]  /*3a10*/  FMNMX.FTZ R54, R127, R54, !PT ;  /* 0x000000367f367209 */ /* 0x000fe40007810000 */
[----:B-----5:R-:W-:Y:S02]  /*3a20*/  FSEL R87, R50, -INF , P6 ;  /* 0xff80000032577808 */ /* 0x020fe40003000000 */
[----:B------:R-:W-:Y:S01]  /*3a30*/  ISETP.GT.AND P6, PT, R6, 0x68, PT ;  /* 0x000000680600780c */ /* 0x000fe20003fc4270 */
[----:B------:R-:W5:Y:S01]  /*3a40*/  MUFU.TANH R36, R36 ;  /* 0x0000002400247308 */ /* 0x000f620000002400 */
[----:B------:R-:W-:Y:S01]  /*3a50*/  FSEL R131, R10, -INF , P2 ;  /* 0xff8000000a837808 */ /* 0x000fe20001000000 */
[----:B------:R-:W-:Y:S01]  /*3a60*/  FMUL.FTZ R10, R25, UR6 ;  /* 0x00000006190a7c20 */ /* 0x000fe20008410000 */
[----:B------:R-:W-:Y:S02]  /*3a70*/  FMNMX.FTZ R54, R129, R54, !PT ;  /* 0x0000003681367209 */ /* 0x000fe40007810000 */
[----:B------:R-:W-:-:S02]  /*3a80*/  FSEL R37, R42, -INF , P5 ;  /* 0xff8000002a257808 */ /* 0x000fc40002800000 */
[C---:B------:R-:W-:Y:S01]  /*3a90*/  ISETP.GT.AND P5, PT, R6.reuse, 0x69, PT ;  /* 0x000000690600780c */ /* 0x040fe20003fa4270 */
[----:B------:R-:W5:Y:S01]  /*3aa0*/  MUFU.TANH R99, R99 ;  /* 0x0000006300637308 */ /* 0x000f620000002400 */
[----:B--2---:R-:W-:Y:S02]  /*3ab0*/  FSEL R133, R133, -INF , P6 ;  /* 0xff80000085857808 */ /* 0x004fe40003000000 */
[----:B------:R-:W-:Y:S02]  /*3ac0*/  FMNMX.FTZ R54, R131, R54, !PT ;  /* 0x0000003683367209 */ /* 0x000fe40007810000 */
[----:B---3--:R-:W-:Y:S02]  /*3ad0*/  FSEL R93, R93, -INF , P4 ;  /* 0xff8000005d5d7808 */ /* 0x008fe40002000000 */
[----:B------:R-:W-:Y:S01]  /*3ae0*/  ISETP.GT.AND P4, PT, R6, 0x70, PT ;  /* 0x000000700600780c */ /* 0x000fe20003f84270 */
[----:B------:R-:W2:Y:S01]  /*3af0*/  MUFU.TANH R48, R48 ;  /* 0x0000003000307308 */ /* 0x000ea20000002400 */
[----:B------:R-:W-:-:S02]  /*3b00*/  FSEL R135, R135, -INF , P5 ;  /* 0xff80000087877808 */ /* 0x000fc40002800000 */
[----:B------:R-:W-:Y:S02]  /*3b10*/  FMNMX.FTZ R54, R133, R54, !PT ;  /* 0x0000003685367209 */ /* 0x000fe40007810000 */
[----:B------:R-:W-:Y:S02]  /*3b20*/  FSEL R95, R95, -INF , P3 ;  /* 0xff8000005f5f7808 */ /* 0x000fe40001800000 */
[----:B------:R-:W-:Y:S01]  /*3b30*/  ISETP.GT.AND P3, PT, R6, 0x71, PT ;  /* 0x000000710600780c */ /* 0x000fe20003f64270 */
[----:B------:R-:W3:Y:S01]  /*3b40*/  MUFU.TANH R34, R34 ;  /* 0x0000002200227308 */ /* 0x000ee20000002400 */
[----:B----4-:R-:W-:Y:S01]  /*3b50*/  FSEL R137, R32, -INF , P4 ;  /* 0xff80000020897808 */ /* 0x010fe20002000000 */
[----:B------:R-:W-:Y:S01]  /*3b60*/  FMUL.FTZ R32, R31, UR6 ;  /* 0x000000061f207c20 */ /* 0x000fe20008410000 */
[----:B------:R-:W-:Y:S02]  /*3b70*/  FMNMX.FTZ R54, R135, R54, !PT ;  /* 0x0000003687367209 */ /* 0x000fe40007810000 */
[----:B------:R-:W-:-:S02]  /*3b80*/  FSEL R25, R12, -INF , P2 ;  /* 0xff8000000c197808 */ /* 0x000fc40001000000 */
[----:B------:R-:W-:Y:S01]  /*3b90*/  ISETP.GT.AND P2, PT, R6, 0x78, PT ;  /* 0x000000780600780c */ /* 0x000fe20003f44270 */
[----:B------:R-:W4:Y:S01]  /*3ba0*/  MUFU.TANH R24, R24 ;  /* 0x0000001800187308 */ /* 0x000f220000002400 */
[----:B0-----:R-:W-:Y:S02]  /*3bb0*/  FSEL R139, R20, -INF , P3 ;  /* 0xff800000148b7808 */ /* 0x001fe40001800000 */
[----:B------:R-:W-:Y:S02]  /*3bc0*/  FMNMX.FTZ R54, R137, R54, !PT ;  /* 0x0000003689367209 */ /* 0x000fe40007810000 */
[----:B-1----:R-:W-:Y:S02]  /*3bd0*/  FSEL R97, R97, -INF , P6 ;  /* 0xff80000061617808 */ /* 0x002fe40003000000 */
[----:B------:R-:W-:Y:S01]  /*3be0*/  ISETP.GT.AND P6, PT, R6, 0x79, PT ;  /* 0x000000790600780c */ /* 0x000fe20003fc4270 */
[----:B------:R-:W0:Y:S01]  /*3bf0*/  MUFU.TANH R46, R46 ;  /* 0x0000002e002e7308 */ /* 0x000e220000002400 */
[----:B-----5:R-:W-:Y:S01]  /*3c00*/  FSEL R141, R36, -INF , P2 ;  /* 0xff800000248d7808 */ /* 0x020fe20001000000 */
[----:B------:R-:W-:Y:S01]  /*3c10*/  FMUL.FTZ R36, R26, UR6 ;  /* 0x000000061a247c20 */ /* 0x000fe20008410000 */
[----:B------:R-:W-:-:S02]  /*3c20*/  FMNMX.FTZ R54, R139, R54, !PT ;  /* 0x000000368b367209 */ /* 0x000fc40007810000 */
[----:B------:R-:W-:Y:S02]  /*3c30*/  FSEL R99, R99, -INF , P5 ;  /* 0xff80000063637808 */ /* 0x000fe40002800000 */
[----:B------:R-:W-:Y:S01]  /*3c40*/  ISETP.GT.AND P5, PT, R6, 0x80, PT ;  /* 0x000000800600780c */ /* 0x000fe20003fa4270 */
[----:B------:R-:W1:Y:S01]  /*3c50*/  MUFU.TANH R10, R10 ;  /* 0x0000000a000a7308 */ /* 0x000e620000002400 */
[----:B--2---:R-:W-:Y:S02]  /*3c60*/  FSEL R143, R48, -INF , P6 ;  /* 0xff800000308f7808 */ /* 0x004fe40003000000 */
[----:B------:R-:W-:Y:S02]  /*3c70*/  FMNMX.FTZ R54, R141, R54, !PT ;  /* 0x000000368d367209 */ /* 0x000fe40007810000 */
[----:B---3--:R-:W-:Y:S01]  /*3c80*/  FSEL R101, R34, -INF , P4 ;  /* 0xff80000022657808 */ /* 0x008fe20002000000 */
[----:B------:R-:W-:Y:S01]  /*3c90*/  FMUL.FTZ R34, R30, UR6 ;  /* 0x000000061e227c20 */ /* 0x000fe20008410000 */
[----:B------:R-:W-:Y:S01]  /*3ca0*/  ISETP.GT.AND P4, PT, R6, 0x81, PT ;  /* 0x000000810600780c */ /* 0x000fe20003f84270 */
[----:B------:R-:W2:Y:S01]  /*3cb0*/  MUFU.TANH R38, R38 ;  /* 0x0000002600267308 */ /* 0x000ea20000002400 */
[----:B----4-:R-:W-:-:S02]  /*3cc0*/  FSEL R157, R24, -INF , P5 ;  /* 0xff800000189d7808 */ /* 0x010fc40002800000 */
[----:B------:R-:W-:Y:S02]  /*3cd0*/  FMNMX.FTZ R54, R143, R54, !PT ;  /* 0x000000368f367209 */ /* 0x000fe40007810000 */
[----:B0-----:R-:W-:Y:S02]  /*3ce0*/  FSEL R103, R46, -INF , P3 ;  /* 0xff8000002e677808 */ /* 0x001fe40001800000 */
[----:B------:R-:W-:Y:S01]  /*3cf0*/  ISETP.GT.AND P3, PT, R6, 0x88, PT ;  /* 0x000000880600780c */ /* 0x000fe20003f64270 */
[----:B------:R-:W0:Y:S01]  /*3d00*/  MUFU.TANH R28, R28 ;  /* 0x0000001c001c7308 */ /* 0x000e220000002400 */
[----:B-1----:R-:W-:Y:S02]  /*3d10*/  FSEL R44, R10, -INF , P4 ;  /* 0xff8000000a2c7808 */ /* 0x002fe40002000000 */
[----:B------:R-:W-:-:S04]  /*3d20*/  FMNMX.FTZ R75, R157, R54, !PT ;  /* 0x000000369d4b7209 */ /* 0x000fc80007810000 */
[----:B------:R-:W-:Y:S01]  /*3d30*/  FMNMX.FTZ R75, R44, R75, !PT ;  /* 0x0000004b2c4b7209 */ /* 0x000fe20007810000 */
[----:B------:R2:W1:Y:S08]  /*3d40*/  MUFU.TANH R52, R29 ;  /* 0x0000001d00347308 */ /* 0x0004700000002400 */
[----:B------:R-:W-:Y:S01]  /*3d50*/  MUFU.TANH R40, R40 ;  /* 0x0000002800287308 */ /* 0x000fe20000002400 */
[----:B--2---:R-:W-:Y:S01]  /*3d60*/  FSEL R29, R38, -INF , P2 ;  /* 0xff800000261d7808 */ /* 0x004fe20001000000 */
[----:B------:R-:W-:Y:S01]  /*3d70*/  FMUL.FTZ R38, R27, UR6 ;  /* 0x000000061b267c20 */ /* 0x000fe20008410000 */
[----:B------:R-:W-:-:S02]  /*3d80*/  ISETP.GT.AND P2, PT, R6, 0x89, PT ;  /* 0x000000890600780c */ /* 0x000fc40003f44270 */
[----:B0-----:R-:W-:-:S03]  /*3d90*/  FSEL R50, R28, -INF , P3 ;  /* 0xff8000001c327808 */ /* 0x001fc60001800000 */
[----:B------:R-:W0:Y:S01]  /*3da0*/  MUFU.TANH R36, R36 ;  /* 0x0000002400247308 */ /* 0x000e220000002400 */
[----:B-1----:R-:W-:Y:S02]  /*3db0*/  FSEL R52, R52, -INF , P2 ;  /* 0xff80000034347808 */ /* 0x002fe40001000000 */
[----:B------:R-:W-:-:S04]  /*3dc0*/  FMNMX.FTZ R75, R50, R75, !PT ;  /* 0x0000004b324b7209 */ /* 0x000fc80007810000 */
[----:B------:R-:W-:Y:S01]  /*3dd0*/  FMNMX.FTZ R6, R52, R75, !PT ;  /* 0x0000004b34067209 */ /* 0x000fe20007810000 */
[----:B------:R-:W-:Y:S04]  /*3de0*/  MUFU.TANH R38, R38 ;  /* 0x0000002600267308 */ /* 0x000fe80000002400 */
[----:B------:R-:W1:Y:S04]  /*3df0*/  SHFL.BFLY PT, R75, R6, 0x2, 0x1f ;  /* 0x0c401f00064b7f89 */ /* 0x000e6800000e0000 */
[----:B------:R-:W2:Y:S08]  /*3e00*/  MUFU.TANH R34, R34 ;  /* 0x0000002200227308 */ /* 0x000eb00000002400 */
[----:B------:R-:W3:Y:S01]  /*3e10*/  MUFU.TANH R32, R32 ;  /* 0x0000002000207308 */ /* 0x000ee20000002400 */
[----:B-1----:R-:W-:-:S05]  /*3e20*/  FMNMX.FTZ R10, R6, R75, !PT ;  /* 0x0000004b060a7209 */ /* 0x002fca0007810000 */
[----:B------:R-:W1:Y:S02]  /*3e30*/  SHFL.BFLY PT, R75, R10, 0x1, 0x1f ;  /* 0x0c201f000a4b7f89 */ /* 0x000e6400000e0000 */
[----:B-1----:R-:W-:Y:S02]  /*3e40*/  FMNMX.FTZ R75, R10, R75, !PT ;  /* 0x0000004b0a4b7209 */ /* 0x002fe40007810000 */
        /* <DEDUP_REMOVED lines=12> */
[----:B0-----:R-:W-:Y:S01]  /*3f10*/  FSEL R111, R36, -INF , P5 ;  /* 0xff800000246f7808 */ /* 0x001fe20002800000 */
[--C-:B------:R-:W-:Y:S01]  /*3f20*/  FFMA.FTZ R46, R59, R74, -R48.reuse ;  /* 0x0000004a3b2e7223 */ /* 0x100fe20000010830 */
[----:B------:R-:W-:Y:S01]  /*3f30*/  FMNMX.FTZ R12, R13, R12, !PT ;  /* 0x0000000c0d0c7209 */ /* 0x000fe20007810000 */
[-CC-:B------:R-:W-:Y:S01]  /*3f40*/  FFMA.FTZ R59, R115, R74.reuse, -R48.reuse ;  /* 0x0000004a733b7223 */ /* 0x180fe20000010830 */
[-CC-:B------:R-:W-:Y:S01]  /*3f50*/  FFMA.FTZ R117, R117, R74.reuse, -R48.reuse ;  /* 0x0000004a75757223 */ /* 0x180fe20000010830 */
[----:B--2---:R-:W-:Y:S01]  /*3f60*/  FSEL R115, R34, -INF , P3 ;  /* 0xff80000022737808 */ /* 0x004fe20001800000 */
[--C-:B------:R-:W-:Y:S01]  /*3f70*/  FFMA.FTZ R69, R69, R74, -R48.reuse ;  /* 0x0000004a45457223 */ /* 0x100fe20000010830 */
[----:B------:R-:W-:Y:S01]  /*3f80*/  FMNMX.FTZ R12, R15, R12, !PT ;  /* 0x0000000c0f0c7209 */ /* 0x000fe20007810000 */
[-CC-:B------:R-:W-:Y:S01]  /*3f90*/  FFMA.FTZ R20, R83, R74.reuse, -R48.reuse ;  /* 0x0000004a53147223 */ /* 0x180fe20000010830 */
[--C-:B------:R-:W-:Y:S01]  /*3fa0*/  FFMA.FTZ R56, R44, R74, -R48.reuse ;  /* 0x0000004a2c387223 */ /* 0x100fe20000010830 */
[----:B------:R-:W-:Y:S01]  /*3fb0*/  MUFU.EX2 R10, R69 ;  /* 0x00000045000a7308 */ /* 0x000fe20000000800 */
        /* <DEDUP_REMOVED lines=27> */
[----:B------:R-:W-:Y:S01]  /*4170*/  FFMA.FTZ R91, R52, R74, -R48 ;  /* 0x0000004a345b7223 */ /* 0x000fe20000010830 */
[----:B------:R-:W-:Y:S01]  /*4180*/  FMNMX.FTZ R14, R53, R12, !PT ;  /* 0x0000000c350e7209 */ /* 0x000fe20007810000 */
[----:B------:R-:W-:Y:S03]  /*4190*/  MUFU.EX2 R6, R6 ;  /* 0x0000000600067308 */ /* 0x000fe60000000800 */
[----:B------:R-:W-:-:S04]  /*41a0*/  FMNMX.FTZ R14, R33, R14, !PT ;  /* 0x0000000e210e7209 */ /* 0x000fc80007810000 */
[----:B------:R-:W-:Y:S01]  /*41b0*/  FMNMX.FTZ R14, R55, R14, !PT ;  /* 0x0000000e370e7209 */ /* 0x000fe20007810000 */
[----:B------:R0:W-:Y:S03]  /*41c0*/  MUFU.EX2 R12, R89 ;  /* 0x00000059000c7308 */ /* 0x0001e60000000800 */
[----:B------:R-:W-:-:S04]  /*41d0*/  FMNMX.FTZ R14, R61, R14, !PT ;  /* 0x0000000e3d0e7209 */ /* 0x000fc80007810000 */
[----:B------:R-:W-:Y:S01]  /*41e0*/  FMNMX.FTZ R24, R35, R14, !PT ;  /* 0x0000000e23187209 */ /* 0x000fe20007810000 */
[----:B------:R-:W1:Y:S01]  /*41f0*/  MUFU.EX2 R105, R105 ;  /* 0x0000006900697308 */ /* 0x000e620000000800 */
[----:B0-----:R-:W-:Y:S02]  /*4200*/  FFMA.FTZ R89, R123, R74, -R48 ;  /* 0x0000004a7b597223 */ /* 0x001fe40000010830 */
[----:B------:R-:W-:-:S04]  /*4210*/  FMNMX.FTZ R24, R77, R24, !PT ;  /* 0x000000184d187209 */ /* 0x000fc80007810000 */
[----:B------:R-:W-:Y:S01]  /*4220*/  FMNMX.FTZ R24, R87, R24, !PT ;  /* 0x0000001857187209 */ /* 0x000fe20007810000 */
[----:B------:R0:W-:Y:S03]  /*4230*/  MUFU.EX2 R14, R109 ;  /* 0x0000006d000e7308 */ /* 0x0001e60000000800 */
[----:B------:R-:W-:-:S04]  /*4240*/  FMNMX.FTZ R24, R37, R24, !PT ;  /* 0x0000001825187209 */ /* 0x000fc80007810000 */
[----:B------:R-:W-:Y:S01]  /*4250*/  FMNMX.FTZ R26, R93, R24, !PT ;  /* 0x000000185d1a7209 */ /* 0x000fe20007810000 */
[----:B------:R-:W-:Y:S01]  /*4260*/  MUFU.EX2 R46, R46 ;  /* 0x0000002e002e7308 */ /* 0x000fe20000000800 */
[----:B0-----:R-:W-:Y:S01]  /*4270*/  FSEL R109, R40, -INF , P6 ;  /* 0xff800000286d7808 */ /* 0x001fe20003000000 */
[----:B------:R-:W-:Y:S01]  /*4280*/  FFMA.FTZ R40, R129, R74, -R48 ;  /* 0x0000004a81287223 */ /* 0x000fe20000010830 */
        /* <DEDUP_REMOVED lines=14> */
[----:B---3--:R-:W-:Y:S01]  /*4370*/  FSEL R117, R32, -INF , P2 ;  /* 0xff80000020757808 */ /* 0x008fe20001000000 */
[----:B------:R-:W-:Y:S01]  /*4380*/  FFMA.FTZ R32, R157, R74, -R48 ;  /* 0x0000004a9d207223 */ /* 0x000fe20000010830 */
[----:B------:R-:W-:-:S04]  /*4390*/  FMNMX.FTZ R36, R111, R36, !PT ;  /* 0x000000246f247209 */ /* 0x000fc80007810000 */
[----:B------:R-:W-:Y:S01]  /*43a0*/  FMNMX.FTZ R36, R113, R36, !PT ;  /* 0x0000002471247209 */ /* 0x000fe20007810000 */
[----:B------:R-:W-:Y:S03]  /*43b0*/  MUFU.EX2 R65, R65 ;  /* 0x0000004100417308 */ /* 0x000fe60000000800 */
[----:B------:R-:W-:-:S04]  /*43c0*/  FMNMX.FTZ R36, R115, R36, !PT ;  /* 0x0000002473247209 */ /* 0x000fc80007810000 */
[----:B------:R-:W-:Y:S01]  /*43d0*/  FMNMX.FTZ R36, R117, R36, !PT ;  /* 0x0000002475247209 */ /* 0x000fe20007810000 */
[----:B------:R-:W-:Y:S04]  /*43e0*/  MUFU.EX2 R39, R39 ;  /* 0x0000002700277308 */ /* 0x000fe80000000800 */
[----:B------:R-:W0:Y:S04]  /*43f0*/  SHFL.BFLY PT, R69, R36, 0x2, 0x1f ;  /* 0x0c401f0024457f89 */ /* 0x000e2800000e0000 */
[----:B------:R-:W-:Y:S08]  /*4400*/  MUFU.EX2 R27, R27 ;  /* 0x0000001b001b7308 */ /* 0x000ff00000000800 */
[----:B------:R-:W-:Y:S08]  /*4410*/  MUFU.EX2 R28, R28 ;  /* 0x0000001c001c7308 */ /* 0x000ff00000000800 */
[----:B------:R-:W-:Y:S01]  /*4420*/  MUFU.EX2 R20, R20 ;  /* 0x0000001400147308 */ /* 0x000fe20000000800 */
[----:B0-----:R-:W-:Y:S01]  /*4430*/  FMNMX.FTZ R54, R36, R69, !PT ;  /* 0x0000004524367209 */ /* 0x001fe20007810000 */
[-CC-:B------:R-:W-:Y:S01]  /*4440*/  FFMA.FTZ R36, R137, R74.reuse, -R48.reuse ;  /* 0x0000004a89247223 */ /* 0x180fe20000010830 */
[----:B------:R-:W-:-:S05]  /*4450*/  FFMA.FTZ R69, R143, R74, -R48 ;  /* 0x0000004a8f457223 */ /* 0x000fca0000010830 */
[----:B------:R-:W-:Y:S01]  /*4460*/  MUFU.EX2 R63, R63 ;  /* 0x0000003f003f7308 */ /* 0x000fe20000000800 */
[----:B------:R-:W0:Y:S07]  /*4470*/  SHFL.BFLY PT, R83, R54, 0x1, 0x1f ;  /* 0x0c201f0036537f89 */ /* 0x000e2e00000e0000 */
[----:B------:R-:W-:Y:S08]  /*4480*/  MUFU.EX2 R57, R57 ;  /* 0x0000003900397308 */ /* 0x000ff00000000800 */
[----:B------:R-:W-:Y:S08]  /*4490*/  MUFU.EX2 R31, R31 ;  /* 0x0000001f001f7308 */ /* 0x000ff00000000800 */
[----:B------:R-:W-:Y:S01]  /*44a0*/  MUFU.EX2 R59, R59 ;  /* 0x0000003b003b7308 */ /* 0x000fe20000000800 */
[----:B0-----:R-:W-:-:S04]  /*44b0*/  FMNMX.FTZ R72, R54, R83, !PT ;  /* 0x0000005336487209 */ /* 0x001fc80007810000 */
[C---:B------:R-:W-:Y:S01]  /*44c0*/  FSETP.NEU.FTZ.AND P2, PT, R72.reuse, -INF , PT ;  /* 0xff8000004800780b */ /* 0x040fe20003f5d000 */
[----:B------:R-:W-:Y:S02]  /*44d0*/  FMUL.FTZ R50, R72, R74 ;  /* 0x0000004a48327220 */ /* 0x000fe40000410000 */
[----:B------:R-:W-:Y:S03]  /*44e0*/  MUFU.EX2 R83, R56 ;  /* 0x0000003800537308 */ /* 0x000fe60000000800 */
[----:B------:R-:W-:Y:S02]  /*44f0*/  FSEL R48, R50, RZ, P2 ;  /* 0x000000ff32307208 */ /* 0x000fe40001000000 */
        /* <DEDUP_REMOVED lines=13> */
[----:B------:R2:W3:Y:S01]  /*45d0*/  MUFU.EX2 R119, R4 ;  /* 0x0000000400777308 */ /* 0x0004e20000000800 */
[-CC-:B0-----:R-:W-:Y:S01]  /*45e0*/  FFMA.FTZ R3, R21, R74.reuse, -R48.reuse ;  /* 0x0000004a15037223 */ /* 0x181fe20000010830 */
[-CC-:B------:R-:W-:Y:S01]  /*45f0*/  FFMA.FTZ R56, R45, R74.reuse, -R48.reuse ;  /* 0x0000004a2d387223 */ /* 0x180fe20000010830 */
[-CC-:B------:R-:W-:Y:S01]  /*4600*/  FFMA.FTZ R15, R47, R74.reuse, -R48.reuse ;  /* 0x0000004a2f0f7223 */ /* 0x180fe20000010830 */
[-CC-:B------:R-:W-:Y:S01]  /*4610*/  FFMA.FTZ R58, R49, R74.reuse, -R48.reuse ;  /* 0x0000004a313a7223 */ /* 0x180fe20000010830 */
[-CC-:B------:R-:W-:Y:S01]  /*4620*/  FFMA.FTZ R41, R51, R74.reuse, -R48.reuse ;  /* 0x0000004a33297223 */ /* 0x180fe20000010830 */
[-CC-:B------:R-:W-:Y:S01]  /*4630*/  FFMA.FTZ R60, R53, R74.reuse, -R48.reuse ;  /* 0x0000004a353c7223 */ /* 0x180fe20000010830 */
[-C--:B------:R-:W-:Y:S01]  /*4640*/  FFMA.FTZ R21, R33, R74.reuse, -R48 ;  /* 0x0000004a21157223 */ /* 0x080fe20000010830 */
[----:B------:R1:W0:Y:S01]  /*4650*/  MUFU.EX2 R68, R5 ;  /* 0x0000000500447308 */ /* 0x0002220000000800 */
[----:B--2---:R-:W-:Y:S01]  /*4660*/  @!P1 PRMT R4, RZ, 0x654, R0 ;  /* 0x00000654ff049816 */ /* 0x004fe20000000000 */
[-CC-:B------:R-:W-:Y:S01]  /*4670*/  FFMA.FTZ R62, R55, R74.reuse, -R48.reuse ;  /* 0x0000004a373e7223 */ /* 0x180fe20000010830 */
[-CC-:B------:R-:W-:Y:S01]  /*4680*/  FFMA.FTZ R33, R61, R74.reuse, -R48.reuse ;  /* 0x0000004a3d217223 */ /* 0x180fe20000010830 */
[-CC-:B------:R-:W-:Y:S01]  /*4690*/  FFMA.FTZ R77, R77, R74.reuse, -R48.reuse ;  /* 0x0000004a4d4d7223 */ /* 0x180fe20000010830 */
[----:B------:R2:W-:Y:S01]  /*46a0*/  @!P1 SYNCS.ARRIVE.TRANS64.RED.A1T0 RZ, [R4+URZ], RZ ;  /* 0x000000ff04ff99a7 */ /* 0x0005e2000810043f */
[-CC-:B------:R-:W-:Y:S01]  /*46b0*/  FFMA.FTZ R23, R87, R74.reuse, -R48.reuse ;  /* 0x0000004a57177223 */ /* 0x180fe20000010830 */
[-CC-:B------:R-:W-:Y:S01]  /*46c0*/  FFMA.FTZ R95, R95, R74.reuse, -R48.reuse ;  /* 0x0000004a5f5f7223 */ /* 0x180fe20000010830 */
[----:B------:R-:W4:Y:S01]  /*46d0*/  MUFU.EX2 R7, R7 ;  /* 0x0000000700077308 */ /* 0x000f220000000800 */
[----:B-1----:R-:W-:Y:S01]  /*46e0*/  FADD.FTZ R5, R6, R105 ;  /* 0x0000006906057221 */ /* 0x002fe20000010000 */
[----:B---3--:R-:W-:Y:S01]  /*46f0*/  FADD.FTZ R35, R66, R119 ;  /* 0x0000007742237221 */ /* 0x008fe20000010000 */
[-CC-:B------:R-:W-:Y:S01]  /*4700*/  FFMA.FTZ R99, R99, R74.reuse, -R48.reuse ;  /* 0x0000004a63637223 */ /* 0x180fe20000010830 */
[--C-:B------:R-:W-:Y:S01]  /*4710*/  FFMA.FTZ R101, R101, R74, -R48.reuse ;  /* 0x0000004a65657223 */ /* 0x100fe20000010830 */
[----:B------:R-:W-:Y:S01]  /*4720*/  FADD.FTZ R70, R46, R5 ;  /* 0x000000052e467221 */ /* 0x000fe20000010000 */
[----:B------:R-:W-:Y:S01]  /*4730*/  F2FP.F16.F32.PACK_AB R5, R119, R66 ;  /* 0x000000427705723e */ /* 0x000fe200000000ff */
[-C--:B------:R-:W-:Y:S01]  /*4740*/  FFMA.FTZ R66, R25, R74.reuse, -R48 ;  /* 0x0000004a19427223 */ /* 0x080fe20000010830 */
[----:B------:R-:W1:Y:S01]  /*4750*/  MUFU.EX2 R9, R9 ;  /* 0x0000000900097308 */ /* 0x000e620000000800 */
[----:B0-----:R-:W-:Y:S01]  /*4760*/  FADD.FTZ R76, R68, R35 ;  /* 0x00000023444c7221 */ /* 0x001fe20000010000 */
[----:B------:R-:W-:Y:S01]  /*4770*/  FADD.FTZ R43, R107, R70 ;  /* 0x000000466b2b7221 */ /* 0x000fe20000010000 */
[--C-:B------:R-:W-:Y:S01]  /*4780*/  FFMA.FTZ R35, R37, R74, -R48.reuse ;  /* 0x0000004a25237223 */ /* 0x100fe20000010830 */
[----:B--2---:R-:W-:Y:S01]  /*4790*/  F2FP.F16.F32.PACK_AB R4, R105, R6 ;  /* 0x000000066904723e */ /* 0x004fe200000000ff */
[--C-:B------:R-:W-:Y:S01]  /*47a0*/  FFMA.FTZ R103, R103, R74, -R48.reuse ;  /* 0x0000004a67677223 */ /* 0x100fe20000010830 */
[----:B------:R-:W-:Y:S01]  /*47b0*/  F2FP.F16.F32.PACK_AB R6, R107, R46 ;  /* 0x0000002e6b06723e */ /* 0x000fe200000000ff */
[----:B------:R-:W-:Y:S01]  /*47c0*/  FFMA.FTZ R46, R93, R74, -R48 ;  /* 0x0000004a5d2e7223 */ /* 0x000fe20000010830 */
[----:B------:R-:W0:Y:S01]  /*47d0*/  MUFU.EX2 R50, R50 ;  /* 0x0000003200327308 */ /* 0x000e220000000800 */
[C---:B----4-:R-:W-:Y:S01]  /*47e0*/  FADD.FTZ R76, R7.reuse, R76 ;  /* 0x0000004c074c7221 */ /* 0x050fe20000010000 */
[----:B------:R-:W-:Y:S01]  /*47f0*/  F2FP.F16.F32.PACK_AB R7, R7, R68 ;  /* 0x000000440707723e */ /* 0x000fe200000000ff */
[----:B------:R-:W-:Y:S01]  /*4800*/  FADD.FTZ R68, R8, R43 ;  /* 0x0000002b08447221 */ /* 0x000fe20000010000 */
[----:B------:R-:W-:Y:S01]  /*4810*/  F2FP.F16.F32.PACK_AB R8, R65, R8 ;  /* 0x000000084108723e */ /* 0x000fe200000000ff */
[-CC-:B------:R-:W-:Y:S01]  /*4820*/  FFMA.FTZ R43, R97, R74.reuse, -R48.reuse ;  /* 0x0000004a612b7223 */ /* 0x180fe20000010830 */
[----:B------:R-:W-:Y:S01]  /*4830*/  FFMA.FTZ R109, R109, R74, -R48 ;  /* 0x0000004a6d6d7223 */ /* 0x000fe20000010830 */
[----:B------:R-:W-:Y:S01]  /*4840*/  FADD.FTZ R37, R65, R68 ;  /* 0x0000004441257221 */ /* 0x000fe20000010000 */
[----:B------:R-:W2:Y:S01]  /*4850*/  MUFU.EX2 R11, R11 ;  /* 0x0000000b000b7308 */ /* 0x000ea20000000800 */
[----:B-1----:R-:W-:Y:S01]  /*4860*/  FADD.FTZ R25, R9, R76 ;  /* 0x0000004c09197221 */ /* 0x002fe20000010000 */
[----:B------:R1:W-:Y:S01]  /*4870*/  STSM.16.M88.4 [R2+0x24300], R4 ;  /* 0x0243000402007844 */ /* 0x0003e20000000200 */
[----:B------:R-:W-:Y:S01]  /*4880*/  FADD.FTZ R70, R10, R37 ;  /* 0x000000250a467221 */ /* 0x000fe20000010000 */
[----:B------:R-:W-:Y:S01]  /*4890*/  F2FP.F16.F32.PACK_AB R10, R39, R10 ;  /* 0x0000000a270a723e */ /* 0x000fe200000000ff */
[-CC-:B------:R-:W-:Y:S01]  /*48a0*/  FFMA.FTZ R111, R111, R74.reuse, -R48.reuse ;  /* 0x0000004a6f6f7223 */ /* 0x180fe20000010830 */
[-C--:B------:R-:W-:Y:S01]  /*48b0*/  FFMA.FTZ R113, R113, R74.reuse, -R48 ;  /* 0x0000004a71717223 */ /* 0x080fe20000010830 */
[----:B------:R-:W-:Y:S01]  /*48c0*/  FADD.FTZ R70, R39, R70 ;  /* 0x0000004627467221 */ /* 0x000fe20000010000 */
[----:B------:R-:W3:Y:S01]  /*48d0*/  MUFU.EX2 R52, R52 ;  /* 0x0000003400347308 */ /* 0x000ee20000000800 */
[C---:B0-----:R-:W-:Y:S01]  /*48e0*/  FADD.FTZ R68, R50.reuse, R25 ;  /* 0x0000001932447221 */ /* 0x041fe20000010000 */
[-CC-:B------:R-:W-:Y:S01]  /*48f0*/  FFMA.FTZ R25, R29, R74.reuse, -R48.reuse ;  /* 0x0000004a1d197223 */ /* 0x180fe20000010830 */
[----:B------:R-:W-:Y:S01]  /*4900*/  F2FP.F16.F32.PACK_AB R9, R50, R9 ;  /* 0x000000093209723e */ /* 0x000fe200000000ff */
[-CC-:B------:R-:W-:Y:S01]  /*4910*/  FFMA.FTZ R115, R115, R74.reuse, -R48.reuse ;  /* 0x0000004a73737223 */ /* 0x180fe20000010830 */
[----:B------:R-:W-:Y:S01]  /*4920*/  FFMA.FTZ R48, R117, R74, -R48 ;  /* 0x0000004a75307223 */ /* 0x000fe20000010830 */
[--C-:B------:R-:W-:Y:S01]  /*4930*/  IMAD.MOV.U32 R65, RZ, RZ, R71.reuse ;  /* 0x000000ffff417224 */ /* 0x100fe200078e0047 */
[----:B------:R-:W-:Y:S01]  /*4940*/  MOV R49, R71 ;  /* 0x0000004700317202 */ /* 0x000fe20000000f00 */
[----:B------:R-:W0:Y:S01]  /*4950*/  MUFU.EX2 R3, R3 ;  /* 0x0000000300037308 */ /* 0x000e220000000800 */
[----:B--2---:R-:W-:Y:S01]  /*4960*/  FADD.FTZ R37, R11, R68 ;  /* 0x000000440b257221 */ /* 0x004fe20000010000 */
[----:B-1----:R-:W-:Y:S01]  /*4970*/  F2FP.F16.F32.PACK_AB R4, R28, R27 ;  /* 0x0000001b1c04723e */ /* 0x002fe200000000ff */
[----:B------:R-:W-:-:S02]  /*4980*/  IMAD.MOV.U32 R61, RZ, RZ, R71 ;  /* 0x000000ffff3d7224 */ /* 0x000fc400078e0047 */
[--C-:B------:R-:W-:Y:S02]  /*4990*/  IMAD.MOV.U32 R55, RZ, RZ, R71.reuse ;  /* 0x000000ffff377224 */ /* 0x100fe400078e0047 */
[----:B------:R-:W-:Y:S01]  /*49a0*/  IMAD.MOV.U32 R53, RZ, RZ, R71 ;  /* 0x000000ffff357224 */ /* 0x000fe200078e0047 */
[----:B------:R-:W1:Y:S01]  /*49b0*/  MUFU.EX2 R54, R54 ;  /* 0x0000003600367308 */ /* 0x000e620000000800 */
[C---:B---3--:R-:W-:Y:S01]  /*49c0*/  FADD.FTZ R68, R52.reuse, R37 ;  /* 0x0000002534447221 */ /* 0x048fe20000010000 */
[----:B------:R-:W-:Y:S01]  /*49d0*/  FADD.FTZ R37, R27, R70 ;  /* 0x000000461b257221 */ /* 0x000fe20000010000 */
[----:B------:R-:W-:Y:S01]  /*49e0*/  F2FP.F16.F32.PACK_AB R11, R52, R11 ;  /* 0x0000000b340b723e */ /* 0x000fe200000000ff */
[----:B------:R-:W-:Y:S02]  /*49f0*/  IMAD.MOV.U32 R51, RZ, RZ, R71 ;  /* 0x000000ffff337224 */ /* 0x000fe400078e0047 */
[----:B------:R-:W-:Y:S01]  /*4a00*/  FADD.FTZ R37, R28, R37 ;  /* 0x000000251c257221 */ /* 0x000fe20000010000 */
[----:B------:R-:W-:Y:S01]  /*4a10*/  IMAD.MOV.U32 R47, RZ, RZ, R71 ;  /* 0x000000ffff2f7224 */ /* 0x000fe200078e0047 */
[----:B------:R-:W2:Y:S01]  /*4a20*/  MUFU.EX2 R13, R13 ;  /* 0x0000000d000d7308 */ /* 0x000ea20000000800 */
[----:B0-----:R-:W-:Y:S01]  /*4a30*/  FADD.FTZ R45, R3, R68 ;  /* 0x00000044032d7221 */ /* 0x001fe20000010000 */
[----:B------:R-:W-:Y:S01]  /*4a40*/  FADD.FTZ R70, R20, R37 ;  /* 0x0000002514467221 */ /* 0x000fe20000010000 */
[----:B------:R-:W-:Y:S05]  /*4a50*/  STSM.16.M88.4 [R2+0x25b00], R8 ;  /* 0x025b000802007844 */ /* 0x000fea0000000200 */
[----:B------:R-:W0:Y:S01]  /*4a60*/  MUFU.EX2 R56, R56 ;  /* 0x0000003800387308 */ /* 0x000e220000000800 */
[C---:B-1----:R-:W-:Y:S01]  /*4a70*/  FADD.FTZ R68, R54.reuse, R45 ;  /* 0x0000002d36447221 */ /* 0x042fe20000010000 */
[----:B------:R-:W-:Y:S01]  /*4a80*/  FADD.FTZ R45, R63, R70 ;  /* 0x000000463f2d7221 */ /* 0x000fe20000010000 */
[----:B------:R-:W-:-:S03]  /*4a90*/  F2FP.F16.F32.PACK_AB R5, R54, R3 ;  /* 0x000000033605723e */ /* 0x000fc600000000ff */
[----:B------:R-:W-:Y:S01]  /*4aa0*/  FADD.FTZ R70, R12, R45 ;  /* 0x0000002d0c467221 */ /* 0x000fe20000010000 */
[----:B------:R-:W-:Y:S01]  /*4ab0*/  F2FP.F16.F32.PACK_AB R12, R57, R12 ;  /* 0x0000000c390c723e */ /* 0x000fe200000000ff */
[----:B------:R-:W1:Y:S01]  /*4ac0*/  MUFU.EX2 R15, R15 ;  /* 0x0000000f000f7308 */ /* 0x000e620000000800 */
[----:B--2---:R-:W-:Y:S01]  /*4ad0*/  FADD.FTZ R37, R13, R68 ;  /* 0x000000440d257221 */ /* 0x004fe20000010000 */
[----:B------:R-:W-:Y:S01]  /*4ae0*/  FADD.FTZ R45, R57, R70 ;  /* 0x00000046392d7221 */ /* 0x000fe20000010000 */
[-C--:B------:R-:W-:Y:S01]  /*4af0*/  MOV R70, R71.reuse ;  /* 0x0000004700467202 */ /* 0x080fe20000000f00 */
[----:B------:R-:W-:Y:S02]  /*4b00*/  IMAD.MOV.U32 R57, RZ, RZ, R71 ;  /* 0x000000ffff397224 */ /* 0x000fe400078e0047 */
[----:B------:R-:W-:Y:S01]  /*4b10*/  FADD.FTZ R6, R14, R45 ;  /* 0x0000002d0e067221 */ /* 0x000fe20000010000 */
[C---:B------:R-:W-:Y:S01]  /*4b20*/  F2FP.F16.F32.PACK_AB R14, R31.reuse, R14 ;  /* 0x0000000e1f0e723e */ /* 0x040fe200000000ff */
[----:B------:R-:W2:Y:S01]  /*4b30*/  MUFU.EX2 R58, R58 ;  /* 0x0000003a003a7308 */ /* 0x000ea20000000800 */
[----:B0-----:R-:W-:Y:S01]  /*4b40*/  FADD.FTZ R68, R56, R37 ;  /* 0x0000002538447221 */ /* 0x001fe20000010000 */
[----:B------:R-:W-:Y:S01]  /*4b50*/  FADD.FTZ R27, R31, R6 ;  /* 0x000000061f1b7221 */ /* 0x000fe20000010000 */
[----:B------:R-:W-:Y:S01]  /*4b60*/  F2FP.F16.F32.PACK_AB R6, R63, R20 ;  /* 0x000000143f06723e */ /* 0x000fe200000000ff */
[----:B------:R-:W-:Y:S01]  /*4b70*/  IMAD.MOV.U32 R45, RZ, RZ, R71 ;  /* 0x000000ffff2d7224 */ /* 0x000fe200078e0047 */
[----:B------:R-:W-:Y:S01]  /*4b80*/  MOV R63, R71 ;  /* 0x00000047003f7202 */ /* 0x000fe20000000f00 */
[----:B------:R-:W-:Y:S01]  /*4b90*/  FADD.FTZ R52, R24, R27 ;  /* 0x0000001b18347221 */ /* 0x000fe20000010000 */
[----:B------:R-:W-:Y:S01]  /*4ba0*/  F2FP.F16.F32.PACK_AB R24, R59, R24 ;  /* 0x000000183b18723e */ /* 0x000fe200000000ff */
[----:B------:R-:W0:Y:S01]  /*4bb0*/  MUFU.EX2 R41, R41 ;  /* 0x0000002900297308 */ /* 0x000e220000000800 */
[----:B-1----:R-:W-:Y:S01]  /*4bc0*/  FADD.FTZ R37, R15, R68 ;  /* 0x000000440f257221 */ /* 0x002fe20000010000 */
[----:B------:R-:W-:-:S06]  /*4bd0*/  IMAD.MOV.U32 R31, RZ, RZ, R71 ;  /* 0x000000ffff1f7224 */ /* 0x000fcc00078e0047 */
[----:B------:R-:W1:Y:S01]  /*4be0*/  MUFU.EX2 R60, R60 ;  /* 0x0000003c003c7308 */ /* 0x000e620000000800 */
[----:B--2---:R-:W-:-:S07]  /*4bf0*/  FADD.FTZ R68, R58, R37 ;  /* 0x000000253a447221 */ /* 0x004fce0000010000 */
[----:B------:R-:W2:Y:S01]  /*4c00*/  MUFU.EX2 R21, R21 ;  /* 0x0000001500157308 */ /* 0x000ea20000000800 */
[----:B0-----:R-:W-:Y:S01]  /*4c10*/  FADD.FTZ R7, R41, R68 ;  /* 0x0000004429077221 */ /* 0x001fe20000010000 */
[----:B------:R-:W-:-:S06]  /*4c20*/  IMAD.MOV.U32 R68, RZ, RZ, R71 ;  /* 0x000000ffff447224 */ /* 0x000fcc00078e0047 */
[----:B------:R-:W0:Y:S01]  /*4c30*/  MUFU.EX2 R62, R62 ;  /* 0x0000003e003e7308 */ /* 0x000e220000000800 */
[----:B-1----:R-:W-:Y:S01]  /*4c40*/  FADD.FTZ R28, R60, R7 ;  /* 0x000000073c1c7221 */ /* 0x002fe20000010000 */
[----:B------:R-:W-:Y:S01]  /*4c50*/  F2FP.F16.F32.PACK_AB R7, R56, R13 ;  /* 0x0000000d3807723e */ /* 0x000fe200000000ff */
[----:B------:R-:W-:Y:S01]  /*4c60*/  FADD.FTZ R13, R59, R52 ;  /* 0x000000343b0d7221 */ /* 0x000fe20000010000 */
[----:B------:R-:W-:Y:S01]  /*4c70*/  IMAD.MOV.U32 R59, RZ, RZ, R71 ;  /* 0x000000ffff3b7224 */ /* 0x000fe200078e0047 */
[----:B------:R-:W-:Y:S02]  /*4c80*/  MOV R56, R71 ;  /* 0x0000004700387202 */ /* 0x000fe40000000f00 */
[----:B------:R-:W-:Y:S01]  /*4c90*/  FADD.FTZ R52, R26, R13 ;  /* 0x0000000d1a347221 */ /* 0x000fe20000010000 */
[----:B------:R-:W1:Y:S01]  /*4ca0*/  MUFU.EX2 R33, R33 ;  /* 0x0000002100217308 */ /* 0x000e620000000800 */
[----:B--2---:R-:W-:Y:S01]  /*4cb0*/  FADD.FTZ R3, R21, R28 ;  /* 0x0000001c15037221 */ /* 0x004fe20000010000 */
[----:B------:R2:W-:Y:S01]  /*4cc0*/  STSM.16.M88.4 [R2+0x27300], R4 ;  /* 0x0273000402007844 */ /* 0x0005e20000000200 */
[----:B------:R-:W-:Y:S01]  /*4cd0*/  F2FP.F16.F32.PACK_AB R13, R58, R15 ;  /* 0x0000000f3a0d723e */ /* 0x000fe200000000ff */
[--C-:B------:R-:W-:Y:S01]  /*4ce0*/  IMAD.MOV.U32 R58, RZ, RZ, R71.reuse ;  /* 0x000000ffff3a7224 */ /* 0x100fe200078e0047 */
[----:B------:R-:W-:Y:S01]  /*4cf0*/  F2FP.F16.F32.PACK_AB R15, R60, R41 ;  /* 0x000000293c0f723e */ /* 0x000fe200000000ff */
[----:B------:R-:W-:-:S02]  /*4d00*/  IMAD.MOV.U32 R60, RZ, RZ, R71 ;  /* 0x000000ffff3c7224 */ /* 0x000fc400078e0047 */
[----:B------:R-:W3:Y:S01]  /*4d10*/  MUFU.EX2 R67, R67 ;  /* 0x0000004300437308 */ /* 0x000ee20000000800 */
[----:B0-----:R-:W-:Y:S01]  /*4d20*/  FADD.FTZ R28, R62, R3 ;  /* 0x000000033e1c7221 */ /* 0x001fe20000010000 */
[----:B------:R-:W-:Y:S06]  /*4d30*/  STSM.16.M88.4 [R2+0x28b00], R12 ;  /* 0x028b000c02007844 */ /* 0x000fec0000000200 */
[----:B------:R-:W0:Y:S01]  /*4d40*/  MUFU.EX2 R64, R64 ;  /* 0x0000004000407308 */ /* 0x000e220000000800 */
[----:B-1----:R-:W-:-:S07]  /*4d50*/  FADD.FTZ R3, R33, R28 ;  /* 0x0000001c21037221 */ /* 0x002fce0000010000 */
[----:B------:R-:W1:Y:S01]  /*4d60*/  MUFU.EX2 R30, R121 ;  /* 0x00000079001e7308 */ /* 0x000e620000000800 */
[C---:B---3--:R-:W-:Y:S01]  /*4d70*/  FADD.FTZ R27, R67.reuse, R52 ;  /* 0x00000034431b7221 */ /* 0x048fe20000010000 */
[----:B------:R-:W-:Y:S01]  /*4d80*/  F2FP.F16.F32.PACK_AB R26, R67, R26 ;  /* 0x0000001a431a723e */ /* 0x000fe200000000ff */
[----:B------:R-:W-:-:S05]  /*4d90*/  IMAD.MOV.U32 R67, RZ, RZ, R71 ;  /* 0x000000ffff437224 */ /* 0x000fca00078e0047 */
[----:B------:R-:W3:Y:S01]  /*4da0*/  MUFU.EX2 R0, R77 ;  /* 0x0000004d00007308 */ /* 0x000ee20000000800 */
[----:B0-----:R-:W-:-:S07]  /*4db0*/  FADD.FTZ R3, R64, R3 ;  /* 0x0000000340037221 */ /* 0x001fce0000010000 */
[----:B------:R-:W0:Y:S01]  /*4dc0*/  MUFU.EX2 R89, R89 ;  /* 0x0000005900597308 */ /* 0x000e220000000800 */
[----:B-1----:R-:W-:Y:S01]  /*4dd0*/  FADD.FTZ R28, R30, R27 ;  /* 0x0000001b1e1c7221 */ /* 0x002fe20000010000 */
[----:B------:R-:W-:Y:S01]  /*4de0*/  F2FP.F16.F32.PACK_AB R27, R64, R33 ;  /* 0x00000021401b723e */ /* 0x000fe200000000ff */
[----:B------:R-:W-:-:S05]  /*4df0*/  IMAD.MOV.U32 R64, RZ, RZ, R71 ;  /* 0x000000ffff407224 */ /* 0x000fca00078e0047 */
[----:B------:R-:W1:Y:S01]  /*4e00*/  MUFU.EX2 R42, R42 ;  /* 0x0000002a002a7308 */ /* 0x000e620000000800 */
[----:B---3--:R-:W-:-:S07]  /*4e10*/  FADD.FTZ R52, R0, R3 ;  /* 0x0000000300347221 */ /* 0x008fce0000010000 */
[----:B------:R-:W3:Y:S01]  /*4e20*/  MUFU.EX2 R23, R23 ;  /* 0x0000001700177308 */ /* 0x000ee20000000800 */
[----:B0-----:R-:W-:-:S07]  /*4e30*/  FADD.FTZ R3, R89, R28 ;  /* 0x0000001c59037221 */ /* 0x001fce0000010000 */
[----:B------:R-:W0:Y:S01]  /*4e40*/  MUFU.EX2 R85, R85 ;  /* 0x0000005500557308 */ /* 0x000e220000000800 */
[----:B-1----:R-:W-:-:S07]  /*4e50*/  FADD.FTZ R54, R42, R3 ;  /* 0x000000032a367221 */ /* 0x002fce0000010000 */
[----:B------:R-:W1:Y:S01]  /*4e60*/  MUFU.EX2 R35, R35 ;  /* 0x0000002300237308 */ /* 0x000e620000000800 */
[C---:B---3--:R-:W-:Y:S01]  /*4e70*/  FADD.FTZ R52, R23.reuse, R52 ;  /* 0x0000003417347221 */ /* 0x048fe20000010000 */
[----:B--2---:R-:W-:-:S06]  /*4e80*/  F2FP.F16.F32.PACK_AB R5, R23, R0 ;  /* 0x000000001705723e */ /* 0x004fcc00000000ff */
[----:B------:R-:W2:Y:S01]  /*4e90*/  MUFU.EX2 R40, R40 ;  /* 0x0000002800287308 */ /* 0x000ea20000000800 */
[----:B0-----:R-:W-:Y:S01]  /*4ea0*/  FADD.FTZ R9, R85, R54 ;  /* 0x0000003655097221 */ /* 0x001fe20000010000 */
[----:B------:R-:W-:-:S06]  /*4eb0*/  IMAD.MOV.U32 R54, RZ, RZ, R71 ;  /* 0x000000ffff367224 */ /* 0x000fcc00078e0047 */
[----:B------:R-:W0:Y:S01]  /*4ec0*/  MUFU.EX2 R46, R46 ;  /* 0x0000002e002e7308 */ /* 0x000e220000000800 */
[----:B-1----:R-:W-:Y:S01]  /*4ed0*/  FADD.FTZ R3, R35, R52 ;  /* 0x0000003423037221 */ /* 0x002fe20000010000 */
[----:B------:R-:W-:-:S06]  /*4ee0*/  IMAD.MOV.U32 R52, RZ, RZ, R71 ;  /* 0x000000ffff347224 */ /* 0x000fcc00078e0047 */
[----:B------:R-:W1:Y:S01]  /*4ef0*/  MUFU.EX2 R73, R73 ;  /* 0x0000004900497308 */ /* 0x000e620000000800 */
[----:B--2---:R-:W-:-:S07]  /*4f00*/  FADD.FTZ R6, R40, R9 ;  /* 0x0000000928067221 */ /* 0x004fce0000010000 */
[----:B------:R-:W2:Y:S01]  /*4f10*/  MUFU.EX2 R29, R95 ;  /* 0x0000005f001d7308 */ /* 0x000ea20000000800 */
[----:B0-----:R-:W-:-:S07]  /*4f20*/  FADD.FTZ R4, R46, R3 ;  /* 0x000000032e047221 */ /* 0x001fce0000010000 */
[----:B------:R-:W0:Y:S01]  /*4f30*/  MUFU.EX2 R38, R38 ;  /* 0x0000002600267308 */ /* 0x000e220000000800 */
[----:B-1----:R-:W-:Y:S01]  /*4f40*/  FADD.FTZ R7, R73, R6 ;  /* 0x0000000649077221 */ /* 0x002fe20000010000 */
[----:B------:R-:W-:Y:S02]  /*4f50*/  F2FP.F16.F32.PACK_AB R6, R85, R42 ;  /* 0x0000002a5506723e */ /* 0x000fe400000000ff */
[----:B------:R-:W-:-:S04]  /*4f60*/  F2FP.F16.F32.PACK_AB R40, R73, R40 ;  /* 0x000000284928723e */ /* 0x000fc800000000ff */
[----:B------:R-:W1:Y:S01]  /*4f70*/  MUFU.EX2 R66, R66 ;  /* 0x0000004200427308 */ /* 0x000e620000000800 */
[----:B--2---:R-:W-:Y:S01]  /*4f80*/  FADD.FTZ R3, R29, R4 ;  /* 0x000000041d037221 */ /* 0x004fe20000010000 */
[----:B------:R-:W-:Y:S01]  /*4f90*/  F2FP.F16.F32.PACK_AB R4, R89, R30 ;  /* 0x0000001e5904723e */ /* 0x000fe200000000ff */
[----:B------:R-:W-:-:S05]  /*4fa0*/  IMAD.MOV.U32 R30, RZ, RZ, R71 ;  /* 0x000000ffff1e7224 */ /* 0x000fca00078e0047 */
[----:B------:R-:W2:Y:S01]  /*4fb0*/  MUFU.EX2 R79, R79 ;  /* 0x0000004f004f7308 */ /* 0x000ea20000000800 */
[----:B0-----:R-:W-:Y:S01]  /*4fc0*/  FADD.FTZ R10, R38, R7 ;  /* 0x00000007260a7221 */ /* 0x001fe20000010000 */
[----:B------:R-:W-:Y:S01]  /*4fd0*/  F2FP.F16.F32.PACK_AB R7, R46, R35 ;  /* 0x000000232e07723e */ /* 0x000fe200000000ff */
[----:B------:R-:W-:-:S05]  /*4fe0*/  IMAD.MOV.U32 R46, RZ, RZ, R71 ;  /* 0x000000ffff2e7224 */ /* 0x000fca00078e0047 */
[----:B------:R-:W0:Y:S01]  /*4ff0*/  MUFU.EX2 R43, R43 ;  /* 0x0000002b002b7308 */ /* 0x000e220000000800 */
[C---:B-1----:R-:W-:Y:S01]  /*5000*/  FADD.FTZ R8, R66.reuse, R3 ;  /* 0x0000000342087221 */ /* 0x042fe20000010000 */
[----:B------:R-:W-:Y:S01]  /*5010*/  F2FP.F16.F32.PACK_AB R41, R66, R29 ;  /* 0x0000001d4229723e */ /* 0x000fe200000000ff */
[--C-:B------:R-:W-:Y:S02]  /*5020*/  IMAD.MOV.U32 R66, RZ, RZ, R71.reuse ;  /* 0x000000ffff427224 */ /* 0x100fe400078e0047 */
[----:B------:R-:W-:-:S03]  /*5030*/  IMAD.MOV.U32 R29, RZ, RZ, R71 ;  /* 0x000000ffff1d7224 */ /* 0x000fc600078e0047 */
[----:B------:R-:W1:Y:S01]  /*5040*/  MUFU.EX2 R36, R36 ;  /* 0x0000002400247308 */ /* 0x000e620000000800 */
[C---:B--2---:R-:W-:Y:S01]  /*5050*/  FADD.FTZ R9, R79.reuse, R10 ;  /* 0x0000000a4f097221 */ /* 0x044fe20000010000 */
[----:B------:R-:W-:-:S06]  /*5060*/  F2FP.F16.F32.PACK_AB R42, R79, R38 ;  /* 0x000000264f2a723e */ /* 0x000fcc00000000ff */
[----:B------:R-:W2:Y:S01]  /*5070*/  MUFU.EX2 R50, R99 ;  /* 0x0000006300327308 */ /* 0x000ea20000000800 */
[----:B0-----:R-:W-:-:S07]  /*5080*/  FADD.FTZ R3, R43, R8 ;  /* 0x000000082b037221 */ /* 0x001fce0000010000 */
[----:B------:R-:W0:Y:S01]  /*5090*/  MUFU.EX2 R81, R81 ;  /* 0x0000005100517308 */ /* 0x000e220000000800 */
[----:B-1----:R-:W-:-:S07]  /*50a0*/  FADD.FTZ R10, R36, R9 ;  /* 0x00000009240a7221 */ /* 0x002fce0000010000 */
[----:B------:R-:W1:Y:S01]  /*50b0*/  MUFU.EX2 R37, R101 ;  /* 0x0000006500257308 */ /* 0x000e620000000800 */
[C---:B--2---:R-:W-:Y:S01]  /*50c0*/  FADD.FTZ R8, R50.reuse, R3 ;  /* 0x0000000332087221 */ /* 0x044fe20000010000 */
[----:B------:R-:W-:Y:S01]  /*50d0*/  F2FP.F16.F32.PACK_AB R43, R50, R43 ;  /* 0x0000002b322b723e */ /* 0x000fe200000000ff */
[----:B------:R-:W-:-:S05]  /*50e0*/  IMAD.MOV.U32 R50, RZ, RZ, R71 ;  /* 0x000000ffff327224 */ /* 0x000fca00078e0047 */
[----:B------:R-:W2:Y:S01]  /*50f0*/  MUFU.EX2 R34, R34 ;  /* 0x0000002200227308 */ /* 0x000ea20000000800 */
[C---:B0-----:R-:W-:Y:S01]  /*5100*/  FADD.FTZ R9, R81.reuse, R10 ;  /* 0x0000000a51097221 */ /* 0x041fe20000010000 */
[----:B------:R-:W-:-:S06]  /*5110*/  F2FP.F16.F32.PACK_AB R36, R81, R36 ;  /* 0x000000245124723e */ /* 0x000fcc00000000ff */
[----:B------:R-:W0:Y:S01]  /*5120*/  MUFU.EX2 R20, R103 ;  /* 0x0000006700147308 */ /* 0x000e220000000800 */
[----:B-1----:R-:W-:-:S07]  /*5130*/  FADD.FTZ R3, R37, R8 ;  /* 0x0000000825037221 */ /* 0x002fce0000010000 */
[----:B------:R-:W1:Y:S01]  /*5140*/  MUFU.EX2 R69, R69 ;  /* 0x0000004500457308 */ /* 0x000e620000000800 */
[----:B--2---:R-:W-:-:S07]  /*5150*/  FADD.FTZ R10, R34, R9 ;  /* 0x00000009220a7221 */ /* 0x004fce0000010000 */
[----:B------:R2:W3:Y:S01]  /*5160*/  MUFU.EX2 R39, R25 ;  /* 0x0000001900277308 */ /* 0x0004e20000000800 */
[C---:B0-----:R-:W-:Y:S01]  /*5170*/  FADD.FTZ R8, R20.reuse, R3 ;  /* 0x0000000314087221 */ /* 0x041fe20000010000 */
[----:B------:R-:W-:-:S06]  /*5180*/  F2FP.F16.F32.PACK_AB R37, R20, R37 ;  /* 0x000000251425723e */ /* 0x000fcc00000000ff */
[----:B------:R-:W-:Y:S01]  /*5190*/  MUFU.EX2 R32, R32 ;  /* 0x0000002000207308 */ /* 0x000fe20000000800 */
[----:B--2---:R-:W-:Y:S01]  /*51a0*/  F2FP.F16.F32.PACK_AB R25, R62, R21 ;  /* 0x000000153e19723e */ /* 0x004fe200000000ff */
[----:B------:R-:W-:Y:S01]  /*51b0*/  IMAD.MOV.U32 R62, RZ, RZ, R71 ;  /* 0x000000ffff3e7224 */ /* 0x000fe200078e0047 */
[----:B-1----:R-:W-:-:S03]  /*51c0*/  F2FP.F16.F32.PACK_AB R38, R69, R34 ;  /* 0x000000224526723e */ /* 0x002fc600000000ff */
[----:B------:R0:W-:Y:S02]  /*51d0*/  STSM.16.M88.4 [R2+0x2a300], R24 ;  /* 0x02a3001802007844 */ /* 0x0001e40000000200 */
[----:B------:R-:W1:Y:S01]  /*51e0*/  MUFU.EX2 R28, R109 ;  /* 0x0000006d001c7308 */ /* 0x000e620000000800 */
[----:B---3--:R-:W-:Y:S01]  /*51f0*/  FADD.FTZ R3, R39, R8 ;  /* 0x0000000827037221 */ /* 0x008fe20000010000 */
[----:B------:R2:W-:Y:S04]  /*5200*/  STSM.16.M88.4 [R2+0x2bb00], R4 ;  /* 0x02bb000402007844 */ /* 0x0005e80000000200 */
[----:B------:R3:W-:Y:S02]  /*5210*/  STSM.16.M88.4 [R2+0x2d300], R40 ;  /* 0x02d3002802007844 */ /* 0x0007e40000000200 */
[----:B------:R-:W-:Y:S01]  /*5220*/  MUFU.EX2 R44, R44 ;  /* 0x0000002c002c7308 */ /* 0x000fe20000000800 */
[----:B0-----:R-:W-:-:S07]  /*5230*/  IMAD.MOV.U32 R27, RZ, RZ, R71 ;  /* 0x000000ffff1b7224 */ /* 0x001fce00078e0047 */
[----:B------:R-:W0:Y:S01]  /*5240*/  MUFU.EX2 R91, R91 ;  /* 0x0000005b005b7308 */ /* 0x000e220000000800 */
[C---:B-1----:R-:W-:Y:S01]  /*5250*/  F2FP.F16.F32.PACK_AB R39, R28.reuse, R39 ;  /* 0x000000271c27723e */ /* 0x042fe200000000ff */
[----:B--2---:R-:W-:Y:S01]  /*5260*/  FADD.FTZ R5, R69, R10 ;  /* 0x0000000a45057221 */ /* 0x004fe20000010000 */
[----:B------:R-:W-:Y:S01]  /*5270*/  FADD.FTZ R4, R28, R3 ;  /* 0x000000031c047221 */ /* 0x000fe20000010000 */
[----:B------:R-:W-:Y:S01]  /*5280*/  IMAD.MOV.U32 R69, RZ, RZ, R71 ;  /* 0x000000ffff457224 */ /* 0x000fe200078e0047 */
[-C--:B------:R-:W-:Y:S01]  /*5290*/  MOV R28, R71.reuse ;  /* 0x00000047001c7202 */ /* 0x080fe20000000f00 */
[----:B------:R-:W-:Y:S01]  /*52a0*/  FADD.FTZ R6, R32, R5 ;  /* 0x0000000520067221 */ /* 0x000fe20000010000 */
[C---:B------:R-:W-:Y:S01]  /*52b0*/  F2FP.F16.F32.PACK_AB R32, R83.reuse, R32 ;  /* 0x000000205320723e */ /* 0x040fe200000000ff */
[----:B------:R-:W1:Y:S01]  /*52c0*/  MUFU.EX2 R111, R111 ;  /* 0x0000006f006f7308 */ /* 0x000e620000000800 */
[----:B------:R2:W-:Y:S01]  /*52d0*/  STSM.16.M88.4 [R2+0x2eb00], R36 ;  /* 0x02eb002402007844 */ /* 0x0005e20000000200 */
[----:B------:R-:W-:Y:S01]  /*52e0*/  FADD.FTZ R5, R83, R6 ;  /* 0x0000000653057221 */ /* 0x000fe20000010000 */
[--C-:B---3--:R-:W-:Y:S01]  /*52f0*/  IMAD.MOV.U32 R43, RZ, RZ, R71.reuse ;  /* 0x000000ffff2b7224 */ /* 0x108fe200078e0047 */
[----:B------:R-:W-:Y:S01]  /*5300*/  MOV R42, R71 ;  /* 0x00000047002a7202 */ /* 0x000fe20000000f00 */
[----:B------:R-:W-:-:S02]  /*5310*/  IMAD.MOV.U32 R41, RZ, RZ, R71 ;  /* 0x000000ffff297224 */ /* 0x000fc400078e0047 */
[----:B------:R-:W-:Y:S01]  /*5320*/  IMAD.MOV.U32 R40, RZ, RZ, R71 ;  /* 0x000000ffff287224 */ /* 0x000fe200078e0047 */
[----:B------:R-:W3:Y:S01]  /*5330*/  MUFU.EX2 R0, R113 ;  /* 0x0000007100007308 */ /* 0x000ee20000000800 */
[----:B0-----:R-:W-:Y:S01]  /*5340*/  F2FP.F16.F32.PACK_AB R34, R91, R44 ;  /* 0x0000002c5b22723e */ /* 0x001fe200000000ff */
[----:B------:R-:W-:Y:S01]  /*5350*/  FADD.FTZ R44, R44, R5 ;  /* 0x000000052c2c7221 */ /* 0x000fe20000010000 */
[--C-:B------:R-:W-:Y:S02]  /*5360*/  IMAD.MOV.U32 R26, RZ, RZ, R71.reuse ;  /* 0x000000ffff1a7224 */ /* 0x100fe400078e0047 */
[--C-:B------:R-:W-:Y:S02]  /*5370*/  IMAD.MOV.U32 R25, RZ, RZ, R71.reuse ;  /* 0x000000ffff197224 */ /* 0x100fe400078e0047 */
[--C-:B------:R-:W-:Y:S01]  /*5380*/  IMAD.MOV.U32 R24, RZ, RZ, R71.reuse ;  /* 0x000000ffff187224 */ /* 0x100fe200078e0047 */
[----:B------:R-:W0:Y:S01]  /*5390*/  MUFU.EX2 R115, R115 ;  /* 0x0000007300737308 */ /* 0x000e220000000800 */
[----:B-1----:R-:W-:Y:S01]  /*53a0*/  FADD.FTZ R3, R111, R4 ;  /* 0x000000046f037221 */ /* 0x002fe20000010000 */
[----:B--2---:R-:W-:-:S02]  /*53b0*/  IMAD.MOV.U32 R39, RZ, RZ, R71 ;  /* 0x000000ffff277224 */ /* 0x004fc400078e0047 */
[--C-:B------:R-:W-:Y:S02]  /*53c0*/  IMAD.MOV.U32 R38, RZ, RZ, R71.reuse ;  /* 0x000000ffff267224 */ /* 0x100fe400078e0047 */
[----:B------:R-:W-:Y:S02]  /*53d0*/  IMAD.MOV.U32 R37, RZ, RZ, R71 ;  /* 0x000000ffff257224 */ /* 0x000fe400078e0047 */
[----:B------:R-:W1:Y:S01]  /*53e0*/  MUFU.EX2 R48, R48 ;  /* 0x0000003000307308 */ /* 0x000e620000000800 */
[C---:B---3--:R-:W-:Y:S01]  /*53f0*/  F2FP.F16.F32.PACK_AB R33, R0.reuse, R111 ;  /* 0x0000006f0021723e */ /* 0x048fe200000000ff */
[----:B------:R-:W-:Y:S01]  /*5400*/  FADD.FTZ R4, R0, R3 ;  /* 0x0000000300047221 */ /* 0x000fe20000010000 */
[----:B------:R-:W-:-:S03]  /*5410*/  IMAD.MOV.U32 R36, RZ, RZ, R71 ;  /* 0x000000ffff247224 */ /* 0x000fc600078e0047 */
[----:B0-----:R-:W-:Y:S01]  /*5420*/  FADD.FTZ R3, R115, R4 ;  /* 0x0000000473037221 */ /* 0x001fe20000010000 */
[----:B------:R-:W-:Y:S01]  /*5430*/  FADD.FTZ R4, R91, R44 ;  /* 0x0000002c5b047221 */ /* 0x000fe20000010000 */
[----:B------:R-:W-:Y:S01]  /*5440*/  IMAD.MOV.U32 R44, RZ, RZ, R71 ;  /* 0x000000ffff2c7224 */ /* 0x000fe200078e0047 */
[C---:B-1----:R-:W-:Y:S01]  /*5450*/  F2FP.F16.F32.PACK_AB R35, R48.reuse, R115 ;  /* 0x000000733023723e */ /* 0x042fe200000000ff */
[----:B------:R-:W-:Y:S01]  /*5460*/  FADD.FTZ R3, R48, R3 ;  /* 0x0000000330037221 */ /* 0x000fe20000010000 */
[----:B------:R-:W-:-:S03]  /*5470*/  IMAD.MOV.U32 R48, RZ, RZ, R71 ;  /* 0x000000ffff307224 */ /* 0x000fc600078e0047 */
[----:B------:R0:W-:Y:S01]  /*5480*/  STSM.16.M88.4 [R2+0x30300], R32 ;  /* 0x0303002002007844 */ /* 0x0001e20000000200 */
[----:B------:R1:W-:Y:S06]  /*5490*/  MEMBAR.ALL.CTA ;  /* 0x0000000000007992 */ /* 0x0003ec0000008000 */
[----:B-1----:R-:W1:Y:S01]  /*54a0*/  FENCE.VIEW.ASYNC.S ;  /* 0x00000000000073c6 */ /* 0x002e620000000000 */
[----:B0-----:R-:W-:Y:S01]  /*54b0*/  MOV R35, R71 ;  /* 0x0000004700237202 */ /* 0x001fe20000000f00 */
[--C-:B------:R-:W-:Y:S02]  /*54c0*/  IMAD.MOV.U32 R34, RZ, RZ, R71.reuse ;  /* 0x000000ffff227224 */ /* 0x100fe400078e0047 */
[----:B------:R-:W-:-:S02]  /*54d0*/  IMAD.MOV.U32 R33, RZ, RZ, R71 ;  /* 0x000000ffff217224 */ /* 0x000fc400078e0047 */
[----:B------:R-:W-:Y:S01]  /*54e0*/  IMAD.MOV.U32 R32, RZ, RZ, R71 ;  /* 0x000000ffff207224 */ /* 0x000fe200078e0047 */
[----:B-1----:R-:W-:Y:S01]  /*54f0*/  NOP ;  /* 0x0000000000007918 */ /* 0x002fe20000000000 */
[----:B------:R-:W-:Y:S05]  /*5500*/  @!P2 BRA `(.L_x_133) ;  /* 0x00000040007ca947 */ /* 0x000fea0003800000 */
[----:B------:R-:W-:Y:S01]  /*5510*/  VIADD R0, R22, 0xfffffffe ;  /* 0xfffffffe16007836 */ /* 0x000fe20000000000 */
[----:B------:R-:W-:Y:S01]  /*5520*/  MOV R5, R75 ;  /* 0x0000004b00057202 */ /* 0x000fe20000000f00 */
[----:B------:R-:W-:Y:S01]  /*5530*/  IMAD.MOV.U32 R6, RZ, RZ, R72 ;  /* 0x000000ffff067224 */ /* 0x000fe200078e0048 */
[----:B------:R-:W-:Y:S01]  /*5540*/  CS2R R70, SRZ ;  /* 0x0000000000467805 */ /* 0x000fe2000001ff00 */
[----:B------:R-:W-:Y:S01]  /*5550*/  IMAD.MOV.U32 R7, RZ, RZ, R16 ;  /* 0x000000ffff077224 */ /* 0x000fe200078e0010 */
        /* <DEDUP_REMOVED lines=24> */
[----:B------:R-:W-:-:S05]  /*56e0*/  ULDC UR57, c[0x0][0x9d8] ;  /* 0x0002760000397ab9 */ /* 0x000fca0000000800 */
.L_x_142:
[----:B------:R-:W-:Y:S01]  /*56f0*/  UIADD3 UR39, UR58, 0x1, URZ ;  /* 0x000000013a277890 */ /* 0x000fe2000fffe03f */
[----:B------:R-:W-:-:S03]  /*5700*/  ISETP.NE.AND P3, PT, RZ, UR38, PT ;  /* 0x00000026ff007c0c */ /* 0x000fc6000bf65270 */
[----:B------:R-:W-:-:S04]  /*5710*/  UISETP.NE.AND UP0, UPT, UR39, 0x2, UPT ;  /* 0x000000022700788c */ /* 0x000fc8000bf05270 */
[----:B------:R-:W-:Y:S02]  /*5720*/  USEL UR6, URZ, 0x1, UP0 ;  /* 0x000000013f067887 */ /* 0x000fe40008000000 */
[----:B------:R-:W-:-:S04]  /*5730*/  USEL UR39, UR39, URZ, UP0 ;  /* 0x0000003f27277287 */ /* 0x000fc80008000000 */
[----:B------:R-:W-:Y:S01]  /*5740*/  LOP3.LUT R16, R7, UR6, RZ, 0x3c, !PT ;  /* 0x0000000607107c12 */ /* 0x000fe2000f8e3cff */
[----:B----4-:R-:W-:Y:S07]  /*5750*/  @P3 BRA `(.L_x_134) ;  /* 0x0000000000283947 */ /* 0x010fee0003800000 */
[----:B------:R-:W-:Y:S05]  /*5760*/  @!P0 BRA `(.L_x_135) ;  /* 0x0000000000048947 */ /* 0x000fea0003800000 */
[----:B------:R-:W-:Y:S01]  /*5770*/  BPT.TRAP 0x1 ;  /* 0x000000040000795c */ /* 0x000fe20000300000 */
.L_x_135:
[----:B------:R-:W-:Y:S01]  /*5780*/  ULEA UR6, UR39, UR36, 0x3 ;  /* 0x0000002427067291 */ /* 0x000fe2000f8e183f */
[----:B------:R-:W-:-:S08]  /*5790*/  SHF.L.U32 R8, R16, 0x1f, RZ ;  /* 0x0000001f10087819 */ /* 0x000fd000000006ff */
[----:B------:R0:W1:Y:S01]  /*57a0*/  SYNCS.PHASECHK.TRANS64.TRYWAIT P2, [UR6+0x31c30], R8 ;  /* 0x031c3008ff0075a7 */ /* 0x0000620008040146 */
[----:B------:R-:W-:Y:S05]  /*57b0*/  @!P0 BRA `(.L_x_136) ;  /* 0x0000000000048947 */ /* 0x000fea0003800000 */
[----:B------:R-:W-:Y:S01]  /*57c0*/  BPT.TRAP 0x1 ;  /* 0x000000040000795c */ /* 0x000fe20000300000 */
.L_x_136:
[----:B-1----:R-:W-:Y:S05]  /*57d0*/  @P2 BRA `(.L_x_134) ;  /* 0x0000000000082947 */ /* 0x002fea0003800000 */
[----:B------:R-:W1:Y:S02]  /*57e0*/  SYNCS.PHASECHK.TRANS64.TRYWAIT P2, [UR6+0x31c30], R8 ;  /* 0x031c3008ff0075a7 */ /* 0x000e640008040146 */
[----:B-1----:R-:W-:Y:S05]  /*57f0*/  @!P2 BRA `(.L_x_137) ;  /* 0x000000a400a4a947 */ /* 0x002fea0003800000 */
.L_x_134:
[----:B-1----:R-:W1:Y:S01]  /*5800*/  S2R R9, SR_TID.X ;  /* 0x0000000000097919 */ /* 0x002e620000002100 */
[----:B------:R-:W-:Y:S01]  /*5810*/  UIMAD UR26, UR39, 0x6c0, UR56 ;  /* 0x000006c0271a78a4 */ /* 0x000fe2000f8e0238 */
[----:B------:R-:W-:Y:S01]  /*5820*/  UMOV UR27, 0x80000020 ;  /* 0x80000020001b7882 */ /* 0x000fe20000000000 */
[----:B------:R-:W-:Y:S02]  /*5830*/  UMOV UR28, UR24 ;  /* 0x00000018001c7c82 */ /* 0x000fe40008000000 */
[----:B------:R-:W-:Y:S01]  /*5840*/  UIADD3 UR30, UR26, 0x40, URZ ;  /* 0x000000401a1e7890 */ /* 0x000fe2000fffe03f */
        /* <DEDUP_REMOVED lines=20> */
[----:B-1----:R-:W-:Y:S01]  /*5990*/  SHF.R.U32.HI R9, RZ, 0x7, R9 ;  /* 0x00000007ff097819 */ /* 0x002fe20000011609 */
[----:B------:R-:W-:Y:S01]  /*59a0*/  UMOV UR53, UR25 ;  /* 0x0000001900357c82 */ /* 0x000fe20008000000 */
[----:B------:R-:W-:Y:S01]  /*59b0*/  UMOV UR55, 0x80000020 ;  /* 0x8000002000377882 */ /* 0x000fe20000000000 */
[----:B------:R-:W-:-:S02]  /*59c0*/  UIADD3 UR6, UR26, 0x200, URZ ;  /* 0x000002001a067890 */ /* 0x000fc4000fffe03f */
[----:B0-----:R-:W-:Y:S01]  /*59d0*/  VIADD R8, R9, 0x8 ;  /* 0x0000000809087836 */ /* 0x001fe20000000000 */
[----:B------:R-:W-:Y:S01]  /*59e0*/  UMOV UR7, 0x80000020 ;  /* 0x8000002000077882 */ /* 0x000fe20000000000 */
[----:B------:R-:W-:Y:S01]  /*59f0*/  UIADD3 UR10, UR26, 0x202, URZ ;  /* 0x000002021a0a7890 */ /* 0x000fe2000fffe03f */
[----:B------:R-:W-:Y:S02]  /*5a00*/  UMOV UR11, 0x80000020 ;  /* 0x80000020000b7882 */ /* 0x000fe40000000000 */
        /* <DEDUP_REMOVED lines=8> */
[----:B------:R-:W-:Y:S03]  /*5a90*/  HGMMA.64x16x16.F32 R136, gdesc[UR24], RZ, !UPT, gsb0 ;  /* 0x00200000188879f0 */ /* 0x000fe6000c0008ff */
        /* <DEDUP_REMOVED lines=314> */
[----:B0-----:R-:W-:Y:S05]  /*6e40*/  @P3 BRA `(.L_x_138) ;  /* 0x0000000000283947 */ /* 0x001fea0003800000 */
[----:B------:R-:W-:Y:S05]  /*6e50*/  @!P0 BRA `(.L_x_139) ;  /* 0x0000000000048947 */ /* 0x000fea0003800000 */
[----:B------:R-:W-:Y:S01]  /*6e60*/  BPT.TRAP 0x1 ;  /* 0x000000040000795c */ /* 0x000fe20000300000 */
.L_x_139:
[----:B------:R-:W-:Y:S01]  /*6e70*/  ULEA UR6, UR58, UR36, 0x3 ;  /* 0x000000243a067291 */ /* 0x000fe2000f8e183f */
[----:B------:R-:W-:-:S08]  /*6e80*/  SHF.L.U32 R7, R7, 0x1f, RZ ;  /* 0x0000001f07077819 */ /* 0x000fd000000006ff */
[----:B------:R0:W1:Y:S01]  /*6e90*/  SYNCS.PHASECHK.TRANS64.TRYWAIT P2, [UR6+0x31c50], R7 ;  /* 0x031c5007ff0075a7 */ /* 0x0000620008040146 */
[----:B------:R-:W-:Y:S05]  /*6ea0*/  @!P0 BRA `(.L_x_140) ;  /* 0x0000000000048947 */ /* 0x000fea0003800000 */
[----:B------:R-:W-:Y:S01]  /*6eb0*/  BPT.TRAP 0x1 ;  /* 0x000000040000795c */ /* 0x000fe20000300000 */
.L_x_140:
[----:B-1----:R-:W-:Y:S05]  /*6ec0*/  @P2 BRA `(.L_x_138) ;  /* 0x0000000000082947 */ /* 0x002fea0003800000 */
[----:B------:R-:W1:Y:S02]  /*6ed0*/  SYNCS.PHASECHK.TRANS64.TRYWAIT P2, [UR6+0x31c50], R7 ;  /* 0x031c5007ff0075a7 */ /* 0x000e640008040146 */
[----:B-1----:R-:W-:Y:S05]  /*6ee0*/  @!P2 BRA `(.L_x_141) ;  /* 0x000000900000a947 */ /* 0x002fea0003800000 */
.L_x_138:
[----:B------:R-:W-:Y:S01]  /*6ef0*/  UIADD3 UR6, UR36, 0x200, URZ ;  /* 0x0000020024067890 */ /* 0x000fe2000fffe03f */
[----:B------:R-:W-:Y:S01]  /*6f00*/  WARPGROUP.ARRIVE ;  /* 0x00000000000079c5 */ /* 0x000fe20000000000 */
[----:B------:R-:W-:Y:S01]  /*6f10*/  ULOP3.LUT UR7, UR37, 0x10000, URZ, 0xfc, !UPT ;  /* 0x0001000025077892 */ /* 0x000fe2000f8efc3f */
[----:B01----:R-:W-:Y:S01]  /*6f20*/  FMUL.FTZ R7, R136, UR57 ;  /* 0x0000003988077c20 */ /* 0x003fe20008410000 */
[----:B------:R-:W-:Y:S01]  /*6f30*/  USHF.R.U32.HI UR6, URZ, 0x4, UR6 ;  /* 0x000000043f067899 */ /* 0x000fe20008011606 */
[----:B------:R-:W-:Y:S01]  /*6f40*/  FMUL.FTZ R8, R137, UR57 ;  /* 0x0000003989087c20 */ /* 0x000fe20008410000 */
[----:B------:R-:W-:Y:S01]  /*6f50*/  UMOV UR29, 0xc0000010 ;  /* 0xc0000010001d7882 */ /* 0x000fe20000000000 */
[----:B------:R-:W-:Y:S01]  /*6f60*/  UMOV UR31, 0x80000020 ;  /* 0x80000020001f7882 */ /* 0x000fe20000000000 */
[----:B------:R-:W-:Y:S01]  /*6f70*/  ULOP3.LUT UR6, UR6, 0x3fff, URZ, 0xc0, !UPT ;  /* 0x00003fff06067892 */ /* 0x000fe2000f8ec03f */
[----:B------:R-:W0:Y:S01]  /*6f80*/  MUFU.TANH R7, R7 ;  /* 0x0000000700077308 */ /* 0x000e220000002400 */
[----:B------:R-:W-:Y:S01]  /*6f90*/  UMOV UR28, UR7 ;  /* 0x00000007001c7c82 */ /* 0x000fe20008000000 */
[----:B------:R-:W-:Y:S01]  /*6fa0*/  FMUL.FTZ R11, R140, UR57 ;  /* 0x000000398c0b7c20 */ /* 0x000fe20008410000 */
[----:B------:R-:W-:Y:S01]  /*6fb0*/  ULOP3.LUT UR6, UR6, 0x2400000, URZ, 0xfc, !UPT ;  /* 0x0240000006067892 */ /* 0x000fe2000f8efc3f */
[----:B------:R-:W-:Y:S01]  /*6fc0*/  FMUL.FTZ R12, R141, UR57 ;  /* 0x000000398d0c7c20 */ /* 0x000fe20008410000 */
[----:B------:R-:W-:Y:S01]  /*6fd0*/  FMUL.FTZ R15, R128, UR57 ;  /* 0x00000039800f7c20 */ /* 0x000fe20008410000 */
[----:B------:R-:W-:Y:S01]  /*6fe0*/  FMUL.FTZ R20, R129, UR57 ;  /* 0x0000003981147c20 */ /* 0x000fe20008410000 */
[----:B------:R-:W-:Y:S01]  /*6ff0*/  UIMAD UR6, UR58, 0x6c0, UR6 ;  /* 0x000006c03a0678a4 */ /* 0x000fe2000f8e0206 */
[----:B------:R-:W1:Y:S01]  /*7000*/  MUFU.TANH R8, R8 ;  /* 0x0000000800087308 */ /* 0x000e620000002400 */
[----:B------:R-:W-:Y:S01]  /*7010*/  FMUL.FTZ R22, R131, UR57 ;  /* 0x0000003983167c20 */ /* 0x000fe20008410000 */
[----:B------:R-:W-:Y:S01]  /*7020*/  FMUL.FTZ R23, R132, UR57 ;  /* 0x0000003984177c20 */ /* 0x000fe20008410000 */
[----:B------:R-:W-:Y:S01]  /*7030*/  FMUL.FTZ R128, R133, UR57 ;  /* 0x0000003985807c20 */ /* 0x000fe20008410000 */
[----:B------:R-:W-:Y:S01]  /*7040*/  FMUL.FTZ R120, R120, UR57 ;  /* 0x0000003978787c20 */ /* 0x000fe20008410000 */
[----:B------:R-:W-:Y:S01]  /*7050*/  FMUL.FTZ R121, R121, UR57 ;  /* 0x0000003979797c20 */ /* 0x000fe20008410000 */
[----:B------:R-:W-:Y:S01]  /*7060*/  UMOV UR30, UR6 ;  /* 0x00000006001e7c82 */ /* 0x000fe20008000000 */
[----:B------:R-:W-:Y:S01]  /*7070*/  FMUL.FTZ R124, R124, UR57 ;  /* 0x000000397c7c7c20 */ /* 0x000fe20008410000 */
[----:B------:R-:W-:Y:S01]  /*7080*/  HGMMA.64x96x16.F32 R24, gdesc[UR28].tnspB, R24, gsb0 ;  /* 0x416000001c1879f0 */ /* 0x000fe20008000818 */
[----:B------:R-:W-:Y:S01]  /*7090*/  UIADD3 UR28, UR7, 0x180, URZ ;  /* 0x00000180071c7890 */ /* 0x000fe2000fffe03f */
[----:B------:R-:W2:Y:S01]  /*70a0*/  MUFU.TANH R11, R11 ;  /* 0x0000000b000b7308 */ /* 0x000ea20000002400 */
[----:B------:R-:W-:Y:S01]  /*70b0*/  UIADD3 UR30, UR6, 0x40, URZ ;  /* 0x00000040061e7890 */ /* 0x000fe2000fffe03f */
[----:B0-----:R-:W-:Y:S01]  /*70c0*/  FMNMX.FTZ R131, R7, R5, !PT ;  /* 0x0000000507837209 */ /* 0x001fe20007810000 */
[----:B------:R-:W-:Y:S01]  /*70d0*/  UMOV UR29, 0xc0000010 ;  /* 0xc0000010001d7882 */ /* 0x000fe20000000000 */
[----:B------:R-:W-:Y:S01]  /*70e0*/  UMOV UR31, 0x80000020 ;  /* 0x80000020001f7882 */ /* 0x000fe20000000000 */
[----:B------:R-:W-:Y:S01]  /*70f0*/  FMUL.FTZ R125, R125, UR57 ;  /* 0x000000397d7d7c20 */ /* 0x000fe20008410000 */
[----:B------:R-:W-:Y:S01]  /*7100*/  FMUL.FTZ R112, R112, UR57 ;  /* 0x0000003970707c20 */ /* 0x000fe20008410000 */
[----:B-1----:R-:W-:Y:S01]  /*7110*/  FMNMX.FTZ R132, R8, R131, !PT ;  /* 0x0000008308847209 */ /* 0x002fe20007810000 */
[----:B------:R-:W0:Y:S01]  /*7120*/  MUFU.TANH R12, R12 ;  /* 0x0000000c000c7308 */ /* 0x000e220000002400 */
[----:B------:R-:W-:Y:S01]  /*7130*/  FMUL.FTZ R113, R113, UR57 ;  /* 0x0000003971717c20 */ /* 0x000fe20008410000 */
        /* <DEDUP_REMOVED lines=15> */
[----:B0-----:R-:W-:Y:S01]  /*7230*/  FMNMX.FTZ R132, R12, R131, !PT ;  /* 0x000000830c847209 */ /* 0x001fe20007810000 */
[----:B------:R-:W-:Y:S01]  /*7240*/  FMUL.FTZ R92, R92, UR57 ;  /* 0x000000395c5c7c20 */ /* 0x000fe20008410000 */
[----:B------:R-:W-:Y:S01]  /*7250*/  FMUL.FTZ R93, R93, UR57 ;  /* 0x000000395d5d7c20 */ /* 0x000fe20008410000 */
[----:B------:R-:W-:Y:S01]  /*7260*/  FMUL.FTZ R80, R80, UR57 ;  /* 0x0000003950507c20 */ /* 0x000fe20008410000 */
[----:B------:R-:W-:Y:S01]  /*7270*/  FMUL.FTZ R81, R81, UR57 ;  /* 0x0000003951517c20 */ /* 0x000fe20008410000 */
[----:B------:R-:W-:Y:S01]  /*7280*/  FMUL.FTZ R84, R84, UR57 ;  /* 0x0000003954547c20 */ /* 0x000fe20008410000 */
[----:B------:R-:W-:Y:S01]  /*7290*/  FMUL.FTZ R85, R85, UR57 ;  /* 0x0000003955557c20 */ /* 0x000fe20008410000 */
[----:B------:R-:W0:Y:S01]  /*72a0*/  MUFU.TANH R23, R23 ;  /* 0x0000001700177308 */ /* 0x000e220000002400 */
        /* <DEDUP_REMOVED lines=50> */
[----:B------:R-:W1:Y:S05]  /*75d0*/  S2R R140, SR_TID.X ;  /* 0x00000000008c7919 */ /* 0x000e6a0000002100 */
[----:B------:R-:W3:Y:S01]  /*75e0*/  MUFU.TANH R113, R113 ;  /* 0x0000007100717308 */ /* 0x000ee20000002400 */
[----:B--2---:R-:W-:-:S07]  /*75f0*/  FMNMX.FTZ R131, R125, R132, !PT ;  /* 0x000000847d837209 */ /* 0x004fce0007810000 */
[----:B------:R-:W2:Y:S01]  /*7600*/  MUFU.TANH R116, R116 ;  /* 0x0000007400747308 */ /* 0x000ea20000002400 */
[----:B0-----:R-:W-:Y:S01]  /*7610*/  FMNMX.FTZ R132, R112, R131, !PT ;  /* 0x0000008370847209 */ /* 0x001fe20007810000 */
[----:B------:R-:W-:Y:S02]  /*7620*/  WARPGROUP.DEPBAR.LE gsb0, 0x0 ;  /* 0x00008000000079c5 */ /* 0x000fe40000010000 */
[----:B------:R-:W-:-:S04]  /*7630*/  WARPGROUP.ARRIVE ;  /* 0x00000000000079c5 */ /* 0x000fc80000000000 */
[----:B------:R-:W0:Y:S01]  /*7640*/  MUFU.TANH R117, R117 ;  /* 0x0000007500757308 */ /* 0x000e220000002400 */
[----:B---3--:R-:W-:Y:S01]  /*7650*/  FMNMX.FTZ R131, R113, R132, !PT ;  /* 0x0000008471837209 */ /* 0x008fe20007810000 */
[----:B------:R-:W-:Y:S01]  /*7660*/  HGMMA.64x96x16.F32 R24, gdesc[UR28].tnspB, R24, gsb0 ;  /* 0x416000001c1879f0 */ /* 0x000fe20008000818 */
[----:B------:R-:W-:Y:S02]  /*7670*/  UIADD3 UR28, UR7, 0x300, URZ ;  /* 0x00000300071c7890 */ /* 0x000fe4000fffe03f */
[----:B------:R-:W-:-:S03]  /*7680*/  UIADD3 UR30, UR6, 0x80, URZ ;  /* 0x00000080061e7890 */ /* 0x000fc6000fffe03f */
[----:B------:R-:W3:Y:S01]  /*7690*/  MUFU.TANH R104, R104 ;  /* 0x0000006800687308 */ /* 0x000ee20000002400 */
[----:B------:R-:W-:Y:S01]  /*76a0*/  UMOV UR29, 0xc0000010 ;  /* 0xc0000010001d7882 */ /* 0x000fe20000000000 */
[----:B------:R-:W-:Y:S01]  /*76b0*/  UMOV UR31, 0x80000020 ;  /* 0x80000020001f7882 */ /* 0x000fe20000000000 */
[----:B--2---:R-:W-:Y:S02]  /*76c0*/  FMNMX.FTZ R132, R116, R131, !PT ;  /* 0x0000008374847209 */ /* 0x004fe40007810000 */
[----:B-1----:R-:W-:Y:S02]  /*76d0*/  SHF.R.U32.HI R139, RZ, 0x7, R140 ;  /* 0x00000007ff8b7819 */ /* 0x002fe4000001168c */
[----:B------:R-:W-:Y:S01]  /*76e0*/  ISETP.GE.U32.AND P2, PT, R140, 0x180, PT ;  /* 0x000001808c00780c */ /* 0x000fe20003f46070 */
[----:B------:R-:W1:Y:S01]  /*76f0*/  MUFU.TANH R105, R105 ;  /* 0x0000006900697308 */ /* 0x000e620000002400 */
[----:B0-----:R-:W-:-:S07]  /*7700*/  FMNMX.FTZ R131, R117, R132, !PT ;  /* 0x0000008475837209 */ /* 0x001fce0007810000 */
[----:B------:R-:W0:Y:S01]  /*7710*/  MUFU.TANH R108, R108 ;  /* 0x0000006c006c7308 */ /* 0x000e220000002400 */
[----:B---3--:R-:W-:-:S07]  /*7720*/  FMNMX.FTZ R132, R104, R131, !PT ;  /* 0x0000008368847209 */ /* 0x008fce0007810000 */
[----:B------:R-:W2:Y:S01]  /*7730*/  MUFU.TANH R109, R109 ;  /* 0x0000006d006d7308 */ /* 0x000ea20000002400 */
[----:B-1----:R-:W-:-:S07]  /*7740*/  FMNMX.FTZ R131, R105, R132, !PT ;  /* 0x0000008469837209 */ /* 0x002fce0007810000 */
[----:B------:R-:W1:Y:S01]  /*7750*/  MUFU.TANH R96, R96 ;  /* 0x0000006000607308 */ /* 0x000e620000002400 */
[----:B0-----:R-:W-:-:S07]  /*7760*/  FMNMX.FTZ R132, R108, R131, !PT ;  /* 0x000000836c847209 */ /* 0x001fce0007810000 */
[----:B------:R-:W0:Y:S01]  /*7770*/  MUFU.TANH R97, R97 ;  /* 0x0000006100617308 */ /* 0x000e220000002400 */
[----:B--2---:R-:W-:-:S07]  /*7780*/  FMNMX.FTZ R131, R109, R132, !PT ;  /* 0x000000846d837209 */ /* 0x004fce0007810000 */
        /* <DEDUP_REMOVED lines=13> */
[----:B-1----:R-:W-:Y:S01]  /*7860*/  FMNMX.FTZ R132, R92, R131, !PT ;  /* 0x000000835c847209 */ /* 0x002fe20007810000 */
[----:B------:R-:W-:Y:S02]  /*7870*/  WARPGROUP.DEPBAR.LE gsb0, 0x0 ;  /* 0x00008000000079c5 */ /* 0x000fe40000010000 */
[----:B------:R-:W-:-:S04]  /*7880*/  WARPGROUP.ARRIVE ;  /* 0x00000000000079c5 */ /* 0x000fc80000000000 */
[----:B------:R-:W1:Y:S01]  /*7890*/  MUFU.TANH R81, R81 ;  /* 0x0000005100517308 */ /* 0x000e620000002400 */
[----:B0-----:R-:W-:Y:S01]  /*78a0*/  FMNMX.FTZ R131, R93, R132, !PT ;  /* 0x000000845d837209 */ /* 0x001fe20007810000 */
[----:B------:R-:W-:Y:S01]  /*78b0*/  HGMMA.64x96x16.F32 R24, gdesc[UR28].tnspB, R24, gsb0 ;  /* 0x416000001c1879f0 */ /* 0x000fe20008000818 */
[----:B------:R-:W-:Y:S02]  /*78c0*/  UIADD3 UR28, UR7, 0x480, URZ ;  /* 0x00000480071c7890 */ /* 0x000fe4000fffe03f */
[----:B------:R-:W-:Y:S01]  /*78d0*/  UIADD3 UR30, UR6, 0xc0, URZ ;  /* 0x000000c0061e7890 */ /* 0x000fe2000fffe03f */
[----:B------:R-:W-:Y:S01]  /*78e0*/  UMOV UR29, 0xc0000010 ;  /* 0xc0000010001d7882 */ /* 0x000fe20000000000 */
[----:B------:R-:W-:Y:S01]  /*78f0*/  UMOV UR31, 0x80000020 ;  /* 0x80000020001f7882 */ /* 0x000fe20000000000 */
        /* <DEDUP_REMOVED lines=15> */
[----:B-1----:R-:W-:-:S05]  /*79f0*/  FMNMX.FTZ R132, R77, R132, !PT ;  /* 0x000000844d847209 */ /* 0x002fca0007810000 */
[----:B------:R-:W1:Y:S02]  /*7a00*/  SHFL.BFLY PT, R131, R132, 0x2, 0x1f ;  /* 0x0c401f0084837f89 */ /* 0x000e6400000e0000 */
[----:B------:R-:W3:Y:S01]  /*7a10*/  MUFU.TANH R13, R13 ;  /* 0x0000000d000d7308 */ /* 0x000ee20000002400 */
[----:B0-----:R-:W-:-:S07]  /*7a20*/  FMNMX.FTZ R135, R9, R6, !PT ;  /* 0x0000000609877209 */ /* 0x001fce0007810000 */
[----:B------:R-:W0:Y:S08]  /*7a30*/  MUFU.TANH R14, R14 ;  /* 0x0000000e000e7308 */ /* 0x000e300000002400 */
[----:B------:R-:W4:Y:S01]  /*7a40*/  MUFU.TANH R21, R21 ;  /* 0x0000001500157308 */ /* 0x000f220000002400 */
[----:B-1----:R-:W-:Y:S01]  /*7a50*/  FMNMX.FTZ R133, R132, R131, !PT ;  /* 0x0000008384857209 */ /* 0x002fe20007810000 */
[----:B------:R-:W-:Y:S01]  /*7a60*/  FMUL.FTZ R131, R74, UR57 ;  /* 0x000000394a837c20 */ /* 0x000fe20008410000 */
[----:B------:R-:W-:Y:S01]  /*7a70*/  FMUL.FTZ R132, R75, UR57 ;  /* 0x000000394b847c20 */ /* 0x000fe20008410000 */
[----:B------:R-:W1:Y:S04]  /*7a80*/  LDC R74, c[0x0][0x988] ;  /* 0x00026200ff4a7b82 */ /* 0x000e680000000800 */
[----:B------:R-:W5:Y:S01]  /*7a90*/  MUFU.TANH R22, R22 ;  /* 0x0000001600167308 */ /* 0x000f620000002400 */
[----:B------:R-:W2:Y:S01]  /*7aa0*/  SHFL.BFLY PT, R134, R133, 0x1, 0x1f ;  /* 0x0c201f0085867f89 */ /* 0x000ea200000e0000 */
        /* <DEDUP_REMOVED lines=9> */
[----:B--2---:R-:W-:-:S05]  /*7b40*/  FMNMX.FTZ R75, R133, R134, !PT ;  /* 0x00000086854b7209 */ /* 0x004fca0007810000 */
[----:B------:R-:W2:Y:S01]  /*7b50*/  MUFU.TANH R122, R122 ;  /* 0x0000007a007a7308 */ /* 0x000ea20000002400 */
[C---:B-1----:R-:W-:Y:S01]  /*7b60*/  FMUL.FTZ R133, R75.reuse, R74 ;  /* 0x0000004a4b857220 */ /* 0x042fe20000410000 */
[----:B------:R-:W-:-:S03]  /*7b70*/  FADD.FTZ R5, -R75, R5 ;  /* 0x000000054b057221 */ /* 0x000fc60000010100 */
[-CC-:B------:R-:W-:Y:S01]  /*7b80*/  FFMA.FTZ R134, R12, R74.reuse, -R133.reuse ;  /* 0x0000004a0c867223 */ /* 0x180fe20000010885 */
[-CC-:B------:R-:W-:Y:S01]  /*7b90*/  FFMA.FTZ R12, R15, R74.reuse, -R133.reuse ;  /* 0x0000004a0f0c7223 */ /* 0x180fe20000010885 */
[-CC-:B------:R-:W-:Y:S01]  /*7ba0*/  FFMA.FTZ R15, R20, R74.reuse, -R133.reuse ;  /* 0x0000004a140f7223 */ /* 0x180fe20000010885 */
[-CC-:B------:R-:W-:Y:S01]  /*7bb0*/  FFMA.FTZ R20, R23, R74.reuse, -R133.reuse ;  /* 0x0000004a17147223 */ /* 0x180fe20000010885 */
[-CC-:B------:R-:W-:Y:S01]  /*7bc0*/  FFMA.FTZ R23, R128, R74.reuse, -R133.reuse ;  /* 0x0000004a80177223 */ /* 0x180fe20000010885 */
[----:B------:R-:W-:Y:S01]  /*7bd0*/  FMNMX.FTZ R128, R10, R135, !PT ;  /* 0x000000870a807209 */ /* 0x000fe20007810000 */
[----:B------:R-:W1:Y:S01]  /*7be0*/  MUFU.TANH R123, R123 ;  /* 0x0000007b007b7308 */ /* 0x000e620000002400 */
[-CC-:B------:R-:W-:Y:S01]  /*7bf0*/  FFMA.FTZ R7, R7, R74.reuse, -R133.reuse ;  /* 0x0000004a07077223 */ /* 0x180fe20000010885 */
[--C-:B------:R-:W-:Y:S01]  /*7c00*/  FFMA.FTZ R8, R8, R74, -R133.reuse ;  /* 0x0000004a08087223 */ /* 0x100fe20000010885 */
[----:B---3--:R-:W-:Y:S01]  /*7c10*/  FMNMX.FTZ R135, R13, R128, !PT ;  /* 0x000000800d877209 */ /* 0x008fe20007810000 */
[-CC-:B------:R-:W-:Y:S01]  /*7c20*/  FFMA.FTZ R11, R11, R74.reuse, -R133.reuse ;  /* 0x0000004a0b0b7223 */ /* 0x180fe20000010885 */
[-CC-:B------:R-:W-:Y:S01]  /*7c30*/  FFMA.FTZ R120, R120, R74.reuse, -R133.reuse ;  /* 0x0000004a78787223 */ /* 0x180fe20000010885 */
[-CC-:B------:R-:W-:Y:S01]  /*7c40*/  FFMA.FTZ R121, R121, R74.reuse, -R133.reuse ;  /* 0x0000004a79797223 */ /* 0x180fe20000010885 */
[----:B0-----:R-:W-:Y:S01]  /*7c50*/  FMNMX.FTZ R128, R14, R135, !PT ;  /* 0x000000870e807209 */ /* 0x001fe20007810000 */
[----:B------:R-:W0:Y:S01]  /*7c60*/  MUFU.TANH R126, R126 ;  /* 0x0000007e007e7308 */ /* 0x000e220000002400 */
[-CC-:B------:R-:W-:Y:S01]  /*7c70*/  FFMA.FTZ R124, R124, R74.reuse, -R133.reuse ;  /* 0x0000004a7c7c7223 */ /* 0x180fe20000010885 */
[--C-:B------:R-:W-:Y:S01]  /*7c80*/  FFMA.FTZ R125, R125, R74, -R133.reuse ;  /* 0x0000004a7d7d7223 */ /* 0x100fe20000010885 */
[----:B----4-:R-:W-:Y:S01]  /*7c90*/  FMNMX.FTZ R135, R21, R128, !PT ;  /* 0x0000008015877209 */ /* 0x010fe20007810000 */
[-CC-:B------:R-:W-:Y:S01]  /*7ca0*/  FFMA.FTZ R112, R112, R74.reuse, -R133.reuse ;  /* 0x0000004a70707223 */ /* 0x180fe20000010885 */
[-CC-:B------:R-:W-:Y:S01]  /*7cb0*/  FFMA.FTZ R113, R113, R74.reuse, -R133.reuse ;  /* 0x0000004a71717223 */ /* 0x180fe20000010885 */
[-CC-:B------:R-:W-:Y:S01]  /*7cc0*/  FFMA.FTZ R116, R116, R74.reuse, -R133.reuse ;  /* 0x0000004a74747223 */ /* 0x180fe20000010885 */
[----:B-----5:R-:W-:Y:S01]  /*7cd0*/  FMNMX.FTZ R128, R22, R135, !PT ;  /* 0x0000008716807209 */ /* 0x020fe20007810000 */
[----:B------:R-:W3:Y:S01]  /*7ce0*/  MUFU.TANH R127, R127 ;  /* 0x0000007f007f7308 */ /* 0x000ee20000002400 */
[-CC-:B------:R-:W-:Y:S01]  /*7cf0*/  FFMA.FTZ R117, R117, R74.reuse, -R133.reuse ;  /* 0x0000004a75757223 */ /* 0x180fe20000010885 */
[--C-:B------:R-:W-:Y:S01]  /*7d00*/  FFMA.FTZ R104, R104, R74, -R133.reuse ;  /* 0x0000004a68687223 */ /* 0x100fe20000010885 */
[----:B------:R-:W-:Y:S01]  /*7d10*/  FMNMX.FTZ R135, R129, R128, !PT ;  /* 0x0000008081877209 */ /* 0x000fe20007810000 */
[-CC-:B------:R-:W-:Y:S01]  /*7d20*/  FFMA.FTZ R105, R105, R74.reuse, -R133.reuse ;  /* 0x0000004a69697223 */ /* 0x180fe20000010885 */
[-CC-:B------:R-:W-:Y:S01]  /*7d30*/  FFMA.FTZ R108, R108, R74.reuse, -R133.reuse ;  /* 0x0000004a6c6c7223 */ /* 0x180fe20000010885 */
[-CC-:B------:R-:W-:Y:S01]  /*7d40*/  FFMA.FTZ R109, R109, R74.reuse, -R133.reuse ;  /* 0x0000004a6d6d7223 */ /* 0x180fe20000010885 */
[----:B------:R-:W-:Y:S01]  /*7d50*/  FMNMX.FTZ R135, R130, R135, !PT ;  /* 0x0000008782877209 */ /* 0x000fe20007810000 */
[----:B------:R-:W4:Y:S01]  /*7d60*/  MUFU.TANH R114, R114 ;  /* 0x0000007200727308 */ /* 0x000f220000002400 */
[-CC-:B------:R-:W-:Y:S01]  /*7d70*/  FFMA.FTZ R96, R96, R74.reuse, -R133.reuse ;  /* 0x0000004a60607223 */ /* 0x180fe20000010885 */
[-CC-:B------:R-:W-:Y:S01]  /*7d80*/  FFMA.FTZ R97, R97, R74.reuse, -R133.reuse ;  /* 0x0000004a61617223 */ /* 0x180fe20000010885 */
[----:B--2---:R-:W-:Y:S01]  /*7d90*/  FMNMX.FTZ R128, R122, R135, !PT ;  /* 0x000000877a807209 */ /* 0x004fe20007810000 */
[-CC-:B------:R-:W-:Y:S01]  /*7da0*/  FFMA.FTZ R100, R100, R74.reuse, -R133.reuse ;  /* 0x0000004a64647223 */ /* 0x180fe20000010885 */
[-CC-:B------:R-:W-:Y:S01]  /*7db0*/  FFMA.FTZ R101, R101, R74.reuse, -R133.reuse ;  /* 0x0000004a65657223 */ /* 0x180fe20000010885 */
[--C-:B------:R-:W-:Y:S01]  /*7dc0*/  FFMA.FTZ R88, R88, R74, -R133.reuse ;  /* 0x0000004a58587223 */ /* 0x100fe20000010885 */
[----:B-1----:R-:W-:Y:S01]  /*7dd0*/  FMNMX.FTZ R135, R123, R128, !PT ;  /* 0x000000807b877209 */ /* 0x002fe20007810000 */
[----:B------:R-:W1:Y:S01]  /*7de0*/  MUFU.TANH R115, R115 ;  /* 0x0000007300737308 */ /* 0x000e620000002400 */
[-CC-:B------:R-:W-:Y:S01]  /*7df0*/  FFMA.FTZ R89, R89, R74.reuse, -R133.reuse ;  /* 0x0000004a59597223 */ /* 0x180fe20000010885 */
[-CC-:B------:R-:W-:Y:S01]  /*7e00*/  FFMA.FTZ R92, R92, R74.reuse, -R133.reuse ;  /* 0x0000004a5c5c7223 */ /* 0x180fe20000010885 */
[----:B0-----:R-:W-:Y:S01]  /*7e10*/  FMNMX.FTZ R128, R126, R135, !PT ;  /* 0x000000877e807209 */ /* 0x001fe20007810000 */
[-CC-:B------:R-:W-:Y:S01]  /*7e20*/  FFMA.FTZ R93, R93, R74.reuse, -R133.reuse ;  /* 0x0000004a5d5d7223 */ /* 0x180fe20000010885 */
[-CC-:B------:R-:W-:Y:S01]  /*7e30*/  FFMA.FTZ R80, R80, R74.reuse, -R133.reuse ;  /* 0x0000004a50507223 */ /* 0x180fe20000010885 */
[--C-:B------:R-:W-:Y:S01]  /*7e40*/  FFMA.FTZ R81, R81, R74, -R133.reuse ;  /* 0x0000004a51517223 */ /* 0x100fe20000010885 */
[----:B---3--:R-:W-:Y:S01]  /*7e50*/  FMNMX.FTZ R135, R127, R128, !PT ;  /* 0x000000807f877209 */ /* 0x008fe20007810000 */
[----:B------:R-:W0:Y:S01]  /*7e60*/  MUFU.TANH R118, R118 ;  /* 0x0000007600767308 */ /* 0x000e220000002400 */
[-CC-:B------:R-:W-:Y:S01]  /*7e70*/  FFMA.FTZ R84, R84, R74.reuse, -R133.reuse ;  /* 0x0000004a54547223 */ /* 0x180fe20000010885 */
[-CC-:B------:R-:W-:Y:S01]  /*7e80*/  FFMA.FTZ R85, R85, R74.reuse, -R133.reuse ;  /* 0x0000004a55557223 */ /* 0x180fe20000010885 */
[----:B----4-:R-:W-:Y:S01]  /*7e90*/  FMNMX.FTZ R128, R114, R135, !PT ;  /* 0x0000008772807209 */ /* 0x010fe20007810000 */
[-CC-:B------:R-:W-:Y:S01]  /*7ea0*/  FFMA.FTZ R73, R73, R74.reuse, -R133.reuse ;  /* 0x0000004a49497223 */ /* 0x180fe20000010885 */
[-CC-:B------:R-:W-:Y:S01]  /*7eb0*/  FFMA.FTZ R76, R76, R74.reuse, -R133.reuse ;  /* 0x0000004a4c4c7223 */ /* 0x180fe20000010885 */
[-C--:B------:R-:W-:Y:S01]  /*7ec0*/  FFMA.FTZ R137, R77, R74.reuse, -R133 ;  /* 0x0000004a4d897223 */ /* 0x080fe20000010885 */
[----:B------:R-:W-:Y:S01]  /*7ed0*/  FMUL.FTZ R5, R5, R74 ;  /* 0x0000004a05057220 */ /* 0x000fe20000410000 */
        /* <DEDUP_REMOVED lines=18> */
[----:B--2---:R-:W-:-:S04]  /*8000*/  FMNMX.FTZ R128, R110, R135, !PT ;  /* 0x000000876e807209 */ /* 0x004fc80007810000 */
[----:B-1----:R-:W-:-:S03]  /*8010*/  FMNMX.FTZ R135, R111, R128, !PT ;  /* 0x000000806f877209 */ /* 0x002fc60007810000 */
[----:B------:R-:W1:Y:S08]  /*8020*/  MUFU.TANH R99, R99 ;  /* 0x0000006300637308 */ /* 0x000e700000002400 */
[----:B------:R-:W2:Y:S01]  /*8030*/  MUFU.TANH R102, R102 ;  /* 0x0000006600667308 */ /* 0x000ea20000002400 */
[----:B0-----:R-:W-:-:S07]  /*8040*/  FMNMX.FTZ R128, R98, R135, !PT ;  /* 0x0000008762807209 */ /* 0x001fce0007810000 */
[----:B------:R-:W0:Y:S01]  /*8050*/  MUFU.TANH R103, R103 ;  /* 0x0000006700677308 */ /* 0x000e220000002400 */
[----:B-1----:R-:W-:-:S07]  /*8060*/  FMNMX.FTZ R135, R99, R128, !PT ;  /* 0x0000008063877209 */ /* 0x002fce0007810000 */
[----:B------:R-:W1:Y:S01]  /*8070*/  MUFU.TANH R90, R90 ;  /* 0x0000005a005a7308 */ /* 0x000e620000002400 */
[----:B--2---:R-:W-:-:S07]  /*8080*/  FMNMX.FTZ R128, R102, R135, !PT ;  /* 0x0000008766807209 */ /* 0x004fce0007810000 */
        /* <DEDUP_REMOVED lines=13> */
[----:B0-----:R-:W-:Y:S01]  /*8160*/  FMNMX.FTZ R135, R83, R128, !PT ;  /* 0x0000008053877209 */ /* 0x001fe20007810000 */
[----:B------:R-:W-:Y:S02]  /*8170*/  WARPGROUP.DEPBAR.LE gsb0, 0x0 ;  /* 0x00008000000079c5 */ /* 0x000fe40000010000 */
[----:B------:R-:W-:-:S04]  /*8180*/  WARPGROUP.ARRIVE ;  /* 0x00000000000079c5 */ /* 0x000fc80000000000 */
[----:B------:R-:W0:Y:S01]  /*8190*/  MUFU.TANH R131, R131 ;  /* 0x0000008300837308 */ /* 0x000e220000002400 */
[----:B-1----:R-:W-:Y:S01]  /*81a0*/  FMNMX.FTZ R128, R86, R135, !PT ;  /* 0x0000008756807209 */ /* 0x002fe20007810000 */
[----:B------:R-:W-:Y:S01]  /*81b0*/  HGMMA.64x96x16.F32 R24, gdesc[UR28].tnspB, R24, gsb0 ;  /* 0x416000001c1879f0 */ /* 0x000fe20008000818 */
[----:B------:R-:W-:Y:S02]  /*81c0*/  UIADD3 UR28, UR7, 0x900, URZ ;  /* 0x00000900071c7890 */ /* 0x000fe4000fffe03f */
[----:B--2---:R-:W-:Y:S01]  /*81d0*/  FMNMX.FTZ R128, R87, R128, !PT ;  /* 0x0000008057807209 */ /* 0x004fe20007810000 */
[----:B------:R-:W-:Y:S02]  /*81e0*/  UIADD3 UR30, UR6, 0x180, URZ ;  /* 0x00000180061e7890 */ /* 0x000fe4000fffe03f */
[----:B------:R-:W1:Y:S01]  /*81f0*/  MUFU.TANH R132, R132 ;  /* 0x0000008400847308 */ /* 0x000e620000002400 */
[----:B------:R-:W-:Y:S01]  /*8200*/  UMOV UR29, 0xc0000010 ;  /* 0xc0000010001d7882 */ /* 0x000fe20000000000 */
[----:B------:R-:W-:-:S06]  /*8210*/  UMOV UR31, 0x80000020 ;  /* 0x80000020001f7882 */ /* 0x000fcc0000000000 */
[----:B------:R-:W2:Y:S01]  /*8220*/  MUFU.TANH R78, R78 ;  /* 0x0000004e004e7308 */ /* 0x000ea20000002400 */
[----:B0-----:R-:W-:-:S07]  /*8230*/  FMNMX.FTZ R135, R131, R128, !PT ;  /* 0x0000008083877209 */ /* 0x001fce0007810000 */
[----:B------:R-:W0:Y:S01]  /*8240*/  MUFU.TANH R79, R79 ;  /* 0x0000004f004f7308 */ /* 0x000e220000002400 */
[----:B-1----:R-:W-:-:S07]  /*8250*/  FMNMX.FTZ R135, R132, R135, !PT ;  /* 0x0000008784877209 */ /* 0x002fce0007810000 */
[----:B------:R-:W-:Y:S01]  /*8260*/  MUFU.EX2 R5, R5 ;  /* 0x0000000500057308 */ /* 0x000fe20000000800 */
[----:B--2---:R-:W-:-:S07]  /*8270*/  FMNMX.FTZ R128, R78, R135, !PT ;  /* 0x000000874e807209 */ /* 0x004fce0007810000 */
[----:B------:R-:W1:Y:S01]  /*8280*/  MUFU.EX2 R7, R7 ;  /* 0x0000000700077308 */ /* 0x000e620000000800 */
[----:B0-----:R-:W-:-:S05]  /*8290*/  FMNMX.FTZ R128, R79, R128, !PT ;  /* 0x000000804f807209 */ /* 0x001fca0007810000 */
[----:B------:R-:W0:Y:S02]  /*82a0*/  SHFL.BFLY PT, R135, R128, 0x2, 0x1f ;  /* 0x0c401f0080877f89 */ /* 0x000e2400000e0000 */
[----:B------:R-:W2:Y:S08]  /*82b0*/  MUFU.EX2 R8, R8 ;  /* 0x0000000800087308 */ /* 0x000eb00000000800 */
[----:B------:R-:W-:Y:S08]  /*82c0*/  MUFU.EX2 R11, R11 ;  /* 0x0000000b000b7308 */ /* 0x000ff00000000800 */
[----:B------:R-:W-:Y:S01]  /*82d0*/  MUFU.EX2 R134, R134 ;  /* 0x0000008600867308 */ /* 0x000fe20000000800 */
[----:B0-----:R-:W-:Y:S01]  /*82e0*/  FMNMX.FTZ R135, R128, R135, !PT ;  /* 0x0000008780877209 */ /* 0x001fe20007810000 */
[----:B------:R-:W-:-:S06]  /*82f0*/  FFMA.FTZ R128, R72, R74, -R133 ;  /* 0x0000004a48807223 */ /* 0x000fcc0000010885 */
[----:B------:R-:W-:Y:S01]  /*8300*/  MUFU.EX2 R12, R12 ;  /* 0x0000000c000c7308 */ /* 0x000fe20000000800 */
[----:B------:R-:W0:Y:S07]  /*8310*/  SHFL.BFLY PT, R136, R135, 0x1, 0x1f ;  /* 0x0c201f0087887f89 */ /* 0x000e2e00000e0000 */
[----:B------:R-:W-:Y:S08]  /*8320*/  MUFU.EX2 R15, R15 ;  /* 0x0000000f000f7308 */ /* 0x000ff00000000800 */
[----:B------:R-:W-:Y:S08]  /*8330*/  MUFU.EX2 R20, R20 ;  /* 0x0000001400147308 */ /* 0x000ff00000000800 */
[----:B------:R-:W-:Y:S01]  /*8340*/  MUFU.EX2 R23, R23 ;  /* 0x0000001700177308 */ /* 0x000fe20000000800 */
[----:B0-----:R-:W-:-:S05]  /*8350*/  FMNMX.FTZ R72, R135, R136, !PT ;  /* 0x0000008887487209 */ /* 0x001fca0007810000 */
[CC--:B------:R-:W-:Y:S01]  /*8360*/  FMUL.FTZ R133, R72.reuse, R74.reuse ;  /* 0x0000004a48857220 */ /* 0x0c0fe20000410000 */
[----:B------:R-:W-:Y:S01]  /*8370*/  FADD.FTZ R77, -R72, R6 ;  /* 0x00000006484d7221 */ /* 0x000fe20000010100 */
[----:B------:R-:W-:Y:S02]  /*8380*/  WARPGROUP.DEPBAR.LE gsb0, 0x0 ;  /* 0x00008000000079c5 */ /* 0x000fe40000010000 */
[----:B------:R-:W-:Y:S01]  /*8390*/  WARPGROUP.ARRIVE ;  /* 0x00000000000079c5 */ /* 0x000fe20000000000 */
[-CC-:B------:R-:W-:Y:S01]  /*83a0*/  FFMA.FTZ R135, R10, R74.reuse, -R133.reuse ;  /* 0x0000004a0a877223 */ /* 0x180fe20000010885 */
[----:B------:R-:W-:Y:S02]  /*83b0*/  VIADD R10, R139, 0x9 ;  /* 0x000000098b0a7836 */ /* 0x000fe40000000000 */
[-CC-:B------:R-:W-:Y:S01]  /*83c0*/  FFMA.FTZ R136, R13, R74.reuse, -R133.reuse ;  /* 0x0000004a0d887223 */ /* 0x180fe20000010885 */
[-CC-:B------:R-:W-:Y:S01]  /*83d0*/  FFMA.FTZ R13, R21, R74.reuse, -R133.reuse ;  /* 0x0000004a150d7223 */ /* 0x180fe20000010885 */
[----:B------:R-:W-:Y:S01]  /*83e0*/  IMAD.U32 R21, RZ, RZ, UR39 ;  /* 0x00000027ff157e24 */ /* 0x000fe2000f8e00ff */
[----:B------:R-:W-:Y:S01]  /*83f0*/  HGMMA.64x96x16.F32 R24, gdesc[UR28].tnspB, R24, gsb0 ;  /* 0x416000001c1879f0 */ /* 0x000fe20008000818 */
[----:B------:R-:W-:Y:S01]  /*8400*/  UIADD3 UR28, UR7, 0xa80, URZ ;  /* 0x00000a80071c7890 */ /* 0x000fe2000fffe03f */
[----:B------:R-:W-:Y:S01]  /*8410*/  SEL R10, R10, 0x9, !P2 ;  /* 0x000000090a0a7807 */ /* 0x000fe20005000000 */
[----:B------:R-:W-:Y:S01]  /*8420*/  UIADD3 UR30, UR6, 0x1c0, URZ ;  /* 0x000001c0061e7890 */ /* 0x000fe2000fffe03f */
[-C--:B------:R-:W-:Y:S01]  /*8430*/  FMUL.FTZ R77, R77, R74.reuse ;  /* 0x0000004a4d4d7220 */ /* 0x080fe20000410000 */
[----:B------:R-:W-:Y:S01]  /*8440*/  UMOV UR29, 0xc0000010 ;  /* 0xc0000010001d7882 */ /* 0x000fe20000000000 */
[----:B------:R-:W-:Y:S01]  /*8450*/  UMOV UR31, 0x80000020 ;  /* 0x80000020001f7882 */ /* 0x000fe20000000000 */
[-CC-:B------:R-:W-:Y:S01]  /*8460*/  FFMA.FTZ R9, R9, R74.reuse, -R133.reuse ;  /* 0x0000004a09097223 */ /* 0x180fe20000010885 */
[----:B------:R-:W-:Y:S01]  /*8470*/  @!P1 LEA R21, R21, UR36, 0x3 ;  /* 0x0000002415159c11 */ /* 0x000fe2000f8e18ff */
[----:B------:R0:W-:Y:S01]  /*8480*/  MUFU.EX2 R6, R137 ;  /* 0x0000008900067308 */ /* 0x0001e20000000800 */
[-CC-:B------:R-:W-:Y:S01]  /*8490*/  FFMA.FTZ R14, R14, R74.reuse, -R133.reuse ;  /* 0x0000004a0e0e7223 */ /* 0x180fe20000010885 */
[-CC-:B------:R-:W-:Y:S01]  /*84a0*/  FFMA.FTZ R129, R129, R74.reuse, -R133.reuse ;  /* 0x0000004a81817223 */ /* 0x180fe20000010885 */
[----:B------:R-:W-:Y:S01]  /*84b0*/  FFMA.FTZ R130, R130, R74, -R133 ;  /* 0x0000004a82827223 */ /* 0x000fe20000010885 */
[----:B------:R-:W-:-:S02]  /*84c0*/  @!P1 VIADD R21, R21, 0x31c40 ;  /* 0x00031c4015159836 */ /* 0x000fc40000000000 */
[-CC-:B------:R-:W-:Y:S01]  /*84d0*/  FFMA.FTZ R122, R122, R74.reuse, -R133.reuse ;  /* 0x0000004a7a7a7223 */ /* 0x180fe20000010885 */
[-CC-:B------:R-:W-:Y:S01]  /*84e0*/  FFMA.FTZ R138, R123, R74.reuse, -R133.reuse ;  /* 0x0000004a7b8a7223 */ /* 0x180fe20000010885 */
[-CC-:B------:R-:W-:Y:S01]  /*84f0*/  FFMA.FTZ R123, R126, R74.reuse, -R133.reuse ;  /* 0x0000004a7e7b7223 */ /* 0x180fe20000010885 */
[----:B------:R-:W-:Y:S01]  /*8500*/  MUFU.EX2 R77, R77 ;  /* 0x0000004d004d7308 */ /* 0x000fe20000000800 */
[-CC-:B0-----:R-:W-:Y:S01]  /*8510*/  FFMA.FTZ R137, R22, R74.reuse, -R133.reuse ;  /* 0x0000004a16897223 */ /* 0x181fe20000010885 */
[-CC-:B------:R-:W-:Y:S01]  /*8520*/  FFMA.FTZ R22, R114, R74.reuse, -R133.reuse ;  /* 0x0000004a72167223 */ /* 0x180fe20000010885 */
[-CC-:B------:R-:W-:Y:S01]  /*8530*/  FFMA.FTZ R114, R115, R74.reuse, -R133.reuse ;  /* 0x0000004a73727223 */ /* 0x180fe20000010885 */
[-C--:B------:R-:W-:Y:S01]  /*8540*/  FFMA.FTZ R115, R118, R74.reuse, -R133 ;  /* 0x0000004a76737223 */ /* 0x080fe20000010885 */
[----:B------:R-:W-:Y:S01]  /*8550*/  @!P1 PRMT R21, RZ, 0x654, R21 ;  /* 0x00000654ff159816 */ /* 0x000fe20000000015 */
[----:B------:R-:W-:Y:S01]  /*8560*/  FFMA.FTZ R118, R119, R74, -R133 ;  /* 0x0000004a77767223 */ /* 0x000fe20000010885 */
[----:B-1----:R-:W-:Y:S01]  /*8570*/  FFMA.FTZ R119, R5, R4, R7 ;  /* 0x0000000405777223 */ /* 0x002fe20000010007 */
[----:B------:R-:W0:Y:S01]  /*8580*/  MUFU.EX2 R9, R9 ;  /* 0x0000000900097308 */ /* 0x000e220000000800 */
[-CC-:B------:R-:W-:Y:S01]  /*8590*/  FFMA.FTZ R4, R111, R74.reuse, -R133.reuse ;  /* 0x0000004a6f047223 */ /* 0x180fe20000010885 */
[-CC-:B------:R-:W-:Y:S01]  /*85a0*/  FFMA.FTZ R126, R127, R74.reuse, -R133.reuse ;  /* 0x0000004a7f7e7223 */ /* 0x180fe20000010885 */
[-CC-:B------:R-:W-:Y:S01]  /*85b0*/  FFMA.FTZ R103, R103, R74.reuse, -R133.reuse ;  /* 0x0000004a67677223 */ /* 0x180fe20000010885 */
[-CC-:B------:R-:W-:Y:S01]  /*85c0*/  FFMA.FTZ R86, R86, R74.reuse, -R133.reuse ;  /* 0x0000004a56567223 */ /* 0x180fe20000010885 */
[-CC-:B------:R-:W-:Y:S01]  /*85d0*/  FFMA.FTZ R87, R87, R74.reuse, -R133.reuse ;  /* 0x0000004a57577223 */ /* 0x180fe20000010885 */
[-CC-:B------:R-:W-:Y:S01]  /*85e0*/  FFMA.FTZ R131, R131, R74.reuse, -R133.reuse ;  /* 0x0000004a83837223 */ /* 0x180fe20000010885 */
[-CC-:B------:R-:W-:Y:S01]  /*85f0*/  FFMA.FTZ R78, R78, R74.reuse, -R133.reuse ;  /* 0x0000004a4e4e7223 */ /* 0x180fe20000010885 */
[----:B------:R-:W1:Y:S01]  /*8600*/  MUFU.EX2 R135, R135 ;  /* 0x0000008700877308 */ /* 0x000e620000000800 */
[-CC-:B------:R-:W-:Y:S01]  /*8610*/  FFMA.FTZ R79, R79, R74.reuse, -R133.reuse ;  /* 0x0000004a4f4f7223 */ /* 0x180fe20000010885 */
[----:B------:R-:W-:Y:S01]  /*8620*/  FFMA.FTZ R132, R132, R74, -R133 ;  /* 0x0000004a84847223 */ /* 0x000fe20000010885 */
[C---:B------:R-:W-:Y:S01]  /*8630*/  ISETP.GT.AND P2, PT, R0.reuse, RZ, PT ;  /* 0x000000ff0000720c */ /* 0x040fe20003f44270 */
[----:B------:R-:W-:-:S04]  /*8640*/  VIADD R0, R0, 0xffffffff ;  /* 0xffffffff00007836 */ /* 0x000fc80000000000 */
[----:B------:R-:W3:Y:S08]  /*8650*/  MUFU.EX2 R136, R136 ;  /* 0x0000008800887308 */ /* 0x000ef00000000800 */
[----:B------:R-:W4:Y:S08]  /*8660*/  MUFU.EX2 R14, R14 ;  /* 0x0000000e000e7308 */ /* 0x000f300000000800 */
[----:B------:R-:W5:Y:S08]  /*8670*/  MUFU.EX2 R13, R13 ;  /* 0x0000000d000d7308 */ /* 0x000f700000000800 */
[----:B------:R-:W5:Y:S08]  /*8680*/  MUFU.EX2 R137, R137 ;  /* 0x0000008900897308 */ /* 0x000f700000000800 */
[----:B------:R-:W5:Y:S08]  /*8690*/  MUFU.EX2 R129, R129 ;  /* 0x0000008100817308 */ /* 0x000f700000000800 */
[----:B------:R-:W-:Y:S08]  /*86a0*/  MUFU.EX2 R130, R130 ;  /* 0x0000008200827308 */ /* 0x000ff00000000800 */
[----:B------:R-:W5:Y:S08]  /*86b0*/  MUFU.EX2 R120, R120 ;  /* 0x0000007800787308 */ /* 0x000f700000000800 */
[----:B------:R-:W-:Y:S01]  /*86c0*/  MUFU.EX2 R122, R122 ;  /* 0x0000007a007a7308 */ /* 0x000fe20000000800 */
[----:B------:R-:W-:-:S02]  /*86d0*/  WARPGROUP.DEPBAR.LE gsb0, 0x0 ;  /* 0x00008000000079c5 */ /* 0x000fc40000010000 */
[----:B------:R-:W-:-:S05]  /*86e0*/  WARPGROUP.ARRIVE ;  /* 0x00000000000079c5 */ /* 0x000fca0000000000 */
[----:B------:R-:W5:Y:S01]  /*86f0*/  MUFU.EX2 R121, R121 ;  /* 0x0000007900797308 */ /* 0x000f620000000800 */
[----:B------:R-:W-:Y:S01]  /*8700*/  HGMMA.64x96x16.F32 R24, gdesc[UR28].tnspB, R24, gsb0 ;  /* 0x416000001c1879f0 */ /* 0x000fe20008000818 */
[----:B------:R-:W-:Y:S02]  /*8710*/  UIADD3 UR28, UR7, 0xc00, URZ ;  /* 0x00000c00071c7890 */ /* 0x000fe4000fffe03f */
[----:B------:R-:W-:-:S04]  /*8720*/  UIADD3 UR30, UR6, 0x200, URZ ;  /* 0x00000200061e7890 */ /* 0x000fc8000fffe03f */
[----:B------:R-:W-:Y:S01]  /*8730*/  MUFU.EX2 R138, R138 ;  /* 0x0000008a008a7308 */ /* 0x000fe20000000800 */
[----:B------:R-:W-:Y:S01]  /*8740*/  UMOV UR29, 0xc0000010 ;  /* 0xc0000010001d7882 */ /* 0x000fe20000000000 */
[----:B------:R-:W-:-:S06]  /*8750*/  UMOV UR31, 0x80000020 ;  /* 0x80000020001f7882 */ /* 0x000fcc0000000000 */
[----:B------:R-:W5:Y:S08]  /*8760*/  MUFU.EX2 R124, R124 ;  /* 0x0000007c007c7308 */ /* 0x000f700000000800 */
[----:B------:R-:W-:Y:S08]  /*8770*/  MUFU.EX2 R123, R123 ;  /* 0x0000007b007b7308 */ /* 0x000ff00000000800 */
        /* <DEDUP_REMOVED lines=9> */
[----:B------:R-:W-:Y:S01]  /*8810*/  MUFU.EX2 R118, R118 ;  /* 0x0000007600767308 */ /* 0x000fe20000000800 */
[----:B------:R-:W-:-:S02]  /*8820*/  WARPGROUP.DEPBAR.LE gsb0, 0x0 ;  /* 0x00008000000079c5 */ /* 0x000fc40000010000 */
[----:B------:R-:W-:-:S05]  /*8830*/  WARPGROUP.ARRIVE ;  /* 0x00000000000079c5 */ /* 0x000fca0000000000 */
[----:B------:R-:W5:Y:S01]  /*8840*/  MUFU.EX2 R104, R104 ;  /* 0x0000006800687308 */ /* 0x000f620000000800 */
[----:B------:R-:W-:Y:S07]  /*8850*/  HGMMA.64x96x16.F32 R24, gdesc[UR28].tnspB, R24, gsb0 ;  /* 0x416000001c1879f0 */ /* 0x000fee0008000818 */
[----:B------:R-:W5:Y:S08]  /*8860*/  MUFU.EX2 R105, R105 ;  /* 0x0000006900697308 */ /* 0x000f700000000800 */
[----:B------:R-:W-:Y:S08]  /*8870*/  MUFU.EX2 R108, R108 ;  /* 0x0000006c006c7308 */ /* 0x000ff00000000800 */
        /* <DEDUP_REMOVED lines=14> */
[----:B--2---:R-:W-:Y:S01]  /*8960*/  IMAD.U32 R10, RZ, RZ, UR58 ;  /* 0x0000003aff0a7e24 */ /* 0x004fe2000f8e00ff */
[----:B------:R-:W-:Y:S01]  /*8970*/  UMOV UR58, UR39 ;  /* 0x00000027003a7c82 */ /* 0x000fe20008000000 */
[-C--:B------:R-:W-:Y:S01]  /*8980*/  FMUL.FTZ R24, R24, R5.reuse ;  /* 0x0000000518187220 */ /* 0x080fe20000410000 */
[-C--:B------:R-:W-:Y:S01]  /*8990*/  FMUL.FTZ R25, R25, R5.reuse ;  /* 0x0000000519197220 */ /* 0x080fe20000410000 */
[-C--:B------:R-:W-:Y:S01]  /*89a0*/  FMUL.FTZ R28, R28, R5.reuse ;  /* 0x000000051c1c7220 */ /* 0x080fe20000410000 */
[----:B------:R-:W-:Y:S01]  /*89b0*/  @!P1 LEA R10, R10, UR36, 0x3 ;  /* 0x000000240a0a9c11 */ /* 0x000fe2000f8e18ff */
[-CC-:B0-----:R-:W-:Y:S01]  /*89c0*/  FFMA.FTZ R21, R106, R74.reuse, -R133.reuse ;  /* 0x0000004a6a157223 */ /* 0x181fe20000010885 */
[-CC-:B------:R-:W-:Y:S01]  /*89d0*/  FFMA.FTZ R106, R107, R74.reuse, -R133.reuse ;  /* 0x0000004a6b6a7223 */ /* 0x180fe20000010885 */
[-C--:B------:R-:W-:Y:S01]  /*89e0*/  FFMA.FTZ R107, R110, R74.reuse, -R133 ;  /* 0x0000004a6e6b7223 */ /* 0x080fe20000010885 */
[----:B------:R-:W-:Y:S01]  /*89f0*/  @!P1 IADD3 R10, R10, 0x31c60, RZ ;  /* 0x00031c600a0a9810 */ /* 0x000fe20007ffe0ff */
[----:B------:R-:W-:Y:S01]  /*8a00*/  MUFU.EX2 R81, R81 ;  /* 0x0000005100517308 */ /* 0x000fe20000000800 */
[-C--:B------:R-:W-:Y:S01]  /*8a10*/  FMUL.FTZ R29, R29, R5.reuse ;  /* 0x000000051d1d7220 */ /* 0x080fe20000410000 */
[-C--:B------:R-:W-:Y:S01]  /*8a20*/  FMUL.FTZ R32, R32, R5.reuse ;  /* 0x0000000520207220 */ /* 0x080fe20000410000 */
[----:B------:R-:W-:Y:S01]  /*8a30*/  @!P1 PRMT R10, RZ, 0x654, R10 ;  /* 0x00000654ff0a9816 */ /* 0x000fe2000000000a */
[-C--:B------:R-:W-:Y:S01]  /*8a40*/  FMUL.FTZ R33, R33, R5.reuse ;  /* 0x0000000521217220 */ /* 0x080fe20000410000 */
[-C--:B------:R-:W-:Y:S01]  /*8a50*/  FMUL.FTZ R36, R36, R5.reuse ;  /* 0x0000000524247220 */ /* 0x080fe20000410000 */
[-C--:B------:R-:W-:Y:S01]  /*8a60*/  FMUL.FTZ R37, R37, R5.reuse ;  /* 0x0000000525257220 */ /* 0x080fe20000410000 */
[----:B------:R0:W-:Y:S01]  /*8a70*/  @!P1 SYNCS.ARRIVE.TRANS64.RED.A1T0 RZ, [R10+URZ], RZ ;  /* 0x000000ff0aff99a7 */ /* 0x0001e2000810043f */
[----:B------:R-:W2:Y:S01]  /*8a80*/  MUFU.EX2 R21, R21 ;  /* 0x0000001500157308 */ /* 0x000ea20000000800 */
[-C--:B------:R-:W-:Y:S01]  /*8a90*/  FMUL.FTZ R40, R40, R5.reuse ;  /* 0x0000000528287220 */ /* 0x080fe20000410000 */
[-C--:B------:R-:W-:Y:S01]  /*8aa0*/  FMUL.FTZ R41, R41, R5.reuse ;  /* 0x0000000529297220 */ /* 0x080fe20000410000 */
[-C--:B------:R-:W-:Y:S01]  /*8ab0*/  FMUL.FTZ R44, R44, R5.reuse ;  /* 0x000000052c2c7220 */ /* 0x080fe20000410000 */
[-C--:B------:R-:W-:Y:S01]  /*8ac0*/  FMUL.FTZ R45, R45, R5.reuse ;  /* 0x000000052d2d7220 */ /* 0x080fe20000410000 */
[-C--:B------:R-:W-:Y:S01]  /*8ad0*/  FMUL.FTZ R48, R48, R5.reuse ;  /* 0x0000000530307220 */ /* 0x080fe20000410000 */
[----:B------:R-:W-:Y:S01]  /*8ae0*/  FMUL.FTZ R49, R49, R5 ;  /* 0x0000000531317220 */ /* 0x000fe20000410000 */
[C---:B0-----:R-:W-:Y:S01]  /*8af0*/  FADD.FTZ R10, R8.reuse, R119 ;  /* 0x00000077080a7221 */ /* 0x041fe20000010000 */
[----:B------:R-:W-:Y:S01]  /*8b00*/  F2FP.F16.F32.PACK_AB R8, R8, R7 ;  /* 0x000000070808723e */ /* 0x000fe200000000ff */
[-C--:B------:R-:W-:Y:S01]  /*8b10*/  FFMA.FTZ R7, R98, R74.reuse, -R133 ;  /* 0x0000004a62077223 */ /* 0x080fe20000010885 */
[----:B------:R-:W-:Y:S01]  /*8b20*/  FFMA.FTZ R98, R77, R3, R9 ;  /* 0x000000034d627223 */ /* 0x000fe20000010009 */
[----:B------:R-:W-:Y:S01]  /*8b30*/  FADD.FTZ R111, R11, R10 ;  /* 0x0000000a0b6f7221 */ /* 0x000fe20000010000 */
[C---:B------:R-:W-:Y:S01]  /*8b40*/  F2FP.F16.F32.PACK_AB R10, R134.reuse, R11 ;  /* 0x0000000b860a723e */ /* 0x040fe200000000ff */
[-C--:B------:R-:W-:Y:S01]  /*8b50*/  FFMA.FTZ R3, R99, R74.reuse, -R133 ;  /* 0x0000004a63037223 */ /* 0x080fe20000010885 */
[C---:B-1----:R-:W-:Y:S01]  /*8b60*/  FADD.FTZ R11, R135.reuse, R98 ;  /* 0x00000062870b7221 */ /* 0x042fe20000010000 */
[----:B------:R-:W-:Y:S01]  /*8b70*/  FADD.FTZ R111, R134, R111 ;  /* 0x0000006f866f7221 */ /* 0x000fe20000010000 */
[-CC-:B------:R-:W-:Y:S01]  /*8b80*/  FFMA.FTZ R99, R102, R74.reuse, -R133.reuse ;  /* 0x0000004a66637223 */ /* 0x180fe20000010885 */
[----:B------:R-:W-:Y:S01]  /*8b90*/  FFMA.FTZ R102, R90, R74, -R133 ;  /* 0x0000004a5a667223 */ /* 0x000fe20000010885 */
[----:B---3--:R-:W-:Y:S01]  /*8ba0*/  FADD.FTZ R11, R136, R11 ;  /* 0x0000000b880b7221 */ /* 0x008fe20000010000 */
[----:B------:R-:W-:Y:S01]  /*8bb0*/  FADD.FTZ R90, R12, R111 ;  /* 0x0000006f0c5a7221 */ /* 0x000fe20000010000 */
[----:B------:R-:W-:Y:S01]  /*8bc0*/  F2FP.F16.F32.PACK_AB R9, R135, R9 ;  /* 0x000000098709723e */ /* 0x000fe200000000ff */
[----:B------:R-:W0:Y:S01]  /*8bd0*/  MUFU.EX2 R106, R106 ;  /* 0x0000006a006a7308 */ /* 0x000e220000000800 */
[C---:B----4-:R-:W-:Y:S01]  /*8be0*/  FADD.FTZ R98, R14.reuse, R11 ;  /* 0x0000000b0e627221 */ /* 0x050fe20000010000 */
[----:B------:R-:W-:Y:S01]  /*8bf0*/  FADD.FTZ R111, R15, R90 ;  /* 0x0000005a0f6f7221 */ /* 0x000fe20000010000 */
[----:B------:R-:W-:Y:S01]  /*8c00*/  F2FP.F16.F32.PACK_AB R11, R14, R136 ;  /* 0x000000880e0b723e */ /* 0x000fe200000000ff */
[-C--:B------:R-:W-:Y:S01]  /*8c10*/  FFMA.FTZ R14, R91, R74.reuse, -R133 ;  /* 0x0000004a5b0e7223 */ /* 0x080fe20000010885 */
[----:B-----5:R-:W-:Y:S01]  /*8c20*/  FADD.FTZ R110, R13, R98 ;  /* 0x000000620d6e7221 */ /* 0x020fe20000010000 */
[----:B------:R-:W-:Y:S01]  /*8c30*/  FADD.FTZ R134, R20, R111 ;  /* 0x0000006f14867221 */ /* 0x000fe20000010000 */
[-CC-:B------:R-:W-:Y:S01]  /*8c40*/  FFMA.FTZ R91, R94, R74.reuse, -R133.reuse ;  /* 0x0000004a5e5b7223 */ /* 0x180fe20000010885 */
[-CC-:B------:R-:W-:Y:S01]  /*8c50*/  FFMA.FTZ R94, R83, R74.reuse, -R133.reuse ;  /* 0x0000004a535e7223 */ /* 0x180fe20000010885 */
[----:B------:R-:W-:Y:S01]  /*8c60*/  FADD.FTZ R110, R137, R110 ;  /* 0x0000006e896e7221 */ /* 0x000fe20000010000 */
[----:B------:R-:W-:Y:S01]  /*8c70*/  FADD.FTZ R83, R23, R134 ;  /* 0x0000008617537221 */ /* 0x000fe20000010000 */
[----:B------:R1:W-:Y:S01]  /*8c80*/  MUFU.EX2 R90, R103 ;  /* 0x00000067005a7308 */ /* 0x0003e20000000800 */
[-C--:B------:R-:W-:Y:S01]  /*8c90*/  FFMA.FTZ R98, R95, R74.reuse, -R133 ;  /* 0x0000004a5f627223 */ /* 0x080fe20000010885 */
[----:B------:R-:W-:Y:S01]  /*8ca0*/  FADD.FTZ R111, R129, R110 ;  /* 0x0000006e816f7221 */ /* 0x000fe20000010000 */
[----:B------:R-:W-:Y:S01]  /*8cb0*/  FADD.FTZ R110, R120, R83 ;  /* 0x00000053786e7221 */ /* 0x000fe20000010000 */
[----:B------:R-:W-:Y:S01]  /*8cc0*/  FFMA.FTZ R95, R82, R74, -R133 ;  /* 0x0000004a525f7223 */ /* 0x000fe20000010885 */
[----:B------:R-:W-:Y:S01]  /*8cd0*/  F2FP.F16.F32.PACK_AB R12, R15, R12 ;  /* 0x0000000c0f0c723e */ /* 0x000fe200000000ff */
[----:B------:R-:W-:Y:S01]  /*8ce0*/  FADD.FTZ R111, R130, R111 ;  /* 0x0000006f826f7221 */ /* 0x000fe20000010000 */
[----:B------:R3:W-:Y:S01]  /*8cf0*/  STSM.16.M88.4 [R2+0x24300], R8 ;  /* 0x0243000802007844 */ /* 0x0007e20000000200 */
[----:B------:R4:W-:Y:S01]  /*8d00*/  MUFU.EX2 R82, R102 ;  /* 0x0000006600527308 */ /* 0x0009e20000000800 */
[C---:B-1----:R-:W-:Y:S01]  /*8d10*/  FADD.FTZ R103, R121.reuse, R110 ;  /* 0x0000006e79677221 */ /* 0x042fe20000010000 */
[----:B------:R-:W-:Y:S01]  /*8d20*/  FADD.FTZ R111, R122, R111 ;  /* 0x0000006f7a6f7221 */ /* 0x000fe20000010000 */
[----:B------:R-:W-:Y:S01]  /*8d30*/  F2FP.F16.F32.PACK_AB R120, R121, R120 ;  /* 0x000000787978723e */ /* 0x000fe200000000ff */
[----:B------:R-:W-:Y:S01]  /*8d40*/  FMUL.FTZ R52, R52, R5 ;  /* 0x0000000534347220 */ /* 0x000fe20000410000 */
[----:B------:R-:W-:Y:S01]  /*8d50*/  FADD.FTZ R134, R124, R103 ;  /* 0x000000677c867221 */ /* 0x000fe20000010000 */
[C---:B------:R-:W-:Y:S01]  /*8d60*/  FADD.FTZ R110, R138.reuse, R111 ;  /* 0x0000006f8a6e7221 */ /* 0x040fe20000010000 */
[----:B------:R-:W-:Y:S01]  /*8d70*/  F2FP.F16.F32.PACK_AB R13, R137, R13 ;  /* 0x0000000d890d723e */ /* 0x000fe200000000ff */
[----:B------:R-:W1:Y:S01]  /*8d80*/  MUFU.EX2 R107, R107 ;  /* 0x0000006b006b7308 */ /* 0x000e620000000800 */
[----:B------:R-:W-:Y:S01]  /*8d90*/  FADD.FTZ R111, R125, R134 ;  /* 0x000000867d6f7221 */ /* 0x000fe20000010000 */
[----:B------:R-:W-:Y:S01]  /*8da0*/  FADD.FTZ R103, R123, R110 ;  /* 0x0000006e7b677221 */ /* 0x000fe20000010000 */
[----:B------:R-:W-:Y:S01]  /*8db0*/  F2FP.F16.F32.PACK_AB R121, R138, R122 ;  /* 0x0000007a8a79723e */ /* 0x000fe200000000ff */
[-C--:B------:R-:W-:Y:S01]  /*8dc0*/  FMUL.FTZ R53, R53, R5.reuse ;  /* 0x0000000535357220 */ /* 0x080fe20000410000 */
[----:B----4-:R-:W-:Y:S01]  /*8dd0*/  FADD.FTZ R102, R112, R111 ;  /* 0x0000006f70667221 */ /* 0x010fe20000010000 */
[----:B------:R-:W-:Y:S01]  /*8de0*/  FADD.FTZ R103, R126, R103 ;  /* 0x000000677e677221 */ /* 0x000fe20000010000 */
[C---:B------:R-:W-:Y:S01]  /*8df0*/  F2FP.F16.F32.PACK_AB R112, R113.reuse, R112 ;  /* 0x000000707170723e */ /* 0x040fe200000000ff */
[----:B------:R-:W4:Y:S01]  /*8e00*/  MUFU.EX2 R7, R7 ;  /* 0x0000000700077308 */ /* 0x000f220000000800 */
[----:B------:R-:W-:Y:S01]  /*8e10*/  FADD.FTZ R15, R113, R102 ;  /* 0x00000066710f7221 */ /* 0x000fe20000010000 */
[----:B------:R-:W-:Y:S01]  /*8e20*/  FADD.FTZ R103, R22, R103 ;  /* 0x0000006716677221 */ /* 0x000fe20000010000 */
[----:B------:R-:W-:Y:S01]  /*8e30*/  F2FP.F16.F32.PACK_AB R122, R125, R124 ;  /* 0x0000007c7d7a723e */ /* 0x000fe200000000ff */
[----:B------:R-:W-:Y:S01]  /*8e40*/  FMUL.FTZ R56, R56, R5 ;  /* 0x0000000538387220 */ /* 0x000fe20000410000 */
[----:B---3--:R-:W-:Y:S01]  /*8e50*/  FADD.FTZ R8, R116, R15 ;  /* 0x0000000f74087221 */ /* 0x008fe20000010000 */
[----:B------:R-:W-:Y:S01]  /*8e60*/  FADD.FTZ R102, R114, R103 ;  /* 0x0000006772667221 */ /* 0x000fe20000010000 */
[----:B------:R-:W-:Y:S01]  /*8e70*/  F2FP.F16.F32.PACK_AB R15, R130, R129 ;  /* 0x00000081820f723e */ /* 0x000fe200000000ff */
[----:B------:R-:W3:Y:S01]  /*8e80*/  MUFU.EX2 R3, R3 ;  /* 0x0000000300037308 */ /* 0x000ee20000000800 */
[----:B------:R-:W-:Y:S01]  /*8e90*/  FADD.FTZ R11, R117, R8 ;  /* 0x00000008750b7221 */ /* 0x000fe20000010000 */
[----:B------:R-:W-:Y:S01]  /*8ea0*/  FADD.FTZ R9, R115, R102 ;  /* 0x0000006673097221 */ /* 0x000fe20000010000 */
[----:B------:R-:W-:Y:S01]  /*8eb0*/  F2FP.F16.F32.PACK_AB R123, R126, R123 ;  /* 0x0000007b7e7b723e */ /* 0x000fe200000000ff */
[-C--:B------:R-:W-:Y:S01]  /*8ec0*/  FMUL.FTZ R57, R57, R5.reuse ;  /* 0x0000000539397220 */ /* 0x080fe20000410000 */
[----:B------:R-:W-:Y:S01]  /*8ed0*/  FADD.FTZ R10, R104, R11 ;  /* 0x0000000b680a7221 */ /* 0x000fe20000010000 */
[----:B------:R-:W-:Y:S01]  /*8ee0*/  FADD.FTZ R8, R118, R9 ;  /* 0x0000000976087221 */ /* 0x000fe20000010000 */
[----:B------:R-:W-:Y:S01]  /*8ef0*/  F2FP.F16.F32.PACK_AB R113, R114, R22 ;  /* 0x000000167271723e */ /* 0x000fe200000000ff */
[----:B------:R-:W5:Y:S01]  /*8f00*/  MUFU.EX2 R99, R99 ;  /* 0x0000006300637308 */ /* 0x000f620000000800 */
[----:B------:R-:W-:Y:S01]  /*8f10*/  FADD.FTZ R11, R105, R10 ;  /* 0x0000000a690b7221 */ /* 0x000fe20000010000 */
[----:B--2---:R-:W-:Y:S01]  /*8f20*/  FADD.FTZ R9, R21, R8 ;  /* 0x0000000815097221 */ /* 0x004fe20000010000 */
[----:B------:R-:W-:Y:S01]  /*8f30*/  F2FP.F16.F32.PACK_AB R104, R105, R104 ;  /* 0x000000686968723e */ /* 0x000fe200000000ff */
[----:B------:R-:W-:Y:S01]  /*8f40*/  FMUL.FTZ R60, R60, R5 ;  /* 0x000000053c3c7220 */ /* 0x000fe20000410000 */
[----:B------:R-:W-:Y:S01]  /*8f50*/  FADD.FTZ R10, R108, R11 ;  /* 0x0000000b6c0a7221 */ /* 0x000fe20000010000 */
[----:B0-----:R-:W-:Y:S01]  /*8f60*/  FADD.FTZ R8, R106, R9 ;  /* 0x000000096a087221 */ /* 0x001fe20000010000 */
[----:B------:R-:W-:Y:S01]  /*8f70*/  F2FP.F16.F32.PACK_AB R114, R117, R116 ;  /* 0x000000747572723e */ /* 0x000fe200000000ff */
[----:B------:R0:W2:Y:S01]  /*8f80*/  MUFU.EX2 R83, R14 ;  /* 0x0000000e00537308 */ /* 0x0000a20000000800 */
[----:B------:R-:W-:Y:S01]  /*8f90*/  FADD.FTZ R11, R109, R10 ;  /* 0x0000000a6d0b7221 */ /* 0x000fe20000010000 */
[----:B-1----:R-:W-:Y:S01]  /*8fa0*/  FADD.FTZ R9, R107, R8 ;  /* 0x000000086b097221 */ /* 0x002fe20000010000 */
[----:B------:R-:W-:Y:S01]  /*8fb0*/  F2FP.F16.F32.PACK_AB R107, R4, R107 ;  /* 0x0000006b046b723e */ /* 0x000fe200000000ff */
[-C--:B------:R-:W-:Y:S01]  /*8fc0*/  FMUL.FTZ R61, R61, R5.reuse ;  /* 0x000000053d3d7220 */ /* 0x080fe20000410000 */
[----:B------:R-:W-:Y:S01]  /*8fd0*/  FADD.FTZ R10, R96, R11 ;  /* 0x0000000b600a7221 */ /* 0x000fe20000010000 */
[----:B------:R-:W-:Y:S01]  /*8fe0*/  FADD.FTZ R8, R4, R9 ;  /* 0x0000000904087221 */ /* 0x000fe20000010000 */
[C---:B------:R-:W-:Y:S01]  /*8ff0*/  F2FP.F16.F32.PACK_AB R96, R97.reuse, R96 ;  /* 0x000000606160723e */ /* 0x040fe200000000ff */
[----:B------:R-:W1:Y:S01]  /*9000*/  MUFU.EX2 R91, R91 ;  /* 0x0000005b005b7308 */ /* 0x000e620000000800 */
[----:B------:R-:W-:Y:S01]  /*9010*/  FADD.FTZ R9, R97, R10 ;  /* 0x0000000a61097221 */ /* 0x000fe20000010000 */
[----:B----4-:R-:W-:Y:S01]  /*9020*/  FADD.FTZ R8, R7, R8 ;  /* 0x0000000807087221 */ /* 0x010fe20000010000 */
[----:B0-----:R-:W-:Y:S01]  /*9030*/  F2FP.F16.F32.PACK_AB R14, R23, R20 ;  /* 0x00000014170e723e */ /* 0x001fe200000000ff */
[----:B------:R-:W-:Y:S01]  /*9040*/  FMUL.FTZ R64, R64, R5 ;  /* 0x0000000540407220 */ /* 0x000fe20000410000 */
[----:B------:R-:W-:Y:S01]  /*9050*/  FADD.FTZ R10, R100, R9 ;  /* 0x00000009640a7221 */ /* 0x000fe20000010000 */
[C---:B---3--:R-:W-:Y:S01]  /*9060*/  FADD.FTZ R8, R3.reuse, R8 ;  /* 0x0000000803087221 */ /* 0x048fe20000010000 */
[----:B------:R-:W-:Y:S01]  /*9070*/  F2FP.F16.F32.PACK_AB R97, R3, R7 ;  /* 0x000000070361723e */ /* 0x000fe200000000ff */
[----:B------:R0:W3:Y:S01]  /*9080*/  MUFU.EX2 R20, R98 ;  /* 0x0000006200147308 */ /* 0x0000e20000000800 */
[----:B------:R-:W-:Y:S01]  /*9090*/  FADD.FTZ R11, R101, R10 ;  /* 0x0000000a650b7221 */ /* 0x000fe20000010000 */
[----:B-----5:R-:W-:Y:S01]  /*90a0*/  FADD.FTZ R9, R99, R8 ;  /* 0x0000000863097221 */ /* 0x020fe20000010000 */
[----:B------:R-:W-:Y:S01]  /*90b0*/  F2FP.F16.F32.PACK_AB R115, R118, R115 ;  /* 0x000000737673723e */ /* 0x000fe200000000ff */
[----:B------:R4:W-:Y:S01]  /*90c0*/  STSM.16.M88.4 [R2+0x25b00], R12 ;  /* 0x025b000c02007844 */ /* 0x0009e20000000200 */
[----:B------:R-:W-:Y:S01]  /*90d0*/  FADD.FTZ R8, R88, R11 ;  /* 0x0000000b58087221 */ /* 0x000fe20000010000 */
[----:B------:R-:W-:Y:S01]  /*90e0*/  FADD.FTZ R9, R90, R9 ;  /* 0x000000095a097221 */ /* 0x000fe20000010000 */
[----:B------:R-:W-:Y:S01]  /*90f0*/  F2FP.F16.F32.PACK_AB R105, R106, R21 ;  /* 0x000000156a69723e */ /* 0x000fe200000000ff */
[----:B------:R-:W5:Y:S01]  /*9100*/  MUFU.EX2 R95, R95 ;  /* 0x0000005f005f7308 */ /* 0x000f620000000800 */
[----:B------:R-:W-:Y:S01]  /*9110*/  F2FP.F16.F32.PACK_AB R106, R109, R108 ;  /* 0x0000006c6d6a723e */ /* 0x000fe200000000ff */
[----:B------:R-:W-:Y:S01]  /*9120*/  FADD.FTZ R4, R82, R9 ;  /* 0x0000000952047221 */ /* 0x000fe20000010000 */
[----:B------:R-:W-:Y:S01]  /*9130*/  FADD.FTZ R9, R89, R8 ;  /* 0x0000000859097221 */ /* 0x000fe20000010000 */
[----:B0-----:R-:W-:Y:S01]  /*9140*/  F2FP.F16.F32.PACK_AB R98, R101, R100 ;  /* 0x000000646562723e */ /* 0x001fe200000000ff */
[----:B------:R4:W-:Y:S01]  /*9150*/  STSM.16.M88.4 [R2+0x27300], R120 ;  /* 0x0273007802007844 */ /* 0x0009e20000000200 */
[----:B--2---:R-:W-:Y:S01]  /*9160*/  FADD.FTZ R4, R83, R4 ;  /* 0x0000000453047221 */ /* 0x004fe20000010000 */
[----:B------:R-:W-:Y:S01]  /*9170*/  FADD.FTZ R8, R92, R9 ;  /* 0x000000095c087221 */ /* 0x000fe20000010000 */
[----:B------:R-:W0:Y:S01]  /*9180*/  MUFU.EX2 R94, R94 ;  /* 0x0000005e005e7308 */ /* 0x000e220000000800 */
[----:B------:R-:W-:Y:S01]  /*9190*/  F2FP.F16.F32.PACK_AB R99, R90, R99 ;  /* 0x000000635a63723e */ /* 0x000fe200000000ff */
[----:B-1----:R-:W-:Y:S01]  /*91a0*/  FADD.FTZ R3, R91, R4 ;  /* 0x000000045b037221 */ /* 0x002fe20000010000 */
[----:B------:R-:W-:Y:S01]  /*91b0*/  FADD.FTZ R7, R93, R8 ;  /* 0x000000085d077221 */ /* 0x000fe20000010000 */
[----:B------:R-:W-:Y:S01]  /*91c0*/  F2FP.F16.F32.PACK_AB R88, R89, R88 ;  /* 0x000000585958723e */ /* 0x000fe200000000ff */
[----:B------:R4:W-:Y:S01]  /*91d0*/  STSM.16.M88.4 [R2+0x28b00], R112 ;  /* 0x028b007002007844 */ /* 0x0009e20000000200 */
[----:B---3--:R-:W-:Y:S01]  /*91e0*/  FADD.FTZ R4, R20, R3 ;  /* 0x0000000314047221 */ /* 0x008fe20000010000 */
[----:B------:R-:W-:Y:S01]  /*91f0*/  FADD.FTZ R8, R80, R7 ;  /* 0x0000000750087221 */ /* 0x000fe20000010000 */
[----:B------:R-:W1:Y:S01]  /*9200*/  MUFU.EX2 R86, R86 ;  /* 0x0000005600567308 */ /* 0x000e620000000800 */
[----:B------:R-:W-:Y:S01]  /*9210*/  F2FP.F16.F32.PACK_AB R89, R83, R82 ;  /* 0x000000525359723e */ /* 0x000fe200000000ff */
[----:B-----5:R-:W-:Y:S01]  /*9220*/  FADD.FTZ R3, R95, R4 ;  /* 0x000000045f037221 */ /* 0x020fe20000010000 */
[----:B------:R-:W-:Y:S01]  /*9230*/  FADD.FTZ R7, R81, R8 ;  /* 0x0000000851077221 */ /* 0x000fe20000010000 */
[----:B------:R-:W-:Y:S01]  /*9240*/  F2FP.F16.F32.PACK_AB R90, R93, R92 ;  /* 0x0000005c5d5a723e */ /* 0x000fe200000000ff */
[----:B------:R4:W-:Y:S01]  /*9250*/  STSM.16.M88.4 [R2+0x2a300], R104 ;  /* 0x02a3006802007844 */ /* 0x0009e20000000200 */
[----:B------:R-:W-:Y:S01]  /*9260*/  F2FP.F16.F32.PACK_AB R91, R20, R91 ;  /* 0x0000005b145b723e */ /* 0x000fe200000000ff */
[----:B------:R-:W-:Y:S01]  /*9270*/  FMUL.FTZ R65, R65, R5 ;  /* 0x0000000541417220 */ /* 0x000fe20000410000 */
[----:B------:R-:W2:Y:S01]  /*9280*/  MUFU.EX2 R84, R84 ;  /* 0x0000005400547308 */ /* 0x000ea20000000800 */
[C---:B0-----:R-:W-:Y:S01]  /*9290*/  FADD.FTZ R3, R94.reuse, R3 ;  /* 0x000000035e037221 */ /* 0x041fe20000010000 */
[----:B------:R-:W-:Y:S01]  /*92a0*/  F2FP.F16.F32.PACK_AB R80, R81, R80 ;  /* 0x000000505150723e */ /* 0x000fe200000000ff */
[----:B------:R4:W-:Y:S01]  /*92b0*/  STSM.16.M88.4 [R2+0x2bb00], R96 ;  /* 0x02bb006002007844 */ /* 0x0009e20000000200 */
[----:B------:R-:W-:Y:S01]  /*92c0*/  F2FP.F16.F32.PACK_AB R81, R94, R95 ;  /* 0x0000005f5e51723e */ /* 0x000fe200000000ff */
[-C--:B------:R-:W-:Y:S01]  /*92d0*/  FMUL.FTZ R68, R68, R5.reuse ;  /* 0x0000000544447220 */ /* 0x080fe20000410000 */
[----:B------:R-:W-:Y:S01]  /*92e0*/  FMUL.FTZ R69, R69, R5 ;  /* 0x0000000545457220 */ /* 0x000fe20000410000 */
[----:B------:R4:W-:Y:S01]  /*92f0*/  STSM.16.M88.4 [R2+0x2d300], R88 ;  /* 0x02d3005802007844 */ /* 0x0009e20000000200 */
[----:B------:R-:W0:Y:S01]  /*9300*/  MUFU.EX2 R87, R87 ;  /* 0x0000005700577308 */ /* 0x000e220000000800 */
        /* <DEDUP_REMOVED lines=8> */
[----:B--2---:R-:W-:Y:S01]  /*9390*/  FADD.FTZ R4, R84, R7 ;  /* 0x0000000754047221 */ /* 0x004fe20000010000 */
[-C--:B------:R-:W-:Y:S01]  /*93a0*/  FMUL.FTZ R38, R38, R77.reuse ;  /* 0x0000004d26267220 */ /* 0x080fe20000410000 */
[-C--:B------:R-:W-:Y:S01]  /*93b0*/  FMUL.FTZ R39, R39, R77.reuse ;  /* 0x0000004d27277220 */ /* 0x080fe20000410000 */
[-C--:B------:R-:W-:Y:S01]  /*93c0*/  FMUL.FTZ R42, R42, R77.reuse ;  /* 0x0000004d2a2a7220 */ /* 0x080fe20000410000 */
[-C--:B------:R-:W-:Y:S01]  /*93d0*/  FMUL.FTZ R43, R43, R77.reuse ;  /* 0x0000004d2b2b7220 */ /* 0x080fe20000410000 */
[-C--:B------:R-:W-:Y:S01]  /*93e0*/  FMUL.FTZ R46, R46, R77.reuse ;  /* 0x0000004d2e2e7220 */ /* 0x080fe20000410000 */
[-C--:B------:R-:W-:Y:S01]  /*93f0*/  FMUL.FTZ R47, R47, R77.reuse ;  /* 0x0000004d2f2f7220 */ /* 0x080fe20000410000 */
[----:B------:R-:W2:Y:S01]  /*9400*/  MUFU.EX2 R10, R131 ;  /* 0x00000083000a7308 */ /* 0x000ea20000000800 */
[C---:B0-----:R-:W-:Y:S01]  /*9410*/  FADD.FTZ R3, R87.reuse, R3 ;  /* 0x0000000357037221 */ /* 0x041fe20000010000 */
[----:B------:R-:W-:Y:S01]  /*9420*/  F2FP.F16.F32.PACK_AB R83, R87, R86 ;  /* 0x000000565753723e */ /* 0x000fe200000000ff */
[-C--:B------:R-:W-:Y:S01]  /*9430*/  FMUL.FTZ R50, R50, R77.reuse ;  /* 0x0000004d32327220 */ /* 0x080fe20000410000 */
[-C--:B------:R-:W-:Y:S01]  /*9440*/  FMUL.FTZ R51, R51, R77.reuse ;  /* 0x0000004d33337220 */ /* 0x080fe20000410000 */
[-C--:B------:R-:W-:Y:S01]  /*9450*/  FMUL.FTZ R54, R54, R77.reuse ;  /* 0x0000004d36367220 */ /* 0x080fe20000410000 */
[-C--:B------:R-:W-:Y:S01]  /*9460*/  FMUL.FTZ R55, R55, R77.reuse ;  /* 0x0000004d37377220 */ /* 0x080fe20000410000 */
[-C--:B------:R-:W-:Y:S01]  /*9470*/  FMUL.FTZ R58, R58, R77.reuse ;  /* 0x0000004d3a3a7220 */ /* 0x080fe20000410000 */
[----:B------:R-:W0:Y:S01]  /*9480*/  MUFU.EX2 R128, R128 ;  /* 0x0000008000807308 */ /* 0x000e220000000800 */
[C---:B-1----:R-:W-:Y:S01]  /*9490*/  FADD.FTZ R7, R85.reuse, R4 ;  /* 0x0000000455077221 */ /* 0x042fe20000010000 */
[----:B------:R-:W-:Y:S01]  /*94a0*/  F2FP.F16.F32.PACK_AB R82, R85, R84 ;  /* 0x000000545552723e */ /* 0x000fe200000000ff */
[-C--:B------:R-:W-:Y:S01]  /*94b0*/  FMUL.FTZ R59, R59, R77.reuse ;  /* 0x0000004d3b3b7220 */ /* 0x080fe20000410000 */
[-C--:B------:R-:W-:Y:S01]  /*94c0*/  FMUL.FTZ R62, R62, R77.reuse ;  /* 0x0000004d3e3e7220 */ /* 0x080fe20000410000 */
[-C--:B------:R-:W-:Y:S01]  /*94d0*/  FMUL.FTZ R63, R63, R77.reuse ;  /* 0x0000004d3f3f7220 */ /* 0x080fe20000410000 */
[-C--:B------:R-:W-:Y:S01]  /*94e0*/  FMUL.FTZ R66, R66, R77.reuse ;  /* 0x0000004d42427220 */ /* 0x080fe20000410000 */
[----:B------:R4:W-:Y:S01]  /*94f0*/  STSM.16.M88.4 [R2+0x2eb00], R80 ;  /* 0x02eb005002007844 */ /* 0x0009e20000000200 */
[----:B------:R-:W1:Y:S01]  /*9500*/  MUFU.EX2 R129, R132 ;  /* 0x0000008400817308 */ /* 0x000e620000000800 */
[----:B--2---:R-:W-:Y:S01]  /*9510*/  FADD.FTZ R3, R10, R3 ;  /* 0x000000030a037221 */ /* 0x004fe20000010000 */
[-C--:B------:R-:W-:Y:S01]  /*9520*/  FMUL.FTZ R67, R67, R77.reuse ;  /* 0x0000004d43437220 */ /* 0x080fe20000410000 */
[-C--:B------:R-:W-:Y:S01]  /*9530*/  FMUL.FTZ R70, R70, R77.reuse ;  /* 0x0000004d46467220 */ /* 0x080fe20000410000 */
[----:B------:R-:W-:Y:S01]  /*9540*/  FMUL.FTZ R71, R71, R77 ;  /* 0x0000004d47477220 */ /* 0x000fe20000410000 */
[----:B------:R-:W-:-:S03]  /*9550*/  IMAD.MOV.U32 R5, RZ, RZ, R75 ;  /* 0x000000ffff057224 */ /* 0x000fc600078e004b */
[----:B------:R-:W2:Y:S01]  /*9560*/  MUFU.EX2 R73, R73 ;  /* 0x0000004900497308 */ /* 0x000ea20000000800 */
[----:B0-----:R-:W-:-:S07]  /*9570*/  FADD.FTZ R4, R128, R7 ;  /* 0x0000000780047221 */ /* 0x001fce0000010000 */
[----:B------:R-:W0:Y:S01]  /*9580*/  MUFU.EX2 R76, R76 ;  /* 0x0000004c004c7308 */ /* 0x000e220000000800 */
[C---:B-1----:R-:W-:Y:S01]  /*9590*/  FADD.FTZ R3, R129.reuse, R3 ;  /* 0x0000000381037221 */ /* 0x042fe20000010000 */
[----:B------:R-:W-:-:S06]  /*95a0*/  F2FP.F16.F32.PACK_AB R129, R129, R10 ;  /* 0x0000000a8181723e */ /* 0x000fcc00000000ff */
[----:B------:R-:W1:Y:S01]  /*95b0*/  MUFU.EX2 R78, R78 ;  /* 0x0000004e004e7308 */ /* 0x000e620000000800 */
[C---:B--2---:R-:W-:Y:S01]  /*95c0*/  F2FP.F16.F32.PACK_AB R128, R73.reuse, R128 ;  /* 0x000000804980723e */ /* 0x044fe200000000ff */
[----:B------:R-:W-:-:S06]  /*95d0*/  FADD.FTZ R7, R73, R4 ;  /* 0x0000000449077221 */ /* 0x000fcc0000010000 */
[----:B------:R-:W2:Y:S01]  /*95e0*/  MUFU.EX2 R79, R79 ;  /* 0x0000004f004f7308 */ /* 0x000ea20000000800 */
[----:B0-----:R-:W-:Y:S01]  /*95f0*/  F2FP.F16.F32.PACK_AB R130, R6, R76 ;  /* 0x0000004c0682723e */ /* 0x001fe200000000ff */
[----:B------:R-:W-:-:S04]  /*9600*/  FADD.FTZ R7, R76, R7 ;  /* 0x000000074c077221 */ /* 0x000fc80000010000 */
[----:B------:R-:W-:Y:S01]  /*9610*/  FADD.FTZ R4, R6, R7 ;  /* 0x0000000706047221 */ /* 0x000fe20000010000 */
[----:B------:R-:W-:Y:S02]  /*9620*/  IMAD.MOV.U32 R7, RZ, RZ, R16 ;  /* 0x000000ffff077224 */ /* 0x000fe400078e0010 */
[----:B-1----:R-:W-:Y:S01]  /*9630*/  FADD.FTZ R3, R78, R3 ;  /* 0x000000034e037221 */ /* 0x002fe20000010000 */
[----:B------:R-:W-:Y:S01]  /*9640*/  IMAD.MOV.U32 R6, RZ, RZ, R72 ;  /* 0x000000ffff067224 */ /* 0x000fe200078e0048 */
[C---:B--2---:R-:W-:Y:S02]  /*9650*/  F2FP.F16.F32.PACK_AB R131, R79.reuse, R78 ;  /* 0x0000004e4f83723e */ /* 0x044fe400000000ff */
[----:B------:R-:W-:-:S03]  /*9660*/  FADD.FTZ R3, R79, R3 ;  /* 0x000000034f037221 */ /* 0x000fc60000010000 */
[----:B------:R4:W-:Y:S01]  /*9670*/  STSM.16.M88.4 [R2+0x30300], R128 ;  /* 0x0303008002007844 */ /* 0x0009e20000000200 */
[----:B------:R-:W-:Y:S01]  /*9680*/  @!PT LDS RZ, [RZ] ;  /* 0x00000000fffff984 */ /* 0x000fe20000000800 */
[----:B------:R-:W-:Y:S01]  /*9690*/  @!PT LDS RZ, [RZ] ;  /* 0x00000000fffff984 */ /* 0x000fe20000000800 */
[----:B------:R-:W-:Y:S01]  /*96a0*/  @!PT LDS RZ, [RZ] ;  /* 0x00000000fffff984 */ /* 0x000fe20000000800 */
[----:B------:R-:W-:Y:S01]  /*96b0*/  @!PT LDS RZ, [RZ] ;  /* 0x00000000fffff984 */ /* 0x000fe20000000800 */
[----:B------:R0:W-:Y:S06]  /*96c0*/  MEMBAR.ALL.CTA ;  /* 0x0000000000007992 */ /* 0x0001ec0000008000 */
[----:B0-----:R-:W0:Y:S02]  /*96d0*/  FENCE.VIEW.ASYNC.S ;  /* 0x00000000000073c6 */ /* 0x001e240000000000 */
[----:B0-----:R-:W-:Y:S01]  /*96e0*/  NOP ;  /* 0x0000000000007918 */ /* 0x001fe20000000000 */
[----:B------:R-:W-:Y:S05]  /*96f0*/  @P2 BRA `(.L_x_142) ;  /* 0xffffffbc00fc2947 */ /* 0x000fea000383ffff */
.L_x_133:
[----:B------:R-:W-:Y:S06]  /*9700*/  BAR.ARV 0x8, 0x1a0 ;  /* 0x0206800000007b1d */ /* 0x000fec0000002000 */
[----:B------:R-:W-:Y:S05]  /*9710*/  @!P0 BRA `(.L_x_143) ;  /* 0x0000000000048947 */ /* 0x000fea0003800000 */
[----:B------:R-:W-:Y:S01]  /*9720*/  BPT.TRAP 0x1 ;  /* 0x000000040000795c */ /* 0x000fe20000300000 */
.L_x_143:
[----:B------:R-:W-:Y:S01]  /*9730*/  ULEA UR9, UR39, UR36, 0x3 ;  /* 0x0000002427097291 */ /* 0x000fe2000f8e183f */
[----:B------:R-:W-:-:S08]  /*9740*/  SHF.L.U32 R0, R16, 0x1f, RZ ;  /* 0x0000001f10007819 */ /* 0x000fd000000006ff */
[----:B------:R0:W1:Y:S01]  /*9750*/  SYNCS.PHASECHK.TRANS64.TRYWAIT P2, [UR9+0x31c50], R0 ;  /* 0x031c5000ff0075a7 */ /* 0x0000620008040149 */
[----:B------:R-:W-:Y:S05]  /*9760*/  @!P0 BRA `(.L_x_144) ;  /* 0x0000000000048947 */ /* 0x000fea0003800000 */
[----:B------:R-:W-:Y:S01]  /*9770*/  BPT.TRAP 0x1 ;  /* 0x000000040000795c */ /* 0x000fe20000300000 */
.L_x_144:
[----:B-1----:R-:W-:Y:S05]  /*9780*/  @P2 BRA `(.L_x_145) ;  /* 0x0000000000082947 */ /* 0x002fea0003800000 */
[----:B------:R-:W1:Y:S02]  /*9790*/  SYNCS.PHASECHK.TRANS64.TRYWAIT P0, [UR9+0x31c50], R0 ;  /* 0x031c5000ff0075a7 */ /* 0x000e640008000149 */
[----:B-1----:R-:W-:Y:S05]  /*97a0*/  @!P0 BRA `(.L_x_146) ;  /* 0x0000006400e88947 */ /* 0x002fea0003800000 */
.L_x_145:
[----:B------:R-:W-:Y:S01]  /*97b0*/  UIADD3 UR36, UR36, 0x200, URZ ;  /* 0x0000020024247890 */ /* 0x000fe2000fffe03f */
[----:B------:R-:W-:Y:S01]  /*97c0*/  WARPGROUP.ARRIVE ;  /* 0x00000000000079c5 */ /* 0x000fe20000000000 */
[----:B------:R-:W-:Y:S01]  /*97d0*/  ULOP3.LUT UR37, UR37, 0x10000, URZ, 0xfc, !UPT ;  /* 0x0001000025257892 */ /* 0x000fe2000f8efc3f */
[----:B01----:R-:W0:Y:S01]  /*97e0*/  SHFL.BFLY PT, R0, R3, 0x2, 0x1f ;  /* 0x0c401f0003007f89 */ /* 0x003e2200000e0000 */
[----:B------:R-:W-:Y:S01]  /*97f0*/  USHF.R.U32.HI UR36, URZ, 0x4, UR36 ;  /* 0x000000043f247899 */ /* 0x000fe20008011624 */
[----:B------:R-:W-:Y:S01]  /*9800*/  IMAD.MOV.U32 R9, RZ, RZ, RZ ;  /* 0x000000ffff097224 */ /* 0x000fe200078e00ff */
[----:B------:R-:W-:Y:S01]  /*9810*/  UMOV UR5, 0xc0000010 ;  /* 0xc000001000057882 */ /* 0x000fe20000000000 */
[----:B------:R-:W-:Y:S01]  /*9820*/  UMOV UR7, 0x80000020 ;  /* 0x8000002000077882 */ /* 0x000fe20000000000 */
[----:B------:R-:W-:Y:S01]  /*9830*/  ULOP3.LUT UR36, UR36, 0x3fff, URZ, 0xc0, !UPT ;  /* 0x00003fff24247892 */ /* 0x000fe2000f8ec03f */
[----:B------:R-:W1:Y:S01]  /*9840*/  SHFL.BFLY PT, R5, R4, 0x2, 0x1f ;  /* 0x0c401f0004057f89 */ /* 0x000e6200000e0000 */
[----:B------:R-:W-:Y:S01]  /*9850*/  UMOV UR4, UR37 ;  /* 0x0000002500047c82 */ /* 0x000fe20008000000 */
[----:B----4-:R-:W-:Y:S01]  /*9860*/  IMAD.U32 R12, RZ, RZ, UR9 ;  /* 0x00000009ff0c7e24 */ /* 0x010fe2000f8e00ff */
[----:B------:R-:W-:Y:S01]  /*9870*/  ULOP3.LUT UR8, UR36, 0x2400000, URZ, 0xfc, !UPT ;  /* 0x0240000024087892 */ /* 0x000fe2000f8efc3f */
[----:B------:R-:W-:-:S03]  /*9880*/  VIADD R149, R149, 0x1 ;  /* 0x0000000195957836 */ /* 0x000fc60000000000 */
[----:B------:R-:W-:Y:S02]  /*9890*/  UIMAD UR8, UR39, 0x6c0, UR8 ;  /* 0x000006c0270878a4 */ /* 0x000fe4000f8e0208 */
[----:B------:R-:W-:-:S04]  /*98a0*/  UIADD3 UR39, UR39, 0x1, URZ ;  /* 0x0000000127277890 */ /* 0x000fc8000fffe03f */
[----:B------:R-:W-:Y:S01]  /*98b0*/  UISETP.NE.AND UP0, UPT, UR39, 0x2, UPT ;  /* 0x000000022700788c */ /* 0x000fe2000bf05270 */
[----:B------:R-:W-:Y:S02]  /*98c0*/  UMOV UR6, UR8 ;  /* 0x0000000800067c82 */ /* 0x000fe40008000000 */
[----:B------:R-:W-:Y:S01]  /*98d0*/  HGMMA.64x96x16.F32 R24, gdesc[UR4].tnspB, R24, gsb0 ;  /* 0x41600000041879f0 */ /* 0x000fe20008000818 */
[----:B------:R-:W-:Y:S01]  /*98e0*/  UIADD3 UR4, UR37, 0x180, URZ ;  /* 0x0000018025047890 */ /* 0x000fe2000fffe03f */
[----:B0-----:R-:W-:Y:S01]  /*98f0*/  FADD.FTZ R6, R0, R3 ;  /* 0x0000000300067221 */ /* 0x001fe20000010000 */
[----:B------:R-:W-:Y:S01]  /*9900*/  UIADD3 UR6, UR8, 0x40, URZ ;  /* 0x0000004008067890 */ /* 0x000fe2000fffe03f */
[----:B------:R-:W-:Y:S01]  /*9910*/  MOV R3, 0xff800000 ;  /* 0xff80000000037802 */ /* 0x000fe20000000f00 */
[----:B------:R-:W-:Y:S01]  /*9920*/  UMOV UR5, 0xc0000010 ;  /* 0xc000001000057882 */ /* 0x000fe20000000000 */
[----:B------:R-:W-:Y:S01]  /*9930*/  UMOV UR7, 0x80000020 ;  /* 0x8000002000077882 */ /* 0x000fe20000000000 */
[----:B-1----:R-:W-:Y:S01]  /*9940*/  FADD.FTZ R5, R5, R4 ;  /* 0x0000000405057221 */ /* 0x002fe20000010000 */
[----:B------:R-:W0:Y:S01]  /*9950*/  SHFL.BFLY PT, R7, R6, 0x1, 0x1f ;  /* 0x0c201f0006077f89 */ /* 0x000e2200000e0000 */
[----:B------:R-:W-:Y:S01]  /*9960*/  IMAD.MOV.U32 R4, RZ, RZ, RZ ;  /* 0x000000ffff047224 */ /* 0x000fe200078e00ff */
[----:B------:R-:W-:-:S02]  /*9970*/  USEL UR39, UR39, URZ, UP0 ;  /* 0x0000003f27277287 */ /* 0x000fc40008000000 */
[----:B------:R-:W1:Y:S01]  /*9980*/  SHFL.BFLY PT, R0, R5, 0x1, 0x1f ;  /* 0x0c201f0005007f89 */ /* 0x000e6200000e0000 */
[----:B0-----:R-:W-:Y:S01]  /*9990*/  FADD.FTZ R11, R6, R7 ;  /* 0x00000007060b7221 */ /* 0x001fe20000010000 */
[----:B-1----:R-:W-:-:S04]  /*99a0*/  FADD.FTZ R10, R5, R0 ;  /* 0x00000000050a7221 */ /* 0x002fc80000010000 */
[----:B------:R-:W-:Y:S01]  /*99b0*/  FSETP.NE.FTZ.AND P2, PT, R11, RZ, PT ;  /* 0x000000ff0b00720b */ /* 0x000fe20003f55000 */
[----:B------:R-:W-:Y:S01]  /*99c0*/  IMAD.MOV.U32 R0, RZ, RZ, -0x800000 ;  /* 0xff800000ff007424 */ /* 0x000fe200078e00ff */
[----:B------:R-:W-:-:S11]  /*99d0*/  FSETP.NE.FTZ.AND P0, PT, R10, RZ, PT ;  /* 0x000000ff0a00720b */ /* 0x000fd60003f15000 */
[----:B------:R-:W0:Y:S02]  /*99e0*/  @P2 MUFU.LG2 R8, R11 ;  /* 0x0000000b00082308 */ /* 0x000e240000000c00 */
[C---:B------:R-:W-:Y:S01]  /*99f0*/  @P0 FMUL.FTZ R6, R74.reuse, 0.69314718246459960938 ;  /* 0x3f3172184a060820 */ /* 0x040fe20000410000 */
[----:B------:R-:W-:-:S05]  /*9a00*/  @P2 FMUL.FTZ R74, R74, 0.69314718246459960938 ;  /* 0x3f3172184a4a2820 */ /* 0x000fca0000410000 */
[----:B------:R-:W1:Y:S08]  /*9a10*/  @P0 MUFU.LG2 R7, R10 ;  /* 0x0000000a00070308 */ /* 0x000e700000000c00 */
[----:B------:R-:W2:Y:S01]  /*9a20*/  @P0 MUFU.RCP R4, R10 ;  /* 0x0000000a00040308 */ /* 0x000ea20000001000 */
[----:B0-----:R-:W-:Y:S01]  /*9a30*/  @P2 FMUL.FTZ R5, R8, 0.69314718246459960938 ;  /* 0x3f31721808052820 */ /* 0x001fe20000410000 */
[----:B------:R-:W-:-:S03]  /*9a40*/  @!P1 VIADD R8, R12, 0x31c60 ;  /* 0x00031c600c089836 */ /* 0x000fc60000000000 */
[----:B------:R-:W-:Y:S02]  /*9a50*/  @P2 FFMA.FTZ R0, R74, R72, R5 ;  /* 0x000000484a002223 */ /* 0x000fe40000010005 */
[----:B------:R-:W-:Y:S01]  /*9a60*/  @!P1 PRMT R8, RZ, 0x654, R8 ;  /* 0x00000654ff089816 */ /* 0x000fe20000000008 */
[----:B------:R-:W0:Y:S01]  /*9a70*/  @P2 MUFU.RCP R9, R11 ;  /* 0x0000000b00092308 */ /* 0x000e220000001000 */
[----:B-1----:R-:W-:-:S04]  /*9a80*/  @P0 FMUL.FTZ R7, R7, 0.69314718246459960938 ;  /* 0x3f31721807070820 */ /* 0x002fc80000410000 */
[----:B------:R-:W-:Y:S01]  /*9a90*/  @P0 FFMA.FTZ R3, R6, R75, R7 ;  /* 0x0000004b06030223 */ /* 0x000fe20000010007 */
[----:B------:R-:W-:Y:S01]  /*9aa0*/  PLOP3.LUT P0, PT, PT, PT, PT, 0x8, 0x0 ;  /* 0x000000000000781c */ /* 0x000fe20003f0e170 */
        /* <DEDUP_REMOVED lines=52> */
[----:B------:R-:W-:-:S06]  /*9df0*/  USEL UR4, URZ, 0x1, UP0 ;  /* 0x000000013f047887 */ /* 0x000fcc0008000000 */
[----:B------:R-:W-:Y:S01]  /*9e00*/  LOP3.LUT R16, R16, UR4, RZ, 0x3c, !PT ;  /* 0x0000000410107c12 */ /* 0x000fe2000f8e3cff */
[----:B------:R-:W-:Y:S02]  /*9e10*/  WARPGROUP.DEPBAR.LE gsb0, 0x0 ;  /* 0x00008000000079c5 */ /* 0x000fe40000010000 */
[-C--:B--2---:R-:W-:Y:S01]  /*9e20*/  FMUL.FTZ R79, R41, R4.reuse ;  /* 0x00000004294f7220 */ /* 0x084fe20000410000 */
        /* <DEDUP_REMOVED lines=19> */
[----:B------:R1:W-:Y:S01]  /*9f60*/  @!P1 SYNCS.ARRIVE.TRANS64.RED.A1T0 RZ, [R8+URZ], RZ ;  /* 0x000000ff08ff99a7 */ /* 0x0003e2000810043f */
[-C--:B0-----:R-:W-:Y:S01]  /*9f70*/  FMUL.FTZ R78, R34, R9.reuse ;  /* 0x00000009224e7220 */ /* 0x081fe20000410000 */
        /* <DEDUP_REMOVED lines=15> */
[-C--:B-1----:R-:W-:Y:S01]  /*a070*/  FMUL.FTZ R8, R30, R9.reuse ;  /* 0x000000091e087220 */ /* 0x082fe20000410000 */
        /* <DEDUP_REMOVED lines=10> */
[----:B------:R-:W-:-:S07]  /*a120*/  FMUL.FTZ R39, R71, R9 ;  /* 0x0000000947277220 */ /* 0x000fce0000410000 */
.L_x_126:
[----:B------:R-:W0:Y:S08]  /*a130*/  S2UR UR4, SR_CgaCtaId ;  /* 0x00000000000479c3 */ /* 0x000e300000008800 */
[----:B------:R-:W-:Y:S06]  /*a140*/  BAR.SYNC.DEFER_BLOCKING 0x5, 0x1a0 ;  /* 0x0146800000007b1d */ /* 0x000fec0000010000 */
[----:B------:R-:W-:Y:S01]  /*a150*/  UMOV UR36, 0x400 ;  /* 0x0000040000247882 */ /* 0x000fe20000000000 */
[----:B------:R-:W-:Y:S01]  /*a160*/  BSSY B0, `(.L_x_147) ;  /* 0x0000168000007945 */ /* 0x000fe20003800000 */
[----:B0-----:R-:W-:-:S09]  /*a170*/  ULEA UR36, UR4, UR36, 0x18 ;  /* 0x0000002404247291 */ /* 0x001fd2000f8ec03f */
[----:B------:R-:W0:Y:S01]  /*a180*/  LDS.128 R28, [UR36+0x31cd0] ;  /* 0x031cd024ff1c7984 */ /* 0x000e220008000c00 */
[----:B------:R-:W-:Y:S06]  /*a190*/  BAR.ARV 0x4, 0x1a0 ;  /* 0x0106800000007b1d */ /* 0x000fec0000002000 */
[----:B------:R-:W-:Y:S05]  /*a1a0*/  @P0 BRA `(.L_x_148) ;  /* 0x0000000c00ac0947 */ /* 0x000fea0003800000 */
[----:B------:R-:W1:Y:S08]  /*a1b0*/  S2UR UR6, SR_SWINHI ;  /* 0x00000000000679c3 */ /* 0x000e700000002f00 */
[----:B------:R-:W-:Y:S01]  /*a1c0*/  BAR.SYNC.DEFER_BLOCKING 0x1, 0x180 ;  /* 0x0046000000007b1d */ /* 0x000fe20000010000 */
[----:B------:R-:W-:Y:S02]  /*a1d0*/  F2FP.F16.F32.PACK_AB R7, R7, R8 ;  /* 0x000000080707723e */ /* 0x000fe400000000ff */
[----:B------:R-:W-:-:S02]  /*a1e0*/  F2FP.F16.F32.PACK_AB R6, R6, R81 ;  /* 0x000000510606723e */ /* 0x000fc400000000ff */
[----:B------:R-:W-:Y:S02]  /*a1f0*/  F2FP.F16.F32.PACK_AB R36, R45, R36 ;  /* 0x000000242d24723e */ /* 0x000fe400000000ff */
[----:B------:R-:W-:Y:S01]  /*a200*/  F2FP.F16.F32.PACK_AB R39, R39, R34 ;  /* 0x000000222727723e */ /* 0x000fe200000000ff */
[----:B------:R-:W-:Y:S01]  /*a210*/  UMOV UR4, UR36 ;  /* 0x0000002400047c82 */ /* 0x000fe20008000000 */
[----:B-1----:R-:W-:Y:S01]  /*a220*/  UMOV UR5, UR6 ;  /* 0x0000000600057c82 */ /* 0x002fe20008000000 */
[----:B------:R-:W-:Y:S02]  /*a230*/  IMAD.U32 R24, RZ, RZ, UR4 ;  /* 0x00000004ff187e24 */ /* 0x000fe4000f8e00ff */
[----:B------:R-:W-:Y:S01]  /*a240*/  IMAD.U32 R25, RZ, RZ, UR5 ;  /* 0x00000005ff197e24 */ /* 0x000fe2000f8e00ff */
[----:B------:R-:W-:Y:S01]  /*a250*/  ULDC.64 UR4, c[0x0][0xbe0] ;  /* 0x0002f80000047ab9 */ /* 0x000fe20000000a00 */
[----:B------:R-:W-:-:S03]  /*a260*/  IMAD.WIDE R4, R154, 0x2, R24 ;  /* 0x000000029a047825 */ /* 0x000fc600078e0218 */
[C---:B------:R-:W-:Y:S02]  /*a270*/  LOP3.LUT R21, R4.reuse, 0x180, RZ, 0xc0, !PT ;  /* 0x0000018004157812 */ /* 0x040fe400078ec0ff */
[C---:B------:R-:W-:Y:S02]  /*a280*/  IADD3 R27, P4, R4.reuse, 0x20, RZ ;  /* 0x00000020041b7810 */ /* 0x040fe40007f9e0ff */
[----:B------:R-:W-:Y:S02]  /*a290*/  SHF.R.U64 R21, R21, 0x3, RZ ;  /* 0x0000000315157819 */ /* 0x000fe400000012ff */
[C---:B------:R-:W-:Y:S02]  /*a2a0*/  IADD3 R55, P3, R4.reuse, 0x3000, RZ ;  /* 0x0000300004377810 */ /* 0x040fe40007f7e0ff */
[C---:B------:R-:W-:Y:S02]  /*a2b0*/  IADD3 R59, P2, R4.reuse, 0x3020, RZ ;  /* 0x00003020043b7810 */ /* 0x040fe40007f5e0ff */
[C---:B------:R-:W-:Y:S01]  /*a2c0*/  IADD3 R63, P1, R4.reuse, 0x6000, RZ ;  /* 0x00006000043f7810 */ /* 0x040fe20007f3e0ff */
[--C-:B------:R-:W-:Y:S01]  /*a2d0*/  IMAD.X R13, RZ, RZ, R5.reuse, P3 ;  /* 0x000000ffff0d7224 */ /* 0x100fe200018e0605 */
[----:B------:R-:W-:Y:S01]  /*a2e0*/  IADD3 R67, P0, R4, 0x6020, RZ ;  /* 0x0000602004437810 */ /* 0x000fe20007f1e0ff */
[--C-:B------:R-:W-:Y:S01]  /*a2f0*/  IMAD.X R9, RZ, RZ, R5.reuse, P2 ;  /* 0x000000ffff097224 */ /* 0x100fe200010e0605 */
[----:B------:R-:W-:Y:S01]  /*a300*/  LOP3.LUT R4, R21, R4, RZ, 0x3c, !PT ;  /* 0x0000000415047212 */ /* 0x000fe200078e3cff */
[--C-:B------:R-:W-:Y:S01]  /*a310*/  IMAD.X R21, RZ, RZ, R5.reuse, P1 ;  /* 0x000000ffff157224 */ /* 0x100fe200008e0605 */
[-C--:B------:R-:W-:Y:S01]  /*a320*/  IADD3.X R11, RZ, R5.reuse, RZ, P4, !PT ;  /* 0x00000005ff0b7210 */ /* 0x080fe200027fe4ff */
[----:B------:R-:W-:Y:S01]  /*a330*/  IMAD.X R23, RZ, RZ, R5, P0 ;  /* 0x000000ffff177224 */ /* 0x000fe200000e0605 */
[----:B------:R-:W-:-:S02]  /*a340*/  MOV R54, R4 ;  /* 0x0000000400367202 */ /* 0x000fc40000000f00 */
[----:B------:R-:W-:Y:S02]  /*a350*/  F2FP.F16.F32.PACK_AB R5, R20, R83 ;  /* 0x000000531405723e */ /* 0x000fe400000000ff */
[----:B------:R-:W-:Y:S02]  /*a360*/  LOP3.LUT R20, R59, 0x180, RZ, 0xc0, !PT ;  /* 0x000001803b147812 */ /* 0x000fe400078ec0ff */
[----:B------:R-:W-:Y:S02]  /*a370*/  LOP3.LUT R22, R63, 0x180, RZ, 0xc0, !PT ;  /* 0x000001803f167812 */ /* 0x000fe400078ec0ff */
[----:B------:R-:W-:Y:S02]  /*a380*/  LOP3.LUT R26, R67, 0x180, RZ, 0xc0, !PT ;  /* 0x00000180431a7812 */ /* 0x000fe400078ec0ff */
[----:B------:R-:W-:Y:S02]  /*a390*/  LOP3.LUT R10, R27, 0x180, RZ, 0xc0, !PT ;  /* 0x000001801b0a7812 */ /* 0x000fe400078ec0ff */
[----:B------:R-:W-:-:S02]  /*a3a0*/  SHF.R.U64 R20, R20, 0x3, RZ ;  /* 0x0000000314147819 */ /* 0x000fc400000012ff */
[----:B------:R-:W-:Y:S02]  /*a3b0*/  SHF.R.U64 R22, R22, 0x3, RZ ;  /* 0x0000000316167819 */ /* 0x000fe400000012ff */
[----:B------:R-:W-:Y:S02]  /*a3c0*/  SHF.R.U64 R26, R26, 0x3, RZ ;  /* 0x000000031a1a7819 */ /* 0x000fe400000012ff */
[----:B------:R-:W-:Y:S02]  /*a3d0*/  SHF.R.U64 R10, R10, 0x3, RZ ;  /* 0x000000030a0a7819 */ /* 0x000fe400000012ff */
[----:B------:R-:W-:Y:S02]  /*a3e0*/  LOP3.LUT R8, R20, R59, RZ, 0x3c, !PT ;  /* 0x0000003b14087212 */ /* 0x000fe400078e3cff */
[----:B------:R-:W-:Y:S02]  /*a3f0*/  LOP3.LUT R20, R22, R63, RZ, 0x3c, !PT ;  /* 0x0000003f16147212 */ /* 0x000fe400078e3cff */
[----:B------:R-:W-:-:S02]  /*a400*/  LOP3.LUT R10, R10, R27, RZ, 0x3c, !PT ;  /* 0x0000001b0a0a7212 */ /* 0x000fc400078e3cff */
[----:B------:R-:W-:Y:S02]  /*a410*/  LOP3.LUT R22, R26, R67, RZ, 0x3c, !PT ;  /* 0x000000431a167212 */ /* 0x000fe400078e3cff */
[----:B------:R-:W1:Y:S01]  /*a420*/  LDC.64 R26, c[0x0][0xbd8] ;  /* 0x0002f600ff1a7b82 */ /* 0x000e620000000a00 */
[----:B------:R-:W-:Y:S02]  /*a430*/  LOP3.LUT R12, R55, 0x180, RZ, 0xc0, !PT ;  /* 0x00000180370c7812 */ /* 0x000fe400078ec0ff */
[----:B------:R-:W-:Y:S02]  /*a440*/  F2FP.F16.F32.PACK_AB R4, R80, R85 ;  /* 0x000000555004723e */ /* 0x000fe400000000ff */
[----:B------:R-:W-:Y:S02]  /*a450*/  MOV R59, R10 ;  /* 0x0000000a003b7202 */ /* 0x000fe40000000f00 */
[----:B------:R-:W-:Y:S01]  /*a460*/  MOV R58, R8 ;  /* 0x00000008003a7202 */ /* 0x000fe20000000f00 */
[----:B------:R2:W-:Y:S01]  /*a470*/  STSM.16.M88.4 [R54], R4 ;  /* 0x0000000436007844 */ /* 0x0005e20000000200 */
[----:B------:R-:W-:-:S02]  /*a480*/  F2FP.F16.F32.PACK_AB R8, R75, R14 ;  /* 0x0000000e4b08723e */ /* 0x000fc400000000ff */
[----:B------:R-:W-:Y:S02]  /*a490*/  F2FP.F16.F32.PACK_AB R9, R69, R78 ;  /* 0x0000004e4509723e */ /* 0x000fe400000000ff */
[----:B------:R-:W-:Y:S02]  /*a4a0*/  F2FP.F16.F32.PACK_AB R10, R77, R74 ;  /* 0x0000004a4d0a723e */ /* 0x000fe400000000ff */
[----:B------:R-:W-:Y:S02]  /*a4b0*/  F2FP.F16.F32.PACK_AB R11, R65, R68 ;  /* 0x00000044410b723e */ /* 0x000fe400000000ff */
[----:B------:R-:W-:Y:S02]  /*a4c0*/  SHF.R.U64 R12, R12, 0x3, RZ ;  /* 0x000000030c0c7819 */ /* 0x000fe400000012ff */
[----:B------:R-:W-:Y:S01]  /*a4d0*/  F2FP.F16.F32.PACK_AB R14, R76, R15 ;  /* 0x0000000f4c0e723e */ /* 0x000fe200000000ff */
[----:B------:R3:W-:Y:S01]  /*a4e0*/  STSM.16.M88.4 [R59], R8 ;  /* 0x000000083b007844 */ /* 0x0007e20000000200 */
[----:B------:R-:W-:-:S02]  /*a4f0*/  LOP3.LUT R12, R12, R55, RZ, 0x3c, !PT ;  /* 0x000000370c0c7212 */ /* 0x000fc400078e3cff */
[----:B------:R-:W-:Y:S02]  /*a500*/  F2FP.F16.F32.PACK_AB R15, R57, R60 ;  /* 0x0000003c390f723e */ /* 0x000fe400000000ff */
[----:B0-----:R-:W-:Y:S02]  /*a510*/  MOV R28, R12 ;  /* 0x0000000c001c7202 */ /* 0x001fe40000000f00 */
[----:B------:R-:W-:Y:S02]  /*a520*/  F2FP.F16.F32.PACK_AB R12, R79, R72 ;  /* 0x000000484f0c723e */ /* 0x000fe400000000ff */
[----:B------:R-:W-:Y:S02]  /*a530*/  F2FP.F16.F32.PACK_AB R13, R61, R64 ;  /* 0x000000403d0d723e */ /* 0x000fe400000000ff */
[----:B--2---:R-:W-:Y:S02]  /*a540*/  MOV R54, R22 ;  /* 0x0000001600367202 */ /* 0x004fe40000000f00 */
[----:B-1----:R-:W-:Y:S01]  /*a550*/  ISETP.NE.U32.AND P0, PT, R26, RZ, PT ;  /* 0x000000ff1a00720c */ /* 0x002fe20003f05070 */
[----:B------:R0:W-:Y:S01]  /*a560*/  STSM.16.M88.4 [R28], R12 ;  /* 0x0000000c1c007844 */ /* 0x0001e20000000200 */
[----:B------:R-:W-:Y:S01]  /*a570*/  MOV R55, R20 ;  /* 0x0000001400377202 */ /* 0x000fe20000000f00 */
[----:B---3--:R-:W-:Y:S01]  /*a580*/  IMAD.SHL.U32 R9, R145, 0x4, RZ ;  /* 0x0000000491097824 */ /* 0x008fe200078e00ff */
[----:B------:R-:W-:-:S02]  /*a590*/  F2FP.F16.F32.PACK_AB R4, R73, R44 ;  /* 0x0000002c4904723e */ /* 0x000fc400000000ff */
[----:B------:R-:W-:Y:S02]  /*a5a0*/  F2FP.F16.F32.PACK_AB R5, R53, R56 ;  /* 0x000000383505723e */ /* 0x000fe400000000ff */
[----:B------:R-:W-:Y:S02]  /*a5b0*/  F2FP.F16.F32.PACK_AB R6, R52, R41 ;  /* 0x000000293406723e */ /* 0x000fe400000000ff */
[----:B------:R-:W-:Y:S02]  /*a5c0*/  F2FP.F16.F32.PACK_AB R7, R50, R51 ;  /* 0x000000333207723e */ /* 0x000fe400000000ff */
[----:B------:R-:W-:Y:S02]  /*a5d0*/  F2FP.F16.F32.PACK_AB R22, R48, R37 ;  /* 0x000000253016723e */ /* 0x000fe400000000ff */
[----:B------:R-:W-:Y:S01]  /*a5e0*/  SHF.L.U64.HI R10, R145, 0x2, R148 ;  /* 0x00000002910a7819 */ /* 0x000fe20000010294 */
[----:B------:R1:W-:Y:S01]  /*a5f0*/  STSM.16.M88.4 [R58], R4 ;  /* 0x000000043a007844 */ /* 0x0003e20000000200 */
[----:B------:R-:W-:-:S02]  /*a600*/  IADD3 R26, P1, R9, R26, RZ ;  /* 0x0000001a091a7210 */ /* 0x000fc40007f3e0ff */
[----:B------:R-:W-:Y:S02]  /*a610*/  F2FP.F16.F32.PACK_AB R20, R49, R40 ;  /* 0x000000283114723e */ /* 0x000fe400000000ff */
[----:B------:R-:W-:Y:S02]  /*a620*/  F2FP.F16.F32.PACK_AB R21, R46, R47 ;  /* 0x0000002f2e15723e */ /* 0x000fe400000000ff */
[----:B------:R-:W-:Y:S02]  /*a630*/  F2FP.F16.F32.PACK_AB R23, R42, R43 ;  /* 0x0000002b2a17723e */ /* 0x000fe400000000ff */
[----:B------:R-:W-:Y:S02]  /*a640*/  F2FP.F16.F32.PACK_AB R37, R35, R38 ;  /* 0x000000262325723e */ /* 0x000fe400000000ff */
[----:B------:R-:W-:Y:S01]  /*a650*/  F2FP.F16.F32.PACK_AB R38, R33, R32 ;  /* 0x000000202126723e */ /* 0x000fe200000000ff */
[----:B------:R2:W-:Y:S01]  /*a660*/  STSM.16.M88.4 [R55], R20 ;  /* 0x0000001437007844 */ /* 0x0005e20000000200 */
[----:B------:R-:W-:Y:S01]  /*a670*/  ISETP.NE.AND.EX P0, PT, R27, RZ, PT, P0 ;  /* 0x000000ff1b00720c */ /* 0x000fe20003f05300 */
[----:B------:R-:W-:Y:S01]  /*a680*/  IMAD.X R27, R10, 0x1, R27, P1 ;  /* 0x000000010a1b7824 */ /* 0x000fe200008e061b */
[----:B------:R-:W-:Y:S01]  /*a690*/  ISETP.NE.U32.AND P1, PT, RZ, UR4, PT ;  /* 0x00000004ff007c0c */ /* 0x000fe2000bf25070 */
[----:B------:R2:W-:Y:S01]  /*a6a0*/  STSM.16.M88.4 [R54], R36 ;  /* 0x0000002436007844 */ /* 0x0005e20000000200 */
[----:B0-----:R-:W0:Y:S01]  /*a6b0*/  LDC R28, c[0x0][0xa88] ;  /* 0x0002a200ff1c7b82 */ /* 0x001e220000000800 */
[----:B------:R-:W-:-:S07]  /*a6c0*/  MOV R43, RZ ;  /* 0x000000ff002b7202 */ /* 0x000fce0000000f00 */
[----:B------:R-:W-:Y:S01]  /*a6d0*/  BAR.SYNC.DEFER_BLOCKING 0x1, 0x180 ;  /* 0x0046000000007b1d */ /* 0x000fe20000010000 */
[----:B------:R-:W-:-:S13]  /*a6e0*/  ISETP.NE.AND.EX P1, PT, RZ, UR5, PT, P1 ;  /* 0x00000005ff007c0c */ /* 0x000fda000bf25310 */
[----:B------:R-:W-:-:S04]  /*a6f0*/  @P1 IADD3 R8, P2, R9, UR4, RZ ;  /* 0x0000000409081c10 */ /* 0x000fc8000ff5e0ff */
[----:B------:R-:W-:Y:S01]  /*a700*/  @P1 IADD3.X R9, R10, UR5, RZ, P2, !PT ;  /* 0x000000050a091c10 */ /* 0x000fe200097fe4ff */
[----:B------:R2:W5:Y:S01]  /*a710*/  @P0 LDG.E R43, desc[UR60][R26.64] ;  /* 0x0000003c1a2b0981 */ /* 0x000562000c1e1900 */
[----:B-1----:R-:W-:Y:S01]  /*a720*/  IMAD R5, R18, 0x20, R17 ;  /* 0x0000002012057824 */ /* 0x002fe200078e0211 */
[----:B------:R-:W-:Y:S02]  /*a730*/  SHF.R.S32.HI R44, RZ, 0x1f, R146 ;  /* 0x0000001fff2c7819 */ /* 0x000fe40000011492 */
[----:B0-----:R2:W5:Y:S01]  /*a740*/  @P1 LDG.E R28, desc[UR60][R8.64] ;  /* 0x0000003c081c1981 */ /* 0x001562000c1e1900 */
[----:B------:R-:W-:Y:S01]  /*a750*/  IMAD.WIDE R24, R5, 0x2, R24 ;  /* 0x0000000205187825 */ /* 0x000fe200078e0218 */
[----:B------:R-:W-:Y:S06]  /*a760*/  @P1 BRA `(.L_x_149) ;  /* 0x0000000000101947 */ /* 0x000fec0003800000 */
[----:B------:R-:W-:Y:S05]  /*a770*/  @!P0 BRA `(.L_x_149) ;  /* 0x00000000000c8947 */ /* 0x000fea0003800000 */
[----:B------:R-:W3:Y:S04]  /*a780*/  LDG.E R5, desc[UR60][R26.64] ;  /* 0x0000003c1a057981 */ /* 0x000ee8000c1e1900 */
[----:B-----5:R-:W3:Y:S02]  /*a790*/  LDG.E R28, desc[UR60][R26.64+0x4] ;  /* 0x0000043c1a1c7981 */ /* 0x020ee4000c1e1900 */
[----:B---3--:R-:W-:-:S07]  /*a7a0*/  IMAD.IADD R28, R28, 0x1, -R5 ;  /* 0x000000011c1c7824 */ /* 0x008fce00078e0a05 */
.L_x_149:
[----:B------:R-:W-:Y:S01]  /*a7b0*/  ULDC.64 UR4, c[0x0][0xb70] ;  /* 0x0002dc0000047ab9 */ /* 0x000fe20000000a00 */
[--C-:B--2--5:R-:W-:Y:S01]  /*a7c0*/  SHF.R.S32.HI R37, RZ, 0x1f, R43.reuse ;  /* 0x0000001fff257819 */ /* 0x124fe2000001142b */
[----:B------:R-:W-:Y:S01]  /*a7d0*/  IMAD R5, R44, UR4, RZ ;  /* 0x000000042c057c24 */ /* 0x000fe2000f8e02ff */
[----:B------:R-:W-:Y:S01]  /*a7e0*/  IADD3 R7, P1, R24, 0x1800, RZ ;  /* 0x0000180018077810 */ /* 0x000fe20007f3e0ff */
[----:B------:R-:W-:Y:S01]  /*a7f0*/  IMAD.MOV.U32 R36, RZ, RZ, R43 ;  /* 0x000000ffff247224 */ /* 0x000fe200078e002b */
[----:B------:R-:W-:Y:S01]  /*a800*/  SEL R148, R148, RZ, !P0 ;  /* 0x000000ff94947207 */ /* 0x000fe20004000000 */
[C---:B------:R-:W-:Y:S01]  /*a810*/  IMAD R9, R146.reuse, UR5, R5 ;  /* 0x0000000592097c24 */ /* 0x040fe2000f8e0205 */
[----:B------:R-:W-:Y:S01]  /*a820*/  LOP3.LUT R6, R7, 0x180, RZ, 0xc0, !PT ;  /* 0x0000018007067812 */ /* 0x000fe200078ec0ff */
[----:B------:R-:W-:Y:S01]  /*a830*/  IMAD.WIDE.U32 R4, R146, UR4, R36 ;  /* 0x0000000492047c25 */ /* 0x000fe2000f8e0024 */
[----:B------:R-:W-:Y:S01]  /*a840*/  SEL R145, R145, RZ, !P0 ;  /* 0x000000ff91917207 */ /* 0x000fe20004000000 */
[----:B------:R-:W-:Y:S01]  /*a850*/  ULDC.64 UR4, c[0x0][0xb78] ;  /* 0x0002de0000047ab9 */ /* 0x000fe20000000a00 */
[----:B------:R-:W-:Y:S01]  /*a860*/  SHF.R.U64 R6, R6, 0x3, RZ ;  /* 0x0000000306067819 */ /* 0x000fe200000012ff */
[----:B------:R-:W-:Y:S01]  /*a870*/  IMAD.IADD R5, R5, 0x1, R9 ;  /* 0x0000000105057824 */ /* 0x000fe200078e0209 */
[----:B------:R-:W-:Y:S01]  /*a880*/  LOP3.LUT P0, RZ, R150, 0x3, RZ, 0xc0, !PT ;  /* 0x0000000396ff7812 */ /* 0x000fe2000780c0ff */
[----:B------:R-:W-:Y:S01]  /*a890*/  IMAD R9, R147, 0xc0, R153 ;  /* 0x000000c093097824 */ /* 0x000fe200078e0299 */
[----:B------:R-:W-:Y:S01]  /*a8a0*/  LOP3.LUT R6, R6, R7, RZ, 0x3c, !PT ;  /* 0x0000000706067212 */ /* 0x000fe200078e3cff */
[----:B------:R-:W-:Y:S01]  /*a8b0*/  IMAD R7, R148, UR4, RZ ;  /* 0x0000000494077c24 */ /* 0x000fe2000f8e02ff */
[C---:B------:R-:W-:Y:S01]  /*a8c0*/  IADD3 R21, P4, R24.reuse, 0x3000, RZ ;  /* 0x0000300018157810 */ /* 0x040fe20007f9e0ff */
[C---:B------:R-:W-:Y:S01]  /*a8d0*/  IMAD.WIDE.U32 R4, R145.reuse, UR4, R4 ;  /* 0x0000000491047c25 */ /* 0x040fe2000f8e0004 */
[C---:B------:R-:W-:Y:S01]  /*a8e0*/  IADD3 R13, P3, R24.reuse, 0x4800, RZ ;  /* 0x00004800180d7810 */ /* 0x040fe20007f7e0ff */
[----:B------:R-:W-:Y:S01]  /*a8f0*/  ULDC.64 UR6, c[0x0][0xae0] ;  /* 0x0002b80000067ab9 */ /* 0x000fe20000000a00 */
[----:B------:R-:W-:Y:S01]  /*a900*/  IADD3 R33, P2, R24, 0x6000, RZ ;  /* 0x0000600018217810 */ /* 0x000fe20007f5e0ff */
[----:B------:R-:W-:Y:S01]  /*a910*/  IMAD R8, R145, UR5, R7 ;  /* 0x0000000591087c24 */ /* 0x000fe2000f8e0207 */
[----:B------:R-:W-:Y:S01]  /*a920*/  SHF.R.S32.HI R7, RZ, 0x1f, R9 ;  /* 0x0000001fff077819 */ /* 0x000fe20000011409 */
[----:B------:R-:W-:Y:S01]  /*a930*/  ULDC.64 UR4, c[0x0][0xb40] ;  /* 0x0002d00000047ab9 */ /* 0x000fe20000000a00 */
[----:B------:R-:W-:-:S02]  /*a940*/  IADD3 R4, P5, R9, R4, RZ ;  /* 0x0000000409047210 */ /* 0x000fc40007fbe0ff */
[----:B------:R-:W-:Y:S02]  /*a950*/  LOP3.LUT R20, R21, 0x180, RZ, 0xc0, !PT ;  /* 0x0000018015147812 */ /* 0x000fe400078ec0ff */
[----:B------:R-:W-:Y:S01]  /*a960*/  IADD3.X R7, R7, R5, R8, P5, !PT ;  /* 0x0000000507077210 */ /* 0x000fe20002ffe408 */
[C---:B------:R-:W-:Y:S01]  /*a970*/  VIADD R5, R9.reuse, 0x8 ;  /* 0x0000000809057836 */ /* 0x040fe20000000000 */
[C---:B------:R-:W-:Y:S02]  /*a980*/  LEA R40, P6, R4.reuse, UR4, 0x2 ;  /* 0x0000000404287c11 */ /* 0x040fe4000f8c10ff */
[----:B------:R-:W-:Y:S02]  /*a990*/  ISETP.GE.OR P5, PT, R9, R28, P0 ;  /* 0x0000001c0900720c */ /* 0x000fe400007a6670 */
[----:B------:R-:W-:Y:S01]  /*a9a0*/  LEA.HI.X R41, R4, UR5, R7, 0x2, P6 ;  /* 0x0000000504297c11 */ /* 0x000fe2000b0f1407 */
[----:B------:R-:W-:Y:S01]  /*a9b0*/  IMAD.X R7, RZ, RZ, R25, P1 ;  /* 0x000000ffff077224 */ /* 0x000fe200008e0619 */
[----:B------:R-:W-:Y:S01]  /*a9c0*/  IADD3 R11, P6, R24, 0x7800, RZ ;  /* 0x00007800180b7810 */ /* 0x000fe20007fde0ff */
[----:B------:R-:W-:Y:S01]  /*a9d0*/  ULDC.64 UR4, c[0x0][0xaa0] ;  /* 0x0002a80000047ab9 */ /* 0x000fe20000000a00 */
[----:B------:R-:W-:-:S02]  /*a9e0*/  LOP3.LUT R12, R13, 0x180, RZ, 0xc0, !PT ;  /* 0x000001800d0c7812 */ /* 0x000fc400078ec0ff */
[----:B------:R-:W-:Y:S01]  /*a9f0*/  LOP3.LUT R32, R33, 0x180, RZ, 0xc0, !PT ;  /* 0x0000018021207812 */ /* 0x000fe200078ec0ff */
[----:B------:R-:W-:Y:S01]  /*aa00*/  IMAD.X R27, RZ, RZ, R25, P6 ;  /* 0x000000ffff1b7224 */ /* 0x000fe200030e0619 */
[----:B------:R-:W-:Y:S02]  /*aa10*/  LOP3.LUT R9, R24, 0x180, RZ, 0xc0, !PT ;  /* 0x0000018018097812 */ /* 0x000fe400078ec0ff */
[----:B------:R-:W-:Y:S01]  /*aa20*/  ISETP.GE.OR P0, PT, R5, R28, P0 ;  /* 0x0000001c0500720c */ /* 0x000fe20000706670 */
[----:B------:R0:W-:Y:S01]  /*aa30*/  @!P5 STG.E desc[UR60][R40.64], R3 ;  /* 0x000000032800d986 */ /* 0x0001e2000c10193c */
[----:B------:R-:W-:Y:S02]  /*aa40*/  LOP3.LUT R4, R11, 0x180, RZ, 0xc0, !PT ;  /* 0x000001800b047812 */ /* 0x000fe400078ec0ff */
[----:B------:R-:W-:Y:S02]  /*aa50*/  SHF.R.U64 R20, R20, 0x3, RZ ;  /* 0x0000000314147819 */ /* 0x000fe400000012ff */
[----:B------:R-:W-:-:S02]  /*aa60*/  SHF.R.U64 R12, R12, 0x3, RZ ;  /* 0x000000030c0c7819 */ /* 0x000fc400000012ff */
[----:B------:R-:W-:Y:S02]  /*aa70*/  SHF.R.U64 R32, R32, 0x3, RZ ;  /* 0x0000000320207819 */ /* 0x000fe400000012ff */
[----:B------:R-:W-:Y:S02]  /*aa80*/  SHF.R.U64 R9, R9, 0x3, RZ ;  /* 0x0000000309097819 */ /* 0x000fe400000012ff */
[----:B------:R-:W-:Y:S01]  /*aa90*/  SHF.R.U64 R4, R4, 0x3, RZ ;  /* 0x0000000304047819 */ /* 0x000fe200000012ff */
[----:B------:R1:W-:Y:S01]  /*aaa0*/  @!P0 STG.E desc[UR60][R40.64+0x20], R0 ;  /* 0x0000200028008986 */ /* 0x0003e2000c10193c */
[----:B------:R-:W-:Y:S02]  /*aab0*/  LOP3.LUT R20, R20, R21, RZ, 0x3c, !PT ;  /* 0x0000001514147212 */ /* 0x000fe400078e3cff */
[----:B------:R-:W-:Y:S01]  /*aac0*/  LOP3.LUT R12, R12, R13, RZ, 0x3c, !PT ;  /* 0x0000000d0c0c7212 */ /* 0x000fe200078e3cff */
[--C-:B------:R-:W-:Y:S01]  /*aad0*/  IMAD.X R13, RZ, RZ, R25.reuse, P3 ;  /* 0x000000ffff0d7224 */ /* 0x100fe200018e0619 */
[----:B------:R-:W-:Y:S01]  /*aae0*/  LOP3.LUT R32, R32, R33, RZ, 0x3c, !PT ;  /* 0x0000002120207212 */ /* 0x000fe200078e3cff */
[--C-:B------:R-:W-:Y:S01]  /*aaf0*/  IMAD.X R33, RZ, RZ, R25.reuse, P2 ;  /* 0x000000ffff217224 */ /* 0x100fe200010e0619 */
[----:B------:R-:W-:Y:S01]  /*ab00*/  LOP3.LUT R8, R9, R24, RZ, 0x3c, !PT ;  /* 0x0000001809087212 */ /* 0x000fe200078e3cff */
[----:B------:R-:W-:Y:S01]  /*ab10*/  IMAD.MOV.U32 R9, RZ, RZ, R25 ;  /* 0x000000ffff097224 */ /* 0x000fe200078e0019 */
[----:B------:R-:W-:Y:S01]  /*ab20*/  IADD3.X R21, RZ, R25, RZ, P4, !PT ;  /* 0x00000019ff157210 */ /* 0x000fe200027fe4ff */
[----:B------:R-:W5:Y:S01]  /*ab30*/  LD.E.128 R12, desc[UR60][R12.64] ;  /* 0x0000003c0c0c7980 */ /* 0x000f62000c101d00 */
[----:B------:R-:W-:-:S03]  /*ab40*/  LOP3.LUT R26, R4, R11, RZ, 0x3c, !PT ;  /* 0x0000000b041a7212 */ /* 0x000fc600078e3cff */
[----:B------:R-:W5:Y:S01]  /*ab50*/  LD.E.128 R8, desc[UR60][R8.64] ;  /* 0x0000003c08087980 */ /* 0x000f62000c101d00 */
[----:B------:R-:W-:-:S03]  /*ab60*/  SHF.R.S32.HI R39, RZ, 0x1f, R17 ;  /* 0x0000001fff277819 */ /* 0x000fc60000011411 */
[----:B------:R-:W5:Y:S01]  /*ab70*/  LD.E.128 R4, desc[UR60][R6.64] ;  /* 0x0000003c06047980 */ /* 0x000f62000c101d00 */
[----:B------:R-:W-:-:S03]  /*ab80*/  IMAD.MOV.U32 R38, RZ, RZ, R17 ;  /* 0x000000ffff267224 */ /* 0x000fc600078e0011 */
[----:B------:R-:W5:Y:S04]  /*ab90*/  LD.E.128 R20, desc[UR60][R20.64] ;  /* 0x0000003c14147980 */ /* 0x000f68000c101d00 */
[----:B------:R-:W5:Y:S04]  /*aba0*/  LD.E.128 R32, desc[UR60][R32.64] ;  /* 0x0000003c20207980 */ /* 0x000f68000c101d00 */
[----:B------:R-:W5:Y:S01]  /*abb0*/  LD.E.128 R24, desc[UR60][R26.64] ;  /* 0x0000003c1a187980 */ /* 0x000f62000c101d00 */
[----:B------:R-:W-:Y:S01]  /*abc0*/  IMAD R42, R37, UR4, RZ ;  /* 0x00000004252a7c24 */ /* 0x000fe2000f8e02ff */
[----:B------:R-:W-:Y:S01]  /*abd0*/  @!PT LDS RZ, [RZ] ;  /* 0x00000000fffff984 */ /* 0x000fe20000000800 */
[----:B------:R-:W-:Y:S01]  /*abe0*/  @!PT LDS RZ, [RZ] ;  /* 0x00000000fffff984 */ /* 0x000fe20000000800 */
[----:B------:R-:W-:Y:S01]  /*abf0*/  @!PT LDS RZ, [RZ] ;  /* 0x00000000fffff984 */ /* 0x000fe20000000800 */
[----:B------:R-:W-:Y:S01]  /*ac00*/  @!PT LDS RZ, [RZ] ;  /* 0x00000000fffff984 */ /* 0x000fe20000000800 */
[----:B------:R2:W-:Y:S06]  /*ac10*/  MEMBAR.ALL.CTA ;  /* 0x0000000000007992 */ /* 0x0005ec0000008000 */
[----:B--2---:R-:W2:Y:S01]  /*ac20*/  FENCE.VIEW.ASYNC.S ;  /* 0x00000000000073c6 */ /* 0x004ea20000000000 */
[----:B------:R-:W-:-:S04]  /*ac30*/  IMAD.WIDE.U32 R36, R43, UR4, R38 ;  /* 0x000000042b247c25 */ /* 0x000fc8000f8e0026 */
[----:B------:R-:W-:Y:S02]  /*ac40*/  IMAD R43, R43, UR5, R42 ;  /* 0x000000052b2b7c24 */ /* 0x000fe4000f8e022a */
[----:B------:R-:W-:Y:S01]  /*ac50*/  IMAD R19, R147, -0xc0, R28 ;  /* 0xffffff4093137824 */ /* 0x000fe200078e021c */
[----:B------:R-:W-:Y:S01]  /*ac60*/  UIADD3 UR4, UR36, 0x31c20, URZ ;  /* 0x00031c2024047890 */ /* 0x000fe2000fffe03f */
[----:B------:R-:W-:Y:S02]  /*ac70*/  IMAD.IADD R37, R37, 0x1, R43 ;  /* 0x0000000125257824 */ /* 0x000fe400078e022b */
[----:B0-----:R-:W-:Y:S01]  /*ac80*/  IMAD R3, R44, UR6, RZ ;  /* 0x000000062c037c24 */ /* 0x001fe2000f8e02ff */
[----:B------:R-:W-:Y:S01]  /*ac90*/  ISETP.GE.AND P0, PT, R18, R19, PT ;  /* 0x000000131200720c */ /* 0x000fe20003f06270 */
[----:B------:R-:W-:Y:S01]  /*aca0*/  IMAD.WIDE.U32 R36, R146, UR6, R36 ;  /* 0x0000000692247c25 */ /* 0x000fe2000f8e0024 */
[----:B-1----:R-:W-:Y:S01]  /*acb0*/  IADD3 R0, R18, 0x60, RZ ;  /* 0x0000006012007810 */ /* 0x002fe20007ffe0ff */
[----:B------:R-:W-:-:S02]  /*acc0*/  UPRMT UR4, URZ, 0x654, UR4 ;  /* 0x000006543f047896 */ /* 0x000fc40008000004 */
[----:B------:R-:W-:Y:S01]  /*acd0*/  IMAD R3, R146, UR7, R3 ;  /* 0x0000000792037c24 */ /* 0x000fe2000f8e0203 */
[----:B------:R-:W-:Y:S01]  /*ace0*/  ULDC.64 UR6, c[0x0][0xae8] ;  /* 0x0002ba0000067ab9 */ /* 0x000fe20000000a00 */
[----:B------:R-:W-:Y:S01]  /*acf0*/  ISETP.GE.AND P3, PT, R0, R19, PT ;  /* 0x000000130000720c */ /* 0x000fe20003f66270 */
[----:B------:R-:W-:Y:S02]  /*ad00*/  IMAD R0, R148, UR6, RZ ;  /* 0x0000000694007c24 */ /* 0x000fe4000f8e02ff */
[----:B------:R-:W-:Y:S01]  /*ad10*/  IMAD.IADD R37, R37, 0x1, R3 ;  /* 0x0000000125257824 */ /* 0x000fe200078e0203 */
[----:B------:R-:W-:Y:S01]  /*ad20*/  SHF.R.S32.HI R19, RZ, 0x1f, R18 ;  /* 0x0000001fff137819 */ /* 0x000fe20000011412 */
[C---:B------:R-:W-:Y:S01]  /*ad30*/  IMAD R3, R145.reuse, UR7, R0 ;  /* 0x0000000791037c24 */ /* 0x040fe2000f8e0200 */
[----:B--2---:R-:W-:Y:S01]  /*ad40*/  SYNCS.ARRIVE.TRANS64.RED.A1T0 RZ, [UR4], RZ ;  /* 0x000000ffffff79a7 */ /* 0x004fe20008100404 */
[----:B------:R-:W-:Y:S01]  /*ad50*/  IMAD.WIDE.U32 R40, R145, UR6, R36 ;  /* 0x0000000691287c25 */ /* 0x000fe2000f8e0024 */
[----:B------:R-:W-:Y:S03]  /*ad60*/  BSSY B1, `(.L_x_150) ;  /* 0x0000017000017945 */ /* 0x000fe60003800000 */
[----:B------:R-:W-:-:S04]  /*ad70*/  IMAD.WIDE R38, R147, 0xc0, R18 ;  /* 0x000000c093267825 */ /* 0x000fc800078e0212 */
[----:B------:R-:W-:Y:S01]  /*ad80*/  IMAD.IADD R45, R41, 0x1, R3 ;  /* 0x00000001292d7824 */ /* 0x000fe200078e0203 */
[----:B------:R-:W-:Y:S06]  /*ad90*/  @P0 BRA `(.L_x_151) ;  /* 0x00000000004c0947 */ /* 0x000fec0003800000 */
[----:B------:R-:W-:Y:S01]  /*ada0*/  ULDC.64 UR6, c[0x0][0xad8] ;  /* 0x0002b60000067ab9 */ /* 0x000fe20000000a00 */
[C---:B------:R-:W-:Y:S01]  /*adb0*/  VIADD R0, R17.reuse, 0x20 ;  /* 0x0000002011007836 */ /* 0x040fe20000000000 */
[----:B------:R-:W-:Y:S01]  /*adc0*/  ULDC UR4, c[0x0][0xa8c] ;  /* 0x0002a30000047ab9 */ /* 0x000fe20000000800 */
[C---:B------:R-:W-:Y:S01]  /*add0*/  VIADD R28, R17.reuse, 0x40 ;  /* 0x00000040111c7836 */ /* 0x040fe20000000000 */
[----:B------:R-:W-:Y:S01]  /*ade0*/  ISETP.GE.AND P0, PT, R17, UR4, PT ;  /* 0x0000000411007c0c */ /* 0x000fe2000bf06270 */
[----:B------:R-:W-:Y:S01]  /*adf0*/  IMAD R3, R39, UR6, RZ ;  /* 0x0000000627037c24 */ /* 0x000fe2000f8e02ff */
[----:B------:R-:W-:Y:S01]  /*ae00*/  ISETP.GE.AND P1, PT, R0, UR4, PT ;  /* 0x0000000400007c0c */ /* 0x000fe2000bf26270 */
[----:B------:R-:W-:Y:S01]  /*ae10*/  IMAD.MOV.U32 R36, RZ, RZ, R40 ;  /* 0x000000ffff247224 */ /* 0x000fe200078e0028 */
[----:B------:R-:W-:Y:S01]  /*ae20*/  ISETP.GE.AND P2, PT, R28, UR4, PT ;  /* 0x000000041c007c0c */ /* 0x000fe2000bf46270 */
[----:B------:R-:W-:Y:S02]  /*ae30*/  IMAD.MOV.U32 R37, RZ, RZ, R45 ;  /* 0x000000ffff257224 */ /* 0x000fe400078e002d */
[----:B------:R-:W-:-:S02]  /*ae40*/  IMAD R3, R38, UR7, R3 ;  /* 0x0000000726037c24 */ /* 0x000fc4000f8e0203 */
[----:B------:R-:W-:Y:S01]  /*ae50*/  IMAD.WIDE.U32 R36, R38, UR6, R36 ;  /* 0x0000000626247c25 */ /* 0x000fe2000f8e0024 */
[----:B------:R-:W-:Y:S02]  /*ae60*/  ULDC.64 UR6, c[0x0][0xa80] ;  /* 0x0002a00000067ab9 */ /* 0x000fe40000000a00 */
[----:B------:R-:W-:Y:S02]  /*ae70*/  LEA R42, P4, R36, UR6, 0x1 ;  /* 0x00000006242a7c11 */ /* 0x000fe4000f8808ff */
[----:B------:R-:W-:-:S04]  /*ae80*/  IADD3 R3, R37, R3, RZ ;  /* 0x0000000325037210 */ /* 0x000fc80007ffe0ff */
[----:B------:R-:W-:-:S05]  /*ae90*/  LEA.HI.X R43, R36, UR7, R3, 0x1, P4 ;  /* 0x00000007242b7c11 */ /* 0x000fca000a0f0c03 */
[----:B-----5:R0:W-:Y:S04]  /*aea0*/  @!P0 STG.E.128 desc[UR60][R42.64], R8 ;  /* 0x000000082a008986 */ /* 0x0201e8000c101d3c */
[----:B------:R0:W-:Y:S04]  /*aeb0*/  @!P1 STG.E.128 desc[UR60][R42.64+0x40], R20 ;  /* 0x000040142a009986 */ /* 0x0001e8000c101d3c */
[----:B------:R0:W-:Y:S02]  /*aec0*/  @!P2 STG.E.128 desc[UR60][R42.64+0x80], R32 ;  /* 0x000080202a00a986 */ /* 0x0001e4000c101d3c */
.L_x_151:
[----:B------:R-:W-:Y:S05]  /*aed0*/  BSYNC B1 ;  /* 0x0000000000017941 */ /* 0x000fea0003800000 */
.L_x_150:
[----:B------:R-:W-:Y:S05]  /*aee0*/  @P3 BRA `(.L_x_152) ;  /* 0x00000008003c3947 */ /* 0x000fea0003800000 */
[----:B------:R-:W-:Y:S01]  /*aef0*/  IADD3 R3, P0, R38, 0x60, RZ ;  /* 0x0000006026037810 */ /* 0x000fe20007f1e0ff */
[----:B------:R-:W-:Y:S01]  /*af00*/  ULDC.64 UR4, c[0x0][0xad8] ;  /* 0x0002b60000047ab9 */ /* 0x000fe20000000a00 */
[----:B0----5:R-:W-:Y:S01]  /*af10*/  IMAD.MOV.U32 R8, RZ, RZ, R40 ;  /* 0x000000ffff087224 */ /* 0x021fe200078e0028 */
[----:B------:R-:W-:Y:S01]  /*af20*/  ULDC.64 UR6, c[0x0][0xa80] ;  /* 0x0002a00000067ab9 */ /* 0x000fe20000000a00 */
[----:B------:R-:W-:Y:S02]  /*af30*/  IMAD.MOV.U32 R9, RZ, RZ, R45 ;  /* 0x000000ffff097224 */ /* 0x000fe400078e002d */
[----:B------:R-:W-:Y:S02]  /*af40*/  IMAD.X R38, RZ, RZ, R39, P0 ;  /* 0x000000ffff267224 */ /* 0x000fe400000e0627 */
[----:B------:R-:W-:Y:S02]  /*af50*/  VIADD R0, R17, 0x20 ;  /* 0x0000002011007836 */ /* 0x000fe40000000000 */
[----:B------:R-:W-:-:S02]  /*af60*/  IMAD R38, R38, UR4, RZ ;  /* 0x0000000426267c24 */ /* 0x000fc4000f8e02ff */
[----:B------:R-:W-:Y:S01]  /*af70*/  IMAD.WIDE.U32 R8, R3, UR4, R8 ;  /* 0x0000000403087c25 */ /* 0x000fe2000f8e0008 */
[----:B------:R-:W-:Y:S02]  /*af80*/  ULDC UR4, c[0x0][0xa8c] ;  /* 0x0002a30000047ab9 */ /* 0x000fe40000000800 */
[----:B------:R-:W-:Y:S01]  /*af90*/  ISETP.GE.AND P1, PT, R17, UR4, PT ;  /* 0x0000000411007c0c */ /* 0x000fe2000bf26270 */
[----:B------:R-:W-:Y:S01]  /*afa0*/  IMAD R3, R3, UR5, R38 ;  /* 0x0000000503037c24 */ /* 0x000fe2000f8e0226 */
[----:B------:R-:W-:Y:S01]  /*afb0*/  ISETP.GE.AND P2, PT, R0, UR4, PT ;  /* 0x0000000400007c0c */ /* 0x000fe2000bf46270 */
[----:B------:R-:W-:Y:S01]  /*afc0*/  VIADD R0, R17, 0x40 ;  /* 0x0000004011007836 */ /* 0x000fe20000000000 */
[----:B------:R-:W-:Y:S01]  /*afd0*/  LEA R10, P0, R8, UR6, 0x1 ;  /* 0x00000006080a7c11 */ /* 0x000fe2000f8008ff */
[----:B------:R-:W-:-:S05]  /*afe0*/  IMAD.IADD R3, R9, 0x1, R3 ;  /* 0x0000000109037824 */ /* 0x000fca00078e0203 */
[----:B------:R-:W-:Y:S02]  /*aff0*/  LEA.HI.X R11, R8, UR7, R3, 0x1, P0 ;  /* 0x00000007080b7c11 */ /* 0x000fe400080f0c03 */
[----:B------:R-:W-:-:S03]  /*b000*/  ISETP.GE.AND P0, PT, R0, UR4, PT ;  /* 0x0000000400007c0c */ /* 0x000fc6000bf06270 */
[----:B------:R3:W-:Y:S04]  /*b010*/  @!P1 STG.E.128 desc[UR60][R10.64], R4 ;  /* 0x000000040a009986 */ /* 0x0007e8000c101d3c */
[----:B------:R3:W-:Y:S06]  /*b020*/  @!P2 STG.E.128 desc[UR60][R10.64+0x40], R12 ;  /* 0x0000400c0a00a986 */ /* 0x0007ec000c101d3c */
[----:B------:R-:W-:Y:S05]  /*b030*/  @P0 BRA `(.L_x_152) ;  /* 0x0000000400e80947 */ /* 0x000fea0003800000 */
[----:B------:R4:W-:Y:S01]  /*b040*/  STG.E.128 desc[UR60][R10.64+0x80], R24 ;  /* 0x000080180a007986 */ /* 0x0009e2000c101d3c */
[----:B------:R-:W-:Y:S05]  /*b050*/  BRA `(.L_x_152) ;  /* 0x0000000400e07947 */ /* 0x000fea0003800000 */
.L_x_148:
[----:B------:R-:W1:Y:S01]  /*b060*/  LDC.64 R6, c[0x0][0xbd8] ;  /* 0x0002f600ff067b82 */ /* 0x000e620000000a00 */
[C---:B------:R-:W-:Y:S01]  /*b070*/  SHF.L.U32 R5, R145.reuse, 0x2, RZ ;  /* 0x0000000291057819 */ /* 0x040fe200000006ff */
[----:B------:R-:W-:Y:S01]  /*b080*/  ULDC.64 UR4, c[0x0][0xbe0] ;  /* 0x0002f80000047ab9 */ /* 0x000fe20000000a00 */
[----:B------:R-:W-:Y:S01]  /*b090*/  SHF.L.U64.HI R8, R145, 0x2, R148 ;  /* 0x0000000291087819 */ /* 0x000fe20000010294 */
[----:B------:R-:W-:-:S04]  /*b0a0*/  IMAD.MOV.U32 R3, RZ, RZ, RZ ;  /* 0x000000ffff037224 */ /* 0x000fc800078e00ff */
[----:B------:R-:W2:Y:S01]  /*b0b0*/  LDC R0, c[0x0][0xa88] ;  /* 0x0002a200ff007b82 */ /* 0x000ea20000000800 */
[----:B-1----:R-:W-:Y:S02]  /*b0c0*/  ISETP.NE.U32.AND P0, PT, R6, RZ, PT ;  /* 0x000000ff0600720c */ /* 0x002fe40003f05070 */
[----:B------:R-:W-:Y:S02]  /*b0d0*/  IADD3 R6, P1, R5, R6, RZ ;  /* 0x0000000605067210 */ /* 0x000fe40007f3e0ff */
[----:B------:R-:W-:-:S03]  /*b0e0*/  ISETP.NE.AND.EX P0, PT, R7, RZ, PT, P0 ;  /* 0x000000ff0700720c */ /* 0x000fc60003f05300 */
[----:B------:R-:W-:Y:S01]  /*b0f0*/  IMAD.X R7, R8, 0x1, R7, P1 ;  /* 0x0000000108077824 */ /* 0x000fe200008e0607 */
[----:B------:R-:W-:-:S04]  /*b100*/  ISETP.NE.U32.AND P1, PT, RZ, UR4, PT ;  /* 0x00000004ff007c0c */ /* 0x000fc8000bf25070 */
[----:B------:R-:W-:-:S05]  /*b110*/  ISETP.NE.AND.EX P1, PT, RZ, UR5, PT, P1 ;  /* 0x00000005ff007c0c */ /* 0x000fca000bf25310 */
[----:B------:R1:W5:Y:S08]  /*b120*/  @P0 LDG.E R3, desc[UR60][R6.64] ;  /* 0x0000003c06030981 */ /* 0x000370000c1e1900 */
[----:B------:R-:W-:-:S04]  /*b130*/  @P1 IADD3 R4, P2, R5, UR4, RZ ;  /* 0x0000000405041c10 */ /* 0x000fc8000ff5e0ff */
[----:B------:R-:W-:-:S05]  /*b140*/  @P1 IADD3.X R5, R8, UR5, RZ, P2, !PT ;  /* 0x0000000508051c10 */ /* 0x000fca00097fe4ff */
[----:B--2---:R1:W5:Y:S01]  /*b150*/  @P1 LDG.E R0, desc[UR60][R4.64] ;  /* 0x0000003c04001981 */ /* 0x004362000c1e1900 */
[----:B------:R-:W-:Y:S01]  /*b160*/  ISETP.GT.AND P2, PT, R155, 0xbf, PT ;  /* 0x000000bf9b00780c */ /* 0x000fe20003f44270 */
[----:B------:R-:W-:-:S12]  /*b170*/  @P1 BRA `(.L_x_153) ;  /* 0x0000000000101947 */ /* 0x000fd80003800000 */
[----:B------:R-:W-:Y:S05]  /*b180*/  @!P0 BRA `(.L_x_153) ;  /* 0x00000000000c8947 */ /* 0x000fea0003800000 */
[----:B-1----:R-:W2:Y:S04]  /*b190*/  LDG.E R5, desc[UR60][R6.64] ;  /* 0x0000003c06057981 */ /* 0x002ea8000c1e1900 */
[----:B-----5:R-:W2:Y:S02]  /*b1a0*/  LDG.E R0, desc[UR60][R6.64+0x4] ;  /* 0x0000043c06007981 */ /* 0x020ea4000c1e1900 */
[----:B--2---:R-:W-:-:S07]  /*b1b0*/  IMAD.IADD R0, R0, 0x1, -R5 ;  /* 0x0000000100007824 */ /* 0x004fce00078e0a05 */
.L_x_153:
[----:B------:R-:W-:Y:S01]  /*b1c0*/  BSSY B1, `(.L_x_154) ;  /* 0x000001d000017945 */ /* 0x000fe20003800000 */
[----:B------:R-:W-:Y:S02]  /*b1d0*/  SHF.R.S32.HI R9, RZ, 0x1f, R146 ;  /* 0x0000001fff097819 */ /* 0x000fe40000011492 */
[----:B------:R-:W-:Y:S02]  /*b1e0*/  SHF.R.S32.HI R10, RZ, 0x1f, R17 ;  /* 0x0000001fff0a7819 */ /* 0x000fe40000011411 */
[----:B------:R-:W-:Y:S02]  /*b1f0*/  SEL R145, R145, RZ, !P0 ;  /* 0x000000ff91917207 */ /* 0x000fe40004000000 */
[----:B------:R-:W-:Y:S02]  /*b200*/  SEL R148, R148, RZ, !P0 ;  /* 0x000000ff94947207 */ /* 0x000fe40004000000 */
[----:B-----5:R-:W-:Y:S01]  /*b210*/  SHF.R.S32.HI R8, RZ, 0x1f, R3 ;  /* 0x0000001fff087819 */ /* 0x020fe20000011403 */
[----:B------:R-:W-:Y:S06]  /*b220*/  @P2 BRA `(.L_x_155) ;  /* 0x0000000000582947 */ /* 0x000fec0003800000 */
[----:B-1----:R-:W1:Y:S02]  /*b230*/  S2R R4, SR_TID.X ;  /* 0x0000000000047919 */ /* 0x002e640000002100 */
[----:B-1----:R-:W-:-:S04]  /*b240*/  IMAD R4, R147, 0xc0, R4 ;  /* 0x000000c093047824 */ /* 0x002fc800078e0204 */
[----:B------:R-:W-:-:S05]  /*b250*/  VIADD R5, R4, 0xffffff80 ;  /* 0xffffff8004057836 */ /* 0x000fca0000000000 */
[----:B------:R-:W-:-:S13]  /*b260*/  ISETP.GE.AND P0, PT, R5, R0, PT ;  /* 0x000000000500720c */ /* 0x000fda0003f06270 */
[----:B------:R-:W-:Y:S05]  /*b270*/  @P0 BRA `(.L_x_155) ;  /* 0x0000000000440947 */ /* 0x000fea0003800000 */
[----:B------:R-:W-:Y:S01]  /*b280*/  IADD3 R4, P0, R5, R3, RZ ;  /* 0x0000000305047210 */ /* 0x000fe20007f1e0ff */
[----:B------:R-:W-:Y:S02]  /*b290*/  ULDC.64 UR4, c[0x0][0xb70] ;  /* 0x0002dc0000047ab9 */ /* 0x000fe40000000a00 */
[----:B------:R-:W-:Y:S01]  /*b2a0*/  IMAD R7, R9, UR4, RZ ;  /* 0x0000000409077c24 */ /* 0x000fe2000f8e02ff */
[----:B------:R-:W-:-:S03]  /*b2b0*/  LEA.HI.X.SX32 R5, R5, R8, 0x1, P0 ;  /* 0x0000000805057211 */ /* 0x000fc600000f0eff */
[C---:B------:R-:W-:Y:S02]  /*b2c0*/  IMAD R7, R146.reuse, UR5, R7 ;  /* 0x0000000592077c24 */ /* 0x040fe4000f8e0207 */
[----:B------:R-:W-:Y:S01]  /*b2d0*/  IMAD.WIDE.U32 R4, R146, UR4, R4 ;  /* 0x0000000492047c25 */ /* 0x000fe2000f8e0004 */
[----:B------:R-:W-:-:S03]  /*b2e0*/  ULDC.64 UR4, c[0x0][0xb78] ;  /* 0x0002de0000047ab9 */ /* 0x000fc60000000a00 */
[----:B------:R-:W-:Y:S02]  /*b2f0*/  IMAD R6, R148, UR4, RZ ;  /* 0x0000000494067c24 */ /* 0x000fe4000f8e02ff */
[----:B------:R-:W-:Y:S02]  /*b300*/  IMAD.IADD R5, R5, 0x1, R7 ;  /* 0x0000000105057824 */ /* 0x000fe400078e0207 */
[C---:B------:R-:W-:Y:S02]  /*b310*/  IMAD R7, R145.reuse, UR5, R6 ;  /* 0x0000000591077c24 */ /* 0x040fe4000f8e0206 */
[----:B------:R-:W-:Y:S01]  /*b320*/  IMAD.WIDE.U32 R4, R145, UR4, R4 ;  /* 0x0000000491047c25 */ /* 0x000fe2000f8e0004 */
[----:B------:R-:W-:-:S03]  /*b330*/  ULDC.64 UR4, c[0x0][0xb40] ;  /* 0x0002d00000047ab9 */ /* 0x000fc60000000a00 */
[----:B------:R-:W-:Y:S01]  /*b340*/  IMAD.IADD R5, R5, 0x1, R7 ;  /* 0x0000000105057824 */ /* 0x000fe200078e0207 */
[----:B------:R-:W-:-:S04]  /*b350*/  LEA R6, P0, R4, UR4, 0x2 ;  /* 0x0000000404067c11 */ /* 0x000fc8000f8010ff */
[----:B------:R-:W-:Y:S02]  /*b360*/  LEA.HI.X R7, R4, UR5, R5, 0x2, P0 ;  /* 0x0000000504077c11 */ /* 0x000fe400080f1405 */
[----:B------:R-:W-:-:S05]  /*b370*/  MOV R5, 0xff800000 ;  /* 0xff80000000057802 */ /* 0x000fca0000000f00 */
[----:B------:R2:W-:Y:S02]  /*b380*/  STG.E desc[UR60][R6.64], R5 ;  /* 0x0000000506007986 */ /* 0x0005e4000c10193c */
.L_x_155:
[----:B------:R-:W-:Y:S05]  /*b390*/  BSYNC B1 ;  /* 0x0000000000017941 */ /* 0x000fea0003800000 */
.L_x_154:
[----:B------:R-:W-:Y:S01]  /*b3a0*/  ULDC.64 UR4, c[0x0][0xaa0] ;  /* 0x0002a80000047ab9 */ /* 0x000fe20000000a00 */
[----:B-1----:R-:W-:Y:S01]  /*b3b0*/  IMAD.MOV.U32 R4, RZ, RZ, R17 ;  /* 0x000000ffff047224 */ /* 0x002fe200078e0011 */
[----:B------:R-:W-:Y:S01]  /*b3c0*/  BSSY B1, `(.L_x_156) ;  /* 0x000002b000017945 */ /* 0x000fe20003800000 */
[----:B--2---:R-:W-:Y:S02]  /*b3d0*/  IMAD.MOV.U32 R5, RZ, RZ, R10 ;  /* 0x000000ffff057224 */ /* 0x004fe400078e000a */
[----:B------:R-:W-:Y:S02]  /*b3e0*/  IMAD R6, R8, UR4, RZ ;  /* 0x0000000408067c24 */ /* 0x000fe4000f8e02ff */
[----:B------:R-:W-:-:S04]  /*b3f0*/  IMAD.WIDE.U32 R4, R3, UR4, R4 ;  /* 0x0000000403047c25 */ /* 0x000fc8000f8e0004 */
[----:B------:R-:W-:Y:S01]  /*b400*/  IMAD R3, R3, UR5, R6 ;  /* 0x0000000503037c24 */ /* 0x000fe2000f8e0206 */
[----:B------:R-:W-:Y:S01]  /*b410*/  ULDC.64 UR4, c[0x0][0xae0] ;  /* 0x0002b80000047ab9 */ /* 0x000fe20000000a00 */
[----:B------:R-:W-:Y:S02]  /*b420*/  IMAD.MOV.U32 R8, RZ, RZ, R18 ;  /* 0x000000ffff087224 */ /* 0x000fe400078e0012 */
[----:B------:R-:W-:Y:S02]  /*b430*/  IMAD.IADD R5, R5, 0x1, R3 ;  /* 0x0000000105057824 */ /* 0x000fe400078e0203 */
[----:B------:R-:W-:Y:S02]  /*b440*/  IMAD R3, R147, -0xc0, R0 ;  /* 0xffffff4093037824 */ /* 0x000fe400078e0200 */
[----:B------:R-:W-:Y:S01]  /*b450*/  IMAD R7, R9, UR4, RZ ;  /* 0x0000000409077c24 */ /* 0x000fe2000f8e02ff */
[----:B------:R-:W-:Y:S01]  /*b460*/  SHF.R.S32.HI R9, RZ, 0x1f, R18 ;  /* 0x0000001fff097819 */ /* 0x000fe20000011412 */
[C---:B------:R-:W-:Y:S01]  /*b470*/  VIADD R0, R18.reuse, 0x60 ;  /* 0x0000006012007836 */ /* 0x040fe20000000000 */
[----:B------:R-:W-:Y:S01]  /*b480*/  ISETP.GE.AND P0, PT, R18, R3, PT ;  /* 0x000000031200720c */ /* 0x000fe20003f06270 */
[----:B------:R-:W-:-:S02]  /*b490*/  IMAD R7, R146, UR5, R7 ;  /* 0x0000000592077c24 */ /* 0x000fc4000f8e0207 */
[----:B------:R-:W-:Y:S01]  /*b4a0*/  IMAD.WIDE.U32 R4, R146, UR4, R4 ;  /* 0x0000000492047c25 */ /* 0x000fe2000f8e0004 */
[----:B------:R-:W-:Y:S01]  /*b4b0*/  ULDC.64 UR4, c[0x0][0xae8] ;  /* 0x0002ba0000047ab9 */ /* 0x000fe20000000a00 */
[----:B------:R-:W-:Y:S02]  /*b4c0*/  ISETP.GE.AND P1, PT, R0, R3, PT ;  /* 0x000000030000720c */ /* 0x000fe40003f26270 */
[----:B------:R-:W-:Y:S02]  /*b4d0*/  IMAD.IADD R5, R5, 0x1, R7 ;  /* 0x0000000105057824 */ /* 0x000fe400078e0207 */
[----:B------:R-:W-:Y:S02]  /*b4e0*/  IMAD R0, R148, UR4, RZ ;  /* 0x0000000494007c24 */ /* 0x000fe4000f8e02ff */
[----:B------:R-:W-:-:S04]  /*b4f0*/  IMAD.WIDE.U32 R6, R145, UR4, R4 ;  /* 0x0000000491067c25 */ /* 0x000fc8000f8e0004 */
[----:B------:R-:W-:Y:S02]  /*b500*/  IMAD R3, R145, UR5, R0 ;  /* 0x0000000591037c24 */ /* 0x000fe4000f8e0200 */
[----:B------:R-:W-:-:S03]  /*b510*/  IMAD.WIDE R8, R147, 0xc0, R8 ;  /* 0x000000c093087825 */ /* 0x000fc600078e0208 */
[----:B------:R-:W-:Y:S01]  /*b520*/  IADD3 R11, R7, R3, RZ ;  /* 0x00000003070b7210 */ /* 0x000fe20007ffe0ff */
        /* <DEDUP_REMOVED lines=13> */
[----:B------:R-:W-:-:S03]  /*b600*/  ULDC.64 UR6, c[0x0][0xa80] ;  /* 0x0002a00000067ab9 */ /* 0x000fc60000000a00 */
[----:B------:R-:W-:Y:S01]  /*b610*/  IMAD.IADD R3, R5, 0x1, R3 ;  /* 0x0000000105037824 */ /* 0x000fe200078e0203 */
[----:B------:R-:W-:-:S04]  /*b620*/  LEA R12, P0, R4, UR6, 0x1 ;  /* 0x00000006040c7c11 */ /* 0x000fc8000f8008ff */
[----:B------:R-:W-:-:S05]  /*b630*/  LEA.HI.X R13, R4, UR7, R3, 0x1, P0 ;  /* 0x00000007040d7c11 */ /* 0x000fca00080f0c03 */
[----:B------:R1:W-:Y:S04]  /*b640*/  @!P2 STG.E.128 desc[UR60][R12.64], RZ ;  /* 0x000000ff0c00a986 */ /* 0x0003e8000c101d3c */
[----:B------:R1:W-:Y:S04]  /*b650*/  @!P3 STG.E.128 desc[UR60][R12.64+0x40], RZ ;  /* 0x000040ff0c00b986 */ /* 0x0003e8000c101d3c */
[----:B------:R1:W-:Y:S02]  /*b660*/  @!P4 STG.E.128 desc[UR60][R12.64+0x80], RZ ;  /* 0x000080ff0c00c986 */ /* 0x0003e4000c101d3c */
.L_x_157:
[----:B------:R-:W-:Y:S05]  /*b670*/  BSYNC B1 ;  /* 0x0000000000017941 */ /* 0x000fea0003800000 */
.L_x_156:
[----:B------:R-:W-:Y:S05]  /*b680*/  @P1 BRA `(.L_x_152) ;  /* 0x0000000000541947 */ /* 0x000fea0003800000 */
[----:B------:R-:W-:Y:S01]  /*b690*/  IADD3 R3, P0, R8, 0x60, RZ ;  /* 0x0000006008037810 */ /* 0x000fe20007f1e0ff */
[C---:B------:R-:W-:Y:S01]  /*b6a0*/  VIADD R0, R17.reuse, 0x20 ;  /* 0x0000002011007836 */ /* 0x040fe20000000000 */
[----:B------:R-:W-:Y:S01]  /*b6b0*/  ULDC UR4, c[0x0][0xa8c] ;  /* 0x0002a30000047ab9 */ /* 0x000fe20000000800 */
[----:B------:R-:W-:Y:S01]  /*b6c0*/  MOV R4, R6 ;  /* 0x0000000600047202 */ /* 0x000fe20000000f00 */
[----:B------:R-:W-:Y:S01]  /*b6d0*/  ULDC.64 UR6, c[0x0][0xad8] ;  /* 0x0002b60000067ab9 */ /* 0x000fe20000000a00 */
[----:B------:R-:W-:Y:S01]  /*b6e0*/  IMAD.X R8, RZ, RZ, R9, P0 ;  /* 0x000000ffff087224 */ /* 0x000fe200000e0609 */
[----:B------:R-:W-:Y:S01]  /*b6f0*/  ISETP.GE.AND P2, PT, R0, UR4, PT ;  /* 0x0000000400007c0c */ /* 0x000fe2000bf46270 */
[----:B------:R-:W-:Y:S01]  /*b700*/  IMAD.MOV.U32 R5, RZ, RZ, R11 ;  /* 0x000000ffff057224 */ /* 0x000fe200078e000b */
[C---:B------:R-:W-:Y:S01]  /*b710*/  ISETP.GE.AND P1, PT, R17.reuse, UR4, PT ;  /* 0x0000000411007c0c */ /* 0x040fe2000bf26270 */
[----:B------:R-:W-:Y:S02]  /*b720*/  IMAD R8, R8, UR6, RZ ;  /* 0x0000000608087c24 */ /* 0x000fe4000f8e02ff */
[----:B------:R-:W-:-:S02]  /*b730*/  VIADD R0, R17, 0x40 ;  /* 0x0000004011007836 */ /* 0x000fc40000000000 */
[----:B------:R-:W-:-:S03]  /*b740*/  IMAD.WIDE.U32 R4, R3, UR6, R4 ;  /* 0x0000000603047c25 */ /* 0x000fc6000f8e0004 */
[----:B------:R-:W-:Y:S01]  /*b750*/  ISETP.GE.AND P3, PT, R0, UR4, PT ;  /* 0x0000000400007c0c */ /* 0x000fe2000bf66270 */
[----:B------:R-:W-:Y:S01]  /*b760*/  IMAD R3, R3, UR7, R8 ;  /* 0x0000000703037c24 */ /* 0x000fe2000f8e0208 */
[----:B------:R-:W-:Y:S02]  /*b770*/  ULDC.64 UR6, c[0x0][0xa80] ;  /* 0x0002a00000067ab9 */ /* 0x000fe40000000a00 */
[----:B------:R-:W-:Y:S01]  /*b780*/  LEA R6, P0, R4, UR6, 0x1 ;  /* 0x0000000604067c11 */ /* 0x000fe2000f8008ff */
[----:B------:R-:W-:-:S05]  /*b790*/  IMAD.IADD R3, R5, 0x1, R3 ;  /* 0x0000000105037824 */ /* 0x000fca00078e0203 */
[----:B------:R-:W-:-:S05]  /*b7a0*/  LEA.HI.X R7, R4, UR7, R3, 0x1, P0 ;  /* 0x0000000704077c11 */ /* 0x000fca00080f0c03 */
[----:B------:R2:W-:Y:S04]  /*b7b0*/  @!P1 STG.E.128 desc[UR60][R6.64], RZ ;  /* 0x000000ff06009986 */ /* 0x0005e8000c101d3c */
[----:B------:R2:W-:Y:S04]  /*b7c0*/  @!P2 STG.E.128 desc[UR60][R6.64+0x40], RZ ;  /* 0x000040ff0600a986 */ /* 0x0005e8000c101d3c */
[----:B------:R2:W-:Y:S02]  /*b7d0*/  @!P3 STG.E.128 desc[UR60][R6.64+0x80], RZ ;  /* 0x000080ff0600b986 */ /* 0x0005e4000c101d3c */
.L_x_152:
[----:B------:R-:W-:Y:S05]  /*b7e0*/  BSYNC B0 ;  /* 0x0000000000007941 */ /* 0x000fea0003800000 */
.L_x_147:
[----:B------:R-:W-:Y:S02]  /*b7f0*/  ULDC UR4, c[0x0][0xc14] ;  /* 0x0003050000047ab9 */ /* 0x000fe40000000800 */
[----:B0-----:R-:W-:-:S13]  /*b800*/  ISETP.GE.AND P0, PT, R31, UR4, PT ;  /* 0x000000041f007c0c */ /* 0x001fda000bf06270 */
[----:B------:R-:W-:Y:S05]  /*b810*/  @!P0 BRA `(.L_x_158) ;  /* 0xffffff5400a08947 */ /* 0x000fea000383ffff */
[----:B------:R-:W-:Y:S05]  /*b820*/  EXIT ;  /* 0x000000000000794d */ /* 0x000fea0003800000 */
.L_x_123:
[----:B------:R-:W-:-:S08]  /*b830*/  NOP ;  /* 0x0000000000007918 */ /* 0x000fd00000000000 */
[----:B--2---:R-:W0:-:S00]  /*b840*/  USETMAXREG.DEALLOC.CTAPOOL 0x20 ;  /* 0x00000020000079c8 */ /* 0x004e0000080e0500 */
[----:B0-----:R-:W-:-:S06]  /*b850*/  LOP3.LUT R0, R0, 0x3, RZ, 0xc0, !PT ;  /* 0x0000000300007812 */ /* 0x001fcc00078ec0ff */
[----:B------:R-:W0:Y:S02]  /*b860*/  SHFL.IDX PT, R0, R0, RZ, 0x1f ;  /* 0x00001fff00007589 */ /* 0x000e2400000e0000 */
[----:B0-----:R-:W-:-:S13]  /*b870*/  ISETP.NE.AND P0, PT, R0, RZ, PT ;  /* 0x000000ff0000720c */ /* 0x001fda0003f05270 */
[----:B------:R-:W-:Y:S05]  /*b880*/  @P0 EXIT ;  /* 0x000000000000094d */ /* 0x000fea0003800000 */
[----:B------:R-:W0:Y:S01]  /*b890*/  S2R R2, SR_TID.X ;  /* 0x0000000000027919 */ /* 0x000e220000002100 */
[----:B------:R-:W-:Y:S01]  /*b8a0*/  LOP3.LUT R6, R6, 0xffffffdf, RZ, 0xc0, !PT ;  /* 0xffffffdf06067812 */ /* 0x000fe200078ec0ff */
[----:B------:R-:W-:Y:S01]  /*b8b0*/  ULDC UR5, c[0x0][0xc14] ;  /* 0x0003050000057ab9 */ /* 0x000fe20000000800 */
[----:B------:R-:W-:Y:S01]  /*b8c0*/  IMAD.MOV.U32 R0, RZ, RZ, RZ ;  /* 0x000000ffff007224 */ /* 0x000fe200078e00ff */
[----:B------:R-:W1:Y:S01]  /*b8d0*/  S2UR UR6, SR_CTAID.X ;  /* 0x00000000000679c3 */ /* 0x000e620000002500 */
[----:B------:R-:W-:Y:S01]  /*b8e0*/  ULDC UR4, c[0x0][0xc10] ;  /* 0x0003040000047ab9 */ /* 0x000fe20000000800 */
[----:B0-----:R-:W-:-:S04]  /*b8f0*/  LOP3.LUT R27, R2, 0x1f, RZ, 0xc0, !PT ;  /* 0x0000001f021b7812 */ /* 0x001fc800078ec0ff */
[----:B------:R-:W-:-:S13]  /*b900*/  ISETP.NE.AND P0, PT, R27, 0x1f, PT ;  /* 0x0000001f1b00780c */ /* 0x000fda0003f05270 */
[----:B------:R-:W-:Y:S02]  /*b910*/  @P0 LOP3.LUT R6, R6, 0x20, RZ, 0xfc, !PT ;  /* 0x0000002006060812 */ /* 0x000fe400078efcff */
[----:B------:R-:W-:-:S13]  /*b920*/  ISETP.GE.OR P0, PT, R27, UR5, !P0 ;  /* 0x000000051b007c0c */ /* 0x000fda000c706670 */
[----:B------:R-:W0:Y:S02]  /*b930*/  @!P0 LDC.64 R2, c[0x0][0xc58] ;  /* 0x00031600ff028b82 */ /* 0x000e240000000a00 */
[----:B0-----:R-:W-:-:S05]  /*b940*/  @!P0 IMAD.WIDE.U32 R2, R27, 0x4, R2 ;  /* 0x000000041b028825 */ /* 0x001fca00078e0002 */
[----:B------:R-:W2:Y:S01]  /*b950*/  @!P0 LDG.E R0, desc[UR60][R2.64] ;  /* 0x0000003c02008981 */ /* 0x000ea2000c1e1900 */
[C---:B------:R-:W-:Y:S01]  /*b960*/  ISETP.NE.AND P1, PT, R27.reuse, RZ, PT ;  /* 0x000000ff1b00720c */ /* 0x040fe20003f25270 */
[----:B------:R-:W-:Y:S01]  /*b970*/  IMAD.MOV.U32 R16, RZ, RZ, RZ ;  /* 0x000000ffff107224 */ /* 0x000fe200078e00ff */
[----:B------:R-:W-:Y:S02]  /*b980*/  ISETP.GE.U32.AND P0, PT, R27, 0x2, PT ;  /* 0x000000021b00780c */ /* 0x000fe40003f06070 */
[----:B------:R-:W-:-:S09]  /*b990*/  LOP3.LUT R6, R6, 0xfffffffe, RZ, 0xc0, !PT ;  /* 0xfffffffe06067812 */ /* 0x000fd200078ec0ff */
[----:B------:R-:W-:-:S04]  /*b9a0*/  @P1 LOP3.LUT R6, R6, 0x1, RZ, 0xfc, !PT ;  /* 0x0000000106061812 */ /* 0x000fc800078efcff */
[----:B------:R-:W-:-:S04]  /*b9b0*/  LOP3.LUT R6, R6, 0xffffffef, RZ, 0xc0, !PT ;  /* 0xffffffef06067812 */ /* 0x000fc800078ec0ff */
[----:B------:R-:W-:-:S04]  /*b9c0*/  @P0 LOP3.LUT R6, R6, 0x10, RZ, 0xfc, !PT ;  /* 0x0000001006060812 */ /* 0x000fc800078efcff */
[----:B------:R-:W-:Y:S01]  /*b9d0*/  LOP3.LUT R6, R6, 0xfffffff7, RZ, 0xc0, !PT ;  /* 0xfffffff706067812 */ /* 0x000fe200078ec0ff */
[----:B--2---:R-:W0:Y:S02]  /*b9e0*/  SHFL.UP PT, R4, R0, 0x1, RZ ;  /* 0x0420000000047989 */ /* 0x004e2400000e00ff */
[----:B0-----:R-:W-:-:S05]  /*b9f0*/  SEL R5, R4, RZ, P1 ;  /* 0x000000ff04057207 */ /* 0x001fca0000800000 */
[----:B------:R-:W-:-:S05]  /*ba00*/  IMAD.IADD R5, R0, 0x1, R5 ;  /* 0x0000000100057824 */ /* 0x000fca00078e0205 */
[----:B------:R-:W0:Y:S02]  /*ba10*/  SHFL.UP PT, R4, R5, 0x2, RZ ;  /* 0x0440000005047989 */ /* 0x000e2400000e00ff */
[----:B0-----:R-:W-:Y:S02]  /*ba20*/  SEL R4, R4, RZ, P0 ;  /* 0x000000ff04047207 */ /* 0x001fe40000000000 */
[----:B------:R-:W-:Y:S02]  /*ba30*/  ISETP.GE.U32.AND P0, PT, R27, 0x4, PT ;  /* 0x000000041b00780c */ /* 0x000fe40003f06070 */
[----:B------:R-:W-:-:S05]  /*ba40*/  IADD3 R4, R5, R4, RZ ;  /* 0x0000000405047210 */ /* 0x000fca0007ffe0ff */
[----:B------:R-:W0:Y:S06]  /*ba50*/  SHFL.UP PT, R7, R4, 0x4, RZ ;  /* 0x0480000004077989 */ /* 0x000e2c00000e00ff */
[----:B------:R-:W-:-:S04]  /*ba60*/  @P0 LOP3.LUT R6, R6, 0x8, RZ, 0xfc, !PT ;  /* 0x0000000806060812 */ /* 0x000fc800078efcff */
[----:B------:R-:W-:Y:S02]  /*ba70*/  LOP3.LUT R6, R6, 0xfffffffb, RZ, 0xc0, !PT ;  /* 0xfffffffb06067812 */ /* 0x000fe400078ec0ff */
[----:B0-----:R-:W-:Y:S02]  /*ba80*/  SEL R7, R7, RZ, P0 ;  /* 0x000000ff07077207 */ /* 0x001fe40000000000 */
[----:B------:R-:W-:-:S03]  /*ba90*/  ISETP.GE.U32.AND P0, PT, R27, 0x8, PT ;  /* 0x000000081b00780c */ /* 0x000fc60003f06070 */
[----:B------:R-:W-:Y:S02]  /*baa0*/  IMAD.IADD R7, R4, 0x1, R7 ;  /* 0x0000000104077824 */ /* 0x000fe400078e0207 */
[----:B------:R-:W-:-:S03]  /*bab0*/  IMAD.MOV.U32 R4, RZ, RZ, RZ ;  /* 0x000000ffff047224 */ /* 0x000fc600078e00ff */
[----:B------:R-:W0:Y:S05]  /*bac0*/  SHFL.UP PT, R2, R7, 0x8, RZ ;  /* 0x0500000007027989 */ /* 0x000e2a00000e00ff */
[----:B------:R-:W-:-:S04]  /*bad0*/  @P0 LOP3.LUT R6, R6, 0x4, RZ, 0xfc, !PT ;  /* 0x0000000406060812 */ /* 0x000fc800078efcff */
[----:B------:R-:W-:Y:S02]  /*bae0*/  LOP3.LUT R6, R6, 0xfffffffd, RZ, 0xc0, !PT ;  /* 0xfffffffd06067812 */ /* 0x000fe400078ec0ff */
[----:B0-----:R-:W-:Y:S02]  /*baf0*/  SEL R2, R2, RZ, P0 ;  /* 0x000000ff02027207 */ /* 0x001fe40000000000 */
[----:B------:R-:W-:-:S03]  /*bb00*/  ISETP.GE.U32.AND P0, PT, R27, 0x10, PT ;  /* 0x000000101b00780c */ /* 0x000fc60003f06070 */
[----:B------:R-:W-:-:S05]  /*bb10*/  IMAD.IADD R2, R7, 0x1, R2 ;  /* 0x0000000107027824 */ /* 0x000fca00078e0202 */
[----:B------:R-:W0:Y:S05]  /*bb20*/  SHFL.UP PT, R3, R2, 0x10, RZ ;  /* 0x0600000002037989 */ /* 0x000e2a00000e00ff */
[----:B------:R-:W-:Y:S02]  /*bb30*/  @P0 LOP3.LUT R6, R6, 0x2, RZ, 0xfc, !PT ;  /* 0x0000000206060812 */ /* 0x000fe400078efcff */
[----:B0-----:R-:W-:-:S05]  /*bb40*/  SEL R3, R3, RZ, P0 ;  /* 0x000000ff03037207 */ /* 0x001fca0000000000 */
[----:B------:R-:W-:-:S05]  /*bb50*/  IMAD.IADD R8, R2, 0x1, R3 ;  /* 0x0000000102087824 */ /* 0x000fca00078e0203 */
[----:B------:R-:W0:Y:S02]  /*bb60*/  SHFL.IDX PT, R5, R8, 0x1f, 0x1f ;  /* 0x03e01f0008057f89 */ /* 0x000e2400000e0000 */
[----:B0-----:R-:W-:-:S04]  /*bb70*/  IMAD R5, R5, UR4, RZ ;  /* 0x0000000405057c24 */ /* 0x001fc8000f8e02ff */
[----:B------:R-:W-:Y:S01]  /*bb80*/  IMAD.MOV.U32 R2, RZ, RZ, R5 ;  /* 0x000000ffff027224 */ /* 0x000fe200078e0005 */
[----:B-1----:R-:W-:-:S13]  /*bb90*/  ISETP.GT.AND P0, PT, R5, UR6, PT ;  /* 0x0000000605007c0c */ /* 0x002fda000bf04270 */
[----:B------:R-:W-:Y:S05]  /*bba0*/  @P0 BRA `(.L_x_159) ;  /* 0x0000000000b00947 */ /* 0x000fea0003800000 */
[----:B------:R-:W-:Y:S01]  /*bbb0*/  MOV R5, R2 ;  /* 0x0000000200057202 */ /* 0x000fe20000000f00 */
[----:B------:R-:W-:Y:S01]  /*bbc0*/  IMAD.MOV.U32 R4, RZ, RZ, RZ ;  /* 0x000000ffff047224 */ /* 0x000fe200078e00ff */
[----:B------:R-:W-:Y:S01]  /*bbd0*/  ULDC UR5, c[0x0][0xc14] ;  /* 0x0003050000057ab9 */ /* 0x000fe20000000800 */
[----:B------:R-:W-:Y:S01]  /*bbe0*/  ULDC UR7, c[0x0][0xc14] ;  /* 0x0003050000077ab9 */ /* 0x000fe20000000800 */
[----:B------:R-:W-:-:S05]  /*bbf0*/  ULDC UR4, c[0x0][0xc10] ;  /* 0x0003040000047ab9 */ /* 0x000fca0000000800 */
.L_x_163:
[----:B------:R-:W-:Y:S02]  /*bc00*/  VIADD R4, R4, 0x1f ;  /* 0x0000001f04047836 */ /* 0x000fe40000000000 */
[----:B------:R-:W-:-:S03]  /*bc10*/  IMAD.U32 R19, RZ, RZ, UR7 ;  /* 0x00000007ff137e24 */ /* 0x000fc6000f8e00ff */
[----:B------:R-:W-:-:S13]  /*bc20*/  ISETP.GE.AND P0, PT, R4, UR5, PT ;  /* 0x0000000504007c0c */ /* 0x000fda000bf06270 */
[----:B------:R-:W-:Y:S05]  /*bc30*/  @P0 BRA `(.L_x_160) ;  /* 0x0000000400380947 */ /* 0x000fea0003800000 */
[C---:B------:R-:W-:Y:S01]  /*bc40*/  IMAD.IADD R7, R27.reuse, 0x1, R4 ;  /* 0x000000011b077824 */ /* 0x040fe200078e0204 */
[----:B------:R-:W-:Y:S01]  /*bc50*/  ISETP.NE.AND P1, PT, R27, 0x1f, PT ;  /* 0x0000001f1b00780c */ /* 0x000fe20003f25270 */
[----:B------:R-:W-:Y:S01]  /*bc60*/  BSSY B0, `(.L_x_161) ;  /* 0x0000007000007945 */ /* 0x000fe20003800000 */
[----:B------:R-:W-:Y:S02]  /*bc70*/  IMAD.MOV.U32 R0, RZ, RZ, RZ ;  /* 0x000000ffff007224 */ /* 0x000fe400078e00ff */
[----:B------:R-:W-:-:S13]  /*bc80*/  ISETP.GE.OR P0, PT, R7, UR5, !P1 ;  /* 0x0000000507007c0c */ /* 0x000fda000cf06670 */
[----:B------:R-:W-:Y:S05]  /*bc90*/  @P0 BRA `(.L_x_162) ;  /* 0x00000000000c0947 */ /* 0x000fea0003800000 */
[----:B------:R-:W0:Y:S02]  /*bca0*/  LDC.64 R2, c[0x0][0xc58] ;  /* 0x00031600ff027b82 */ /* 0x000e240000000a00 */
[----:B0-----:R-:W-:-:S05]  /*bcb0*/  IMAD.WIDE R2, R7, 0x4, R2 ;  /* 0x0000000407027825 */ /* 0x001fca00078e0202 */
[----:B------:R0:W5:Y:S02]  /*bcc0*/  LDG.E R0, desc[UR60][R2.64] ;  /* 0x0000003c02007981 */ /* 0x000164000c1e1900 */
.L_x_162:
[----:B------:R-:W-:Y:S05]  /*bcd0*/  BSYNC B0 ;  /* 0x0000000000007941 */ /* 0x000fea0003800000 */
.L_x_161:
[----:B0----5:R-:W0:Y:S01]  /*bce0*/  SHFL.UP PT, R2, R0, 0x1, RZ ;  /* 0x0420000000027989 */ /* 0x021e2200000e00ff */
[C---:B------:R-:W-:Y:S02]  /*bcf0*/  ISETP.NE.AND P0, PT, R27.reuse, RZ, PT ;  /* 0x000000ff1b00720c */ /* 0x040fe40003f05270 */
[C---:B------:R-:W-:Y:S02]  /*bd00*/  ISETP.GE.U32.AND P1, PT, R27.reuse, 0x2, PT ;  /* 0x000000021b00780c */ /* 0x040fe40003f26070 */
[----:B0-----:R-:W-:Y:S02]  /*bd10*/  SEL R3, R2, RZ, P0 ;  /* 0x000000ff02037207 */ /* 0x001fe40000000000 */
[----:B------:R-:W-:-:S03]  /*bd20*/  ISETP.GE.U32.AND P0, PT, R27, 0x4, PT ;  /* 0x000000041b00780c */ /* 0x000fc60003f06070 */
[----:B------:R-:W-:-:S05]  /*bd30*/  IMAD.IADD R3, R0, 0x1, R3 ;  /* 0x0000000100037824 */ /* 0x000fca00078e0203 */
[----:B------:R-:W0:Y:S02]  /*bd40*/  SHFL.UP PT, R2, R3, 0x2, RZ ;  /* 0x0440000003027989 */ /* 0x000e2400000e00ff */
[----:B0-----:R-:W-:Y:S02]  /*bd50*/  SEL R2, R2, RZ, P1 ;  /* 0x000000ff02027207 */ /* 0x001fe40000800000 */
[----:B------:R-:W-:Y:S02]  /*bd60*/  ISETP.GE.U32.AND P1, PT, R27, 0x8, PT ;  /* 0x000000081b00780c */ /* 0x000fe40003f26070 */
[----:B------:R-:W-:-:S05]  /*bd70*/  IADD3 R2, R3, R2, RZ ;  /* 0x0000000203027210 */ /* 0x000fca0007ffe0ff */
[----:B------:R-:W0:Y:S02]  /*bd80*/  SHFL.UP PT, R7, R2, 0x4, RZ ;  /* 0x0480000002077989 */ /* 0x000e2400000e00ff */
[----:B0-----:R-:W-:Y:S02]  /*bd90*/  SEL R7, R7, RZ, P0 ;  /* 0x000000ff07077207 */ /* 0x001fe40000000000 */
[----:B------:R-:W-:-:S03]  /*bda0*/  ISETP.GE.U32.AND P0, PT, R27, 0x10, PT ;  /* 0x000000101b00780c */ /* 0x000fc60003f06070 */
[----:B------:R-:W-:-:S05]  /*bdb0*/  IMAD.IADD R7, R2, 0x1, R7 ;  /* 0x0000000102077824 */ /* 0x000fca00078e0207 */
[----:B------:R-:W0:Y:S02]  /*bdc0*/  SHFL.UP PT, R8, R7, 0x8, RZ ;  /* 0x0500000007087989 */ /* 0x000e2400000e00ff */
[----:B0-----:R-:W-:-:S05]  /*bdd0*/  SEL R8, R8, RZ, P1 ;  /* 0x000000ff08087207 */ /* 0x001fca0000800000 */
[----:B------:R-:W-:-:S05]  /*bde0*/  IMAD.IADD R8, R7, 0x1, R8 ;  /* 0x0000000107087824 */ /* 0x000fca00078e0208 */
[----:B------:R-:W0:Y:S02]  /*bdf0*/  SHFL.UP PT, R9, R8, 0x10, RZ ;  /* 0x0600000008097989 */ /* 0x000e2400000e00ff */
[----:B0-----:R-:W-:-:S05]  /*be00*/  SEL R9, R9, RZ, P0 ;  /* 0x000000ff09097207 */ /* 0x001fca0000000000 */
[----:B------:R-:W-:-:S05]  /*be10*/  IMAD.IADD R8, R8, 0x1, R9 ;  /* 0x0000000108087824 */ /* 0x000fca00078e0209 */
[----:B------:R-:W0:Y:S02]  /*be20*/  SHFL.IDX PT, R3, R8, 0x1f, 0x1f ;  /* 0x03e01f0008037f89 */ /* 0x000e2400000e0000 */
[----:B0-----:R-:W-:-:S04]  /*be30*/  IMAD R2, R3, UR4, RZ ;  /* 0x0000000403027c24 */ /* 0x001fc8000f8e02ff */
[----:B------:R-:W-:-:S05]  /*be40*/  IMAD.IADD R5, R2, 0x1, R5 ;  /* 0x0000000102057824 */ /* 0x000fca00078e0205 */
[----:B------:R-:W-:-:S13]  /*be50*/  ISETP.GT.AND P0, PT, R5, UR6, PT ;  /* 0x0000000605007c0c */ /* 0x000fda000bf04270 */
[----:B------:R-:W-:Y:S05]  /*be60*/  @!P0 BRA `(.L_x_163) ;  /* 0xfffffffc00648947 */ /* 0x000fea000383ffff */
.L_x_159:
[----:B------:R-:W-:-:S04]  /*be70*/  IMAD.IADD R11, R5, 0x1, -R2 ;  /* 0x00000001050b7824 */ /* 0x000fc800078e0a02 */
[----:B------:R-:W-:-:S05]  /*be80*/  IMAD R2, R8, UR4, R11 ;  /* 0x0000000408027c24 */ /* 0x000fca000f8e020b */
[----:B------:R-:W-:-:S13]  /*be90*/  ISETP.GT.AND P0, PT, R2, UR6, PT ;  /* 0x0000000602007c0c */ /* 0x000fda000bf04270 */
[----:B------:R-:W-:-:S04]  /*bea0*/  VOTE.ANY R7, PT, !P0 ;  /* 0x0000000000077806 */ /* 0x000fc800040e0100 */
[----:B------:R-:W0:Y:S01]  /*beb0*/  POPC R19, R7 ;  /* 0x0000000700137309 */ /* 0x000e220000000000 */
[----:B------:R-:W-:Y:S01]  /*bec0*/  ISETP.NE.AND P0, PT, R7, RZ, PT ;  /* 0x000000ff0700720c */ /* 0x000fe20003f05270 */
[----:B0-----:R-:W0:Y:S02]  /*bed0*/  SHFL.IDX PT, R0, R0, R19, 0x1f ;  /* 0x00001f1300007589 */ /* 0x001e2400000e0000 */
[----:B0-----:R-:W-:-:S04]  /*bee0*/  IABS R5, R0 ;  /* 0x0000000000057213 */ /* 0x001fc80000000000 */
[----:B------:R-:W0:Y:S08]  /*bef0*/  I2F.RP R9, R5 ;  /* 0x0000000500097306 */ /* 0x000e300000209400 */
[----:B0-----:R-:W0:Y:S02]  /*bf00*/  MUFU.RCP R9, R9 ;  /* 0x0000000900097308 */ /* 0x001e240000001000 */
[----:B0-----:R-:W-:-:S06]  /*bf10*/  VIADD R2, R9, 0xffffffe ;  /* 0x0ffffffe09027836 */ /* 0x001fcc0000000000 */
[----:B------:R0:W1:Y:S01]  /*bf20*/  F2I.FTZ.U32.TRUNC.NTZ R3, R2 ;  /* 0x0000000200037305 */ /* 0x000062000021f000 */
[----:B------:R-:W-:Y:S05]  /*bf30*/  @!P0 BRA `(.L_x_164) ;  /* 0x0000000000088947 */ /* 0x000fea0003800000 */
[----:B------:R-:W-:-:S05]  /*bf40*/  IADD3 R7, R19, -0x1, RZ ;  /* 0xffffffff13077810 */ /* 0x000fca0007ffe0ff */
[----:B------:R2:W3:Y:S02]  /*bf50*/  SHFL.IDX PT, R16, R8, R7, 0x1f ;  /* 0x00001f0708107589 */ /* 0x0004e400000e0000 */
.L_x_164:
[----:B---3--:R-:W-:Y:S01]  /*bf60*/  IMAD R16, R16, UR4, R11 ;  /* 0x0000000410107c24 */ /* 0x008fe2000f8e020b */
[----:B------:R-:W-:Y:S01]  /*bf70*/  IABS R10, R0 ;  /* 0x00000000000a7213 */ /* 0x000fe20000000000 */
[----:B01----:R-:W-:Y:S02]  /*bf80*/  IMAD.MOV R2, RZ, RZ, -R3 ;  /* 0x000000ffff027224 */ /* 0x003fe400078e0a03 */
[----:B------:R-:W-:Y:S01]  /*bf90*/  IMAD.IADD R19, R19, 0x1, R4 ;  /* 0x0000000113137824 */ /* 0x000fe200078e0204 */
[----:B------:R-:W-:Y:S01]  /*bfa0*/  IADD3 R9, -R16, UR6, RZ ;  /* 0x0000000610097c10 */ /* 0x000fe2000fffe1ff */
[----:B--2---:R-:W-:Y:S02]  /*bfb0*/  IMAD R7, R2, R5, RZ ;  /* 0x0000000502077224 */ /* 0x004fe400078e02ff */
[----:B------:R-:W-:Y:S01]  /*bfc0*/  IMAD.MOV.U32 R2, RZ, RZ, RZ ;  /* 0x000000ffff027224 */ /* 0x000fe200078e00ff */
[----:B------:R-:W-:Y:S01]  /*bfd0*/  IABS R8, R9 ;  /* 0x0000000900087213 */ /* 0x000fe20000000000 */
[----:B------:R-:W-:-:S02]  /*bfe0*/  IMAD.MOV R10, RZ, RZ, -R10 ;  /* 0x000000ffff0a7224 */ /* 0x000fc400078e0a0a */
[----:B------:R-:W-:-:S04]  /*bff0*/  IMAD.HI.U32 R2, R3, R7, R2 ;  /* 0x0000000703027227 */ /* 0x000fc800078e0002 */
[----:B------:R-:W-:Y:S02]  /*c000*/  IMAD.MOV.U32 R3, RZ, RZ, R8 ;  /* 0x000000ffff037224 */ /* 0x000fe400078e0008 */
[----:B------:R-:W-:Y:S02]  /*c010*/  IMAD.MOV.U32 R8, RZ, RZ, R10 ;  /* 0x000000ffff087224 */ /* 0x000fe400078e000a */
[----:B------:R-:W-:-:S04]  /*c020*/  IMAD.HI.U32 R2, R2, R3, RZ ;  /* 0x0000000302027227 */ /* 0x000fc800078e00ff */
[----:B------:R-:W-:Y:S01]  /*c030*/  IMAD R8, R2, R8, R3 ;  /* 0x0000000802087224 */ /* 0x000fe200078e0203 */
[----:B------:R-:W-:-:S04]  /*c040*/  LOP3.LUT R3, R9, R0, RZ, 0x3c, !PT ;  /* 0x0000000009037212 */ /* 0x000fc800078e3cff */
[----:B------:R-:W-:-:S13]  /*c050*/  ISETP.GT.U32.AND P0, PT, R5, R8, PT ;  /* 0x000000080500720c */ /* 0x000fda0003f04070 */
[----:B------:R-:W-:Y:S01]  /*c060*/  @!P0 IADD3 R8, R8, -R5, RZ ;  /* 0x8000000508088210 */ /* 0x000fe20007ffe0ff */
[----:B------:R-:W-:-:S03]  /*c070*/  @!P0 VIADD R2, R2, 0x1 ;  /* 0x0000000102028836 */ /* 0x000fc60000000000 */
[----:B------:R-:W-:-:S13]  /*c080*/  ISETP.GE.U32.AND P0, PT, R8, R5, PT ;  /* 0x000000050800720c */ /* 0x000fda0003f06070 */
[----:B------:R-:W-:Y:S01]  /*c090*/  @P0 VIADD R2, R2, 0x1 ;  /* 0x0000000102020836 */ /* 0x000fe20000000000 */
[----:B------:R-:W-:-:S13]  /*c0a0*/  ISETP.GE.AND P0, PT, R3, RZ, PT ;  /* 0x000000ff0300720c */ /* 0x000fda0003f06270 */
[----:B------:R-:W-:Y:S01]  /*c0b0*/  @!P0 IMAD.MOV R2, RZ, RZ, -R2 ;  /* 0x000000ffff028224 */ /* 0x000fe200078e0a02 */
[----:B------:R-:W-:-:S13]  /*c0c0*/  ISETP.NE.AND P0, PT, R0, RZ, PT ;  /* 0x000000ff0000720c */ /* 0x000fda0003f05270 */
[----:B------:R-:W-:-:S05]  /*c0d0*/  @!P0 LOP3.LUT R2, RZ, R0, RZ, 0x33, !PT ;  /* 0x00000000ff028212 */ /* 0x000fca00078e33ff */
[--C-:B------:R-:W-:Y:S02]  /*c0e0*/  IMAD.MOV R17, RZ, RZ, -R2.reuse ;  /* 0x000000ffff117224 */ /* 0x100fe400078e0a02 */
[----:B------:R-:W-:Y:S02]  /*c0f0*/  IMAD.MOV.U32 R18, RZ, RZ, R2 ;  /* 0x000000ffff127224 */ /* 0x000fe400078e0002 */
[----:B------:R-:W-:Y:S01]  /*c100*/  IMAD R17, R0, R17, R9 ;  /* 0x0000001100117224 */ /* 0x000fe200078e0209 */
[----:B------:R-:W-:Y:S06]  /*c110*/  BRA `(.L_x_165) ;  /* 0x00000000000c7947 */ /* 0x000fec0003800000 */
.L_x_160:
[----:B------:R-:W-:Y:S01]  /*c120*/  IMAD.MOV.U32 R17, RZ, RZ, RZ ;  /* 0x000000ffff117224 */ /* 0x000fe200078e00ff */
[----:B------:R-:W-:Y:S01]  /*c130*/  MOV R16, UR6 ;  /* 0x0000000600107c02 */ /* 0x000fe20008000f00 */
[----:B------:R-:W-:-:S07]  /*c140*/  IMAD.MOV.U32 R18, RZ, RZ, RZ ;  /* 0x000000ffff127224 */ /* 0x000fce00078e00ff */
.L_x_165:
[----:B------:R-:W-:Y:S01]  /*c150*/  ISETP.NE.AND P0, PT, R27, RZ, PT ;  /* 0x000000ff1b00720c */ /* 0x000fe20003f05270 */
[----:B------:R0:W-:Y:S01]  /*c160*/  STL [R1+0xc], RZ ;  /* 0x00000cff01007387 */ /* 0x0001e20000100800 */
[----:B------:R-:W-:Y:S02]  /*c170*/  IMAD.MOV.U32 R24, RZ, RZ, 0x1 ;  /* 0x00000001ff187424 */ /* 0x000fe400078e00ff */
[----:B------:R-:W-:-:S09]  /*c180*/  IMAD.MOV.U32 R22, RZ, RZ, RZ ;  /* 0x000000ffff167224 */ /* 0x000fd200078e00ff */
[----:B------:R-:W1:Y:S01]  /*c190*/  @!P0 S2R R3, SR_CgaCtaId ;  /* 0x0000000000038919 */ /* 0x000e620000008800 */
[----:B------:R-:W-:-:S04]  /*c1a0*/  @!P0 MOV R0, 0x400 ;  /* 0x0000040000008802 */ /* 0x000fc80000000f00 */
[----:B-1----:R-:W-:-:S05]  /*c1b0*/  @!P0 LEA R0, R3, R0, 0x18 ;  /* 0x0000000003008211 */ /* 0x002fca00078ec0ff */
[----:B------:R0:W-:Y:S01]  /*c1c0*/  @!P0 STS.128 [R0+0x31cd0], R16 ;  /* 0x031cd01000008388 */ /* 0x0001e20000000c00 */
[----:B------:R-:W-:Y:S06]  /*c1d0*/  BAR.ARV 0x5, 0x1a0 ;  /* 0x0146800000007b1d */ /* 0x000fec0000002000 */
[----:B------:R-:W-:-:S13]  /*c1e0*/  ISETP.GE.AND P0, PT, R19, UR5, PT ;  /* 0x0000000513007c0c */ /* 0x000fda000bf06270 */
[----:B------:R-:W-:Y:S05]  /*c1f0*/  @P0 BRA `(.L_x_166) ;  /* 0x0000003800100947 */ /* 0x000fea0003800000 */
[----:B------:R1:W-:Y:S01]  /*c200*/  STL [R1+0xc], RZ ;  /* 0x00000cff01007387 */ /* 0x0003e20000100800 */
[----:B------:R-:W-:Y:S01]  /*c210*/  IMAD.MOV.U32 R24, RZ, RZ, 0x1 ;  /* 0x00000001ff187424 */ /* 0x000fe200078e00ff */
[----:B------:R-:W-:Y:S01]  /*c220*/  ULDC UR36, c[0x0][0xc] ;  /* 0x0000030000247ab9 */ /* 0x000fe20000000800 */
[----:B------:R-:W-:Y:S01]  /*c230*/  IMAD.MOV.U32 R22, RZ, RZ, RZ ;  /* 0x000000ffff167224 */ /* 0x000fe200078e00ff */
[----:B------:R-:W-:-:S06]  /*c240*/  ULDC.64 UR38, c[0x0][0x198] ;  /* 0x0000660000267ab9 */ /* 0x000fcc0000000a00 */
.L_x_231:
[----:B--2---:R-:W2:Y:S02]  /*c250*/  LDC.64 R28, c[0x0][0xc60] ;  /* 0x00031800ff1c7b82 */ /* 0x004ea40000000a00 */
[----:B--2---:R-:W-:-:S06]  /*c260*/  IMAD.WIDE R28, R19, 0x4, R28 ;  /* 0x00000004131c7825 */ /* 0x004fcc00078e021c */
[----:B------:R-:W2:Y:S01]  /*c270*/  LDG.E R28, desc[UR60][R28.64] ;  /* 0x0000003c1c1c7981 */ /* 0x000ea2000c1e1900 */
[----:B------:R-:W-:Y:S05]  /*c280*/  YIELD ;  /* 0x0000000000007946 */ /* 0x000fea0003800000 */
[----:B------:R-:W-:Y:S01]  /*c290*/  ULDC.64 UR4, c[0x0][0xa28] ;  /* 0x00028a0000047ab9 */ /* 0x000fe20000000a00 */
[----:B------:R-:W-:Y:S01]  /*c2a0*/  IMAD.MOV.U32 R23, RZ, RZ, RZ ;  /* 0x000000ffff177224 */ /* 0x000fe200078e00ff */
[----:B------:R-:W-:-:S04]  /*c2b0*/  ISETP.NE.U32.AND P0, PT, RZ, UR4, PT ;  /* 0x00000004ff007c0c */ /* 0x000fc8000bf05070 */
[----:B------:R-:W-:Y:S02]  /*c2c0*/  ISETP.NE.AND.EX P0, PT, RZ, UR5, PT, P0 ;  /* 0x00000005ff007c0c */ /* 0x000fe4000bf05300 */
[----:B0-----:R-:W-:Y:S02]  /*c2d0*/  MOV R0, RZ ;  /* 0x000000ff00007202 */ /* 0x001fe40000000f00 */
[----:B--2---:R-:W-:-:S09]  /*c2e0*/  SHF.R.S32.HI R5, RZ, 0x1f, R28 ;  /* 0x0000001fff057819 */ /* 0x004fd2000001141c */
[----:B------:R-:W-:-:S04]  /*c2f0*/  @P0 LEA R2, P1, R28, UR4, 0x2 ;  /* 0x000000041c020c11 */ /* 0x000fc8000f8210ff */
[----:B------:R-:W-:Y:S01]  /*c300*/  @P0 LEA.HI.X R3, R28, UR5, R5, 0x2, P1 ;  /* 0x000000051c030c11 */ /* 0x000fe200088f1405 */
[----:B------:R-:W-:-:S04]  /*c310*/  ULDC.64 UR4, c[0x0][0xa00] ;  /* 0x0002800000047ab9 */ /* 0x000fc80000000a00 */
[----:B------:R0:W5:Y:S01]  /*c320*/  @P0 LDG.E R23, desc[UR60][R2.64] ;  /* 0x0000003c02170981 */ /* 0x000162000c1e1900 */
[----:B------:R-:W-:-:S04]  /*c330*/  ISETP.NE.U32.AND P0, PT, RZ, UR4, PT ;  /* 0x00000004ff007c0c */ /* 0x000fc8000bf05070 */
[----:B------:R-:W-:-:S13]  /*c340*/  ISETP.NE.AND.EX P0, PT, RZ, UR5, PT, P0 ;  /* 0x00000005ff007c0c */ /* 0x000fda000bf05300 */
[----:B0-----:R-:W-:-:S04]  /*c350*/  @P0 LEA R2, P1, R28, UR4, 0x2 ;  /* 0x000000041c020c11 */ /* 0x001fc8000f8210ff */
[----:B------:R-:W-:Y:S01]  /*c360*/  @P0 LEA.HI.X R3, R28, UR5, R5, 0x2, P1 ;  /* 0x000000051c030c11 */ /* 0x000fe200088f1405 */
[----:B------:R-:W-:-:S04]  /*c370*/  ULDC.64 UR4, c[0x0][0xa20] ;  /* 0x0002880000047ab9 */ /* 0x000fc80000000a00 */
[----:B------:R-:W2:Y:S01]  /*c380*/  @P0 LDG.E R0, desc[UR60][R2.64] ;  /* 0x0000003c02000981 */ /* 0x000ea2000c1e1900 */
[----:B------:R-:W-:Y:S01]  /*c390*/  ISETP.NE.U32.AND P0, PT, RZ, UR4, PT ;  /* 0x00000004ff007c0c */ /* 0x000fe2000bf05070 */
[----:B------:R-:W-:-:S03]  /*c3a0*/  IMAD.SHL.U32 R6, R28, 0x4, RZ ;  /* 0x000000041c067824 */ /* 0x000fc600078e00ff */
[----:B------:R-:W-:-:S13]  /*c3b0*/  ISETP.NE.AND.EX P0, PT, RZ, UR5, PT, P0 ;  /* 0x00000005ff007c0c */ /* 0x000fda000bf05300 */
[----:B------:R-:W-:Y:S01]  /*c3c0*/  @P0 IADD3 R4, P1, R6, UR4, RZ ;  /* 0x0000000406040c10 */ /* 0x000fe2000ff3e0ff */
[----:B--2---:R0:W-:Y:S04]  /*c3d0*/  STL [R1+0x10], R0 ;  /* 0x0000100001007387 */ /* 0x0041e80000100800 */
[----:B------:R2:W-:Y:S01]  /*c3e0*/  STL [R1], R6 ;  /* 0x0000000601007387 */ /* 0x0005e20000100800 */
[----:B0-----:R-:W-:-:S04]  /*c3f0*/  SHF.L.U64.HI R0, R28, 0x2, R5 ;  /* 0x000000021c007819 */ /* 0x001fc80000010205 */
[----:B------:R-:W-:Y:S01]  /*c400*/  @P0 IADD3.X R5, R0, UR5, RZ, P1, !PT ;  /* 0x0000000500050c10 */ /* 0x000fe20008ffe4ff */
[----:B------:R-:W-:Y:S01]  /*c410*/  ULDC.64 UR4, c[0x0][0xa08] ;  /* 0x0002820000047ab9 */ /* 0x000fe20000000a00 */
[----:B------:R0:W-:Y:S01]  /*c420*/  STL [R1+0x4], R0 ;  /* 0x0000040001007387 */ /* 0x0001e20000100800 */
[----:B------:R-:W-:Y:S01]  /*c430*/  IADD3 R2, P1, R6, UR4, RZ ;  /* 0x0000000406027c10 */ /* 0x000fe2000ff3e0ff */
[----:B--2---:R-:W-:-:S03]  /*c440*/  IMAD.MOV.U32 R6, RZ, RZ, RZ ;  /* 0x000000ffff067224 */ /* 0x004fc600078e00ff */
[----:B------:R-:W-:Y:S02]  /*c450*/  IADD3.X R3, R0, UR5, RZ, P1, !PT ;  /* 0x0000000500037c10 */ /* 0x000fe40008ffe4ff */
[----:B------:R-:W-:-:S04]  /*c460*/  ISETP.NE.U32.AND P1, PT, RZ, UR4, PT ;  /* 0x00000004ff007c0c */ /* 0x000fc8000bf25070 */
[----:B------:R-:W-:Y:S01]  /*c470*/  ISETP.NE.AND.EX P1, PT, RZ, UR5, PT, P1 ;  /* 0x00000005ff007c0c */ /* 0x000fe2000bf25310 */
[----:B------:R-:W-:Y:S02]  /*c480*/  ULDC.64 UR4, c[0x0][0x3f8] ;  /* 0x0000fe0000047ab9 */ /* 0x000fe40000000a00 */
[----:B------:R-:W-:-:S03]  /*c490*/  UISETP.NE.U32.AND UP0, UPT, UR4, URZ, UPT ;  /* 0x0000003f0400728c */ /* 0x000fc6000bf05070 */
[----:B------:R-:W-:Y:S01]  /*c4a0*/  ULDC UR4, c[0x0][0x404] ;  /* 0x0001010000047ab9 */ /* 0x000fe20000000800 */
[----:B------:R-:W-:-:S03]  /*c4b0*/  UISETP.NE.AND.EX UP0, UPT, UR5, URZ, UPT, UP0 ;  /* 0x0000003f0500728c */ /* 0x000fc6000bf05300 */
[----:B------:R-:W-:Y:S01]  /*c4c0*/  ULDC UR5, c[0x0][0x2e0] ;  /* 0x0000b80000057ab9 */ /* 0x000fe20000000800 */
[----:B------:R-:W-:Y:S02]  /*c4d0*/  USEL UR4, UR4, 0x1, UP0 ;  /* 0x0000000104047887 */ /* 0x000fe40008000000 */
[----:B------:R2:W5:Y:S02]  /*c4e0*/  @P1 LDG.E R6, desc[UR60][R2.64] ;  /* 0x0000003c02061981 */ /* 0x000564000c1e1900 */
[----:B------:R-:W-:-:S06]  /*c4f0*/  UIMAD UR4, UR4, UR5, URZ ;  /* 0x00000005040472a4 */ /* 0x000fcc000f8e023f */
[----:B0-----:R-:W-:-:S06]  /*c500*/  IMAD.U32 R0, RZ, RZ, UR4 ;  /* 0x00000004ff007e24 */ /* 0x001fcc000f8e00ff */
[----:B------:R2:W5:Y:S01]  /*c510*/  @P0 LDG.E R0, desc[UR60][R4.64] ;  /* 0x0000003c04000981 */ /* 0x000562000c1e1900 */
[----:B------:R-:W-:Y:S05]  /*c520*/  @P0 BRA `(.L_x_167) ;  /* 0x0000000000100947 */ /* 0x000fea0003800000 */
[----:B------:R-:W-:Y:S05]  /*c530*/  @!P1 BRA `(.L_x_167) ;  /* 0x00000000000c9947 */ /* 0x000fea0003800000 */
[----:B--2---:R-:W2:Y:S04]  /*c540*/  LDG.E R5, desc[UR60][R2.64] ;  /* 0x0000003c02057981 */ /* 0x004ea8000c1e1900 */
[----:B-----5:R-:W2:Y:S02]  /*c550*/  LDG.E R0, desc[UR60][R2.64+0x4] ;  /* 0x0000043c02007981 */ /* 0x020ea4000c1e1900 */
[----:B--2---:R-:W-:-:S07]  /*c560*/  IMAD.IADD R0, R0, 0x1, -R5 ;  /* 0x0000000100007824 */ /* 0x004fce00078e0a05 */
.L_x_167:
[----:B--2--5:R-:W-:Y:S01]  /*c570*/  IMAD.IADD R2, R0, 0x1, -R23 ;  /* 0x0000000100027824 */ /* 0x024fe200078e0a17 */
[----:B------:R-:W-:Y:S01]  /*c580*/  BSSY B6, `(.L_x_168) ;  /* 0x00002b4000067945 */ /* 0x000fe20003800000 */
[----:B------:R-:W-:Y:S02]  /*c590*/  IADD3 R23, R6, R23, RZ ;  /* 0x0000001706177210 */ /* 0x000fe40007ffe0ff */
[C---:B------:R-:W-:Y:S01]  /*c5a0*/  VIADD R0, R2.reuse, 0x8f ;  /* 0x0000008f02007836 */ /* 0x040fe20000000000 */
[----:B------:R0:W-:Y:S01]  /*c5b0*/  STL [R1+0x8], R2 ;  /* 0x0000080201007387 */ /* 0x0001e20000100800 */
[----:B------:R-:W-:Y:S02]  /*c5c0*/  ISETP.GT.AND P0, PT, R2, RZ, PT ;  /* 0x000000ff0200720c */ /* 0x000fe40003f04270 */
[----:B------:R-:W-:-:S05]  /*c5d0*/  IMAD.HI R0, R0, 0x38e38e39, RZ ;  /* 0x38e38e3900007827 */ /* 0x000fca00078e02ff */
[----:B------:R-:W-:-:S04]  /*c5e0*/  SHF.R.U32.HI R29, RZ, 0x1f, R0 ;  /* 0x0000001fff1d7819 */ /* 0x000fc80000011600 */
[----:B------:R-:W-:Y:S02]  /*c5f0*/  LEA.HI.SX32 R29, R0, R29, 0x1b ;  /* 0x0000001d001d7211 */ /* 0x000fe400078fdaff */
[----:B0-----:R-:W-:Y:S05]  /*c600*/  @P0 BRA `(.L_x_169) ;  /* 0x00000000003c0947 */ /* 0x001fea0003800000 */
[----:B------:R-:W-:-:S13]  /*c610*/  ISETP.NE.AND P1, PT, R27, RZ, PT ;  /* 0x000000ff1b00720c */ /* 0x000fda0003f25270 */
[----:B------:R-:W-:Y:S05]  /*c620*/  @P1 BRA `(.L_x_170) ;  /* 0x0000002800a41947 */ /* 0x000fea0003800000 */
[----:B------:R-:W0:Y:S01]  /*c630*/  S2R R7, SR_LANEID ;  /* 0x0000000000077919 */ /* 0x000e220000000000 */
[----:B------:R-:W-:Y:S01]  /*c640*/  VOTEU.ANY UR4, UPT, PT ;  /* 0x0000000000047886 */ /* 0x000fe200038e0100 */
[----:B------:R-:W2:Y:S01]  /*c650*/  LDC.64 R2, c[0x0][0xc38] ;  /* 0x00030e00ff027b82 */ /* 0x000ea20000000a00 */
[----:B------:R-:W0:Y:S08]  /*c660*/  FLO.U32 R0, UR4 ;  /* 0x0000000400007d00 */ /* 0x000e3000080e0000 */
[----:B------:R-:W2:Y:S01]  /*c670*/  POPC R5, UR4 ;  /* 0x0000000400057d09 */ /* 0x000ea20008000000 */
[----:B0-----:R-:W-:-:S13]  /*c680*/  ISETP.EQ.U32.AND P0, PT, R0, R7, PT ;  /* 0x000000070000720c */ /* 0x001fda0003f02070 */
[----:B--2---:R-:W2:Y:S01]  /*c690*/  @P0 ATOMG.E.ADD.STRONG.GPU PT, R3, desc[UR60][R2.64], R5 ;  /* 0x00000005020309a8 */ /* 0x004ea200081ee1fc */
[----:B------:R-:W0:Y:S02]  /*c6a0*/  S2R R4, SR_LTMASK ;  /* 0x0000000000047919 */ /* 0x000e240000003900 */
[----:B0-----:R-:W-:-:S04]  /*c6b0*/  LOP3.LUT R4, R4, UR4, RZ, 0xc0, !PT ;  /* 0x0000000404047c12 */ /* 0x001fc8000f8ec0ff */
[----:B------:R-:W0:Y:S01]  /*c6c0*/  POPC R7, R4 ;  /* 0x0000000400077309 */ /* 0x000e220000000000 */
[----:B--2---:R-:W0:Y:S02]  /*c6d0*/  SHFL.IDX PT, R0, R3, R0, 0x1f ;  /* 0x00001f0003007589 */ /* 0x004e2400000e0000 */
[----:B0-----:R-:W-:Y:S01]  /*c6e0*/  IADD3 R16, R0, UR36, R7 ;  /* 0x0000002400107c10 */ /* 0x001fe2000fffe007 */
[----:B------:R-:W-:Y:S06]  /*c6f0*/  BRA `(.L_x_170) ;  /* 0x0000002800707947 */ /* 0x000fec0003800000 */
.L_x_169:
[----:B------:R-:W0:Y:S01]  /*c700*/  S2R R3, SR_CgaCtaId ;  /* 0x0000000000037919 */ /* 0x000e220000008800 */
[----:B------:R-:W-:-:S04]  /*c710*/  MOV R26, 0x400 ;  /* 0x00000400001a7802 */ /* 0x000fc80000000f00 */
[----:B0-----:R-:W-:-:S05]  /*c720*/  LEA R26, R3, R26, 0x18 ;  /* 0x0000001a031a7211 */ /* 0x001fca00078ec0ff */
[----:B------:R-:W-:-:S05]  /*c730*/  VIADD R0, R26, 0x16a00 ;  /* 0x00016a001a007836 */ /* 0x000fca0000000000 */
[----:B------:R-:W-:-:S13]  /*c740*/  LOP3.LUT P0, RZ, R0, 0x1bf, RZ, 0xc0, !PT ;  /* 0x000001bf00ff7812 */ /* 0x000fda000780c0ff */
[----:B------:R-:W-:Y:S05]  /*c750*/  @!P0 BRA `(.L_x_171) ;  /* 0x0000000000408947 */ /* 0x000fea0003800000 */
[----:B------:R-:W-:Y:S01]  /*c760*/  MOV R2, 0x0 ;  /* 0x0000000000027802 */ /* 0x000fe20000000f00 */
[----:B------:R-:W-:Y:S01]  /*c770*/  ULDC.64 UR6, c[0x4][0xa8] ;  /* 0x01002a0000067ab9 */ /* 0x000fe20000000a00 */
[----:B------:R-:W-:Y:S01]  /*c780*/  ULDC.64 UR8, c[0x4][0xb0] ;  /* 0x01002c0000087ab9 */ /* 0x000fe20000000a00 */
[----:B------:R-:W-:Y:S01]  /*c790*/  ULDC.64 UR4, c[0x4][0x8] ;  /* 0x0100020000047ab9 */ /* 0x000fe20000000a00 */
[----:B------:R-:W-:Y:S01]  /*c7a0*/  IMAD.U32 R4, RZ, RZ, UR6 ;  /* 0x00000006ff047e24 */ /* 0x000fe2000f8e00ff */
[----:B------:R-:W-:Y:S01]  /*c7b0*/  MOV R11, UR5 ;  /* 0x00000005000b7c02 */ /* 0x000fe20008000f00 */
[----:B------:R-:W0:Y:S01]  /*c7c0*/  LDC.64 R2, c[0x4][R2] ;  /* 0x0100000002027b82 */ /* 0x000e220000000a00 */
[----:B------:R-:W-:Y:S02]  /*c7d0*/  IMAD.U32 R5, RZ, RZ, UR7 ;  /* 0x00000007ff057e24 */ /* 0x000fe4000f8e00ff */
[----:B------:R-:W-:Y:S02]  /*c7e0*/  IMAD.U32 R6, RZ, RZ, UR8 ;  /* 0x00000008ff067e24 */ /* 0x000fe4000f8e00ff */
[----:B------:R-:W-:-:S02]  /*c7f0*/  IMAD.U32 R7, RZ, RZ, UR9 ;  /* 0x00000009ff077e24 */ /* 0x000fc4000f8e00ff */
[----:B------:R-:W-:Y:S02]  /*c800*/  IMAD.U32 R10, RZ, RZ, UR4 ;  /* 0x00000004ff0a7e24 */ /* 0x000fe4000f8e00ff */
[----:B------:R-:W-:Y:S02]  /*c810*/  IMAD.MOV.U32 R8, RZ, RZ, 0x70 ;  /* 0x00000070ff087424 */ /* 0x000fe400078e00ff */
[----:B------:R-:W-:Y:S02]  /*c820*/  IMAD.MOV.U32 R12, RZ, RZ, 0x1 ;  /* 0x00000001ff0c7424 */ /* 0x000fe400078e00ff */
[----:B------:R-:W-:-:S07]  /*c830*/  IMAD.MOV.U32 R13, RZ, RZ, RZ ;  /* 0x000000ffff0d7224 */ /* 0x000fce00078e00ff */
[----:B------:R-:W-:-:S07]  /*c840*/  LEPC R20, `(.L_x_171) ;  /* 0x000000001014794e */ /* 0x000fce0000000000 */
[----:B01----:R-:W-:Y:S05]  /*c850*/  CALL.ABS.NOINC R2 ;  /* 0x0000000002007343 */ /* 0x003fea0003c00000 */
.L_x_171:
        /* <DEDUP_REMOVED lines=10> */
[----:B------:R-:W-:Y:S02]  /*c900*/  IMAD.U32 R5, RZ, RZ, UR7 ;  /* 0x00000007ff057e24 */ /* 0x000fe4000f8e00ff */
[----:B------:R-:W-:Y:S02]  /*c910*/  IMAD.U32 R7, RZ, RZ, UR9 ;  /* 0x00000009ff077e24 */ /* 0x000fe4000f8e00ff */
[----:B------:R-:W-:-:S02]  /*c920*/  IMAD.U32 R10, RZ, RZ, UR4 ;  /* 0x00000004ff0a7e24 */ /* 0x000fc4000f8e00ff */
[----:B------:R-:W-:Y:S02]  /*c930*/  IMAD.U32 R11, RZ, RZ, UR5 ;  /* 0x00000005ff0b7e24 */ /* 0x000fe4000f8e00ff */
[----:B------:R-:W-:Y:S02]  /*c940*/  IMAD.MOV.U32 R8, RZ, RZ, 0x70 ;  /* 0x00000070ff087424 */ /* 0x000fe400078e00ff */
[----:B------:R-:W-:Y:S02]  /*c950*/  IMAD.MOV.U32 R12, RZ, RZ, 0x1 ;  /* 0x00000001ff0c7424 */ /* 0x000fe400078e00ff */
[----:B0-----:R-:W-:-:S07]  /*c960*/  IMAD.MOV.U32 R13, RZ, RZ, RZ ;  /* 0x000000ffff0d7224 */ /* 0x001fce00078e00ff */
[----:B------:R-:W-:-:S07]  /*c970*/  LEPC R20, `(.L_x_173) ;  /* 0x000000001014794e */ /* 0x000fce0000000000 */
[----:B-12---:R-:W-:Y:S05]  /*c980*/  CALL.ABS.NOINC R2 ;  /* 0x0000000002007343 */ /* 0x006fea0003c00000 */
.L_x_173:
[----:B------:R-:W-:Y:S01]  /*c990*/  MOV R2, 0x0 ;  /* 0x0000000000027802 */ /* 0x000fe20000000f00 */
[----:B------:R-:W-:Y:S01]  /*c9a0*/  ULDC.64 UR6, c[0x4][0xa8] ;  /* 0x01002a0000067ab9 */ /* 0x000fe20000000a00 */
[----:B------:R-:W-:Y:S01]  /*c9b0*/  ULDC.64 UR8, c[0x4][0xb0] ;  /* 0x01002c0000087ab9 */ /* 0x000fe20000000a00 */
[----:B------:R-:W-:Y:S01]  /*c9c0*/  ULDC.64 UR4, c[0x4][0x18] ;  /* 0x0100060000047ab9 */ /* 0x000fe20000000a00 */
[----:B------:R-:W-:Y:S01]  /*c9d0*/  MOV R4, UR6 ;  /* 0x0000000600047c02 */ /* 0x000fe20008000f00 */
[----:B------:R-:W-:Y:S01]  /*c9e0*/  IMAD.U32 R5, RZ, RZ, UR7 ;  /* 0x00000007ff057e24 */ /* 0x000fe2000f8e00ff */
[----:B------:R-:W0:Y:S01]  /*c9f0*/  LDC.64 R2, c[0x4][R2] ;  /* 0x0100000002027b82 */ /* 0x000e220000000a00 */
        /* <DEDUP_REMOVED lines=8> */
[----:B0-----:R-:W-:Y:S05]  /*ca80*/  CALL.ABS.NOINC R2 ;  /* 0x0000000002007343 */ /* 0x001fea0003c00000 */
.L_x_172:
[----:B------:R-:W2:Y:S01]  /*ca90*/  LDL.LU R2, [R1] ;  /* 0x0000000001027983 */ /* 0x000ea20000300800 */
[----:B------:R-:W-:Y:S01]  /*caa0*/  ULDC.64 UR4, c[0x0][0x9f8] ;  /* 0x00027e0000047ab9 */ /* 0x000fe20000000a00 */
[----:B------:R-:W0:Y:S02]  /*cab0*/  LDC R0, c[0x0][0x428] ;  /* 0x00010a00ff007b82 */ /* 0x000e240000000800 */
[----:B------:R-:W3:Y:S04]  /*cac0*/  LDL.LU R21, [R1+0x4] ;  /* 0x0000040001157983 */ /* 0x000ee80000300800 */
[----:B------:R-:W4:Y:S01]  /*cad0*/  LDL.LU R20, [R1+0x10] ;  /* 0x0000100001147983 */ /* 0x000f220000300800 */
[----:B------:R-:W-:Y:S01]  /*cae0*/  ISETP.NE.U32.AND P0, PT, RZ, UR4, PT ;  /* 0x00000004ff007c0c */ /* 0x000fe2000bf05070 */
[----:B------:R-:W-:-:S03]  /*caf0*/  IMAD.MOV.U32 R6, RZ, RZ, R28 ;  /* 0x000000ffff067224 */ /* 0x000fc600078e001c */
[----:B------:R-:W-:Y:S02]  /*cb00*/  ISETP.NE.AND.EX P0, PT, RZ, UR5, PT, P0 ;  /* 0x00000005ff007c0c */ /* 0x000fe4000bf05300 */
[----:B------:R-:W-:-:S13]  /*cb10*/  ISETP.NE.AND P6, PT, R27, RZ, PT ;  /* 0x000000ff1b00720c */ /* 0x000fda0003fc5270 */
[----:B------:R-:W-:-:S05]  /*cb20*/  VOTEU.ALL UP1, P6 ;  /* 0x00000000003f7886 */ /* 0x000fca0003020000 */
[----:B------:R-:W-:-:S04]  /*cb30*/  @!UP1 UIADD3 UR8, UP0, UR38, 0x270, URZ ;  /* 0x0000027026089890 */ /* 0x000fc8000ff1e03f */
[----:B------:R-:W-:-:S03]  /*cb40*/  @!UP1 UIADD3.X UR9, URZ, UR39, URZ, UP0, !UPT ;  /* 0x000000273f099290 */ /* 0x000fc600087fe43f */
[----:B------:R-:W-:Y:S01]  /*cb50*/  VOTEU.ALL UP0, P6 ;  /* 0x00000000003f7886 */ /* 0x000fe20003000000 */
[----:B--2---:R-:W-:-:S04]  /*cb60*/  @P0 IADD3 R2, P1, R2, UR4, RZ ;  /* 0x0000000402020c10 */ /* 0x004fc8000ff3e0ff */
[----:B---3--:R-:W-:Y:S01]  /*cb70*/  @P0 IADD3.X R3, R21, UR5, RZ, P1, !PT ;  /* 0x0000000515030c10 */ /* 0x008fe20008ffe4ff */
[----:B------:R-:W-:-:S04]  /*cb80*/  ULDC.64 UR4, c[0x0][0xa00] ;  /* 0x0002800000047ab9 */ /* 0x000fc80000000a00 */
[----:B------:R2:W5:Y:S01]  /*cb90*/  @P0 LDG.E R6, desc[UR60][R2.64] ;  /* 0x0000003c02060981 */ /* 0x000562000c1e1900 */
[----:B0-----:R-:W-:Y:S01]  /*cba0*/  ISETP.NE.AND P0, PT, R0, 0x1, PT ;  /* 0x000000010000780c */ /* 0x001fe20003f05270 */
[----:B------:R-:W-:Y:S01]  /*cbb0*/  IMAD.MOV.U32 R0, RZ, RZ, R18 ;  /* 0x000000ffff007224 */ /* 0x000fe200078e0012 */
[----:B------:R-:W-:Y:S01]  /*cbc0*/  PLOP3.LUT P1, PT, P6, PT, PT, 0x8, 0x0 ;  /* 0x000000000000781c */ /* 0x000fe2000372e170 */
[----:B----4-:R-:W-:-:S10]  /*cbd0*/  IMAD R17, R17, 0xc0, R20 ;  /* 0x000000c011117824 */ /* 0x010fd400078e0214 */
[----:B------:R-:W0:Y:S08]  /*cbe0*/  @P0 LDC R5, c[0x0][0x42c] ;  /* 0x00010b00ff050b82 */ /* 0x000e300000000800 */
[----:B------:R-:W3:Y:S01]  /*cbf0*/  @P0 LDC R7, c[0x0][0x430] ;  /* 0x00010c00ff070b82 */ /* 0x000ee20000000800 */
[----:B0-----:R-:W-:-:S05]  /*cc00*/  @P0 IMAD.HI.U32 R4, R18, R5, RZ ;  /* 0x0000000512040227 */ /* 0x001fca00078e00ff */
[----:B---3--:R-:W-:Y:S02]  /*cc10*/  @P0 SHF.R.U32.HI R0, RZ, R7, R4 ;  /* 0x00000007ff000219 */ /* 0x008fe40000011604 */
[----:B------:R-:W-:-:S04]  /*cc20*/  ISETP.NE.U32.AND P0, PT, RZ, UR4, PT ;  /* 0x00000004ff007c0c */ /* 0x000fc8000bf05070 */
[----:B------:R-:W-:-:S04]  /*cc30*/  ISETP.NE.AND.EX P0, PT, RZ, UR5, PT, P0 ;  /* 0x00000005ff007c0c */ /* 0x000fc8000bf05300 */
[----:B--2---:R-:W-:-:S09]  /*cc40*/  SEL R9, R28, RZ, !P0 ;  /* 0x000000ff1c097207 */ /* 0x004fd20004000000 */
.L_x_174:
        /* <DEDUP_REMOVED lines=9> */
[----:B0-----:R-:W-:Y:S05]  /*cce0*/  @P1 BRA.U.ANY `(.L_x_174) ;  /* 0xfffffffd00d81947 */ /* 0x001fea000393ffff */
[----:B------:R-:W-:Y:S01]  /*ccf0*/  ISETP.NE.AND P2, PT, R27, RZ, PT ;  /* 0x000000ff1b00720c */ /* 0x000fe20003f45270 */
[----:B------:R-:W-:-:S03]  /*cd00*/  UMOV UR4, 0x20 ;  /* 0x0000002000047882 */ /* 0x000fc60000000000 */
[----:B------:R-:W-:-:S09]  /*cd10*/  PLOP3.LUT P1, PT, P2, PT, PT, 0x8, 0x0 ;  /* 0x000000000000781c */ /* 0x000fd2000172e170 */
[----:B------:R-:W-:-:S05]  /*cd20*/  VOTEU.ALL UP0, P2 ;  /* 0x00000000003f7886 */ /* 0x000fca0001000000 */
.L_x_175:
        /* <DEDUP_REMOVED lines=13> */
.L_x_176:
        /* <DEDUP_REMOVED lines=9> */
[----:B------:R-:W0:Y:S01]  /*ce90*/  LDC.64 R2, c[0x0][0x3f8] ;  /* 0x0000fe00ff027b82 */ /* 0x000e220000000a00 */
[----:B------:R-:W-:Y:S02]  /*cea0*/  ULDC.64 UR4, c[0x0][0xa08] ;  /* 0x0002820000047ab9 */ /* 0x000fe40000000a00 */
[----:B0-----:R-:W-:Y:S01]  /*ceb0*/  LOP3.LUT P0, RZ, R2, UR4, RZ, 0xfc, !PT ;  /* 0x0000000402ff7c12 */ /* 0x001fe2000f80fcff */
[----:B------:R-:W-:-:S03]  /*cec0*/  UMOV UR4, 0xffffffff ;  /* 0xffffffff00047882 */ /* 0x000fc60000000000 */
[----:B------:R-:W-:-:S04]  /*ced0*/  LOP3.LUT P0, RZ, R3, UR5, RZ, 0xfc, P0 ;  /* 0x0000000503ff7c12 */ /* 0x000fc8000800fcff */
[----:B-----5:R-:W-:Y:S01]  /*cee0*/  SEL R7, R6, RZ, !P0 ;  /* 0x000000ff06077207 */ /* 0x020fe20004000000 */
[----:B------:R-:W-:Y:S08]  /*cef0*/  BRA.DIV UR4, `(.L_x_177) ;  /* 0x00000032042c7947 */ /* 0x000ff0000b800000 */
.L_x_247:
[----:B------:R-:W-:Y:S01]  /*cf00*/  UMOV UR4, 0xffffffff ;  /* 0xffffffff00047882 */ /* 0x000fe20000000000 */
[----:B------:R-:W-:Y:S01]  /*cf10*/  SHF.R.S32.HI R8, RZ, 0x1f, R6 ;  /* 0x0000001fff087819 */ /* 0x000fe20000011406 */
[----:B------:R-:W-:Y:S01]  /*cf20*/  VIADD R10, R29, 0xffffffff ;  /* 0xffffffff1d0a7836 */ /* 0x000fe20000000000 */
[----:B------:R-:W-:Y:S06]  /*cf30*/  BRA.DIV UR4, `(.L_x_178) ;  /* 0x0000003204507947 */ /* 0x000fec000b800000 */
[----:B------:R-:W-:-:S13]  /*cf40*/  ELECT P6, URZ, PT ;  /* 0x00000000003f782f */ /* 0x000fda00038c0000 */
.L_x_250:
[----:B------:R-:W-:Y:S05]  /*cf50*/  @!P6 BRA `(.L_x_179) ;  /* 0x0000000000fce947 */ /* 0x000fea0003800000 */
[----:B------:R-:W-:Y:S01]  /*cf60*/  ISETP.NE.U32.AND P0, PT, R2, RZ, PT ;  /* 0x000000ff0200720c */ /* 0x000fe20003f05070 */
[----:B------:R-:W-:-:S03]  /*cf70*/  IMAD.MOV.U32 R25, RZ, RZ, R10 ;  /* 0x000000ffff197224 */ /* 0x000fc600078e000a */
[----:B------:R-:W-:-:S13]  /*cf80*/  ISETP.NE.AND.EX P0, PT, R3, RZ, PT, P0 ;  /* 0x000000ff0300720c */ /* 0x000fda0003f05300 */
[----:B------:R-:W-:Y:S05]  /*cf90*/  @!P0 BRA `(.L_x_180) ;  /* 0x0000000000488947 */ /* 0x000fea0003800000 */
[----:B------:R-:W0:Y:S01]  /*cfa0*/  LDC R25, c[0x0][0x41c] ;  /* 0x00010700ff197b82 */ /* 0x000e220000000800 */
[----:B------:R-:W-:Y:S01]  /*cfb0*/  IMAD.MOV.U32 R7, RZ, RZ, R10 ;  /* 0x000000ffff077224 */ /* 0x000fe200078e000a */
[----:B------:R-:W-:Y:S02]  /*cfc0*/  ULDC.64 UR4, c[0x0][0x408] ;  /* 0x0001020000047ab9 */ /* 0x000fe40000000a00 */
[----:B------:R-:W-:-:S04]  /*cfd0*/  IMAD R11, R8, UR4, RZ ;  /* 0x00000004080b7c24 */ /* 0x000fc8000f8e02ff */
[----:B------:R-:W-:Y:S01]  /*cfe0*/  IMAD R11, R6, UR5, R11 ;  /* 0x00000005060b7c24 */ /* 0x000fe2000f8e020b */
[----:B0-----:R-:W-:-:S13]  /*cff0*/  ISETP.NE.AND P0, PT, R25, 0x1, PT ;  /* 0x000000011900780c */ /* 0x001fda0003f05270 */
[----:B------:R-:W0:Y:S02]  /*d000*/  @P0 LDC.64 R4, c[0x0][0x420] ;  /* 0x00010800ff040b82 */ /* 0x000e240000000a00 */
[----:B0-----:R-:W-:-:S05]  /*d010*/  @P0 IMAD.HI.U32 R4, R10, R4, RZ ;  /* 0x000000040a040227 */ /* 0x001fca00078e00ff */
[----:B------:R-:W-:-:S04]  /*d020*/  @P0 SHF.R.U32.HI R7, RZ, R5, R4 ;  /* 0x00000005ff070219 */ /* 0x000fc80000011604 */
[----:B------:R-:W-:Y:S02]  /*d030*/  SHF.R.S32.HI R5, RZ, 0x1f, R7 ;  /* 0x0000001fff057819 */ /* 0x000fe40000011407 */
[----:B------:R-:W-:-:S05]  /*d040*/  MOV R4, R7 ;  /* 0x0000000700047202 */ /* 0x000fca0000000f00 */
[----:B------:R-:W-:-:S04]  /*d050*/  IMAD.WIDE.U32 R4, R6, UR4, R4 ;  /* 0x0000000406047c25 */ /* 0x000fc8000f8e0004 */
[----:B------:R-:W-:Y:S01]  /*d060*/  IMAD.IADD R5, R5, 0x1, R11 ;  /* 0x0000000105057824 */ /* 0x000fe200078e020b */
[----:B------:R-:W-:-:S04]  /*d070*/  LEA R12, P0, R4, R2, 0x2 ;  /* 0x00000002040c7211 */ /* 0x000fc800078010ff */
[----:B------:R-:W-:Y:S01]  /*d080*/  LEA.HI.X R13, R4, R3, R5, 0x2, P0 ;  /* 0x00000003040d7211 */ /* 0x000fe200000f1405 */
[----:B------:R-:W-:-:S04]  /*d090*/  IMAD.MOV R4, RZ, RZ, -R7 ;  /* 0x000000ffff047224 */ /* 0x000fc800078e0a07 */
[----:B------:R0:W5:Y:S01]  /*d0a0*/  LDG.E R7, desc[UR60][R12.64] ;  /* 0x0000003c0c077981 */ /* 0x000162000c1e1900 */
[----:B------:R-:W-:-:S07]  /*d0b0*/  IMAD R25, R25, R4, R10 ;  /* 0x0000000419197224 */ /* 0x000fce00078e020a */
.L_x_180:
[----:B------:R-:W-:Y:S01]  /*d0c0*/  IMAD R5, R22, 0x8, R26 ;  /* 0x0000000816057824 */ /* 0x000fe200078e021a */
[----:B------:R-:W-:-:S04]  /*d0d0*/  SHF.L.U32 R4, R24, 0x1f, RZ ;  /* 0x0000001f18047819 */ /* 0x000fc800000006ff */
[----:B------:R-:W2:Y:S02]  /*d0e0*/  SYNCS.PHASECHK.TRANS64.TRYWAIT P0, [R5+URZ+0x31c40], R4 ;  /* 0x031c4004050075a7 */ /* 0x000ea4000800017f */
[----:B--2---:R-:W-:Y:S05]  /*d0f0*/  @!P0 BRA `(.L_x_181) ;  /* 0x0000003000008947 */ /* 0x004fea0003800000 */
.L_x_251:
[----:B------:R-:W3:Y:S02]  /*d100*/  S2R R11, SR_TID.X ;  /* 0x00000000000b7919 */ /* 0x000ee40000002100 */
[----:B---3--:R-:W-:-:S04]  /*d110*/  LOP3.LUT R11, R11, 0x7f, RZ, 0xc0, !PT ;  /* 0x0000007f0b0b7812 */ /* 0x008fc800078ec0ff */
[----:B------:R-:W-:-:S13]  /*d120*/  ISETP.NE.AND P0, PT, R11, RZ, PT ;  /* 0x000000ff0b00720c */ /* 0x000fda0003f05270 */
[----:B------:R-:W-:Y:S05]  /*d130*/  @P0 BRA `(.L_x_182) ;  /* 0x0000000000140947 */ /* 0x000fea0003800000 */
[----:B------:R-:W-:Y:S01]  /*d140*/  ISETP.NE.AND P1, PT, R27, RZ, PT ;  /* 0x000000ff1b00720c */ /* 0x000fe20003f25270 */
[----:B--2---:R-:W-:-:S04]  /*d150*/  IMAD.MOV.U32 R4, RZ, RZ, 0x6c00 ;  /* 0x00006c00ff047424 */ /* 0x004fc800078e00ff */
[----:B------:R3:W-:Y:S08]  /*d160*/  SYNCS.ARRIVE.TRANS64 RZ, [R5+URZ+0x31c30], R4 ;  /* 0x031c300405ff79a7 */ /* 0x0007f0000800003f */
[----:B------:R-:W-:Y:S05]  /*d170*/  @!P1 BRA `(.L_x_182) ;  /* 0x0000000000049947 */ /* 0x000fea0003800000 */
[----:B------:R-:W-:Y:S01]  /*d180*/  BPT.TRAP 0x1 ;  /* 0x000000040000795c */ /* 0x000fe20000300000 */
.L_x_182:
[----:B--23--:R-:W-:Y:S01]  /*d190*/  IMAD R4, R22, 0x6c00, R26 ;  /* 0x00006c0016047824 */ /* 0x00cfe200078e021a */
[----:B------:R-:W-:Y:S01]  /*d1a0*/  R2UR UR11, R25 ;  /* 0x00000000190b72ca */ /* 0x000fe200000e0000 */
[----:B------:R-:W-:Y:S01]  /*d1b0*/  UIADD3 UR4, UP0, UR38, 0x370, URZ ;  /* 0x0000037026047890 */ /* 0x000fe2000ff1e03f */
[----:B------:R-:W-:Y:S01]  /*d1c0*/  R2UR UR5, R23 ;  /* 0x00000000170572ca */ /* 0x000fe200000e0000 */
[----:B------:R-:W-:Y:S01]  /*d1d0*/  UMOV UR10, URZ ;  /* 0x0000003f000a7c82 */ /* 0x000fe20008000000 */
[----:B------:R-:W-:Y:S01]  /*d1e0*/  R2UR UR9, R5 ;  /* 0x00000000050972ca */ /* 0x000fe200000e0000 */
[----:B------:R-:W-:Y:S01]  /*d1f0*/  UMOV UR6, 0x0 ;  /* 0x0000000000067882 */ /* 0x000fe20000000000 */
[----:B------:R-:W-:Y:S01]  /*d200*/  R2UR UR8, R4 ;  /* 0x00000000040872ca */ /* 0x000fe200000e0000 */
[----:B------:R-:W-:Y:S01]  /*d210*/  UMOV UR7, 0x14f00000 ;  /* 0x14f0000000077882 */ /* 0x000fe20000000000 */
[----:B------:R-:W-:Y:S01]  /*d220*/  R2UR UR12, R0 ;  /* 0x00000000000c72ca */ /* 0x000fe200000e0000 */
[----:B------:R-:W-:Y:S01]  /*d230*/  UMOV UR16, 0x20 ;  /* 0x0000002000107882 */ /* 0x000fe20000000000 */
[----:B-----5:R-:W-:-:S05]  /*d240*/  R2UR UR13, R7 ;  /* 0x00000000070d72ca */ /* 0x020fca00000e0000 */
[----:B------:R-:W-:Y:S02]  /*d250*/  UIMAD UR11, UR11, 0x90, UR5 ;  /* 0x000000900b0b78a4 */ /* 0x000fe4000f8e0205 */
[----:B------:R-:W-:Y:S02]  /*d260*/  UIADD3 UR9, UR9, 0x31c30, URZ ;  /* 0x00031c3009097890 */ /* 0x000fe4000fffe03f */
[----:B------:R-:W-:Y:S02]  /*d270*/  UIADD3 UR14, UR8, 0x16a00, URZ ;  /* 0x00016a00080e7890 */ /* 0x000fe4000fffe03f */
[----:B------:R-:W-:Y:S02]  /*d280*/  UIADD3.X UR5, URZ, UR39, URZ, UP0, !UPT ;  /* 0x000000273f057290 */ /* 0x000fe400087fe43f */
        /* <DEDUP_REMOVED lines=12> */
.L_x_179:
[----:B------:R-:W2:Y:S01]  /*d350*/  LDL.LU R11, [R1+0xc] ;  /* 0x00000c00010b7983 */ /* 0x000ea20000300800 */
[----:B------:R-:W-:Y:S05]  /*d360*/  WARPSYNC.ALL ;  /* 0x0000000000007948 */ /* 0x000fea0003800000 */
        /* <DEDUP_REMOVED lines=15> */
[----:B------:R-:W-:Y:S01]  /*d460*/  BAR.SYNC.DEFER_BLOCKING 0x8, 0x1a0 ;  /* 0x0206800000007b1d */ /* 0x000fe20000010000 */
[----:B------:R-:W-:Y:S01]  /*d470*/  UIADD3 UR9, UR24, 0x31c00, URZ ;  /* 0x00031c0018097890 */ /* 0x000fe2000fffe03f */
[----:B------:R-:W-:Y:S01]  /*d480*/  @P0 R2UR UR19, R17 ;  /* 0x00000000111302ca */ /* 0x000fe200000e0000 */
[----:B------:R-:W-:-:S03]  /*d490*/  UIADD3 UR16, UR24, 0x10a00, URZ ;  /* 0x00010a0018107890 */ /* 0x000fc6000fffe03f */
[----:B------:R-:W-:Y:S01]  /*d4a0*/  UMOV UR15, 0x12f00000 ;  /* 0x12f00000000f7882 */ /* 0x000fe20000000000 */
[----:B------:R-:W-:Y:S01]  /*d4b0*/  UMOV UR18, 0x20 ;  /* 0x0000002000127882 */ /* 0x000fe20000000000 */
[----:B------:R-:W-:Y:S01]  /*d4c0*/  UMOV UR17, UR9 ;  /* 0x0000000900117c82 */ /* 0x000fe20008000000 */
[----:B------:R-:W-:Y:S01]  /*d4d0*/  UMOV UR22, 0x0 ;  /* 0x0000000000167882 */ /* 0x000fe20000000000 */
[----:B------:R-:W-:Y:S01]  /*d4e0*/  UMOV UR23, 0x12f00000 ;  /* 0x12f0000000177882 */ /* 0x000fe20000000000 */
[----:B------:R-:W-:Y:S01]  /*d4f0*/  BSSY B0, `(.L_x_183) ;  /* 0x0000012000007945 */ /* 0x000fe20003800000 */
[----:B------:R3:W-:Y:S01]  /*d500*/  @P0 SYNCS.ARRIVE.TRANS64 RZ, [R26+URZ+0x31c00], R5 ;  /* 0x031c00051aff09a7 */ /* 0x0007e2000800003f */
[----:B------:R4:W-:Y:S02]  /*d510*/  UTMALDG.4D [UR8], [UR4], desc[UR6] ;  /* 0x00000608040075b4 */ /* 0x0009e40008019000 */
[----:B------:R0:W-:Y:S01]  /*d520*/  UTMALDG.4D [UR16], [UR4], desc[UR14] ;  /* 0x00000e10040075b4 */ /* 0x0001e20008019000 */
[----:B----4-:R-:W-:Y:S01]  /*d530*/  @P0 R2UR UR13, R9 ;  /* 0x00000000090d02ca */ /* 0x010fe200000e0000 */
[----:B------:R-:W-:Y:S01]  /*d540*/  UIADD3 UR8, UR24, 0x13a00, URZ ;  /* 0x00013a0018087890 */ /* 0x000fe2000fffe03f */
[----:B------:R-:W-:Y:S01]  /*d550*/  @P0 R2UR UR12, R18 ;  /* 0x00000000120c02ca */ /* 0x000fe200000e0000 */
[----:B------:R-:W-:Y:S01]  /*d560*/  UMOV UR10, 0x40 ;  /* 0x00000040000a7882 */ /* 0x000fe20000000000 */
[----:B------:R-:W-:-:S13]  /*d570*/  @P0 R2UR UR11, R17 ;  /* 0x00000000110b02ca */ /* 0x000fda00000e0000 */
[----:B------:R0:W-:Y:S01]  /*d580*/  UTMALDG.4D [UR8], [UR4], desc[UR22] ;  /* 0x00001608040075b4 */ /* 0x0001e20008019000 */
[----:B--2---:R-:W-:-:S05]  /*d590*/  VIADD R11, R11, 0x1 ;  /* 0x000000010b0b7836 */ /* 0x004fca0000000000 */
[----:B------:R-:W-:Y:S01]  /*d5a0*/  LEA.HI R4, R11, R11, RZ, 0x1 ;  /* 0x0000000b0b047211 */ /* 0x000fe200078f08ff */
[----:B------:R0:W-:Y:S03]  /*d5b0*/  STL [R1+0xc], R11 ;  /* 0x00000c0b01007387 */ /* 0x0001e60000100800 */
[----:B------:R-:W-:-:S04]  /*d5c0*/  LOP3.LUT R4, R4, 0xfffffffe, RZ, 0xc0, !PT ;  /* 0xfffffffe04047812 */ /* 0x000fc800078ec0ff */
[----:B------:R-:W-:-:S04]  /*d5d0*/  IADD3 R4, R11, -R4, RZ ;  /* 0x800000040b047210 */ /* 0x000fc80007ffe0ff */
[----:B---3--:R-:W-:-:S04]  /*d5e0*/  SHF.L.U32 R5, R4, 0x1f, RZ ;  /* 0x0000001f04057819 */ /* 0x008fc800000006ff */
[----:B------:R-:W2:Y:S02]  /*d5f0*/  SYNCS.PHASECHK.TRANS64.TRYWAIT P0, [R26+URZ+0x31c20], R5 ;  /* 0x031c20051a0075a7 */ /* 0x000ea4000800017f */
[----:B0-2---:R-:W-:Y:S05]  /*d600*/  @!P0 BRA `(.L_x_184) ;  /* 0x0000002800d08947 */ /* 0x005fea0003800000 */
.L_x_252:
[----:B------:R-:W-:Y:S05]  /*d610*/  BSYNC B0 ;  /* 0x0000000000007941 */ /* 0x000fea0003800000 */
.L_x_183:
[----:B------:R-:W2:Y:S01]  /*d620*/  LDL.LU R4, [R1+0x8] ;  /* 0x0000080001047983 */ /* 0x000ea20000300800 */
[----:B------:R-:W-:Y:S01]  /*d630*/  BSSY B0, `(.L_x_185) ;  /* 0x0000167000007945 */ /* 0x000fe20003800000 */
[----:B--2---:R-:W-:-:S13]  /*d640*/  ISETP.GE.AND P0, PT, R4, 0x91, PT ;  /* 0x000000910400780c */ /* 0x004fda0003f06270 */
[----:B------:R-:W-:Y:S05]  /*d650*/  @!P0 BRA `(.L_x_186) ;  /* 0x0000001400908947 */ /* 0x000fea0003800000 */
[----:B------:R-:W-:Y:S01]  /*d660*/  IMAD.MOV R11, RZ, RZ, -R29 ;  /* 0x000000ffff0b7224 */ /* 0x000fe200078e0a1d */
[----:B------:R-:W-:Y:S01]  /*d670*/  BSSY B1, `(.L_x_187) ;  /* 0x000007a000017945 */ /* 0x000fe20003800000 */
[----:B------:R-:W-:Y:S02]  /*d680*/  IMAD.MOV.U32 R4, RZ, RZ, 0x1 ;  /* 0x00000001ff047424 */ /* 0x000fe400078e00ff */
[----:B------:R-:W-:-:S03]  /*d690*/  VIADD R9, R29, 0xfffffffe ;  /* 0xfffffffe1d097836 */ /* 0x000fc60000000000 */
[----:B------:R-:W-:-:S05]  /*d6a0*/  VIADDMNMX R11, R11, R4, 0xffffffff, !PT ;  /* 0xffffffff0b0b7446 */ /* 0x000fca0007800104 */
[----:B------:R-:W-:-:S05]  /*d6b0*/  IMAD.IADD R4, R29, 0x1, R11 ;  /* 0x000000011d047824 */ /* 0x000fca00078e020b */
[----:B------:R-:W-:-:S04]  /*d6c0*/  LOP3.LUT R4, R4, 0x1, RZ, 0xc0, !PT ;  /* 0x0000000104047812 */ /* 0x000fc800078ec0ff */
[----:B------:R-:W-:-:S13]  /*d6d0*/  ISETP.NE.U32.AND P0, PT, R4, 0x1, PT ;  /* 0x000000010400780c */ /* 0x000fda0003f05070 */
[----:B------:R-:W-:Y:S05]  /*d6e0*/  @P0 BRA `(.L_x_188) ;  /* 0x0000000400c80947 */ /* 0x000fea0003800000 */
[----:B------:R-:W-:Y:S01]  /*d6f0*/  VIADD R12, R22, 0x1 ;  /* 0x00000001160c7836 */ /* 0x000fe20000000000 */
[----:B------:R-:W-:Y:S04]  /*d700*/  BSSY B2, `(.L_x_189) ;  /* 0x000006d000027945 */ /* 0x000fe80003800000 */
[----:B------:R-:W-:-:S04]  /*d710*/  ISETP.NE.AND P0, PT, R12, 0x2, PT ;  /* 0x000000020c00780c */ /* 0x000fc80003f05270 */
[----:B------:R-:W-:Y:S02]  /*d720*/  SEL R13, RZ, 0x1, P0 ;  /* 0x00000001ff0d7807 */ /* 0x000fe40000000000 */
[----:B------:R-:W-:Y:S02]  /*d730*/  SEL R12, R12, RZ, P0 ;  /* 0x000000ff0c0c7207 */ /* 0x000fe40000000000 */
[----:B------:R-:W-:Y:S01]  /*d740*/  LOP3.LUT R13, R24, R13, RZ, 0x3c, !PT ;  /* 0x0000000d180d7212 */ /* 0x000fe200078e3cff */
[----:B------:R-:W-:Y:S06]  /*d750*/  @!P6 BRA `(.L_x_190) ;  /* 0x00000004009ce947 */ /* 0x000fec0003800000 */
[----:B------:R-:W-:Y:S01]  /*d760*/  ISETP.NE.U32.AND P0, PT, R2, RZ, PT ;  /* 0x000000ff0200720c */ /* 0x000fe20003f05070 */
[----:B------:R-:W-:-:S03]  /*d770*/  IMAD.MOV.U32 R4, RZ, RZ, R7 ;  /* 0x000000ffff047224 */ /* 0x000fc600078e0007 */
[----:B------:R-:W-:-:S13]  /*d780*/  ISETP.NE.AND.EX P0, PT, R3, RZ, PT, P0 ;  /* 0x000000ff0300720c */ /* 0x000fda0003f05300 */
[----:B------:R-:W-:Y:S05]  /*d790*/  @!P0 BRA `(.L_x_191) ;  /* 0x0000000000488947 */ /* 0x000fea0003800000 */
[----:B------:R-:W2:Y:S01]  /*d7a0*/  LDC R17, c[0x0][0x41c] ;  /* 0x00010700ff117b82 */ /* 0x000ea20000000800 */
[----:B------:R-:W-:Y:S01]  /*d7b0*/  MOV R14, R9 ;  /* 0x00000009000e7202 */ /* 0x000fe20000000f00 */
[----:B------:R-:W-:Y:S02]  /*d7c0*/  ULDC.64 UR4, c[0x0][0x408] ;  /* 0x0001020000047ab9 */ /* 0x000fe40000000a00 */
[----:B------:R-:W-:-:S04]  /*d7d0*/  IMAD R15, R8, UR4, RZ ;  /* 0x00000004080f7c24 */ /* 0x000fc8000f8e02ff */
[----:B------:R-:W-:Y:S01]  /*d7e0*/  IMAD R15, R6, UR5, R15 ;  /* 0x00000005060f7c24 */ /* 0x000fe2000f8e020f */
[----:B--2---:R-:W-:-:S13]  /*d7f0*/  ISETP.NE.AND P0, PT, R17, 0x1, PT ;  /* 0x000000011100780c */ /* 0x004fda0003f05270 */
[----:B0-----:R-:W0:Y:S02]  /*d800*/  @P0 LDC.64 R4, c[0x0][0x420] ;  /* 0x00010800ff040b82 */ /* 0x001e240000000a00 */
[----:B0-----:R-:W-:-:S05]  /*d810*/  @P0 IMAD.HI.U32 R4, R9, R4, RZ ;  /* 0x0000000409040227 */ /* 0x001fca00078e00ff */
[----:B------:R-:W-:-:S04]  /*d820*/  @P0 SHF.R.U32.HI R14, RZ, R5, R4 ;  /* 0x00000005ff0e0219 */ /* 0x000fc80000011604 */
[--C-:B------:R-:W-:Y:S01]  /*d830*/  SHF.R.S32.HI R5, RZ, 0x1f, R14.reuse ;  /* 0x0000001fff057819 */ /* 0x100fe2000001140e */
[----:B------:R-:W-:-:S04]  /*d840*/  IMAD.MOV.U32 R4, RZ, RZ, R14 ;  /* 0x000000ffff047224 */ /* 0x000fc800078e000e */
[----:B------:R-:W-:-:S04]  /*d850*/  IMAD.WIDE.U32 R4, R6, UR4, R4 ;  /* 0x0000000406047c25 */ /* 0x000fc8000f8e0004 */
[----:B------:R-:W-:Y:S01]  /*d860*/  IMAD.IADD R15, R15, 0x1, R5 ;  /* 0x000000010f0f7824 */ /* 0x000fe200078e0205 */
[----:B------:R-:W-:-:S04]  /*d870*/  LEA R2, P0, R4, R2, 0x2 ;  /* 0x0000000204027211 */ /* 0x000fc800078010ff */
[----:B------:R-:W-:Y:S01]  /*d880*/  LEA.HI.X R3, R4, R3, R15, 0x2, P0 ;  /* 0x0000000304037211 */ /* 0x000fe200000f140f */
[----:B------:R-:W-:-:S04]  /*d890*/  IMAD.MOV R4, RZ, RZ, -R14 ;  /* 0x000000ffff047224 */ /* 0x000fc800078e0a0e */
[----:B------:R-:W-:Y:S02]  /*d8a0*/  IMAD R9, R17, R4, R9 ;  /* 0x0000000411097224 */ /* 0x000fe400078e0209 */
[----:B------:R2:W5:Y:S05]  /*d8b0*/  LDG.E R4, desc[UR60][R2.64] ;  /* 0x0000003c02047981 */ /* 0x00056a000c1e1900 */
.L_x_191:
[----:B--2---:R-:W-:Y:S01]  /*d8c0*/  IMAD R3, R12, 0x8, R26 ;  /* 0x000000080c037824 */ /* 0x004fe200078e021a */
[----:B------:R-:W-:-:S04]  /*d8d0*/  SHF.L.U32 R2, R13, 0x1f, RZ ;  /* 0x0000001f0d027819 */ /* 0x000fc800000006ff */
[----:B------:R-:W2:Y:S02]  /*d8e0*/  SYNCS.PHASECHK.TRANS64.TRYWAIT P0, [R3+URZ+0x31c40], R2 ;  /* 0x031c4002030075a7 */ /* 0x000ea4000800017f */
[----:B--2---:R-:W-:Y:S05]  /*d8f0*/  @!P0 BRA `(.L_x_192) ;  /* 0x0000002800288947 */ /* 0x004fea0003800000 */
.L_x_253:
[----:B0-----:R-:W0:Y:S02]  /*d900*/  S2R R5, SR_TID.X ;  /* 0x0000000000057919 */ /* 0x001e240000002100 */
[----:B0-----:R-:W-:-:S04]  /*d910*/  LOP3.LUT R5, R5, 0x7f, RZ, 0xc0, !PT ;  /* 0x0000007f05057812 */ /* 0x001fc800078ec0ff */
[----:B------:R-:W-:-:S13]  /*d920*/  ISETP.NE.AND P1, PT, R5, RZ, PT ;  /* 0x000000ff0500720c */ /* 0x000fda0003f25270 */
[----:B------:R-:W-:Y:S05]  /*d930*/  @P1 BRA `(.L_x_193) ;  /* 0x0000000000141947 */ /* 0x000fea0003800000 */
[----:B------:R-:W-:Y:S01]  /*d940*/  ISETP.NE.AND P0, PT, R27, RZ, PT ;  /* 0x000000ff1b00720c */ /* 0x000fe20003f05270 */
[----:B--2---:R-:W-:-:S04]  /*d950*/  IMAD.MOV.U32 R2, RZ, RZ, 0x6c00 ;  /* 0x00006c00ff027424 */ /* 0x004fc800078e00ff */
[----:B------:R0:W-:Y:S08]  /*d960*/  SYNCS.ARRIVE.TRANS64 RZ, [R3+URZ+0x31c30], R2 ;  /* 0x031c300203ff79a7 */ /* 0x0001f0000800003f */
[----:B------:R-:W-:Y:S05]  /*d970*/  @!P0 BRA `(.L_x_193) ;  /* 0x0000000000048947 */ /* 0x000fea0003800000 */
[----:B------:R-:W-:Y:S01]  /*d980*/  BPT.TRAP 0x1 ;  /* 0x000000040000795c */ /* 0x000fe20000300000 */
.L_x_193:
[----:B0-2---:R-:W-:Y:S01]  /*d990*/  IMAD R2, R12, 0x6c00, R26 ;  /* 0x00006c000c027824 */ /* 0x005fe200078e021a */
        /* <DEDUP_REMOVED lines=9> */
[----:B------:R-:W-:Y:S01]  /*da30*/  VIADD R3, R26, 0x31c00 ;  /* 0x00031c001a037836 */ /* 0x000fe20000000000 */
[----:B-----5:R-:W-:Y:S01]  /*da40*/  R2UR UR13, R4 ;  /* 0x00000000040d72ca */ /* 0x020fe200000e0000 */
[----:B------:R-:W-:Y:S01]  /*da50*/  UMOV UR16, 0x20 ;  /* 0x0000002000107882 */ /* 0x000fe20000000000 */
[----:B------:R-:W-:Y:S01]  /*da60*/  UMOV UR17, 0x40 ;  /* 0x0000004000117882 */ /* 0x000fe20000000000 */
[----:B------:R-:W-:-:S02]  /*da70*/  SHF.L.U32 R5, R24, 0x1f, RZ ;  /* 0x0000001f18057819 */ /* 0x000fc400000006ff */
[----:B------:R-:W-:Y:S01]  /*da80*/  UIMAD UR11, UR11, 0x90, UR5 ;  /* 0x000000900b0b78a4 */ /* 0x000fe2000f8e0205 */
[----:B------:R-:W-:Y:S01]  /*da90*/  LEA R2, R22, R3, 0x3 ;  /* 0x0000000316027211 */ /* 0x000fe200078e18ff */
[----:B------:R-:W-:Y:S02]  /*daa0*/  UIADD3 UR9, UR9, 0x31c30, URZ ;  /* 0x00031c3009097890 */ /* 0x000fe4000fffe03f */
[----:B------:R-:W-:Y:S02]  /*dab0*/  UIADD3 UR8, UR14, 0x16a00, URZ ;  /* 0x00016a000e087890 */ /* 0x000fe4000fffe03f */
[----:B------:R-:W-:Y:S02]  /*dac0*/  UIADD3.X UR5, URZ, UR39, URZ, UP0, !UPT ;  /* 0x000000273f057290 */ /* 0x000fe400087fe43f */
[----:B------:R-:W-:Y:S02]  /*dad0*/  UIADD3 UR15, UR14, 0x18e00, URZ ;  /* 0x00018e000e0f7890 */ /* 0x000fe4000fffe03f */
[----:B------:R-:W-:-:S05]  /*dae0*/  UIADD3 UR14, UR14, 0x1b200, URZ ;  /* 0x0001b2000e0e7890 */ /* 0x000fca000fffe03f */
[----:B------:R0:W-:Y:S02]  /*daf0*/  UTMALDG.4D [UR8], [UR4], desc[UR6] ;  /* 0x00000608040075b4 */ /* 0x0001e40008019000 */
[----:B0-----:R-:W-:Y:S01]  /*db00*/  UMOV UR8, UR15 ;  /* 0x0000000f00087c82 */ /* 0x001fe20008000000 */
[----:B------:R-:W-:Y:S02]  /*db10*/  UMOV UR10, UR16 ;  /* 0x00000010000a7c82 */ /* 0x000fe40008000000 */
[----:B------:R0:W-:Y:S02]  /*db20*/  UTMALDG.4D [UR8], [UR4], desc[UR6] ;  /* 0x00000608040075b4 */ /* 0x0001e40008019000 */
[----:B0-----:R-:W-:Y:S01]  /*db30*/  UMOV UR8, UR14 ;  /* 0x0000000e00087c82 */ /* 0x001fe20008000000 */
[----:B------:R-:W-:Y:S02]  /*db40*/  UMOV UR10, UR17 ;  /* 0x00000011000a7c82 */ /* 0x000fe40008000000 */
[----:B------:R0:W-:Y:S01]  /*db50*/  UTMALDG.4D [UR8], [UR4], desc[UR6] ;  /* 0x00000608040075b4 */ /* 0x0001e20008019000 */
[----:B------:R-:W2:Y:S02]  /*db60*/  SYNCS.PHASECHK.TRANS64.TRYWAIT P0, [R2+URZ+0x60], R5 ;  /* 0x00006005020075a7 */ /* 0x000ea4000800017f */
[----:B0-2---:R-:W-:Y:S05]  /*db70*/  @!P0 BRA `(.L_x_194) ;  /* 0x00000024009c8947 */ /* 0x005fea0003800000 */
.L_x_254:
[----:B------:R-:W-:Y:S05]  /*db80*/  @P1 BRA `(.L_x_195) ;  /* 0x0000000000181947 */ /* 0x000fea0003800000 */
[----:B------:R-:W-:Y:S01]  /*db90*/  ISETP.NE.AND P0, PT, R27, RZ, PT ;  /* 0x000000ff1b00720c */ /* 0x000fe20003f05270 */
[----:B0-----:R-:W-:Y:S02]  /*dba0*/  IMAD R2, R22, 0x8, R26 ;  /* 0x0000000816027824 */ /* 0x001fe400078e021a */
[----:B------:R-:W-:-:S04]  /*dbb0*/  IMAD.MOV.U32 R3, RZ, RZ, 0x6c00 ;  /* 0x00006c00ff037424 */ /* 0x000fc800078e00ff */
[----:B------:R2:W-:Y:S06]  /*dbc0*/  SYNCS.ARRIVE.TRANS64 RZ, [R2+URZ+0x31c50], R3 ;  /* 0x031c500302ff79a7 */ /* 0x0005ec000800003f */
[----:B------:R-:W-:Y:S05]  /*dbd0*/  @!P0 BRA `(.L_x_195) ;  /* 0x0000000000048947 */ /* 0x000fea0003800000 */
[----:B------:R-:W-:Y:S01]  /*dbe0*/  BPT.TRAP 0x1 ;  /* 0x000000040000795c */ /* 0x000fe20000300000 */
.L_x_195:
[C-C-:B0-2---:R-:W-:Y:S01]  /*dbf0*/  IMAD R2, R22.reuse, 0x8, R26.reuse ;  /* 0x0000000816027824 */ /* 0x145fe200078e021a */
[----:B------:R-:W-:Y:S01]  /*dc00*/  R2UR UR11, R25 ;  /* 0x00000000190b72ca */ /* 0x000fe200000e0000 */
[----:B------:R-:W-:Y:S01]  /*dc10*/  IMAD R3, R22, 0x6c00, R26 ;  /* 0x00006c0016037824 */ /* 0x000fe200078e021a */
        /* <DEDUP_REMOVED lines=12> */
[----:B------:R-:W-:Y:S02]  /*dce0*/  UIMAD UR11, UR11, 0x90, UR5 ;  /* 0x000000900b0b78a4 */ /* 0x000fe4000f8e0205 */
[----:B------:R-:W-:Y:S02]  /*dcf0*/  UIADD3 UR9, UR9, 0x31c50, URZ ;  /* 0x00031c5009097890 */ /* 0x000fe4000fffe03f */
[----:B------:R-:W-:Y:S02]  /*dd00*/  UIADD3 UR8, UR15, 0x200, URZ ;  /* 0x000002000f087890 */ /* 0x000fe4000fffe03f */
[----:B------:R-:W-:Y:S02]  /*dd10*/  UIADD3.X UR5, URZ, UR39, URZ, UP0, !UPT ;  /* 0x000000273f057290 */ /* 0x000fe400087fe43f */
[----:B------:R-:W-:Y:S02]  /*dd20*/  UIADD3 UR14, UR15, 0x2600, URZ ;  /* 0x000026000f0e7890 */ /* 0x000fe4000fffe03f */
[----:B------:R-:W-:-:S05]  /*dd30*/  UIADD3 UR15, UR15, 0x4a00, URZ ;  /* 0x00004a000f0f7890 */ /* 0x000fca000fffe03f */
[----:B------:R0:W-:Y:S02]  /*dd40*/  UTMALDG.4D [UR8], [UR4], desc[UR6] ;  /* 0x00000608040075b4 */ /* 0x0001e40008019000 */
[----:B0-----:R-:W-:Y:S01]  /*dd50*/  UMOV UR8, UR14 ;  /* 0x0000000e00087c82 */ /* 0x001fe20008000000 */
[----:B------:R-:W-:Y:S01]  /*dd60*/  UMOV UR10, UR16 ;  /* 0x00000010000a7c82 */ /* 0x000fe20008000000 */
[----:B------:R-:W-:Y:S01]  /*dd70*/  UMOV UR14, 0x40 ;  /* 0x00000040000e7882 */ /* 0x000fe20000000000 */
[----:B------:R0:W-:Y:S02]  /*dd80*/  UTMALDG.4D [UR8], [UR4], desc[UR6] ;  /* 0x00000608040075b4 */ /* 0x0001e40008019000 */
[----:B0-----:R-:W-:Y:S01]  /*dd90*/  UMOV UR8, UR15 ;  /* 0x0000000f00087c82 */ /* 0x001fe20008000000 */
[----:B------:R-:W-:Y:S02]  /*dda0*/  UMOV UR10, UR14 ;  /* 0x0000000e000a7c82 */ /* 0x000fe40008000000 */
[----:B------:R2:W-:Y:S02]  /*ddb0*/  UTMALDG.4D [UR8], [UR4], desc[UR6] ;  /* 0x00000608040075b4 */ /* 0x0005e40008019000 */
[----:B--2---:R-:W-:Y:S01]  /*ddc0*/  NOP ;  /* 0x0000000000007918 */ /* 0x004fe20000000000 */
.L_x_190:
[----:B------:R-:W-:Y:S05]  /*ddd0*/  BSYNC B2 ;  /* 0x0000000000027941 */ /* 0x000fea0003800000 */
.L_x_189:
[----:B------:R-:W-:Y:S01]  /*dde0*/  VIADD R9, R29, 0xfffffffd ;  /* 0xfffffffd1d097836 */ /* 0x000fe20000000000 */
[----:B------:R-:W-:Y:S01]  /*ddf0*/  MOV R22, R12 ;  /* 0x0000000c00167202 */ /* 0x000fe20000000f00 */
[----:B------:R-:W-:-:S07]  /*de00*/  IMAD.MOV.U32 R24, RZ, RZ, R13 ;  /* 0x000000ffff187224 */ /* 0x000fce00078e000d */
.L_x_188:
[----:B------:R-:W-:Y:S05]  /*de10*/  BSYNC B1 ;  /* 0x0000000000017941 */ /* 0x000fea0003800000 */
.L_x_187:
[----:B------:R-:W-:-:S05]  /*de20*/  IMAD.MOV R11, RZ, RZ, -R11 ;  /* 0x000000ffff0b7224 */ /* 0x000fca00078e0a0b */
[----:B------:R-:W-:-:S13]  /*de30*/  ISETP.NE.AND P0, PT, R10, R11, PT ;  /* 0x0000000b0a00720c */ /* 0x000fda0003f05270 */
[----:B------:R-:W-:Y:S05]  /*de40*/  @!P0 BRA `(.L_x_186) ;  /* 0x0000000c00948947 */ /* 0x000fea0003800000 */
[----:B------:R-:W-:-:S07]  /*de50*/  IMAD.MOV.U32 R4, RZ, RZ, R7 ;  /* 0x000000ffff047224 */ /* 0x000fce00078e0007 */
.L_x_210:
[----:B------:R-:W-:Y:S01]  /*de60*/  VIADD R10, R22, 0x1 ;  /* 0x00000001160a7836 */ /* 0x000fe20000000000 */
[----:B------:R-:W-:Y:S05]  /*de70*/  YIELD ;  /* 0x0000000000007946 */ /* 0x000fea0003800000 */
[----:B------:R-:W-:Y:S01]  /*de80*/  ISETP.NE.AND P0, PT, R10, 0x2, PT ;  /* 0x000000020a00780c */ /* 0x000fe20003f05270 */
[----:B------:R-:W-:Y:S03]  /*de90*/  BSSY B1, `(.L_x_196) ;  /* 0x000006c000017945 */ /* 0x000fe60003800000 */
[----:B------:R-:W-:-:S02]  /*dea0*/  SEL R11, RZ, 0x1, P0 ;  /* 0x00000001ff0b7807 */ /* 0x000fc40000000000 */
[----:B------:R-:W-:Y:S02]  /*deb0*/  SEL R10, R10, RZ, P0 ;  /* 0x000000ff0a0a7207 */ /* 0x000fe40000000000 */
[----:B------:R-:W-:Y:S01]  /*dec0*/  LOP3.LUT R11, R24, R11, RZ, 0x3c, !PT ;  /* 0x0000000b180b7212 */ /* 0x000fe200078e3cff */
[----:B------:R-:W-:Y:S06]  /*ded0*/  @!P6 BRA `(.L_x_197) ;  /* 0x00000004009ce947 */ /* 0x000fec0003800000 */
[----:B------:R-:W-:Y:S01]  /*dee0*/  ULDC.64 UR4, c[0x0][0x3f8] ;  /* 0x0000fe0000047ab9 */ /* 0x000fe20000000a00 */
[----:B------:R-:W-:Y:S01]  /*def0*/  IMAD.MOV.U32 R12, RZ, RZ, R9 ;  /* 0x000000ffff0c7224 */ /* 0x000fe200078e0009 */
[----:B------:R-:W-:-:S04]  /*df00*/  ISETP.NE.U32.AND P0, PT, RZ, UR4, PT ;  /* 0x00000004ff007c0c */ /* 0x000fc8000bf05070 */
[----:B------:R-:W-:-:S13]  /*df10*/  ISETP.NE.AND.EX P0, PT, RZ, UR5, PT, P0 ;  /* 0x00000005ff007c0c */ /* 0x000fda000bf05300 */
[----:B------:R-:W-:Y:S05]  /*df20*/  @!P0 BRA `(.L_x_198) ;  /* 0x0000000000488947 */ /* 0x000fea0003800000 */
[----:B------:R-:W2:Y:S01]  /*df30*/  LDC R12, c[0x0][0x41c] ;  /* 0x00010700ff0c7b82 */ /* 0x000ea20000000800 */
[----:B------:R-:W-:Y:S01]  /*df40*/  IMAD.MOV.U32 R13, RZ, RZ, R9 ;  /* 0x000000ffff0d7224 */ /* 0x000fe200078e0009 */
[----:B------:R-:W-:Y:S02]  /*df50*/  ULDC.64 UR6, c[0x0][0x408] ;  /* 0x0001020000067ab9 */ /* 0x000fe40000000a00 */
[----:B0-----:R-:W-:-:S04]  /*df60*/  IMAD R5, R8, UR6, RZ ;  /* 0x0000000608057c24 */ /* 0x001fc8000f8e02ff */
[----:B------:R-:W-:Y:S01]  /*df70*/  IMAD R5, R6, UR7, R5 ;  /* 0x0000000706057c24 */ /* 0x000fe2000f8e0205 */
[----:B--2---:R-:W-:-:S13]  /*df80*/  ISETP.NE.AND P0, PT, R12, 0x1, PT ;  /* 0x000000010c00780c */ /* 0x004fda0003f05270 */
[----:B------:R-:W0:Y:S02]  /*df90*/  @P0 LDC.64 R2, c[0x0][0x420] ;  /* 0x00010800ff020b82 */ /* 0x000e240000000a00 */
[----:B0-----:R-:W-:-:S05]  /*dfa0*/  @P0 IMAD.HI.U32 R2, R9, R2, RZ ;  /* 0x0000000209020227 */ /* 0x001fca00078e00ff */
[----:B------:R-:W-:-:S04]  /*dfb0*/  @P0 SHF.R.U32.HI R13, RZ, R3, R2 ;  /* 0x00000003ff0d0219 */ /* 0x000fc80000011602 */
[----:B------:R-:W-:Y:S02]  /*dfc0*/  SHF.R.S32.HI R3, RZ, 0x1f, R13 ;  /* 0x0000001fff037819 */ /* 0x000fe4000001140d */
[----:B------:R-:W-:-:S05]  /*dfd0*/  MOV R2, R13 ;  /* 0x0000000d00027202 */ /* 0x000fca0000000f00 */
[----:B------:R-:W-:-:S04]  /*dfe0*/  IMAD.WIDE.U32 R2, R6, UR6, R2 ;  /* 0x0000000606027c25 */ /* 0x000fc8000f8e0002 */
[----:B------:R-:W-:Y:S01]  /*dff0*/  IMAD.IADD R3, R5, 0x1, R3 ;  /* 0x0000000105037824 */ /* 0x000fe200078e0203 */
[----:B------:R-:W-:-:S04]  /*e000*/  LEA R4, P0, R2, UR4, 0x2 ;  /* 0x0000000402047c11 */ /* 0x000fc8000f8010ff */
[----:B------:R-:W-:-:S05]  /*e010*/  LEA.HI.X R5, R2, UR5, R3, 0x2, P0 ;  /* 0x0000000502057c11 */ /* 0x000fca00080f1403 */
[----:B------:R2:W5:Y:S01]  /*e020*/  LDG.E R4, desc[UR60][R4.64] ;  /* 0x0000003c04047981 */ /* 0x000562000c1e1900 */
[----:B------:R-:W-:-:S04]  /*e030*/  IMAD.MOV R2, RZ, RZ, -R13 ;  /* 0x000000ffff027224 */ /* 0x000fc800078e0a0d */
[----:B------:R-:W-:-:S07]  /*e040*/  IMAD R12, R12, R2, R9 ;  /* 0x000000020c0c7224 */ /* 0x000fce00078e0209 */
.L_x_198:
[----:B------:R-:W-:Y:S01]  /*e050*/  IMAD R3, R10, 0x8, R26 ;  /* 0x000000080a037824 */ /* 0x000fe200078e021a */
[----:B------:R-:W-:-:S04]  /*e060*/  SHF.L.U32 R2, R11, 0x1f, RZ ;  /* 0x0000001f0b027819 */ /* 0x000fc800000006ff */
[----:B------:R-:W3:Y:S02]  /*e070*/  SYNCS.PHASECHK.TRANS64.TRYWAIT P0, [R3+URZ+0x31c40], R2 ;  /* 0x031c4002030075a7 */ /* 0x000ee4000800017f */
[----:B---3--:R-:W-:Y:S05]  /*e080*/  @!P0 BRA `(.L_x_199) ;  /* 0x00000020006c8947 */ /* 0x008fea0003800000 */
.L_x_255:
[----:B0-2---:R-:W0:Y:S02]  /*e090*/  S2R R5, SR_TID.X ;  /* 0x0000000000057919 */ /* 0x005e240000002100 */
[----:B0-----:R-:W-:-:S04]  /*e0a0*/  LOP3.LUT R5, R5, 0x7f, RZ, 0xc0, !PT ;  /* 0x0000007f05057812 */ /* 0x001fc800078ec0ff */
[----:B------:R-:W-:-:S13]  /*e0b0*/  ISETP.NE.AND P0, PT, R5, RZ, PT ;  /* 0x000000ff0500720c */ /* 0x000fda0003f05270 */
[----:B------:R-:W-:Y:S05]  /*e0c0*/  @P0 BRA `(.L_x_200) ;  /* 0x0000000000140947 */ /* 0x000fea0003800000 */
[----:B------:R-:W-:Y:S01]  /*e0d0*/  ISETP.NE.AND P1, PT, R27, RZ, PT ;  /* 0x000000ff1b00720c */ /* 0x000fe20003f25270 */
[----:B---3--:R-:W-:-:S04]  /*e0e0*/  IMAD.MOV.U32 R2, RZ, RZ, 0x6c00 ;  /* 0x00006c00ff027424 */ /* 0x008fc800078e00ff */
[----:B------:R0:W-:Y:S08]  /*e0f0*/  SYNCS.ARRIVE.TRANS64 RZ, [R3+URZ+0x31c30], R2 ;  /* 0x031c300203ff79a7 */ /* 0x0001f0000800003f */
[----:B------:R-:W-:Y:S05]  /*e100*/  @!P1 BRA `(.L_x_200) ;  /* 0x0000000000049947 */ /* 0x000fea0003800000 */
[----:B------:R-:W-:Y:S01]  /*e110*/  BPT.TRAP 0x1 ;  /* 0x000000040000795c */ /* 0x000fe20000300000 */
.L_x_200:
[----:B0--3--:R-:W-:Y:S01]  /*e120*/  IMAD R2, R10, 0x6c00, R26 ;  /* 0x00006c000a027824 */ /* 0x009fe200078e021a */
        /* <DEDUP_REMOVED lines=10> */
[----:B-----5:R-:W-:Y:S01]  /*e1d0*/  R2UR UR13, R4 ;  /* 0x00000000040d72ca */ /* 0x020fe200000e0000 */
[----:B------:R-:W-:Y:S01]  /*e1e0*/  VIADD R3, R26, 0x31c00 ;  /* 0x00031c001a037836 */ /* 0x000fe20000000000 */
[----:B------:R-:W-:Y:S01]  /*e1f0*/  UMOV UR17, 0x40 ;  /* 0x0000004000117882 */ /* 0x000fe20000000000 */
[----:B------:R-:W-:-:S02]  /*e200*/  SHF.L.U32 R24, R24, 0x1f, RZ ;  /* 0x0000001f18187819 */ /* 0x000fc400000006ff */
[----:B------:R-:W-:Y:S01]  /*e210*/  UIMAD UR11, UR11, 0x90, UR5 ;  /* 0x000000900b0b78a4 */ /* 0x000fe2000f8e0205 */
[----:B------:R-:W-:Y:S01]  /*e220*/  IMAD R3, R22, 0x8, R3 ;  /* 0x0000000816037824 */ /* 0x000fe200078e0203 */
        /* <DEDUP_REMOVED lines=14> */
.L_x_256:
[----:B------:R-:W-:Y:S05]  /*e310*/  @P0 BRA `(.L_x_202) ;  /* 0x0000000000140947 */ /* 0x000fea0003800000 */
[----:B------:R-:W-:Y:S02]  /*e320*/  ISETP.NE.AND P1, PT, R27, RZ, PT ;  /* 0x000000ff1b00720c */ /* 0x000fe40003f25270 */
[----:B------:R-:W-:-:S04]  /*e330*/  MOV R2, 0x6c00 ;  /* 0x00006c0000027802 */ /* 0x000fc80000000f00 */
[----:B------:R2:W-:Y:S07]  /*e340*/  SYNCS.ARRIVE.TRANS64 RZ, [R3+URZ+0x50], R2 ;  /* 0x0000500203ff79a7 */ /* 0x0005ee000800003f */
[----:B------:R-:W-:Y:S05]  /*e350*/  @!P1 BRA `(.L_x_202) ;  /* 0x0000000000049947 */ /* 0x000fea0003800000 */
[----:B------:R-:W-:Y:S01]  /*e360*/  BPT.TRAP 0x1 ;  /* 0x000000040000795c */ /* 0x000fe20000300000 */
.L_x_202:
        /* <DEDUP_REMOVED lines=11> */
[----:B------:R-:W-:Y:S01]  /*e420*/  R2UR UR12, R0 ;  /* 0x00000000000c72ca */ /* 0x000fe200000e0000 */
[----:B------:R-:W-:-:S02]  /*e430*/  IMAD.MOV.U32 R25, RZ, RZ, R12 ;  /* 0x000000ffff197224 */ /* 0x000fc400078e000c */
[----:B------:R-:W-:Y:S02]  /*e440*/  IMAD.MOV.U32 R7, RZ, RZ, R4 ;  /* 0x000000ffff077224 */ /* 0x000fe400078e0004 */
[----:B------:R-:W-:Y:S02]  /*e450*/  UIMAD UR11, UR11, 0x90, UR5 ;  /* 0x000000900b0b78a4 */ /* 0x000fe4000f8e0205 */
[----:B------:R-:W-:Y:S02]  /*e460*/  UIADD3 UR9, UR9, 0x50, URZ ;  /* 0x0000005009097890 */ /* 0x000fe4000fffe03f */
[----:B------:R-:W-:Y:S02]  /*e470*/  UIADD3 UR14, UR8, 0x200, URZ ;  /* 0x00000200080e7890 */ /* 0x000fe4000fffe03f */
[----:B------:R-:W-:Y:S02]  /*e480*/  UIADD3.X UR5, URZ, UR39, URZ, UP0, !UPT ;  /* 0x000000273f057290 */ /* 0x000fe400087fe43f */
[----:B------:R-:W-:-:S02]  /*e490*/  UIADD3 UR15, UR8, 0x2600, URZ ;  /* 0x00002600080f7890 */ /* 0x000fc4000fffe03f */
        /* <DEDUP_REMOVED lines=11> */
.L_x_197:
[----:B------:R-:W-:Y:S05]  /*e550*/  BSYNC B1 ;  /* 0x0000000000017941 */ /* 0x000fea0003800000 */
.L_x_196:
[----:B------:R-:W-:Y:S01]  /*e560*/  VIADD R22, R10, 0x1 ;  /* 0x000000010a167836 */ /* 0x000fe20000000000 */
[----:B------:R-:W-:Y:S04]  /*e570*/  BSSY B1, `(.L_x_203) ;  /* 0x000006e000017945 */ /* 0x000fe80003800000 */
[----:B------:R-:W-:-:S04]  /*e580*/  ISETP.NE.AND P0, PT, R22, 0x2, PT ;  /* 0x000000021600780c */ /* 0x000fc80003f05270 */
[----:B0-----:R-:W-:Y:S02]  /*e590*/  SEL R24, RZ, 0x1, P0 ;  /* 0x00000001ff187807 */ /* 0x001fe40000000000 */
[----:B------:R-:W-:Y:S02]  /*e5a0*/  SEL R22, R22, RZ, P0 ;  /* 0x000000ff16167207 */ /* 0x000fe40000000000 */
[----:B------:R-:W-:Y:S01]  /*e5b0*/  LOP3.LUT R24, R11, R24, RZ, 0x3c, !PT ;  /* 0x000000180b187212 */ /* 0x000fe200078e3cff */
[----:B------:R-:W-:Y:S06]  /*e5c0*/  @!P6 BRA `(.L_x_204) ;  /* 0x0000000400a0e947 */ /* 0x000fec0003800000 */
[----:B------:R-:W-:Y:S01]  /*e5d0*/  ULDC.64 UR4, c[0x0][0x3f8] ;  /* 0x0000fe0000047ab9 */ /* 0x000fe20000000a00 */
[----:B------:R-:W-:Y:S01]  /*e5e0*/  VIADD R13, R9, 0xffffffff ;  /* 0xffffffff090d7836 */ /* 0x000fe20000000000 */
[----:B------:R-:W-:-:S04]  /*e5f0*/  ISETP.NE.U32.AND P0, PT, RZ, UR4, PT ;  /* 0x00000004ff007c0c */ /* 0x000fc8000bf05070 */
[----:B------:R-:W-:-:S13]  /*e600*/  ISETP.NE.AND.EX P0, PT, RZ, UR5, PT, P0 ;  /* 0x00000005ff007c0c */ /* 0x000fda000bf05300 */
[----:B------:R-:W-:Y:S05]  /*e610*/  @!P0 BRA `(.L_x_205) ;  /* 0x0000000000488947 */ /* 0x000fea0003800000 */
[----:B------:R-:W0:Y:S01]  /*e620*/  LDC R12, c[0x0][0x41c] ;  /* 0x00010700ff0c7b82 */ /* 0x000e220000000800 */
[----:B------:R-:W-:Y:S01]  /*e630*/  IMAD.MOV.U32 R15, RZ, RZ, R13 ;  /* 0x000000ffff0f7224 */ /* 0x000fe200078e000d */
[----:B------:R-:W-:Y:S02]  /*e640*/  ULDC.64 UR6, c[0x0][0x408] ;  /* 0x0001020000067ab9 */ /* 0x000fe40000000a00 */
[----:B------:R-:W-:-:S04]  /*e650*/  IMAD R5, R8, UR6, RZ ;  /* 0x0000000608057c24 */ /* 0x000fc8000f8e02ff */
[----:B------:R-:W-:Y:S01]  /*e660*/  IMAD R5, R6, UR7, R5 ;  /* 0x0000000706057c24 */ /* 0x000fe2000f8e0205 */
[----:B0-----:R-:W-:-:S13]  /*e670*/  ISETP.NE.AND P0, PT, R12, 0x1, PT ;  /* 0x000000010c00780c */ /* 0x001fda0003f05270 */
[----:B--2---:R-:W0:Y:S02]  /*e680*/  @P0 LDC.64 R2, c[0x0][0x420] ;  /* 0x00010800ff020b82 */ /* 0x004e240000000a00 */
[----:B0-----:R-:W-:-:S05]  /*e690*/  @P0 IMAD.HI.U32 R2, R13, R2, RZ ;  /* 0x000000020d020227 */ /* 0x001fca00078e00ff */
[----:B------:R-:W-:-:S04]  /*e6a0*/  @P0 SHF.R.U32.HI R15, RZ, R3, R2 ;  /* 0x00000003ff0f0219 */ /* 0x000fc80000011602 */
[--C-:B------:R-:W-:Y:S01]  /*e6b0*/  SHF.R.S32.HI R3, RZ, 0x1f, R15.reuse ;  /* 0x0000001fff037819 */ /* 0x100fe2000001140f */
[----:B------:R-:W-:-:S04]  /*e6c0*/  IMAD.MOV.U32 R2, RZ, RZ, R15 ;  /* 0x000000ffff027224 */ /* 0x000fc800078e000f */
[----:B------:R-:W-:-:S05]  /*e6d0*/  IMAD.WIDE.U32 R2, R6, UR6, R2 ;  /* 0x0000000606027c25 */ /* 0x000fca000f8e0002 */
[----:B------:R-:W-:Y:S02]  /*e6e0*/  IADD3 R3, R5, R3, RZ ;  /* 0x0000000305037210 */ /* 0x000fe40007ffe0ff */
[----:B------:R-:W-:-:S04]  /*e6f0*/  LEA R4, P0, R2, UR4, 0x2 ;  /* 0x0000000402047c11 */ /* 0x000fc8000f8010ff */
[----:B------:R-:W-:-:S05]  /*e700*/  LEA.HI.X R5, R2, UR5, R3, 0x2, P0 ;  /* 0x0000000502057c11 */ /* 0x000fca00080f1403 */
[----:B------:R0:W5:Y:S01]  /*e710*/  LDG.E R4, desc[UR60][R4.64] ;  /* 0x0000003c04047981 */ /* 0x000162000c1e1900 */
[----:B------:R-:W-:-:S04]  /*e720*/  IMAD.MOV R2, RZ, RZ, -R15 ;  /* 0x000000ffff027224 */ /* 0x000fc800078e0a0f */
[----:B------:R-:W-:-:S07]  /*e730*/  IMAD R13, R12, R2, R13 ;  /* 0x000000020c0d7224 */ /* 0x000fce00078e020d */
.L_x_205:
[----:B--2---:R-:W-:Y:S01]  /*e740*/  IMAD R2, R22, 0x8, R26 ;  /* 0x0000000816027824 */ /* 0x004fe200078e021a */
[----:B------:R-:W-:-:S04]  /*e750*/  SHF.L.U32 R3, R24, 0x1f, RZ ;  /* 0x0000001f18037819 */ /* 0x000fc800000006ff */
[----:B------:R-:W2:Y:S02]  /*e760*/  SYNCS.PHASECHK.TRANS64.TRYWAIT P0, [R2+URZ+0x31c40], R3 ;  /* 0x031c4003020075a7 */ /* 0x000ea4000800017f */
[----:B--2---:R-:W-:Y:S05]  /*e770*/  @!P0 BRA `(.L_x_206) ;  /* 0x0000001800d88947 */ /* 0x004fea0003800000 */
.L_x_257:
        /* <DEDUP_REMOVED lines=9> */
.L_x_207:
[----:B0-2---:R-:W-:Y:S01]  /*e810*/  IMAD R2, R22, 0x6c00, R26 ;  /* 0x00006c0016027824 */ /* 0x005fe200078e021a */
[----:B------:R-:W-:Y:S01]  /*e820*/  R2UR UR11, R13 ;  /* 0x000000000d0b72ca */ /* 0x000fe200000e0000 */
[----:B------:R-:W-:Y:S01]  /*e830*/  VIADD R3, R26, 0x31c00 ;  /* 0x00031c001a037836 */ /* 0x000fe20000000000 */
[----:B------:R-:W-:Y:S01]  /*e840*/  R2UR UR5, R23 ;  /* 0x00000000170572ca */ /* 0x000fe200000e0000 */
[----:B------:R-:W-:Y:S01]  /*e850*/  UIADD3 UR4, UP0, UR38, 0x370, URZ ;  /* 0x0000037026047890 */ /* 0x000fe2000ff1e03f */
[----:B------:R-:W-:Y:S01]  /*e860*/  R2UR UR8, R2 ;  /* 0x00000000020872ca */ /* 0x000fe200000e0000 */
[--C-:B------:R-:W-:Y:S01]  /*e870*/  IMAD R2, R22, 0x8, R3.reuse ;  /* 0x0000000816027824 */ /* 0x100fe200078e0203 */
[----:B------:R-:W-:Y:S01]  /*e880*/  R2UR UR12, R0 ;  /* 0x00000000000c72ca */ /* 0x000fe200000e0000 */
[----:B------:R-:W-:Y:S01]  /*e890*/  UMOV UR10, URZ ;  /* 0x0000003f000a7c82 */ /* 0x000fe20008000000 */
[----:B-----5:R-:W-:Y:S01]  /*e8a0*/  R2UR UR13, R4 ;  /* 0x00000000040d72ca */ /* 0x020fe200000e0000 */
[----:B------:R-:W-:Y:S01]  /*e8b0*/  UMOV UR6, 0x0 ;  /* 0x0000000000067882 */ /* 0x000fe20000000000 */
[----:B------:R-:W-:Y:S01]  /*e8c0*/  R2UR UR9, R2 ;  /* 0x00000000020972ca */ /* 0x000fe200000e0000 */
[----:B------:R-:W-:Y:S01]  /*e8d0*/  UMOV UR7, 0x14f00000 ;  /* 0x14f0000000077882 */ /* 0x000fe20000000000 */
[----:B------:R-:W-:Y:S01]  /*e8e0*/  UMOV UR17, 0x20 ;  /* 0x0000002000117882 */ /* 0x000fe20000000000 */
[----:B------:R-:W-:Y:S01]  /*e8f0*/  UMOV UR18, 0x40 ;  /* 0x0000004000127882 */ /* 0x000fe20000000000 */
[----:B------:R-:W-:Y:S01]  /*e900*/  SHF.L.U32 R11, R11, 0x1f, RZ ;  /* 0x0000001f0b0b7819 */ /* 0x000fe200000006ff */
[----:B------:R-:W-:Y:S01]  /*e910*/  UIMAD UR11, UR11, 0x90, UR5 ;  /* 0x000000900b0b78a4 */ /* 0x000fe2000f8e0205 */
[----:B------:R-:W-:Y:S01]  /*e920*/  IMAD R2, R10, 0x8, R3 ;  /* 0x000000080a027824 */ /* 0x000fe200078e0203 */
[----:B------:R-:W-:-:S02]  /*e930*/  UIADD3 UR14, UR8, 0x16a00, URZ ;  /* 0x00016a00080e7890 */ /* 0x000fc4000fffe03f */
[----:B------:R-:W-:Y:S02]  /*e940*/  UIADD3.X UR5, URZ, UR39, URZ, UP0, !UPT ;  /* 0x000000273f057290 */ /* 0x000fe400087fe43f */
[----:B------:R-:W-:Y:S02]  /*e950*/  UIADD3 UR15, UR8, 0x18e00, URZ ;  /* 0x00018e00080f7890 */ /* 0x000fe4000fffe03f */
[----:B------:R-:W-:Y:S02]  /*e960*/  UIADD3 UR9, UR9, 0x30, URZ ;  /* 0x0000003009097890 */ /* 0x000fe4000fffe03f */
[----:B------:R-:W-:-:S03]  /*e970*/  UIADD3 UR16, UR8, 0x1b200, URZ ;  /* 0x0001b20008107890 */ /* 0x000fc6000fffe03f */
[----:B------:R-:W-:-:S04]  /*e980*/  UMOV UR8, UR14 ;  /* 0x0000000e00087c82 */ /* 0x000fc80008000000 */
        /* <DEDUP_REMOVED lines=9> */
.L_x_258:
[----:B------:R-:W-:Y:S05]  /*ea20*/  @P0 BRA `(.L_x_209) ;  /* 0x0000000000140947 */ /* 0x000fea0003800000 */
[----:B------:R-:W-:Y:S02]  /*ea30*/  ISETP.NE.AND P1, PT, R27, RZ, PT ;  /* 0x000000ff1b00720c */ /* 0x000fe40003f25270 */
[----:B------:R-:W-:-:S04]  /*ea40*/  MOV R3, 0x6c00 ;  /* 0x00006c0000037802 */ /* 0x000fc80000000f00 */
[----:B------:R2:W-:Y:S07]  /*ea50*/  SYNCS.ARRIVE.TRANS64 RZ, [R2+URZ+0x50], R3 ;  /* 0x0000500302ff79a7 */ /* 0x0005ee000800003f */
[----:B------:R-:W-:Y:S05]  /*ea60*/  @!P1 BRA `(.L_x_209) ;  /* 0x0000000000049947 */ /* 0x000fea0003800000 */
[----:B------:R-:W-:Y:S01]  /*ea70*/  BPT.TRAP 0x1 ;  /* 0x000000040000795c */ /* 0x000fe20000300000 */
.L_x_209:
        /* <DEDUP_REMOVED lines=29> */
.L_x_204:
[----:B------:R-:W-:Y:S05]  /*ec50*/  BSYNC B1 ;  /* 0x0000000000017941 */ /* 0x000fea0003800000 */
.L_x_203:
[C---:B------:R-:W-:Y:S01]  /*ec60*/  ISETP.GT.AND P0, PT, R9.reuse, 0x1, PT ;  /* 0x000000010900780c */ /* 0x040fe20003f04270 */
[----:B0-2---:R-:W-:-:S04]  /*ec70*/  VIADD R2, R9, 0xfffffffe ;  /* 0xfffffffe09027836 */ /* 0x005fc80000000000 */
[----:B------:R-:W-:-:S08]  /*ec80*/  IMAD.MOV.U32 R9, RZ, RZ, R2 ;  /* 0x000000ffff097224 */ /* 0x000fd000078e0002 */
[----:B------:R-:W-:Y:S05]  /*ec90*/  @P0 BRA `(.L_x_210) ;  /* 0xfffffff000700947 */ /* 0x000fea000383ffff */
.L_x_186:
[----:B------:R-:W-:Y:S05]  /*eca0*/  BSYNC B0 ;  /* 0x0000000000007941 */ /* 0x000fea0003800000 */
.L_x_185:
[----:B------:R-:W-:Y:S01]  /*ecb0*/  ISETP.NE.AND P0, PT, R27, RZ, PT ;  /* 0x000000ff1b00720c */ /* 0x000fe20003f05270 */
[----:B------:R-:W-:-:S12]  /*ecc0*/  BSSY B0, `(.L_x_211) ;  /* 0x000000e000007945 */ /* 0x000fd80003800000 */
[----:B------:R-:W-:Y:S05]  /*ecd0*/  @P0 BRA `(.L_x_212) ;  /* 0x0000000000300947 */ /* 0x000fea0003800000 */
[----:B------:R-:W2:Y:S01]  /*ece0*/  S2R R9, SR_LANEID ;  /* 0x0000000000097919 */ /* 0x000ea20000000000 */
[----:B------:R-:W-:Y:S01]  /*ecf0*/  VOTEU.ANY UR4, UPT, PT ;  /* 0x0000000000047886 */ /* 0x000fe200038e0100 */
[----:B------:R-:W3:Y:S01]  /*ed00*/  LDC.64 R2, c[0x0][0xc38] ;  /* 0x00030e00ff027b82 */ /* 0x000ee20000000a00 */
[----:B------:R-:W2:Y:S08]  /*ed10*/  FLO.U32 R4, UR4 ;  /* 0x0000000400047d00 */ /* 0x000eb000080e0000 */
[----:B0-----:R-:W3:Y:S01]  /*ed20*/  POPC R5, UR4 ;  /* 0x0000000400057d09 */ /* 0x001ee20008000000 */
[----:B--2---:R-:W-:-:S13]  /*ed30*/  ISETP.EQ.U32.AND P0, PT, R4, R9, PT ;  /* 0x000000090400720c */ /* 0x004fda0003f02070 */
[----:B---3--:R-:W2:Y:S01]  /*ed40*/  @P0 ATOMG.E.ADD.STRONG.GPU PT, R3, desc[UR60][R2.64], R5 ;  /* 0x00000005020309a8 */ /* 0x008ea200081ee1fc */
[----:B------:R-:W0:Y:S02]  /*ed50*/  S2R R6, SR_LTMASK ;  /* 0x0000000000067919 */ /* 0x000e240000003900 */
[----:B0-----:R-:W-:-:S04]  /*ed60*/  LOP3.LUT R6, R6, UR4, RZ, 0xc0, !PT ;  /* 0x0000000406067c12 */ /* 0x001fc8000f8ec0ff */
[----:B------:R-:W0:Y:S01]  /*ed70*/  POPC R9, R6 ;  /* 0x0000000600097309 */ /* 0x000e220000000000 */
[----:B--2---:R-:W0:Y:S02]  /*ed80*/  SHFL.IDX PT, R4, R3, R4, 0x1f ;  /* 0x00001f0403047589 */ /* 0x004e2400000e0000 */
[----:B0-----:R-:W-:-:S07]  /*ed90*/  IADD3 R16, R4, UR36, R9 ;  /* 0x0000002404107c10 */ /* 0x001fce000fffe009 */
.L_x_212:
[----:B------:R-:W-:Y:S05]  /*eda0*/  BSYNC B0 ;  /* 0x0000000000007941 */ /* 0x000fea0003800000 */
.L_x_211:
[----:B------:R-:W-:Y:S04]  /*edb0*/  BSSY B0, `(.L_x_213) ;  /* 0x000002b000007945 */ /* 0x000fe80003800000 */
[----:B------:R-:W-:Y:S05]  /*edc0*/  @!P6 BRA `(.L_x_214) ;  /* 0x0000000000a4e947 */ /* 0x000fea0003800000 */
[----:B------:R-:W-:Y:S01]  /*edd0*/  IMAD R3, R22, 0x8, R26 ;  /* 0x0000000816037824 */ /* 0x000fe200078e021a */
[----:B------:R-:W-:-:S04]  /*ede0*/  SHF.L.U32 R2, R24, 0x1f, RZ ;  /* 0x0000001f18027819 */ /* 0x000fc800000006ff */
[----:B------:R-:W2:Y:S02]  /*edf0*/  SYNCS.PHASECHK.TRANS64.TRYWAIT P0, [R3+URZ+0x31c60], R2 ;  /* 0x031c6002030075a7 */ /* 0x000ea4000800017f */
[----:B--2---:R-:W-:Y:S05]  /*ee00*/  @!P0 BRA `(.L_x_215) ;  /* 0x00000014005c8947 */ /* 0x004fea0003800000 */
.L_x_259:
        /* <DEDUP_REMOVED lines=9> */
.L_x_216:
[----:B0-----:R-:W-:Y:S01]  /*eea0*/  IMAD R26, R22, 0x6c00, R26 ;  /* 0x00006c00161a7824 */ /* 0x001fe200078e021a */
        /* <DEDUP_REMOVED lines=10> */
[----:B------:R-:W-:-:S05]  /*ef50*/  R2UR UR13, R7 ;  /* 0x00000000070d72ca */ /* 0x000fca00000e0000 */
        /* <DEDUP_REMOVED lines=9> */
[----:B0-----:R-:W-:Y:S01]  /*eff0*/  UMOV UR8, UR15 ;  /* 0x0000000f00087c82 */ /* 0x001fe20008000000 */
[----:B------:R-:W-:Y:S02]  /*f000*/  UMOV UR10, UR17 ;  /* 0x00000011000a7c82 */ /* 0x000fe40008000000 */
[----:B------:R0:W-:Y:S02]  /*f010*/  UTMALDG.4D [UR8], [UR4], desc[UR6] ;  /* 0x00000608040075b4 */ /* 0x0001e40008019000 */
[----:B0-----:R-:W-:Y:S01]  /*f020*/  UMOV UR8, UR16 ;  /* 0x0000001000087c82 */ /* 0x001fe20008000000 */
[----:B------:R-:W-:-:S02]  /*f030*/  UMOV UR10, UR14 ;  /* 0x0000000e000a7c82 */ /* 0x000fc40008000000 */
[----:B------:R4:W-:Y:S02]  /*f040*/  UTMALDG.4D [UR8], [UR4], desc[UR6] ;  /* 0x00000608040075b4 */ /* 0x0009e40008019000 */
[----:B----4-:R-:W-:Y:S01]  /*f050*/  NOP ;  /* 0x0000000000007918 */ /* 0x010fe20000000000 */
.L_x_214:
[----:B------:R-:W-:Y:S05]  /*f060*/  BSYNC B0 ;  /* 0x0000000000007941 */ /* 0x000fea0003800000 */
.L_x_213:
[----:B------:R-:W-:-:S04]  /*f070*/  IADD3 R22, R22, 0x1, RZ ;  /* 0x0000000116167810 */ /* 0x000fc80007ffe0ff */
[----:B------:R-:W-:-:S04]  /*f080*/  ISETP.NE.AND P0, PT, R22, 0x2, PT ;  /* 0x000000021600780c */ /* 0x000fc80003f05270 */
[----:B--23--:R-:W-:Y:S02]  /*f090*/  SEL R3, RZ, 0x1, P0 ;  /* 0x00000001ff037807 */ /* 0x00cfe40000000000 */
[----:B------:R-:W-:Y:S02]  /*f0a0*/  SEL R22, R22, RZ, P0 ;  /* 0x000000ff16167207 */ /* 0x000fe40000000000 */
[----:B------:R-:W-:-:S07]  /*f0b0*/  LOP3.LUT R24, R24, R3, RZ, 0x3c, !PT ;  /* 0x0000000318187212 */ /* 0x000fce00078e3cff */
.L_x_170:
[----:B------:R-:W-:Y:S05]  /*f0c0*/  BSYNC B6 ;  /* 0x0000000000067941 */ /* 0x000fea0003800000 */
.L_x_168:
[----:B------:R-:W-:-:S03]  /*f0d0*/  UMOV UR4, 0xffffffff ;  /* 0xffffffff00047882 */ /* 0x000fc60000000000 */
[----:B------:R-:W-:Y:S05]  /*f0e0*/  BRA.DIV UR4, `(.L_x_217) ;  /* 0x0000001204b87947 */ /* 0x000fea000b800000 */
[----:B0-----:R0:W2:Y:S04]  /*f0f0*/  SHFL.IDX PT, R5, R16, RZ, 0x1f ;  /* 0x00001fff10057589 */ /* 0x0010a800000e0000 */
[----:B------:R0:W3:Y:S02]  /*f100*/  SHFL.IDX PT, R4, R16, 0x1, 0x1f ;  /* 0x00201f0010047f89 */ /* 0x0000e400000e0000 */
.L_x_263:
[----:B------:R-:W-:Y:S01]  /*f110*/  ULDC UR4, c[0x0][0xc14] ;  /* 0x0003050000047ab9 */ /* 0x000fe20000000800 */
[C---:B------:R-:W-:Y:S01]  /*f120*/  IMAD.IADD R7, R27.reuse, 0x1, R19 ;  /* 0x000000011b077824 */ /* 0x040fe200078e0213 */
[----:B------:R-:W-:Y:S01]  /*f130*/  ISETP.NE.AND P0, PT, R27, 0x1f, PT ;  /* 0x0000001f1b00780c */ /* 0x000fe20003f05270 */
[----:B------:R-:W-:Y:S01]  /*f140*/  IMAD.U32 R0, RZ, RZ, UR4 ;  /* 0x00000004ff007e24 */ /* 0x000fe2000f8e00ff */
[----:B------:R-:W-:Y:S01]  /*f150*/  BSSY B0, `(.L_x_218) ;  /* 0x0000007000007945 */ /* 0x000fe20003800000 */
[----:B------:R-:W-:-:S03]  /*f160*/  IMAD.MOV.U32 R2, RZ, RZ, RZ ;  /* 0x000000ffff027224 */ /* 0x000fc600078e00ff */
[----:B------:R-:W-:-:S13]  /*f170*/  ISETP.GE.OR P0, PT, R7, R0, !P0 ;  /* 0x000000000700720c */ /* 0x000fda0004706670 */
[----:B------:R-:W-:Y:S05]  /*f180*/  @P0 BRA `(.L_x_219) ;  /* 0x00000000000c0947 */ /* 0x000fea0003800000 */
[----:B------:R-:W4:Y:S02]  /*f190*/  LDC.64 R2, c[0x0][0xc58] ;  /* 0x00031600ff027b82 */ /* 0x000f240000000a00 */
[----:B----4-:R-:W-:-:S06]  /*f1a0*/  IMAD.WIDE R2, R7, 0x4, R2 ;  /* 0x0000000407027825 */ /* 0x010fcc00078e0202 */
[----:B------:R4:W5:Y:S02]  /*f1b0*/  LDG.E R2, desc[UR60][R2.64] ;  /* 0x0000003c02027981 */ /* 0x000964000c1e1900 */
.L_x_219:
[----:B------:R-:W-:Y:S05]  /*f1c0*/  BSYNC B0 ;  /* 0x0000000000007941 */ /* 0x000fea0003800000 */
.L_x_218:
[----:B------:R-:W-:-:S03]  /*f1d0*/  UMOV UR4, 0xffffffff ;  /* 0xffffffff00047882 */ /* 0x000fc60000000000 */
[----:B------:R-:W-:Y:S05]  /*f1e0*/  BRA.DIV UR4, `(.L_x_220) ;  /* 0x0000001204c47947 */ /* 0x000fea000b800000 */
[----:B-----5:R-:W0:Y:S01]  /*f1f0*/  SHFL.UP PT, R14, R2, 0x1, RZ ;  /* 0x04200000020e7989 */ /* 0x020e2200000e00ff */
[C---:B------:R-:W-:Y:S02]  /*f200*/  ISETP.NE.AND P0, PT, R27.reuse, RZ, PT ;  /* 0x000000ff1b00720c */ /* 0x040fe40003f05270 */
[C---:B------:R-:W-:Y:S02]  /*f210*/  ISETP.GE.U32.AND P1, PT, R27.reuse, 0x2, PT ;  /* 0x000000021b00780c */ /* 0x040fe40003f26070 */
[----:B0-----:R-:W-:Y:S02]  /*f220*/  SEL R13, R14, RZ, P0 ;  /* 0x000000ff0e0d7207 */ /* 0x001fe40000000000 */
[----:B------:R-:W-:-:S03]  /*f230*/  ISETP.GE.U32.AND P0, PT, R27, 0x4, PT ;  /* 0x000000041b00780c */ /* 0x000fc60003f06070 */
[----:B------:R-:W-:-:S05]  /*f240*/  IMAD.IADD R13, R2, 0x1, R13 ;  /* 0x00000001020d7824 */ /* 0x000fca00078e020d */
[----:B------:R-:W0:Y:S02]  /*f250*/  SHFL.UP PT, R14, R13, 0x2, RZ ;  /* 0x044000000d0e7989 */ /* 0x000e2400000e00ff */
[----:B0-----:R-:W-:Y:S02]  /*f260*/  SEL R14, R14, RZ, P1 ;  /* 0x000000ff0e0e7207 */ /* 0x001fe40000800000 */
[----:B------:R-:W-:-:S03]  /*f270*/  ISETP.GE.U32.AND P1, PT, R27, 0x8, PT ;  /* 0x000000081b00780c */ /* 0x000fc60003f26070 */
[----:B----4-:R-:W-:-:S05]  /*f280*/  IMAD.IADD R3, R13, 0x1, R14 ;  /* 0x000000010d037824 */ /* 0x010fca00078e020e */
[----:B------:R-:W0:Y:S02]  /*f290*/  SHFL.UP PT, R14, R3, 0x4, RZ ;  /* 0x04800000030e7989 */ /* 0x000e2400000e00ff */
[----:B0-----:R-:W-:Y:S02]  /*f2a0*/  SEL R6, R14, RZ, P0 ;  /* 0x000000ff0e067207 */ /* 0x001fe40000000000 */
[----:B------:R-:W-:-:S03]  /*f2b0*/  ISETP.GE.U32.AND P0, PT, R27, 0x10, PT ;  /* 0x000000101b00780c */ /* 0x000fc60003f06070 */
[----:B------:R-:W-:-:S05]  /*f2c0*/  IMAD.IADD R6, R3, 0x1, R6 ;  /* 0x0000000103067824 */ /* 0x000fca00078e0206 */
[----:B------:R-:W0:Y:S02]  /*f2d0*/  SHFL.UP PT, R14, R6, 0x8, RZ ;  /* 0x05000000060e7989 */ /* 0x000e2400000e00ff */
[----:B0-----:R-:W-:-:S04]  /*f2e0*/  SEL R7, R14, RZ, P1 ;  /* 0x000000ff0e077207 */ /* 0x001fc80000800000 */
[----:B------:R-:W-:-:S05]  /*f2f0*/  IADD3 R7, R6, R7, RZ ;  /* 0x0000000706077210 */ /* 0x000fca0007ffe0ff */
[----:B------:R-:W0:Y:S02]  /*f300*/  SHFL.UP PT, R14, R7, 0x10, RZ ;  /* 0x06000000070e7989 */ /* 0x000e2400000e00ff */
[----:B0-----:R-:W-:-:S05]  /*f310*/  SEL R8, R14, RZ, P0 ;  /* 0x000000ff0e087207 */ /* 0x001fca0000000000 */
[----:B------:R-:W-:-:S05]  /*f320*/  IMAD.IADD R8, R7, 0x1, R8 ;  /* 0x0000000107087824 */ /* 0x000fca00078e0208 */
[----:B------:R0:W4:Y:S02]  /*f330*/  SHFL.IDX PT, R14, R8, 0x1f, 0x1f ;  /* 0x03e01f00080e7f89 */ /* 0x00012400000e0000 */
.L_x_271:
[----:B------:R-:W-:Y:S02]  /*f340*/  ULDC UR4, c[0x0][0xc10] ;  /* 0x0003040000047ab9 */ /* 0x000fe40000000800 */
[----:B------:R-:W-:-:S04]  /*f350*/  IMAD.U32 R7, RZ, RZ, UR4 ;  /* 0x00000004ff077e24 */ /* 0x000fc8000f8e00ff */
[----:B----4-:R-:W-:-:S04]  /*f360*/  IMAD R3, R14, R7, RZ ;  /* 0x000000070e037224 */ /* 0x010fc800078e02ff */
[----:B---3--:R-:W-:-:S05]  /*f370*/  IMAD.IADD R4, R4, 0x1, R3 ;  /* 0x0000000104047824 */ /* 0x008fca00078e0203 */
[----:B--2---:R-:W-:-:S13]  /*f380*/  ISETP.GT.AND P0, PT, R4, R5, PT ;  /* 0x000000050400720c */ /* 0x004fda0003f04270 */
[----:B------:R-:W-:Y:S05]  /*f390*/  @P0 BRA `(.L_x_221) ;  /* 0x0000000000ac0947 */ /* 0x000fea0003800000 */
[----:B------:R-:W2:Y:S02]  /*f3a0*/  LDC R0, c[0x0][0xc14] ;  /* 0x00030500ff007b82 */ /* 0x000ea40000000800 */
.L_x_226:
[----:B------:R-:W-:-:S05]  /*f3b0*/  VIADD R19, R19, 0x1f ;  /* 0x0000001f13137836 */ /* 0x000fca0000000000 */
[----:B--2---:R-:W-:-:S13]  /*f3c0*/  ISETP.GE.AND P0, PT, R19, R0, PT ;  /* 0x000000001300720c */ /* 0x004fda0003f06270 */
[----:B------:R-:W-:Y:S05]  /*f3d0*/  @P0 BRA `(.L_x_222) ;  /* 0x0000000400540947 */ /* 0x000fea0003800000 */
[C---:B------:R-:W-:Y:S01]  /*f3e0*/  IMAD.IADD R7, R27.reuse, 0x1, R19 ;  /* 0x000000011b077824 */ /* 0x040fe200078e0213 */
[----:B------:R-:W-:Y:S01]  /*f3f0*/  ISETP.NE.AND P1, PT, R27, 0x1f, PT ;  /* 0x0000001f1b00780c */ /* 0x000fe20003f25270 */
[----:B------:R-:W-:Y:S01]  /*f400*/  BSSY B0, `(.L_x_223) ;  /* 0x0000007000007945 */ /* 0x000fe20003800000 */
[----:B------:R-:W-:Y:S02]  /*f410*/  IMAD.MOV.U32 R2, RZ, RZ, RZ ;  /* 0x000000ffff027224 */ /* 0x000fe400078e00ff */
[----:B------:R-:W-:-:S13]  /*f420*/  ISETP.GE.OR P0, PT, R7, R0, !P1 ;  /* 0x000000000700720c */ /* 0x000fda0004f06670 */
[----:B------:R-:W-:Y:S05]  /*f430*/  @P0 BRA `(.L_x_224) ;  /* 0x00000000000c0947 */ /* 0x000fea0003800000 */
[----:B------:R-:W2:Y:S02]  /*f440*/  LDC.64 R2, c[0x0][0xc58] ;  /* 0x00031600ff027b82 */ /* 0x000ea40000000a00 */
[----:B--2---:R-:W-:-:S06]  /*f450*/  IMAD.WIDE R2, R7, 0x4, R2 ;  /* 0x0000000407027825 */ /* 0x004fcc00078e0202 */
[----:B------:R2:W5:Y:S02]  /*f460*/  LDG.E R2, desc[UR60][R2.64] ;  /* 0x0000003c02027981 */ /* 0x000564000c1e1900 */
.L_x_224:
[----:B------:R-:W-:Y:S05]  /*f470*/  BSYNC B0 ;  /* 0x0000000000007941 */ /* 0x000fea0003800000 */
.L_x_223:
[----:B------:R-:W-:-:S03]  /*f480*/  UMOV UR4, 0xffffffff ;  /* 0xffffffff00047882 */ /* 0x000fc60000000000 */
[----:B------:R-:W-:Y:S05]  /*f490*/  BRA.DIV UR4, `(.L_x_225) ;  /* 0x0000001204e87947 */ /* 0x000fea000b800000 */
[----:B-----5:R-:W3:Y:S01]  /*f4a0*/  SHFL.UP PT, R14, R2, 0x1, RZ ;  /* 0x04200000020e7989 */ /* 0x020ee200000e00ff */
[C---:B------:R-:W-:Y:S02]  /*f4b0*/  ISETP.NE.AND P0, PT, R27.reuse, RZ, PT ;  /* 0x000000ff1b00720c */ /* 0x040fe40003f05270 */
[C---:B------:R-:W-:Y:S02]  /*f4c0*/  ISETP.GE.U32.AND P1, PT, R27.reuse, 0x2, PT ;  /* 0x000000021b00780c */ /* 0x040fe40003f26070 */
[----:B---3--:R-:W-:Y:S02]  /*f4d0*/  SEL R13, R14, RZ, P0 ;  /* 0x000000ff0e0d7207 */ /* 0x008fe40000000000 */
[----:B------:R-:W-:Y:S02]  /*f4e0*/  ISETP.GE.U32.AND P0, PT, R27, 0x4, PT ;  /* 0x000000041b00780c */ /* 0x000fe40003f06070 */
[----:B------:R-:W-:-:S05]  /*f4f0*/  IADD3 R13, R2, R13, RZ ;  /* 0x0000000d020d7210 */ /* 0x000fca0007ffe0ff */
[----:B------:R-:W3:Y:S02]  /*f500*/  SHFL.UP PT, R14, R13, 0x2, RZ ;  /* 0x044000000d0e7989 */ /* 0x000ee400000e00ff */
[----:B---3--:R-:W-:Y:S02]  /*f510*/  SEL R14, R14, RZ, P1 ;  /* 0x000000ff0e0e7207 */ /* 0x008fe40000800000 */
[----:B------:R-:W-:-:S03]  /*f520*/  ISETP.GE.U32.AND P1, PT, R27, 0x8, PT ;  /* 0x000000081b00780c */ /* 0x000fc60003f26070 */
[----:B--2---:R-:W-:-:S05]  /*f530*/  IMAD.IADD R3, R13, 0x1, R14 ;  /* 0x000000010d037824 */ /* 0x004fca00078e020e */
[----:B------:R-:W2:Y:S02]  /*f540*/  SHFL.UP PT, R14, R3, 0x4, RZ ;  /* 0x04800000030e7989 */ /* 0x000ea400000e00ff */
[----:B--2---:R-:W-:Y:S02]  /*f550*/  SEL R6, R14, RZ, P0 ;  /* 0x000000ff0e067207 */ /* 0x004fe40000000000 */
[----:B------:R-:W-:-:S03]  /*f560*/  ISETP.GE.U32.AND P0, PT, R27, 0x10, PT ;  /* 0x000000101b00780c */ /* 0x000fc60003f06070 */
[----:B------:R-:W-:-:S05]  /*f570*/  IMAD.IADD R6, R3, 0x1, R6 ;  /* 0x0000000103067824 */ /* 0x000fca00078e0206 */
[----:B------:R-:W2:Y:S02]  /*f580*/  SHFL.UP PT, R14, R6, 0x8, RZ ;  /* 0x05000000060e7989 */ /* 0x000ea400000e00ff */
[----:B--2---:R-:W-:-:S05]  /*f590*/  SEL R7, R14, RZ, P1 ;  /* 0x000000ff0e077207 */ /* 0x004fca0000800000 */
[----:B------:R-:W-:-:S05]  /*f5a0*/  IMAD.IADD R7, R6, 0x1, R7 ;  /* 0x0000000106077824 */ /* 0x000fca00078e0207 */
[----:B------:R-:W0:Y:S02]  /*f5b0*/  SHFL.UP PT, R14, R7, 0x10, RZ ;  /* 0x06000000070e7989 */ /* 0x000e2400000e00ff */
[----:B0-----:R-:W-:-:S05]  /*f5c0*/  SEL R8, R14, RZ, P0 ;  /* 0x000000ff0e087207 */ /* 0x001fca0000000000 */
[----:B------:R-:W-:-:S05]  /*f5d0*/  IMAD.IADD R8, R7, 0x1, R8 ;  /* 0x0000000107087824 */ /* 0x000fca00078e0208 */
[----:B------:R0:W2:Y:S02]  /*f5e0*/  SHFL.IDX PT, R14, R8, 0x1f, 0x1f ;  /* 0x03e01f00080e7f89 */ /* 0x0000a400000e0000 */
.L_x_279:
[----:B------:R-:W-:Y:S02]  /*f5f0*/  ULDC UR4, c[0x0][0xc10] ;  /* 0x0003040000047ab9 */ /* 0x000fe40000000800 */
[----:B------:R-:W-:-:S04]  /*f600*/  IMAD.U32 R7, RZ, RZ, UR4 ;  /* 0x00000004ff077e24 */ /* 0x000fc8000f8e00ff */
[----:B--2---:R-:W-:-:S04]  /*f610*/  IMAD R3, R14, R7, RZ ;  /* 0x000000070e037224 */ /* 0x004fc800078e02ff */
[----:B------:R-:W-:-:S05]  /*f620*/  IMAD.IADD R4, R3, 0x1, R4 ;  /* 0x0000000103047824 */ /* 0x000fca00078e0204 */
[----:B------:R-:W-:-:S13]  /*f630*/  ISETP.GT.AND P0, PT, R4, R5, PT ;  /* 0x000000050400720c */ /* 0x000fda0003f04270 */
[----:B------:R-:W-:Y:S05]  /*f640*/  @!P0 BRA `(.L_x_226) ;  /* 0xfffffffc00588947 */ /* 0x000fea000383ffff */
.L_x_221:
[----:B------:R-:W-:Y:S01]  /*f650*/  IADD3 R16, -R3, R4, RZ ;  /* 0x0000000403107210 */ /* 0x000fe20007ffe1ff */
[----:B------:R-:W-:-:S04]  /*f660*/  UMOV UR4, 0xffffffff ;  /* 0xffffffff00047882 */ /* 0x000fc80000000000 */
[----:B------:R-:W-:-:S05]  /*f670*/  IMAD R4, R8, R7, R16 ;  /* 0x0000000708047224 */ /* 0x000fca00078e0210 */
[----:B------:R-:W-:Y:S01]  /*f680*/  ISETP.GT.AND P6, PT, R4, R5, PT ;  /* 0x000000050400720c */ /* 0x000fe20003fc4270 */
[----:B------:R-:W-:-:S12]  /*f690*/  BRA.DIV UR4, `(.L_x_227) ;  /* 0x0000001604387947 */ /* 0x000fd8000b800000 */
[----:B------:R-:W-:-:S04]  /*f6a0*/  VOTE.ANY R3, PT, !P6 ;  /* 0x0000000000037806 */ /* 0x000fc800070e0100 */
[----:B------:R-:W2:Y:S02]  /*f6b0*/  POPC R4, R3 ;  /* 0x0000000300047309 */ /* 0x000ea40000000000 */
[----:B--2---:R2:W3:Y:S02]  /*f6c0*/  SHFL.IDX PT, R17, R2, R4, 0x1f ;  /* 0x00001f0402117589 */ /* 0x0044e400000e0000 */
.L_x_283:
[----:B------:R-:W-:Y:S01]  /*f6d0*/  ISETP.NE.AND P0, PT, R3, RZ, PT ;  /* 0x000000ff0300720c */ /* 0x000fe20003f05270 */
[----:B------:R-:W-:-:S12]  /*f6e0*/  IMAD.MOV.U32 R14, RZ, RZ, RZ ;  /* 0x000000ffff0e7224 */ /* 0x000fd800078e00ff */
[----:B------:R-:W-:Y:S05]  /*f6f0*/  @!P0 BRA `(.L_x_228) ;  /* 0x0000000000108947 */ /* 0x000fea0003800000 */
[----:B------:R-:W-:Y:S01]  /*f700*/  UMOV UR4, 0xffffffff ;  /* 0xffffffff00047882 */ /* 0x000fe20000000000 */
[----:B------:R-:W-:Y:S02]  /*f710*/  VIADD R12, R4, 0xffffffff ;  /* 0xffffffff040c7836 */ /* 0x000fe40000000000 */
[----:B------:R-:W-:Y:S05]  /*f720*/  BRA.DIV UR4, `(.L_x_229) ;  /* 0x00000016045c7947 */ /* 0x000fea000b800000 */
[----:B------:R4:W0:Y:S02]  /*f730*/  SHFL.IDX PT, R14, R8, R12, 0x1f ;  /* 0x00001f0c080e7589 */ /* 0x00082400000e0000 */
.L_x_228:
[----:B---3--:R-:W-:Y:S01]  /*f740*/  IABS R6, R17 ;  /* 0x0000001100067213 */ /* 0x008fe20000000000 */
[----:B0-----:R-:W-:Y:S02]  /*f750*/  IMAD R16, R14, R7, R16 ;  /* 0x000000070e107224 */ /* 0x001fe400078e0210 */
[----:B------:R-:W-:Y:S01]  /*f760*/  IMAD.IADD R19, R4, 0x1, R19 ;  /* 0x0000000104137824 */ /* 0x000fe200078e0213 */
[----:B----4-:R-:W0:Y:S01]  /*f770*/  I2F.RP R8, R6 ;  /* 0x0000000600087306 */ /* 0x010e220000209400 */
[----:B------:R-:W-:Y:S01]  /*f780*/  IMAD.IADD R10, R5, 0x1, -R16 ;  /* 0x00000001050a7824 */ /* 0x000fe200078e0a10 */
[----:B------:R-:W-:-:S04]  /*f790*/  IABS R5, R17 ;  /* 0x0000001100057213 */ /* 0x000fc80000000000 */
[----:B------:R-:W-:Y:S02]  /*f7a0*/  IADD3 R5, RZ, -R5, RZ ;  /* 0x80000005ff057210 */ /* 0x000fe40007ffe0ff */
[----:B0-----:R-:W2:Y:S02]  /*f7b0*/  MUFU.RCP R8, R8 ;  /* 0x0000000800087308 */ /* 0x001ea40000001000 */
[----:B--2---:R-:W-:-:S06]  /*f7c0*/  VIADD R2, R8, 0xffffffe ;  /* 0x0ffffffe08027836 */ /* 0x004fcc0000000000 */
[----:B------:R0:W2:Y:S02]  /*f7d0*/  F2I.FTZ.U32.TRUNC.NTZ R3, R2 ;  /* 0x0000000200037305 */ /* 0x0000a4000021f000 */
[----:B0-----:R-:W-:Y:S02]  /*f7e0*/  IMAD.MOV.U32 R2, RZ, RZ, RZ ;  /* 0x000000ffff027224 */ /* 0x001fe400078e00ff */
[----:B--2---:R-:W-:-:S04]  /*f7f0*/  IMAD.MOV R7, RZ, RZ, -R3 ;  /* 0x000000ffff077224 */ /* 0x004fc800078e0a03 */
[----:B------:R-:W-:-:S04]  /*f800*/  IMAD R7, R7, R6, RZ ;  /* 0x0000000607077224 */ /* 0x000fc800078e02ff */
[----:B------:R-:W-:Y:S01]  /*f810*/  IMAD.HI.U32 R3, R3, R7, R2 ;  /* 0x0000000703037227 */ /* 0x000fe200078e0002 */
[----:B------:R-:W-:-:S05]  /*f820*/  IABS R2, R10 ;  /* 0x0000000a00027213 */ /* 0x000fca0000000000 */
[----:B------:R-:W-:-:S04]  /*f830*/  IMAD.HI.U32 R3, R3, R2, RZ ;  /* 0x0000000203037227 */ /* 0x000fc800078e00ff */
[----:B------:R-:W-:Y:S01]  /*f840*/  IMAD R5, R3, R5, R2 ;  /* 0x0000000503057224 */ /* 0x000fe200078e0202 */
[----:B------:R-:W-:-:S04]  /*f850*/  LOP3.LUT R2, R10, R17, RZ, 0x3c, !PT ;  /* 0x000000110a027212 */ /* 0x000fc800078e3cff */
[----:B------:R-:W-:-:S13]  /*f860*/  ISETP.GT.U32.AND P0, PT, R6, R5, PT ;  /* 0x000000050600720c */ /* 0x000fda0003f04070 */
[----:B------:R-:W-:Y:S02]  /*f870*/  @!P0 IMAD.IADD R5, R5, 0x1, -R6 ;  /* 0x0000000105058824 */ /* 0x000fe400078e0a06 */
[----:B------:R-:W-:-:S03]  /*f880*/  @!P0 VIADD R3, R3, 0x1 ;  /* 0x0000000103038836 */ /* 0x000fc60000000000 */
[----:B------:R-:W-:-:S13]  /*f890*/  ISETP.GE.U32.AND P0, PT, R5, R6, PT ;  /* 0x000000060500720c */ /* 0x000fda0003f06070 */
[----:B------:R-:W-:Y:S01]  /*f8a0*/  @P0 VIADD R3, R3, 0x1 ;  /* 0x0000000103030836 */ /* 0x000fe20000000000 */
[----:B------:R-:W-:-:S13]  /*f8b0*/  ISETP.GE.AND P0, PT, R2, RZ, PT ;  /* 0x000000ff0200720c */ /* 0x000fda0003f06270 */
[----:B------:R-:W-:Y:S01]  /*f8c0*/  @!P0 IMAD.MOV R3, RZ, RZ, -R3 ;  /* 0x000000ffff038224 */ /* 0x000fe200078e0a03 */
[----:B------:R-:W-:-:S13]  /*f8d0*/  ISETP.NE.AND P0, PT, R17, RZ, PT ;  /* 0x000000ff1100720c */ /* 0x000fda0003f05270 */
[----:B------:R-:W-:-:S04]  /*f8e0*/  @!P0 LOP3.LUT R3, RZ, R17, RZ, 0x33, !PT ;  /* 0x00000011ff038212 */ /* 0x000fc800078e33ff */
[----:B------:R-:W-:Y:S01]  /*f8f0*/  MOV R18, R3 ;  /* 0x0000000300127202 */ /* 0x000fe20000000f00 */
[----:B------:R-:W-:-:S04]  /*f900*/  IMAD.MOV R2, RZ, RZ, -R3 ;  /* 0x000000ffff027224 */ /* 0x000fc800078e0a03 */
[----:B------:R-:W-:Y:S01]  /*f910*/  IMAD R17, R17, R2, R10 ;  /* 0x0000000211117224 */ /* 0x000fe200078e020a */
[----:B------:R-:W-:Y:S06]  /*f920*/  BRA `(.L_x_230) ;  /* 0x00000000001c7947 */ /* 0x000fec0003800000 */
.L_x_222:
[----:B------:R-:W-:Y:S01]  /*f930*/  UMOV UR4, URZ ;  /* 0x0000003f00047c82 */ /* 0x000fe20008000000 */
[----:B------:R-:W-:Y:S01]  /*f940*/  UMOV UR5, URZ ;  /* 0x0000003f00057c82 */ /* 0x000fe20008000000 */
[----:B------:R-:W-:Y:S01]  /*f950*/  ULDC UR6, c[0x0][0xc14] ;  /* 0x0003050000067ab9 */ /* 0x000fe20000000800 */
[----:B------:R-:W-:Y:S02]  /*f960*/  IMAD.MOV.U32 R16, RZ, RZ, R5 ;  /* 0x000000ffff107224 */ /* 0x000fe400078e0005 */
[----:B------:R-:W-:Y:S02]  /*f970*/  IMAD.U32 R17, RZ, RZ, UR4 ;  /* 0x00000004ff117e24 */ /* 0x000fe4000f8e00ff */
[----:B------:R-:W-:Y:S02]  /*f980*/  IMAD.U32 R18, RZ, RZ, UR5 ;  /* 0x00000005ff127e24 */ /* 0x000fe4000f8e00ff */
[----:B------:R-:W-:-:S07]  /*f990*/  IMAD.U32 R19, RZ, RZ, UR6 ;  /* 0x00000006ff137e24 */ /* 0x000fce000f8e00ff */
.L_x_230:
[----:B------:R-:W-:Y:S01]  /*f9a0*/  ISETP.NE.AND P0, PT, R27, RZ, PT ;  /* 0x000000ff1b00720c */ /* 0x000fe20003f05270 */
[----:B------:R-:W-:Y:S05]  /*f9b0*/  WARPSYNC.ALL ;  /* 0x0000000000007948 */ /* 0x000fea0003800000 */
[----:B------:R-:W-:Y:S07]  /*f9c0*/  BAR.SYNC.DEFER_BLOCKING 0x4, 0x1a0 ;  /* 0x0106800000007b1d */ /* 0x000fee0000010000 */
[----:B------:R-:W-:Y:S01]  /*f9d0*/  @!P0 MOV R2, 0x400 ;  /* 0x0000040000028802 */ /* 0x000fe20000000f00 */
[----:B------:R-:W2:Y:S03]  /*f9e0*/  @!P0 S2R R3, SR_CgaCtaId ;  /* 0x0000000000038919 */ /* 0x000ea60000008800 */
[----:B--2---:R-:W-:-:S05]  /*f9f0*/  @!P0 LEA R2, R3, R2, 0x18 ;  /* 0x0000000203028211 */ /* 0x004fca00078ec0ff */
[----:B------:R2:W-:Y:S01]  /*fa00*/  @!P0 STS.128 [R2+0x31cd0], R16 ;  /* 0x031cd01002008388 */ /* 0x0005e20000000c00 */
[----:B------:R-:W-:Y:S06]  /*fa10*/  BAR.ARV 0x5, 0x1a0 ;  /* 0x0146800000007b1d */ /* 0x000fec0000002000 */
[----:B------:R-:W-:-:S13]  /*fa20*/  ISETP.GE.AND P0, PT, R19, R0, PT ;  /* 0x000000001300720c */ /* 0x000fda0003f06270 */
[----:B------:R-:W-:Y:S05]  /*fa30*/  @!P0 BRA `(.L_x_231) ;  /* 0xffffffc800048947 */ /* 0x000fea000383ffff */
.L_x_166:
[----:B0-----:R-:W3:Y:S01]  /*fa40*/  LDL.LU R0, [R1+0xc] ;  /* 0x00000c0001007983 */ /* 0x001ee20000300800 */
[----:B------:R-:W-:Y:S01]  /*fa50*/  BSSY B0, `(.L_x_232) ;  /* 0x000000b000007945 */ /* 0x000fe20003800000 */
[----:B------:R-:W0:Y:S01]  /*fa60*/  S2R R5, SR_CgaCtaId ;  /* 0x0000000000057919 */ /* 0x000e220000008800 */
[----:B---3--:R-:W-:-:S05]  /*fa70*/  VIADD R0, R0, 0x1 ;  /* 0x0000000100007836 */ /* 0x008fca0000000000 */
[----:B--2---:R-:W-:-:S04]  /*fa80*/  LEA.HI R2, R0, R0, RZ, 0x1 ;  /* 0x0000000000027211 */ /* 0x004fc800078f08ff */
[----:B------:R-:W-:Y:S02]  /*fa90*/  LOP3.LUT R3, R2, 0xfffffffe, RZ, 0xc0, !PT ;  /* 0xfffffffe02037812 */ /* 0x000fe400078ec0ff */
[----:B------:R-:W-:-:S03]  /*faa0*/  MOV R2, 0x400 ;  /* 0x0000040000027802 */ /* 0x000fc60000000f00 */
[----:B------:R-:W-:Y:S01]  /*fab0*/  IMAD.IADD R0, R0, 0x1, -R3 ;  /* 0x0000000100007824 */ /* 0x000fe200078e0a03 */
[----:B0-----:R-:W-:-:S04]  /*fac0*/  LEA R9, R5, R2, 0x18 ;  /* 0x0000000205097211 */ /* 0x001fc800078ec0ff */
[----:B------:R-:W-:-:S04]  /*fad0*/  SHF.L.U32 R0, R0, 0x1f, RZ ;  /* 0x0000001f00007819 */ /* 0x000fc800000006ff */
[----:B------:R-:W0:Y:S02]  /*fae0*/  SYNCS.PHASECHK.TRANS64.TRYWAIT P0, [R9+URZ+0x31c20], R0 ;  /* 0x031c2000090075a7 */ /* 0x000e24000800017f */
[----:B0-----:R-:W-:Y:S05]  /*faf0*/  @!P0 BRA `(.L_x_233) ;  /* 0x00000010008c8947 */ /* 0x001fea0003800000 */
.L_x_286:
[----:B------:R-:W-:Y:S05]  /*fb00*/  BSYNC B0 ;  /* 0x0000000000007941 */ /* 0x000fea0003800000 */
.L_x_232:
[----:B------:R-:W-:-:S03]  /*fb10*/  UMOV UR4, 0xffffffff ;  /* 0xffffffff00047882 */ /* 0x000fc60000000000 */
[----:B------:R-:W-:Y:S05]  /*fb20*/  BRA.DIV UR4, `(.L_x_234) ;  /* 0x0000001204947947 */ /* 0x000fea000b800000 */
[----:B0-----:R-:W0:Y:S02]  /*fb30*/  S2R R0, SR_TID.X ;  /* 0x0000000000007919 */ /* 0x001e240000002100 */
[----:B0-----:R-:W-:-:S04]  /*fb40*/  SHF.R.U32.HI R0, RZ, 0x5, R0 ;  /* 0x00000005ff007819 */ /* 0x001fc80000011600 */
[----:B------:R-:W-:-:S05]  /*fb50*/  LOP3.LUT R0, R0, 0x3, RZ, 0xc0, !PT ;  /* 0x0000000300007812 */ /* 0x000fca00078ec0ff */
[----:B------:R0:W2:Y:S02]  /*fb60*/  SHFL.IDX PT, R14, R0, RZ, 0x1f ;  /* 0x00001fff000e7589 */ /* 0x0000a400000e0000 */
.L_x_289:
[----:B--2---:R-:W-:Y:S01]  /*fb70*/  ISETP.NE.AND P0, PT, R14, RZ, PT ;  /* 0x000000ff0e00720c */ /* 0x004fe20003f05270 */
[----:B------:R-:W-:-:S12]  /*fb80*/  BSSY B0, `(.L_x_235) ;  /* 0x0000024000007945 */ /* 0x000fd80003800000 */
[----:B------:R-:W-:Y:S05]  /*fb90*/  @P0 BRA `(.L_x_236) ;  /* 0x0000000000880947 */ /* 0x000fea0003800000 */
[----:B------:R-:W-:-:S03]  /*fba0*/  UMOV UR4, 0xffffffff ;  /* 0xffffffff00047882 */ /* 0x000fc60000000000 */
[----:B------:R-:W-:Y:S05]  /*fbb0*/  BRA.DIV UR4, `(.L_x_237) ;  /* 0x0000001204a47947 */ /* 0x000fea000b800000 */
[----:B------:R-:W-:-:S13]  /*fbc0*/  ELECT P6, URZ, PT ;  /* 0x00000000003f782f */ /* 0x000fda00038c0000 */
.L_x_292:
[----:B------:R-:W-:Y:S05]  /*fbd0*/  @!P6 BRA `(.L_x_236) ;  /* 0x000000000078e947 */ /* 0x000fea0003800000 */
[----:B0-----:R-:W2:Y:S02]  /*fbe0*/  LDL.LU R0, [R1+0x14] ;  /* 0x0000140001007983 */ /* 0x001ea40000300800 */
[----:B--2---:R-:W-:-:S04]  /*fbf0*/  LOP3.LUT R0, R0, 0x2, RZ, 0xfc, !PT ;  /* 0x0000000200007812 */ /* 0x004fc800078efcff */
[----:B------:R-:W-:-:S13]  /*fc00*/  ISETP.NE.AND P2, PT, R0, 0x3, PT ;  /* 0x000000030000780c */ /* 0x000fda0003f45270 */
[----:B------:R-:W-:Y:S05]  /*fc10*/  @!P2 BRA `(.L_x_238) ;  /* 0x000000000004a947 */ /* 0x000fea0003800000 */
[----:B------:R-:W-:Y:S01]  /*fc20*/  BPT.TRAP 0x1 ;  /* 0x000000040000795c */ /* 0x000fe20000300000 */
.L_x_238:
[----:B------:R-:W-:Y:S01]  /*fc30*/  IADD3 R3, R9, 0x31c40, RZ ;  /* 0x00031c4009037810 */ /* 0x000fe20007ffe0ff */
[----:B------:R-:W-:Y:S01]  /*fc40*/  VIADD R0, R22, 0x1 ;  /* 0x0000000116007836 */ /* 0x000fe20000000000 */
[----:B------:R-:W-:-:S03]  /*fc50*/  SHF.L.U32 R2, R24, 0x1f, RZ ;  /* 0x0000001f18027819 */ /* 0x000fc600000006ff */
[----:B------:R-:W-:Y:S01]  /*fc60*/  IMAD R7, R22, 0x8, R3 ;  /* 0x0000000816077824 */ /* 0x000fe200078e0203 */
[----:B------:R-:W-:-:S03]  /*fc70*/  ISETP.NE.AND P1, PT, R0, 0x2, PT ;  /* 0x000000020000780c */ /* 0x000fc60003f25270 */
[----:B------:R-:W0:Y:S01]  /*fc80*/  SYNCS.PHASECHK.TRANS64.TRYWAIT P0, [R7+URZ], R2 ;  /* 0x00000002070075a7 */ /* 0x000e22000800017f */
[----:B------:R-:W-:Y:S02]  /*fc90*/  SEL R5, RZ, 0x1, P1 ;  /* 0x00000001ff057807 */ /* 0x000fe40000800000 */
[----:B------:R-:W-:Y:S02]  /*fca0*/  SEL R4, R0, RZ, P1 ;  /* 0x000000ff00047207 */ /* 0x000fe40000800000 */
[----:B------:R-:W-:-:S03]  /*fcb0*/  LOP3.LUT R0, R24, R5, RZ, 0x3c, !PT ;  /* 0x0000000518007212 */ /* 0x000fc600078e3cff */
[----:B------:R-:W-:Y:S01]  /*fcc0*/  IMAD R3, R4, 0x8, R3 ;  /* 0x0000000804037824 */ /* 0x000fe200078e0203 */
[----:B------:R-:W-:Y:S01]  /*fcd0*/  SHF.L.U32 R0, R0, 0x1f, RZ ;  /* 0x0000001f00007819 */ /* 0x000fe200000006ff */
[----:B0-----:R-:W-:Y:S06]  /*fce0*/  @!P0 BRA `(.L_x_239) ;  /* 0x0000001000788947 */ /* 0x001fec0003800000 */
.L_x_293:
[----:B------:R-:W2:Y:S02]  /*fcf0*/  SYNCS.PHASECHK.TRANS64.TRYWAIT P0, [R3+URZ], R0 ;  /* 0x00000000030075a7 */ /* 0x000ea4000800017f */
[----:B--2---:R-:W-:Y:S05]  /*fd00*/  @!P0 BRA `(.L_x_240) ;  /* 0x0000001000848947 */ /* 0x004fea0003800000 */
.L_x_294:
[----:B------:R-:W-:Y:S05]  /*fd10*/  @!P2 BRA `(.L_x_241) ;  /* 0x000000000004a947 */ /* 0x000fea0003800000 */
[----:B------:R-:W-:Y:S01]  /*fd20*/  BPT.TRAP 0x1 ;  /* 0x000000040000795c */ /* 0x000fe20000300000 */
.L_x_241:
[----:B--2---:R-:W-:-:S04]  /*fd30*/  VIADD R3, R9, 0x31c60 ;  /* 0x00031c6009037836 */ /* 0x004fc80000000000 */
[----:B------:R-:W-:-:S04]  /*fd40*/  IMAD R5, R22, 0x8, R3 ;  /* 0x0000000816057824 */ /* 0x000fc800078e0203 */
[----:B------:R-:W2:Y:S02]  /*fd50*/  SYNCS.PHASECHK.TRANS64.TRYWAIT P0, [R5+URZ], R2 ;  /* 0x00000002050075a7 */ /* 0x000ea4000800017f */
[----:B--2---:R-:W-:Y:S05]  /*fd60*/  @!P0 BRA `(.L_x_242) ;  /* 0x0000001000808947 */ /* 0x004fea0003800000 */
.L_x_295:
[----:B------:R-:W-:-:S07]  /*fd70*/  IMAD R3, R4, 0x8, R3 ;  /* 0x0000000804037824 */ /* 0x000fce00078e0203 */
.L_x_243:
[----:B---3--:R3:W4:Y:S02]  /*fd80*/  SYNCS.PHASECHK.TRANS64.TRYWAIT P0, [R3+URZ], R0 ;  /* 0x00000000030075a7 */ /* 0x008724000800017f */
[----:B----4-:R-:W-:Y:S05]  /*fd90*/  @!P0 NANOSLEEP.SYNCS 0x989680 ;  /* 0x009896800000895d */ /* 0x010fea0003900000 */
[----:B------:R-:W4:Y:S02]  /*fda0*/  @!P0 SYNCS.PHASECHK.TRANS64 P0, [R3+URZ], R0 ;  /* 0x00000000030085a7 */ /* 0x000f24000800007f */
[----:B----4-:R-:W-:Y:S05]  /*fdb0*/  @!P0 BRA `(.L_x_243) ;  /* 0xfffffffc00f08947 */ /* 0x010fea000383ffff */
.L_x_236:
[----:B------:R-:W-:Y:S05]  /*fdc0*/  BSYNC B0 ;  /* 0x0000000000007941 */ /* 0x000fea0003800000 */
.L_x_235:
[----:B------:R-:W-:Y:S05]  /*fdd0*/  EXIT ;  /* 0x000000000000794d */ /* 0x000fea0003800000 */
.L_x_128:
[----:B0-----:R-:W-:-:S04]  /*fde0*/  MOV R3, UR36 ;  /* 0x0000002400037c02 */ /* 0x001fc80008000f00 */
[----:B------:R0:W1:Y:S03]  /*fdf0*/  SYNCS.PHASECHK.TRANS64.TRYWAIT P1, [R3+URZ+0x31c00], R0 ;  /* 0x031c0000030075a7 */ /* 0x000066000802017f */
[----:B-1----:R-:W-:Y:S05]  /*fe00*/  @!P1 NANOSLEEP.SYNCS 0x989680 ;  /* 0x009896800000995d */ /* 0x002fea0003900000 */
[----:B------:R-:W1:Y:S02]  /*fe10*/  @!P1 SYNCS.PHASECHK.TRANS64 P1, [R3+URZ+0x31c00], R0 ;  /* 0x031c0000030095a7 */ /* 0x000e64000802007f */
[----:B-1----:R-:W-:Y:S05]  /*fe20*/  @!P1 BRA `(.L_x_128) ;  /* 0xfffffffc00ec9947 */ /* 0x002fea000383ffff */
[----:B------:R-:W-:Y:S05]  /*fe30*/  BRA `(.L_x_244) ;  /* 0xffffff1400c87947 */ /* 0x000fea000383ffff */
.L_x_132:
[----:B-1----:R1:W2:Y:S02]  /*fe40*/  SYNCS.PHASECHK.TRANS64.TRYWAIT P2, [R0+URZ+0x31c30], R3 ;  /* 0x031c3003000075a7 */ /* 0x0022a4000804017f */
[----:B--2---:R-:W-:Y:S05]  /*fe50*/  @!P2 NANOSLEEP.SYNCS 0x989680 ;  /* 0x009896800000a95d */ /* 0x004fea0003900000 */
[----:B------:R-:W2:Y:S02]  /*fe60*/  @!P2 SYNCS.PHASECHK.TRANS64 P2, [R0+URZ+0x31c30], R3 ;  /* 0x031c30030000a5a7 */ /* 0x000ea4000804007f */
[----:B--2---:R-:W-:Y:S05]  /*fe70*/  @!P2 BRA `(.L_x_132) ;  /* 0xfffffffc00f0a947 */ /* 0x004fea000383ffff */
[----:B------:R-:W-:Y:S05]  /*fe80*/  BRA `(.L_x_131) ;  /* 0xffffff1400ec7947 */ /* 0x000fea000383ffff */
.L_x_137:
[----:B-1----:R-:W-:-:S04]  /*fe90*/  IMAD.U32 R9, RZ, RZ, UR6 ;  /* 0x00000006ff097e24 */ /* 0x002fc8000f8e00ff */
[----:B------:R1:W2:Y:S03]  /*fea0*/  SYNCS.PHASECHK.TRANS64.TRYWAIT P2, [R9+URZ+0x31c30], R8 ;  /* 0x031c3008090075a7 */ /* 0x0002a6000804017f */
[----:B--2---:R-:W-:Y:S05]  /*feb0*/  @!P2 NANOSLEEP.SYNCS 0x989680 ;  /* 0x009896800000a95d */ /* 0x004fea0003900000 */
[----:B------:R-:W2:Y:S02]  /*fec0*/  @!P2 SYNCS.PHASECHK.TRANS64 P2, [R9+URZ+0x31c30], R8 ;  /* 0x031c30080900a5a7 */ /* 0x000ea4000804007f */
[----:B--2---:R-:W-:Y:S05]  /*fed0*/  @!P2 BRA `(.L_x_137) ;  /* 0xfffffffc00eca947 */ /* 0x004fea000383ffff */
[----:B------:R-:W-:Y:S05]  /*fee0*/  BRA `(.L_x_134) ;  /* 0xffffff5800447947 */ /* 0x000fea000383ffff */
.L_x_141:
[----:B-1----:R-:W-:-:S04]  /*fef0*/  IMAD.U32 R8, RZ, RZ, UR6 ;  /* 0x00000006ff087e24 */ /* 0x002fc8000f8e00ff */
[----:B------:R1:W2:Y:S03]  /*ff00*/  SYNCS.PHASECHK.TRANS64.TRYWAIT P2, [R8+URZ+0x31c50], R7 ;  /* 0x031c5007080075a7 */ /* 0x0002a6000804017f */
[----:B--2---:R-:W-:Y:S05]  /*ff10*/  @!P2 NANOSLEEP.SYNCS 0x989680 ;  /* 0x009896800000a95d */ /* 0x004fea0003900000 */
[----:B------:R-:W2:Y:S02]  /*ff20*/  @!P2 SYNCS.PHASECHK.TRANS64 P2, [R8+URZ+0x31c50], R7 ;  /* 0x031c50070800a5a7 */ /* 0x000ea4000804007f */
[----:B--2---:R-:W-:Y:S05]  /*ff30*/  @!P2 BRA `(.L_x_141) ;  /* 0xfffffffc00eca947 */ /* 0x004fea000383ffff */
[----:B------:R-:W-:Y:S05]  /*ff40*/  BRA `(.L_x_138) ;  /* 0xffffff6c00e87947 */ /* 0x000fea000383ffff */
.L_x_146:
[----:B-1----:R-:W-:-:S04]  /*ff50*/  IMAD.U32 R5, RZ, RZ, UR9 ;  /* 0x00000009ff057e24 */ /* 0x002fc8000f8e00ff */
[----:B------:R1:W2:Y:S03]  /*ff60*/  SYNCS.PHASECHK.TRANS64.TRYWAIT P0, [R5+URZ+0x31c50], R0 ;  /* 0x031c5000050075a7 */ /* 0x0002a6000800017f */
[----:B--2---:R-:W-:Y:S05]  /*ff70*/  @!P0 NANOSLEEP.SYNCS 0x989680 ;  /* 0x009896800000895d */ /* 0x004fea0003900000 */
[----:B------:R-:W2:Y:S02]  /*ff80*/  @!P0 SYNCS.PHASECHK.TRANS64 P0, [R5+URZ+0x31c50], R0 ;  /* 0x031c5000050085a7 */ /* 0x000ea4000800007f */
[----:B--2---:R-:W-:Y:S05]  /*ff90*/  @!P0 BRA `(.L_x_146) ;  /* 0xfffffffc00ec8947 */ /* 0x004fea000383ffff */
[----:B------:R-:W-:Y:S05]  /*ffa0*/  BRA `(.L_x_145) ;  /* 0xffffff9800007947 */ /* 0x000fea000383ffff */
.L_x_177:
[----:B------:R-:W0:Y:S01]  /*ffb0*/  S2R R4, SR_TID.X ;  /* 0x0000000000047919 */ /* 0x000e220000002100 */
[----:B------:R-:W-:Y:S01]  /*ffc0*/  BSSY B0, `(.L_x_245) ;  /* 0x000000a000007945 */ /* 0x000fe20003800000 */
[----:B------:R-:W-:Y:S01]  /*ffd0*/  IMAD.MOV.U32 R12, RZ, RZ, RZ ;  /* 0x000000ffff0c7224 */ /* 0x000fe200078e00ff */
[----:B------:R-:W-:Y:S01]  /*ffe0*/  MOV R15, 0xffffffff ;  /* 0xffffffff000f7802 */ /* 0x000fe20000000f00 */
[----:B------:R-:W-:Y:S01]  /*fff0*/  IMAD.MOV.U32 R11, RZ, RZ, 0x1f ;  /* 0x0000001fff0b7424 */ /* 0x000fe200078e00ff */
[----:B0-----:R-:W-:-:S04]  /*10000*/  SHF.R.U32.HI R4, RZ, 0x5, R4 ;  /* 0x00000005ff047819 */ /* 0x001fc80000011604 */
[----:B------:R-:W-:-:S05]  /*10010*/  LOP3.LUT R4, R4, 0x3, RZ, 0xc0, !PT ;  /* 0x0000000304047812 */ /* 0x000fca00078ec0ff */
[----:B------:R-:W-:-:S07]  /*10020*/  IMAD.MOV.U32 R13, RZ, RZ, R4 ;  /* 0x000000ffff0d7224 */ /* 0x000fce00078e0004 */
[----:B-1----:R-:W-:Y:S05]  /*10030*/  WARPSYNC.COLLECTIVE R15, `(.L_x_246) ;  /* 0x000000000f087348 */ /* 0x002fea0003c00000 */
[----:B------:R0:W2:Y:S02]  /*10040*/  SHFL.IDX P6, R14, R13, R12, R11 ;  /* 0x0000000c0d0e7389 */ /* 0x0000a400000c000b */
[----:B012---:R-:W-:Y:S01]  /*10050*/  ENDCOLLECTIVE ;  /* 0x000000000000791b */ /* 0x007fe20003800000 */
.L_x_246:
[----:B------:R-:W-:Y:S05]  /*10060*/  BSYNC B0 ;  /* 0x0000000000007941 */ /* 0x000fea0003800000 */
.L_x_245:
[----:B------:R-:W-:Y:S05]  /*10070*/  BRA `(.L_x_247) ;  /* 0xffffffcc00a07947 */ /* 0x000fea000383ffff */
.L_x_178:
[----:B------:R-:W-:Y:S01]  /*10080*/  BSSY B0, `(.L_x_248) ;  /* 0x0000006000007945 */ /* 0x000fe20003800000 */
[----:B------:R-:W-:-:S07]  /*10090*/  IMAD.MOV.U32 R15, RZ, RZ, -0x1 ;  /* 0xffffffffff0f7424 */ /* 0x000fce00078e00ff */
[----:B-1----:R-:W-:Y:S05]  /*100a0*/  WARPSYNC.COLLECTIVE R15, `(.L_x_249) ;  /* 0x000000000f0c7348 */ /* 0x002fea0003c00000 */
[----:B------:R-:W-:Y:S02]  /*100b0*/  ELECT P6, UR62, PT ;  /* 0x00000000003e782f */ /* 0x000fe400038c0000 */
[----:B------:R-:W-:Y:S01]  /*100c0*/  MOV R14, UR62 ;  /* 0x0000003e000e7c02 */ /* 0x000fe20008000f00 */
[----:B-1----:R-:W-:Y:S10]  /*100d0*/  ENDCOLLECTIVE ;  /* 0x000000000000791b */ /* 0x002ff40003800000 */
.L_x_249:
[----:B------:R-:W-:Y:S05]  /*100e0*/  BSYNC B0 ;  /* 0x0000000000007941 */ /* 0x000fea0003800000 */
.L_x_248:
[----:B------:R-:W-:Y:S05]  /*100f0*/  BRA `(.L_x_250) ;  /* 0xffffffcc00947947 */ /* 0x000fea000383ffff */
.L_x_181:
[----:B--2---:R2:W3:Y:S02]  /*10100*/  SYNCS.PHASECHK.TRANS64.TRYWAIT P0, [R5+URZ+0x31c40], R4 ;  /* 0x031c4004050075a7 */ /* 0x0044e4000800017f */
[----:B---3--:R-:W-:Y:S05]  /*10110*/  @!P0 NANOSLEEP.SYNCS 0x989680 ;  /* 0x009896800000895d */ /* 0x008fea0003900000 */
[----:B------:R-:W3:Y:S02]  /*10120*/  @!P0 SYNCS.PHASECHK.TRANS64 P0, [R5+URZ+0x31c40], R4 ;  /* 0x031c4004050085a7 */ /* 0x000ee4000800007f */
[----:B---3--:R-:W-:Y:S05]  /*10130*/  @!P0 BRA `(.L_x_181) ;  /* 0xfffffffc00f08947 */ /* 0x008fea000383ffff */
[----:B------:R-:W-:Y:S05]  /*10140*/  BRA `(.L_x_251) ;  /* 0xffffffcc00ec7947 */ /* 0x000fea000383ffff */
.L_x_184:
[----:B0-----:R0:W2:Y:S02]  /*10150*/  SYNCS.PHASECHK.TRANS64.TRYWAIT P0, [R26+URZ+0x31c20], R5 ;  /* 0x031c20051a0075a7 */ /* 0x0010a4000800017f */
[----:B--2---:R-:W-:Y:S05]  /*10160*/  @!P0 NANOSLEEP.SYNCS 0x989680 ;  /* 0x009896800000895d */ /* 0x004fea0003900000 */
[----:B------:R-:W2:Y:S02]  /*10170*/  @!P0 SYNCS.PHASECHK.TRANS64 P0, [R26+URZ+0x31c20], R5 ;  /* 0x031c20051a0085a7 */ /* 0x000ea4000800007f */
[----:B--2---:R-:W-:Y:S05]  /*10180*/  @!P0 BRA `(.L_x_184) ;  /* 0xfffffffc00f08947 */ /* 0x004fea000383ffff */
[----:B------:R-:W-:Y:S05]  /*10190*/  BRA `(.L_x_252) ;  /* 0xffffffd4001c7947 */ /* 0x000fea000383ffff */
.L_x_192:
[----:B--2---:R2:W3:Y:S02]  /*101a0*/  SYNCS.PHASECHK.TRANS64.TRYWAIT P0, [R3+URZ+0x31c40], R2 ;  /* 0x031c4002030075a7 */ /* 0x0044e4000800017f */
[----:B---3--:R-:W-:Y:S05]  /*101b0*/  @!P0 NANOSLEEP.SYNCS 0x989680 ;  /* 0x009896800000895d */ /* 0x008fea0003900000 */
[----:B------:R-:W3:Y:S02]  /*101c0*/  @!P0 SYNCS.PHASECHK.TRANS64 P0, [R3+URZ+0x31c40], R2 ;  /* 0x031c4002030085a7 */ /* 0x000ee4000800007f */
[----:B---3--:R-:W-:Y:S05]  /*101d0*/  @!P0 BRA `(.L_x_192) ;  /* 0xfffffffc00f08947 */ /* 0x008fea000383ffff */
[----:B------:R-:W-:Y:S05]  /*101e0*/  BRA `(.L_x_253) ;  /* 0xffffffd400c47947 */ /* 0x000fea000383ffff */
.L_x_194:
[----:B0-----:R0:W2:Y:S02]  /*101f0*/  SYNCS.PHASECHK.TRANS64.TRYWAIT P0, [R2+URZ+0x60], R5 ;  /* 0x00006005020075a7 */ /* 0x0010a4000800017f */
[----:B--2---:R-:W-:Y:S05]  /*10200*/  @!P0 NANOSLEEP.SYNCS 0x989680 ;  /* 0x009896800000895d */ /* 0x004fea0003900000 */
[----:B------:R-:W2:Y:S02]  /*10210*/  @!P0 SYNCS.PHASECHK.TRANS64 P0, [R2+URZ+0x60], R5 ;  /* 0x00006005020085a7 */ /* 0x000ea4000800007f */
[----:B--2---:R-:W-:Y:S05]  /*10220*/  @!P0 BRA `(.L_x_194) ;  /* 0xfffffffc00f08947 */ /* 0x004fea000383ffff */
[----:B------:R-:W-:Y:S05]  /*10230*/  BRA `(.L_x_254) ;  /* 0xffffffd800507947 */ /* 0x000fea000383ffff */
.L_x_199:
[----:B---3--:R3:W4:Y:S02]  /*10240*/  SYNCS.PHASECHK.TRANS64.TRYWAIT P0, [R3+URZ+0x31c40], R2 ;  /* 0x031c4002030075a7 */ /* 0x008724000800017f */
[----:B----4-:R-:W-:Y:S05]  /*10250*/  @!P0 NANOSLEEP.SYNCS 0x989680 ;  /* 0x009896800000895d */ /* 0x010fea0003900000 */
[----:B------:R-:W4:Y:S02]  /*10260*/  @!P0 SYNCS.PHASECHK.TRANS64 P0, [R3+URZ+0x31c40], R2 ;  /* 0x031c4002030085a7 */ /* 0x000f24000800007f */
[----:B----4-:R-:W-:Y:S05]  /*10270*/  @!P0 BRA `(.L_x_199) ;  /* 0xfffffffc00f08947 */ /* 0x010fea000383ffff */
[----:B------:R-:W-:Y:S05]  /*10280*/  BRA `(.L_x_255) ;  /* 0xffffffdc00807947 */ /* 0x000fea000383ffff */
.L_x_201:
[----:B0-----:R0:W2:Y:S02]  /*10290*/  SYNCS.PHASECHK.TRANS64.TRYWAIT P1, [R3+URZ+0x60], R24 ;  /* 0x00006018030075a7 */ /* 0x0010a4000802017f */
[----:B--2---:R-:W-:Y:S05]  /*102a0*/  @!P1 NANOSLEEP.SYNCS 0x989680 ;  /* 0x009896800000995d */ /* 0x004fea0003900000 */
[----:B------:R-:W2:Y:S02]  /*102b0*/  @!P1 SYNCS.PHASECHK.TRANS64 P1, [R3+URZ+0x60], R24 ;  /* 0x00006018030095a7 */ /* 0x000ea4000802007f */
[----:B--2---:R-:W-:Y:S05]  /*102c0*/  @!P1 BRA `(.L_x_201) ;  /* 0xfffffffc00f09947 */ /* 0x004fea000383ffff */
[----:B------:R-:W-:Y:S05]  /*102d0*/  BRA `(.L_x_256) ;  /* 0xffffffe0000c7947 */ /* 0x000fea000383ffff */
.L_x_206:
[----:B--2---:R2:W3:Y:S02]  /*102e0*/  SYNCS.PHASECHK.TRANS64.TRYWAIT P0, [R2+URZ+0x31c40], R3 ;  /* 0x031c4003020075a7 */ /* 0x0044e4000800017f */
[----:B---3--:R-:W-:Y:S05]  /*102f0*/  @!P0 NANOSLEEP.SYNCS 0x989680 ;  /* 0x009896800000895d */ /* 0x008fea0003900000 */
[----:B------:R-:W3:Y:S02]  /*10300*/  @!P0 SYNCS.PHASECHK.TRANS64 P0, [R2+URZ+0x31c40], R3 ;  /* 0x031c4003020085a7 */ /* 0x000ee4000800007f */
[----:B---3--:R-:W-:Y:S05]  /*10310*/  @!P0 BRA `(.L_x_206) ;  /* 0xfffffffc00f08947 */ /* 0x008fea000383ffff */
[----:B------:R-:W-:Y:S05]  /*10320*/  BRA `(.L_x_257) ;  /* 0xffffffe400147947 */ /* 0x000fea000383ffff */
.L_x_208:
[----:B0-----:R0:W2:Y:S02]  /*10330*/  SYNCS.PHASECHK.TRANS64.TRYWAIT P1, [R2+URZ+0x60], R11 ;  /* 0x0000600b020075a7 */ /* 0x0010a4000802017f */
[----:B--2---:R-:W-:Y:S05]  /*10340*/  @!P1 NANOSLEEP.SYNCS 0x989680 ;  /* 0x009896800000995d */ /* 0x004fea0003900000 */
[----:B------:R-:W2:Y:S02]  /*10350*/  @!P1 SYNCS.PHASECHK.TRANS64 P1, [R2+URZ+0x60], R11 ;  /* 0x0000600b020095a7 */ /* 0x000ea4000802007f */
[----:B--2---:R-:W-:Y:S05]  /*10360*/  @!P1 BRA `(.L_x_208) ;  /* 0xfffffffc00f09947 */ /* 0x004fea000383ffff */
[----:B------:R-:W-:Y:S05]  /*10370*/  BRA `(.L_x_258) ;  /* 0xffffffe400a87947 */ /* 0x000fea000383ffff */
.L_x_215:
[----:B--2---:R2:W3:Y:S02]  /*10380*/  SYNCS.PHASECHK.TRANS64.TRYWAIT P0, [R3+URZ+0x31c60], R2 ;  /* 0x031c6002030075a7 */ /* 0x0044e4000800017f */
[----:B---3--:R-:W-:Y:S05]  /*10390*/  @!P0 NANOSLEEP.SYNCS 0x989680 ;  /* 0x009896800000895d */ /* 0x008fea0003900000 */
[----:B------:R-:W3:Y:S02]  /*103a0*/  @!P0 SYNCS.PHASECHK.TRANS64 P0, [R3+URZ+0x31c60], R2 ;  /* 0x031c6002030085a7 */ /* 0x000ee4000800007f */
[----:B---3--:R-:W-:Y:S05]  /*103b0*/  @!P0 BRA `(.L_x_215) ;  /* 0xfffffffc00f08947 */ /* 0x008fea000383ffff */
[----:B------:R-:W-:Y:S05]  /*103c0*/  BRA `(.L_x_259) ;  /* 0xffffffe800907947 */ /* 0x000fea000383ffff */
.L_x_217:
[----:B------:R-:W-:Y:S01]  /*103d0*/  BSSY B0, `(.L_x_260) ;  /* 0x0000008000007945 */ /* 0x000fe20003800000 */
[----:B------:R-:W-:Y:S02]  /*103e0*/  IMAD.MOV.U32 R13, RZ, RZ, R16 ;  /* 0x000000ffff0d7224 */ /* 0x000fe400078e0010 */
[----:B------:R-:W-:Y:S02]  /*103f0*/  IMAD.MOV.U32 R12, RZ, RZ, RZ ;  /* 0x000000ffff0c7224 */ /* 0x000fe400078e00ff */
[----:B------:R-:W-:Y:S02]  /*10400*/  IMAD.MOV.U32 R11, RZ, RZ, 0x1f ;  /* 0x0000001fff0b7424 */ /* 0x000fe400078e00ff */
[----:B------:R-:W-:-:S07]  /*10410*/  IMAD.MOV.U32 R15, RZ, RZ, -0x1 ;  /* 0xffffffffff0f7424 */ /* 0x000fce00078e00ff */
[----:B01----:R-:W-:Y:S05]  /*10420*/  WARPSYNC.COLLECTIVE R15, `(.L_x_261) ;  /* 0x000000000f087348 */ /* 0x003fea0003c00000 */
[----:B------:R2:W3:Y:S02]  /*10430*/  SHFL.IDX P6, R14, R13, R12, R11 ;  /* 0x0000000c0d0e7389 */ /* 0x0004e400000c000b */
[----:B0123--:R-:W-:Y:S01]  /*10440*/  ENDCOLLECTIVE ;  /* 0x000000000000791b */ /* 0x00ffe20003800000 */
.L_x_261:
[----:B------:R-:W-:Y:S05]  /*10450*/  BSYNC B0 ;  /* 0x0000000000007941 */ /* 0x000fea0003800000 */
.L_x_260:
[----:B------:R-:W-:Y:S01]  /*10460*/  MOV R13, R16 ;  /* 0x00000010000d7202 */ /* 0x000fe20000000f00 */
[----:B------:R-:W-:Y:S02]  /*10470*/  IMAD.MOV.U32 R12, RZ, RZ, 0x1 ;  /* 0x00000001ff0c7424 */ /* 0x000fe400078e00ff */
[----:B------:R-:W-:Y:S02]  /*10480*/  IMAD.MOV.U32 R11, RZ, RZ, 0x1f ;  /* 0x0000001fff0b7424 */ /* 0x000fe400078e00ff */
[----:B------:R-:W-:Y:S02]  /*10490*/  IMAD.MOV.U32 R15, RZ, RZ, -0x1 ;  /* 0xffffffffff0f7424 */ /* 0x000fe400078e00ff */
[----:B------:R-:W-:-:S07]  /*104a0*/  IMAD.MOV.U32 R5, RZ, RZ, R14 ;  /* 0x000000ffff057224 */ /* 0x000fce00078e000e */
[----:B------:R-:W-:Y:S05]  /*104b0*/  WARPSYNC.COLLECTIVE R15, `(.L_x_262) ;  /* 0x000000000f087348 */ /* 0x000fea0003c00000 */
[----:B------:R0:W1:Y:S02]  /*104c0*/  SHFL.IDX P6, R14, R13, R12, R11 ;  /* 0x0000000c0d0e7389 */ /* 0x00006400000c000b */
[----:B01----:R-:W-:Y:S01]  /*104d0*/  ENDCOLLECTIVE ;  /* 0x000000000000791b */ /* 0x003fe20003800000 */
.L_x_262:
[----:B------:R-:W-:Y:S01]  /*104e0*/  IMAD.MOV.U32 R4, RZ, RZ, R14 ;  /* 0x000000ffff047224 */ /* 0x000fe200078e000e */
[----:B------:R-:W-:Y:S06]  /*104f0*/  BRA `(.L_x_263) ;  /* 0xffffffec00047947 */ /* 0x000fec000383ffff */
.L_x_220:
[----:B------:R-:W-:Y:S01]  /*10500*/  BSSY B0, `(.L_x_264) ;  /* 0x0000008000007945 */ /* 0x000fe20003800000 */
[----:B-----5:R-:W-:Y:S01]  /*10510*/  IMAD.MOV.U32 R13, RZ, RZ, R2 ;  /* 0x000000ffff0d7224 */ /* 0x020fe200078e0002 */
[----:B------:R-:W-:Y:S01]  /*10520*/  MOV R11, RZ ;  /* 0x000000ff000b7202 */ /* 0x000fe20000000f00 */
[----:B------:R-:W-:Y:S02]  /*10530*/  IMAD.MOV.U32 R12, RZ, RZ, 0x1 ;  /* 0x00000001ff0c7424 */ /* 0x000fe400078e00ff */
[----:B------:R-:W-:-:S07]  /*10540*/  IMAD.MOV.U32 R15, RZ, RZ, -0x1 ;  /* 0xffffffffff0f7424 */ /* 0x000fce00078e00ff */
[----:B01234-:R-:W-:Y:S05]  /*10550*/  WARPSYNC.COLLECTIVE R15, `(.L_x_265) ;  /* 0x000000000f087348 */ /* 0x01ffea0003c00000 */
[----:B------:R0:W0:Y:S02]  /*10560*/  SHFL.UP P6, R14, R13, R12, R11 ;  /* 0x0400000c0d0e7389 */ /* 0x00002400000c000b */
[----:B01234-:R-:W-:Y:S01]  /*10570*/  ENDCOLLECTIVE ;  /* 0x000000000000791b */ /* 0x01ffe20003800000 */
.L_x_265:
[----:B------:R-:W-:Y:S05]  /*10580*/  BSYNC B0 ;  /* 0x0000000000007941 */ /* 0x000fea0003800000 */
.L_x_264:
[C---:B------:R-:W-:Y:S01]  /*10590*/  ISETP.NE.AND P0, PT, R27.reuse, RZ, PT ;  /* 0x000000ff1b00720c */ /* 0x040fe20003f05270 */
[----:B------:R-:W-:Y:S02]  /*105a0*/  IMAD.MOV.U32 R12, RZ, RZ, 0x2 ;  /* 0x00000002ff0c7424 */ /* 0x000fe400078e00ff */
[----:B------:R-:W-:Y:S01]  /*105b0*/  IMAD.MOV.U32 R11, RZ, RZ, RZ ;  /* 0x000000ffff0b7224 */ /* 0x000fe200078e00ff */
[----:B------:R-:W-:Y:S01]  /*105c0*/  SEL R13, R14, RZ, P0 ;  /* 0x000000ff0e0d7207 */ /* 0x000fe20000000000 */
[----:B------:R-:W-:Y:S01]  /*105d0*/  IMAD.MOV.U32 R15, RZ, RZ, -0x1 ;  /* 0xffffffffff0f7424 */ /* 0x000fe200078e00ff */
[----:B------:R-:W-:-:S03]  /*105e0*/  ISETP.GE.U32.AND P0, PT, R27, 0x2, PT ;  /* 0x000000021b00780c */ /* 0x000fc60003f06070 */
[----:B------:R-:W-:-:S10]  /*105f0*/  IMAD.IADD R13, R2, 0x1, R13 ;  /* 0x00000001020d7824 */ /* 0x000fd400078e020d */
[----:B------:R-:W-:Y:S05]  /*10600*/  WARPSYNC.COLLECTIVE R15, `(.L_x_266) ;  /* 0x000000000f087348 */ /* 0x000fea0003c00000 */
[----:B------:R0:W1:Y:S02]  /*10610*/  SHFL.UP P6, R14, R13, R12, R11 ;  /* 0x0400000c0d0e7389 */ /* 0x00006400000c000b */
[----:B01----:R-:W-:Y:S01]  /*10620*/  ENDCOLLECTIVE ;  /* 0x000000000000791b */ /* 0x003fe20003800000 */
.L_x_266:
[----:B------:R-:W-:Y:S01]  /*10630*/  IMAD.MOV.U32 R12, RZ, RZ, 0x4 ;  /* 0x00000004ff0c7424 */ /* 0x000fe200078e00ff */
[----:B------:R-:W-:Y:S02]  /*10640*/  SEL R14, R14, RZ, P0 ;  /* 0x000000ff0e0e7207 */ /* 0x000fe40000000000 */
[----:B------:R-:W-:-:S03]  /*10650*/  ISETP.GE.U32.AND P0, PT, R27, 0x4, PT ;  /* 0x000000041b00780c */ /* 0x000fc60003f06070 */
[----:B------:R-:W-:-:S05]  /*10660*/  IMAD.IADD R3, R13, 0x1, R14 ;  /* 0x000000010d037824 */ /* 0x000fca00078e020e */
[----:B------:R-:W-:-:S07]  /*10670*/  MOV R13, R3 ;  /* 0x00000003000d7202 */ /* 0x000fce0000000f00 */
[----:B------:R-:W-:Y:S05]  /*10680*/  WARPSYNC.COLLECTIVE R15, `(.L_x_267) ;  /* 0x000000000f087348 */ /* 0x000fea0003c00000 */
[----:B------:R0:W1:Y:S02]  /*10690*/  SHFL.UP P6, R14, R13, R12, R11 ;  /* 0x0400000c0d0e7389 */ /* 0x00006400000c000b */
[----:B01----:R-:W-:Y:S01]  /*106a0*/  ENDCOLLECTIVE ;  /* 0x000000000000791b */ /* 0x003fe20003800000 */
.L_x_267:
[----:B------:R-:W-:Y:S01]  /*106b0*/  IMAD.MOV.U32 R12, RZ, RZ, 0x8 ;  /* 0x00000008ff0c7424 */ /* 0x000fe200078e00ff */
[----:B------:R-:W-:Y:S02]  /*106c0*/  SEL R6, R14, RZ, P0 ;  /* 0x000000ff0e067207 */ /* 0x000fe40000000000 */
[----:B------:R-:W-:-:S03]  /*106d0*/  ISETP.GE.U32.AND P0, PT, R27, 0x8, PT ;  /* 0x000000081b00780c */ /* 0x000fc60003f06070 */
[----:B------:R-:W-:-:S04]  /*106e0*/  IMAD.IADD R6, R3, 0x1, R6 ;  /* 0x0000000103067824 */ /* 0x000fc800078e0206 */
[----:B------:R-:W-:-:S07]  /*106f0*/  IMAD.MOV.U32 R13, RZ, RZ, R6 ;  /* 0x000000ffff0d7224 */ /* 0x000fce00078e0006 */
[----:B------:R-:W-:Y:S05]  /*10700*/  WARPSYNC.COLLECTIVE R15, `(.L_x_268) ;  /* 0x000000000f087348 */ /* 0x000fea0003c00000 */
[----:B------:R0:W1:Y:S02]  /*10710*/  SHFL.UP P6, R14, R13, R12, R11 ;  /* 0x0400000c0d0e7389 */ /* 0x00006400000c000b */
[----:B01----:R-:W-:Y:S01]  /*10720*/  ENDCOLLECTIVE ;  /* 0x000000000000791b */ /* 0x003fe20003800000 */
.L_x_268:
[----:B------:R-:W-:Y:S02]  /*10730*/  MOV R12, 0x10 ;  /* 0x00000010000c7802 */ /* 0x000fe40000000f00 */
[----:B------:R-:W-:Y:S02]  /*10740*/  SEL R7, R14, RZ, P0 ;  /* 0x000000ff0e077207 */ /* 0x000fe40000000000 */
[----:B------:R-:W-:-:S03]  /*10750*/  ISETP.GE.U32.AND P0, PT, R27, 0x10, PT ;  /* 0x000000101b00780c */ /* 0x000fc60003f06070 */
[----:B------:R-:W-:-:S04]  /*10760*/  IMAD.IADD R7, R6, 0x1, R7 ;  /* 0x0000000106077824 */ /* 0x000fc800078e0207 */
[----:B------:R-:W-:-:S07]  /*10770*/  IMAD.MOV.U32 R13, RZ, RZ, R7 ;  /* 0x000000ffff0d7224 */ /* 0x000fce00078e0007 */
[----:B------:R-:W-:Y:S05]  /*10780*/  WARPSYNC.COLLECTIVE R15, `(.L_x_269) ;  /* 0x000000000f087348 */ /* 0x000fea0003c00000 */
[----:B------:R0:W1:Y:S02]  /*10790*/  SHFL.UP P6, R14, R13, R12, R11 ;  /* 0x0400000c0d0e7389 */ /* 0x00006400000c000b */
[----:B01----:R-:W-:Y:S01]  /*107a0*/  ENDCOLLECTIVE ;  /* 0x000000000000791b */ /* 0x003fe20003800000 */
.L_x_269:
[----:B------:R-:W-:Y:S02]  /*107b0*/  IMAD.MOV.U32 R12, RZ, RZ, 0x1f ;  /* 0x0000001fff0c7424 */ /* 0x000fe400078e00ff */
[----:B------:R-:W-:Y:S01]  /*107c0*/  IMAD.MOV.U32 R11, RZ, RZ, 0x1f ;  /* 0x0000001fff0b7424 */ /* 0x000fe200078e00ff */
[----:B------:R-:W-:-:S05]  /*107d0*/  SEL R8, R14, RZ, P0 ;  /* 0x000000ff0e087207 */ /* 0x000fca0000000000 */
[----:B------:R-:W-:-:S04]  /*107e0*/  IMAD.IADD R8, R7, 0x1, R8 ;  /* 0x0000000107087824 */ /* 0x000fc800078e0208 */
[----:B------:R-:W-:-:S07]  /*107f0*/  IMAD.MOV.U32 R13, RZ, RZ, R8 ;  /* 0x000000ffff0d7224 */ /* 0x000fce00078e0008 */
[----:B------:R-:W-:Y:S05]  /*10800*/  WARPSYNC.COLLECTIVE R15, `(.L_x_270) ;  /* 0x000000000f087348 */ /* 0x000fea0003c00000 */
[----:B------:R0:W1:Y:S02]  /*10810*/  SHFL.IDX P6, R14, R13, R12, R11 ;  /* 0x0000000c0d0e7389 */ /* 0x00006400000c000b */
[----:B01----:R-:W-:Y:S01]  /*10820*/  ENDCOLLECTIVE ;  /* 0x000000000000791b */ /* 0x003fe20003800000 */
.L_x_270:
[----:B------:R-:W-:Y:S05]  /*10830*/  BRA `(.L_x_271) ;  /* 0xffffffe800c07947 */ /* 0x000fea000383ffff */
.L_x_225:
[----:B------:R-:W-:Y:S01]  /*10840*/  BSSY B0, `(.L_x_272) ;  /* 0x0000008000007945 */ /* 0x000fe20003800000 */
[----:B-----5:R-:W-:Y:S01]  /*10850*/  IMAD.MOV.U32 R13, RZ, RZ, R2 ;  /* 0x000000ffff0d7224 */ /* 0x020fe200078e0002 */
[----:B------:R-:W-:Y:S01]  /*10860*/  MOV R11, RZ ;  /* 0x000000ff000b7202 */ /* 0x000fe20000000f00 */
[----:B------:R-:W-:Y:S02]  /*10870*/  IMAD.MOV.U32 R12, RZ, RZ, 0x1 ;  /* 0x00000001ff0c7424 */ /* 0x000fe400078e00ff */
[----:B------:R-:W-:-:S07]  /*10880*/  IMAD.MOV.U32 R15, RZ, RZ, -0x1 ;  /* 0xffffffffff0f7424 */ /* 0x000fce00078e00ff */
[----:B012---:R-:W-:Y:S05]  /*10890*/  WARPSYNC.COLLECTIVE R15, `(.L_x_273) ;  /* 0x000000000f087348 */ /* 0x007fea0003c00000 */
[----:B------:R3:W4:Y:S02]  /*108a0*/  SHFL.UP P6, R14, R13, R12, R11 ;  /* 0x0400000c0d0e7389 */ /* 0x00072400000c000b */
[----:B01234-:R-:W-:Y:S01]  /*108b0*/  ENDCOLLECTIVE ;  /* 0x000000000000791b */ /* 0x01ffe20003800000 */
.L_x_273:
[----:B------:R-:W-:Y:S05]  /*108c0*/  BSYNC B0 ;  /* 0x0000000000007941 */ /* 0x000fea0003800000 */
.L_x_272:
        /* <DEDUP_REMOVED lines=10> */
.L_x_274:
        /* <DEDUP_REMOVED lines=8> */
.L_x_275:
        /* <DEDUP_REMOVED lines=8> */
.L_x_276:
        /* <DEDUP_REMOVED lines=8> */
.L_x_277:
        /* <DEDUP_REMOVED lines=8> */
.L_x_278:
[----:B------:R-:W-:Y:S05]  /*10b70*/  BRA `(.L_x_279) ;  /* 0xffffffe8009c7947 */ /* 0x000fea000383ffff */
.L_x_227:
[----:B------:R-:W-:Y:S01]  /*10b80*/  BSSY B0, `(.L_x_280) ;  /* 0x0000006000007945 */ /* 0x000fe20003800000 */
[----:B------:R-:W-:Y:S01]  /*10b90*/  PLOP3.LUT P6, PT, P6, PT, PT, 0x8, 0x0 ;  /* 0x000000000000781c */ /* 0x000fe200037ce170 */
[----:B------:R-:W-:-:S12]  /*10ba0*/  IMAD.MOV.U32 R15, RZ, RZ, -0x1 ;  /* 0xffffffffff0f7424 */ /* 0x000fd800078e00ff */
[----:B01----:R-:W-:Y:S05]  /*10bb0*/  WARPSYNC.COLLECTIVE R15, `(.L_x_281) ;  /* 0x000000000f087348 */ /* 0x003fea0003c00000 */
[----:B------:R-:W-:Y:S01]  /*10bc0*/  VOTE.ANY R14, PT, P6 ;  /* 0x00000000000e7806 */ /* 0x000fe200030e0100 */
[----:B01----:R-:W-:Y:S06]  /*10bd0*/  ENDCOLLECTIVE ;  /* 0x000000000000791b */ /* 0x003fec0003800000 */
.L_x_281:
[----:B------:R-:W-:Y:S05]  /*10be0*/  BSYNC B0 ;  /* 0x0000000000007941 */ /* 0x000fea0003800000 */
.L_x_280:
[----:B------:R-:W-:Y:S01]  /*10bf0*/  IMAD.MOV.U32 R3, RZ, RZ, R14 ;  /* 0x000000ffff037224 */ /* 0x000fe200078e000e */
[----:B------:R-:W-:Y:S01]  /*10c00*/  MOV R13, R2 ;  /* 0x00000002000d7202 */ /* 0x000fe20000000f00 */
[----:B------:R-:W-:Y:S02]  /*10c10*/  IMAD.MOV.U32 R11, RZ, RZ, 0x1f ;  /* 0x0000001fff0b7424 */ /* 0x000fe400078e00ff */
[----:B------:R-:W0:Y:S01]  /*10c20*/  POPC R4, R3 ;  /* 0x0000000300047309 */ /* 0x000e220000000000 */
[----:B------:R-:W-:Y:S02]  /*10c30*/  IMAD.MOV.U32 R15, RZ, RZ, -0x1 ;  /* 0xffffffffff0f7424 */ /* 0x000fe400078e00ff */
[----:B0-----:R-:W-:-:S07]  /*10c40*/  IMAD.MOV.U32 R12, RZ, RZ, R4 ;  /* 0x000000ffff0c7224 */ /* 0x001fce00078e0004 */
[----:B------:R-:W-:Y:S05]  /*10c50*/  WARPSYNC.COLLECTIVE R15, `(.L_x_282) ;  /* 0x000000000f087348 */ /* 0x000fea0003c00000 */
[----:B------:R0:W1:Y:S02]  /*10c60*/  SHFL.IDX P6, R14, R13, R12, R11 ;  /* 0x0000000c0d0e7389 */ /* 0x00006400000c000b */
[----:B01----:R-:W-:Y:S01]  /*10c70*/  ENDCOLLECTIVE ;  /* 0x000000000000791b */ /* 0x003fe20003800000 */
.L_x_282:
[----:B------:R-:W-:Y:S01]  /*10c80*/  IMAD.MOV.U32 R17, RZ, RZ, R14 ;  /* 0x000000ffff117224 */ /* 0x000fe200078e000e */
[----:B------:R-:W-:Y:S06]  /*10c90*/  BRA `(.L_x_283) ;  /* 0xffffffe8008c7947 */ /* 0x000fec000383ffff */
.L_x_229:
[----:B------:R-:W-:Y:S01]  /*10ca0*/  BSSY B0, `(.L_x_284) ;  /* 0x0000007000007945 */ /* 0x000fe20003800000 */
[----:B------:R-:W-:Y:S01]  /*10cb0*/  IMAD.MOV.U32 R13, RZ, RZ, R8 ;  /* 0x000000ffff0d7224 */ /* 0x000fe200078e0008 */
[----:B------:R-:W-:Y:S01]  /*10cc0*/  MOV R15, 0xffffffff ;  /* 0xffffffff000f7802 */ /* 0x000fe20000000f00 */
[----:B------:R-:W-:-:S07]  /*10cd0*/  IMAD.MOV.U32 R11, RZ, RZ, 0x1f ;  /* 0x0000001fff0b7424 */ /* 0x000fce00078e00ff */
[----:B0123--:R-:W-:Y:S05]  /*10ce0*/  WARPSYNC.COLLECTIVE R15, `(.L_x_285) ;  /* 0x000000000f087348 */ /* 0x00ffea0003c00000 */
[----:B------:R4:W0:Y:S02]  /*10cf0*/  SHFL.IDX P6, R14, R13, R12, R11 ;  /* 0x0000000c0d0e7389 */ /* 0x00082400000c000b */
[----:B01234-:R-:W-:Y:S01]  /*10d00*/  ENDCOLLECTIVE ;  /* 0x000000000000791b */ /* 0x01ffe20003800000 */
.L_x_285:
[----:B------:R-:W-:Y:S05]  /*10d10*/  BSYNC B0 ;  /* 0x0000000000007941 */ /* 0x000fea0003800000 */
.L_x_284:
[----:B------:R-:W-:Y:S05]  /*10d20*/  BRA `(.L_x_228) ;  /* 0xffffffe800847947 */ /* 0x000fea000383ffff */
.L_x_233:
[----:B0-----:R0:W2:Y:S02]  /*10d30*/  SYNCS.PHASECHK.TRANS64.TRYWAIT P0, [R9+URZ+0x31c20], R0 ;  /* 0x031c2000090075a7 */ /* 0x0010a4000800017f */
[----:B--2---:R-:W-:Y:S05]  /*10d40*/  @!P0 NANOSLEEP.SYNCS 0x989680 ;  /* 0x009896800000895d */ /* 0x004fea0003900000 */
[----:B------:R-:W2:Y:S02]  /*10d50*/  @!P0 SYNCS.PHASECHK.TRANS64 P0, [R9+URZ+0x31c20], R0 ;  /* 0x031c2000090085a7 */ /* 0x000ea4000800007f */
[----:B--2---:R-:W-:Y:S05]  /*10d60*/  @!P0 BRA `(.L_x_233) ;  /* 0xfffffffc00f08947 */ /* 0x004fea000383ffff */
[----:B------:R-:W-:Y:S05]  /*10d70*/  BRA `(.L_x_286) ;  /* 0xffffffec00607947 */ /* 0x000fea000383ffff */
.L_x_234:
[----:B------:R-:W2:Y:S01]  /*10d80*/  S2R R2, SR_TID.X ;  /* 0x0000000000027919 */ /* 0x000ea20000002100 */
[----:B------:R-:W-:Y:S01]  /*10d90*/  BSSY B0, `(.L_x_287) ;  /* 0x000000a000007945 */ /* 0x000fe20003800000 */
[----:B------:R-:W-:Y:S02]  /*10da0*/  IMAD.MOV.U32 R12, RZ, RZ, RZ ;  /* 0x000000ffff0c7224 */ /* 0x000fe400078e00ff */
[----:B------:R-:W-:Y:S02]  /*10db0*/  IMAD.MOV.U32 R11, RZ, RZ, 0x1f ;  /* 0x0000001fff0b7424 */ /* 0x000fe400078e00ff */
[----:B------:R-:W-:Y:S01]  /*10dc0*/  IMAD.MOV.U32 R15, RZ, RZ, -0x1 ;  /* 0xffffffffff0f7424 */ /* 0x000fe200078e00ff */
[----:B--2---:R-:W-:-:S04]  /*10dd0*/  SHF.R.U32.HI R2, RZ, 0x5, R2 ;  /* 0x00000005ff027819 */ /* 0x004fc80000011602 */
[----:B------:R-:W-:-:S05]  /*10de0*/  LOP3.LUT R2, R2, 0x3, RZ, 0xc0, !PT ;  /* 0x0000000302027812 */ /* 0x000fca00078ec0ff */
[----:B------:R-:W-:-:S07]  /*10df0*/  IMAD.MOV.U32 R13, RZ, RZ, R2 ;  /* 0x000000ffff0d7224 */ /* 0x000fce00078e0002 */
[----:B01----:R-:W-:Y:S05]  /*10e00*/  WARPSYNC.COLLECTIVE R15, `(.L_x_288) ;  /* 0x000000000f087348 */ /* 0x003fea0003c00000 */
[----:B------:R2:W3:Y:S02]  /*10e10*/  SHFL.IDX P6, R14, R13, R12, R11 ;  /* 0x0000000c0d0e7389 */ /* 0x0004e400000c000b */
[----:B0123--:R-:W-:Y:S01]  /*10e20*/  ENDCOLLECTIVE ;  /* 0x000000000000791b */ /* 0x00ffe20003800000 */
.L_x_288:
[----:B------:R-:W-:Y:S05]  /*10e30*/  BSYNC B0 ;  /* 0x0000000000007941 */ /* 0x000fea0003800000 */
.L_x_287:
[----:B------:R-:W-:Y:S05]  /*10e40*/  BRA `(.L_x_289) ;  /* 0xffffffec00487947 */ /* 0x000fea000383ffff */
.L_x_237:
[----:B------:R-:W-:Y:S01]  /*10e50*/  BSSY B1, `(.L_x_290) ;  /* 0x0000006000017945 */ /* 0x000fe20003800000 */
[----:B------:R-:W-:-:S07]  /*10e60*/  IMAD.MOV.U32 R15, RZ, RZ, -0x1 ;  /* 0xffffffffff0f7424 */ /* 0x000fce00078e00ff */
[----:B01----:R-:W-:Y:S05]  /*10e70*/  WARPSYNC.COLLECTIVE R15, `(.L_x_291) ;  /* 0x000000000f0c7348 */ /* 0x003fea0003c00000 */
[----:B------:R-:W-:Y:S02]  /*10e80*/  ELECT P6, UR62, PT ;  /* 0x00000000003e782f */ /* 0x000fe400038c0000 */
[----:B------:R-:W-:Y:S01]  /*10e90*/  MOV R14, UR62 ;  /* 0x0000003e000e7c02 */ /* 0x000fe20008000f00 */
[----:B01----:R-:W-:Y:S10]  /*10ea0*/  ENDCOLLECTIVE ;  /* 0x000000000000791b */ /* 0x003ff40003800000 */
.L_x_291:
[----:B------:R-:W-:Y:S05]  /*10eb0*/  BSYNC B1 ;  /* 0x0000000000017941 */ /* 0x000fea0003800000 */
.L_x_290:
[----:B------:R-:W-:Y:S05]  /*10ec0*/  BRA `(.L_x_292) ;  /* 0xffffffec00407947 */ /* 0x000fea000383ffff */
.L_x_239:
[----:B0-----:R0:W2:Y:S02]  /*10ed0*/  SYNCS.PHASECHK.TRANS64.TRYWAIT P0, [R7+URZ], R2 ;  /* 0x00000002070075a7 */ /* 0x0010a4000800017f */
[----:B--2---:R-:W-:Y:S05]  /*10ee0*/  @!P0 NANOSLEEP.SYNCS 0x989680 ;  /* 0x009896800000895d */ /* 0x004fea0003900000 */
[----:B------:R-:W2:Y:S02]  /*10ef0*/  @!P0 SYNCS.PHASECHK.TRANS64 P0, [R7+URZ], R2 ;  /* 0x00000002070085a7 */ /* 0x000ea4000800007f */
[----:B--2---:R-:W-:Y:S05]  /*10f00*/  @!P0 BRA `(.L_x_239) ;  /* 0xfffffffc00f08947 */ /* 0x004fea000383ffff */
[----:B------:R-:W-:Y:S05]  /*10f10*/  BRA `(.L_x_293) ;  /* 0xffffffec00747947 */ /* 0x000fea000383ffff */
.L_x_240:
[----:B--2---:R2:W3:Y:S02]  /*10f20*/  SYNCS.PHASECHK.TRANS64.TRYWAIT P0, [R3+URZ], R0 ;  /* 0x00000000030075a7 */ /* 0x0044e4000800017f */
[----:B---3--:R-:W-:Y:S05]  /*10f30*/  @!P0 NANOSLEEP.SYNCS 0x989680 ;  /* 0x009896800000895d */ /* 0x008fea0003900000 */
[----:B------:R-:W3:Y:S02]  /*10f40*/  @!P0 SYNCS.PHASECHK.TRANS64 P0, [R3+URZ], R0 ;  /* 0x00000000030085a7 */ /* 0x000ee4000800007f */
[----:B---3--:R-:W-:Y:S05]  /*10f50*/  @!P0 BRA `(.L_x_240) ;  /* 0xfffffffc00f08947 */ /* 0x008fea000383ffff */
[----:B------:R-:W-:Y:S05]  /*10f60*/  BRA `(.L_x_294) ;  /* 0xffffffec00687947 */ /* 0x000fea000383ffff */
.L_x_242:
[----:B--2---:R2:W3:Y:S02]  /*10f70*/  SYNCS.PHASECHK.TRANS64.TRYWAIT P0, [R5+URZ], R2 ;  /* 0x00000002050075a7 */ /* 0x0044e4000800017f */
[----:B---3--:R-:W-:Y:S05]  /*10f80*/  @!P0 NANOSLEEP.SYNCS 0x989680 ;  /* 0x009896800000895d */ /* 0x008fea0003900000 */
[----:B------:R-:W3:Y:S02]  /*10f90*/  @!P0 SYNCS.PHASECHK.TRANS64 P0, [R5+URZ], R2 ;  /* 0x00000002050085a7 */ /* 0x000ee4000800007f */
[----:B---3--:R-:W-:Y:S05]  /*10fa0*/  @!P0 BRA `(.L_x_242) ;  /* 0xfffffffc00f08947 */ /* 0x008fea000383ffff */
[----:B------:R-:W-:Y:S05]  /*10fb0*/  BRA `(.L_x_295) ;  /* 0xffffffec006c7947 */ /* 0x000fea000383ffff */
.L_x_296:
        /* <DEDUP_REMOVED lines=12> */
.L_x_2205:


//--------------------- .text._ZN7cutlass13device_kernelIN5flash11enable_sm90INS1_16FlashAttnFwdSm90INS1_25CollectiveMainloopFwdSm90ILi2EN4cute5tupleIJNS5_1CILi1EEES8_S8_EEENS6_IJNS7_ILi192EEENS7_ILi144EEENS7_ILi96EEEEEELi96ENS_6half_tEfNS_4arch4Sm90ELb0ELb0ELb1ELb1ELb0ELb1ELb0ELb0ELb1ELb0ELb0ELb0EEENS1_21CollectiveEpilogueFwdINS6_IJSA_SC_SB_EEES9_SE_SG_Li384ELb1ELb0ELb0ELb0EEENS1_36VarlenDynamicPersistentTileSchedulerILi192ELi144ELi384ELi32ELb0ELb0ELb1ELb0ELb1ELb1EEEEEEEEEvNT_6ParamsE --------------------------
	.section	.text._ZN7cutlass13device_kernelIN5flash11enable_sm90INS1_16FlashAttnFwdSm90INS1_25CollectiveMainloopFwdSm90ILi2EN4cute5tupleIJNS5_1CILi1EEES8_S8_EEENS6_IJNS7_ILi192EEENS7_ILi144EEENS7_ILi96EEEEEELi96ENS_6half_tEfNS_4arch4Sm90ELb0ELb0ELb1ELb1ELb0ELb1ELb0ELb0ELb1ELb0ELb0ELb0EEENS1_21CollectiveEpilogueFwdINS6_IJSA_SC_SB_EEES9_SE_SG_Li384ELb1ELb0ELb0ELb0EEENS1_36VarlenDynamicPersistentTileSchedulerILi192ELi144ELi384ELi32ELb0ELb0ELb1ELb0ELb1ELb1EEEEEEEEEvNT_6ParamsE,"ax",@progbits
	.align	128
.text._ZN7cutlass13device_kernelIN5flash11enable_sm90INS1_16FlashAttnFwdSm90INS1_25CollectiveMainloopFwdSm90ILi2EN4cute5tupleIJNS5_1CILi1EEES8_S8_EEENS6_IJNS7_ILi192EEENS7_ILi144EEENS7_ILi96EEEEEELi96ENS_6half_tEfNS_4arch4Sm90ELb0ELb0ELb1ELb1ELb0ELb1ELb0ELb0ELb1ELb0ELb0ELb0EEENS1_21CollectiveEpilogueFwdINS6_IJSA_SC_SB_EEES9_SE_SG_Li384ELb1ELb0ELb0ELb0EEENS1_36VarlenDynamicPersistentTileSchedulerILi192ELi144ELi384ELi32ELb0ELb0ELb1ELb0ELb1ELb1EEEEEEEEEvNT_6ParamsE:
        .type           _ZN7cutlass13device_kernelIN5flash11enable_sm90INS1_16FlashAttnFwdSm90INS1_25CollectiveMainloopFwdSm90ILi2EN4cute5tupleIJNS5_1CILi1EEES8_S8_EEENS6_IJNS7_ILi192EEENS7_ILi144EEENS7_ILi96EEEEEELi96ENS_6half_tEfNS_4arch4Sm90ELb0ELb0ELb1ELb1ELb0ELb1ELb0ELb0ELb1ELb0ELb0ELb0EEENS1_21CollectiveEpilogueFwdINS6_IJSA_SC_SB_EEES9_SE_SG_Li384ELb1ELb0ELb0ELb0EEENS1_36VarlenDynamicPersistentTileSchedulerILi192ELi144ELi384ELi32ELb0ELb0ELb1ELb0ELb1ELb1EEEEEEEEEvNT_6ParamsE,@function
        .size           _ZN7cutlass13device_kernelIN5flash11enable_sm90INS1_16FlashAttnFwdSm90INS1_25CollectiveMainloopFwdSm90ILi2EN4cute5tupleIJNS5_1CILi1EEES8_S8_EEENS6_IJNS7_ILi192EEENS7_ILi144EEENS7_ILi96EEEEEELi96ENS_6half_tEfNS_4arch4Sm90ELb0ELb0ELb1ELb1ELb0ELb1ELb0ELb0ELb1ELb0ELb0ELb0EEENS1_21CollectiveEpilogueFwdINS6_IJSA_SC_SB_EEES9_SE_SG_Li384ELb1ELb0ELb0ELb0EEENS1_36VarlenDynamicPersistentTileSchedulerILi192ELi144ELi384ELi32ELb0ELb0ELb1ELb0ELb1ELb1EEEEEEEEEvNT_6ParamsE,(.L_x_2206 - _ZN7cutlass13device_kernelIN5flash11enable_sm90INS1_16FlashAttnFwdSm90INS1_25CollectiveMainloopFwdSm90ILi2EN4cute5tupleIJNS5_1CILi1EEES8_S8_EEENS6_IJNS7_ILi192EEENS7_ILi144EEENS7_ILi96EEEEEELi96ENS_6half_tEfNS_4arch4Sm90ELb0ELb0ELb1ELb1ELb0ELb1ELb0ELb0ELb1ELb0ELb0ELb0EEENS1_21CollectiveEpilogueFwdINS6_IJSA_SC_SB_EEES9_SE_SG_Li384ELb1ELb0ELb0ELb0EEENS1_36VarlenDynamicPersistentTileSchedulerILi192ELi144ELi384ELi32ELb0ELb0ELb1ELb0ELb1ELb1EEEEEEEEEvNT_6ParamsE)
        .other          _ZN7cutlass13device_kernelIN5flash11enable_sm90INS1_16FlashAttnFwdSm90INS1_25CollectiveMainloopFwdSm90ILi2EN4cute5tupleIJNS5_1CILi1EEES8_S8_EEENS6_IJNS7_ILi192EEENS7_ILi144EEENS7_ILi96EEEEEELi96ENS_6half_tEfNS_4arch4Sm90ELb0ELb0ELb1ELb1ELb0ELb1ELb0ELb0ELb1ELb0ELb0ELb0EEENS1_21CollectiveEpilogueFwdINS6_IJSA_SC_SB_EEES9_SE_SG_Li384ELb1ELb0ELb0ELb0EEENS1_36VarlenDynamicPersistentTileSchedulerILi192ELi144ELi384ELi32ELb0ELb0ELb1ELb0ELb1ELb1EEEEEEEEEvNT_6ParamsE,@"STO_CUDA_ENTRY STV_DEFAULT"
_ZN7cutlass13device_kernelIN5flash11enable_sm90INS1_16FlashAttnFwdSm90INS1_25CollectiveMainloopFwdSm90ILi2EN4cute5tupleIJNS5_1CILi1EEES8_S8_EEENS6_IJNS7_ILi192EEENS7_ILi144EEENS7_ILi96EEEEEELi96ENS_6half_tEfNS_4arch4Sm90ELb0ELb0ELb1ELb1ELb0ELb1ELb0ELb0ELb1ELb0ELb0ELb0EEENS1_21CollectiveEpilogueFwdINS6_IJSA_SC_SB_EEES9_SE_SG_Li384ELb1ELb0ELb0ELb0EEENS1_36VarlenDynamicPersistentTileSchedulerILi192ELi144ELi384ELi32ELb0ELb0ELb1ELb0ELb1ELb1EEEEEEEEEvNT_6ParamsE:
[----:B------:R-:W0:Y:S02]  /*0000*/  LDC R1, c[0x0][0x28] ;  /* 0x00000a00ff017b82 */ /* 0x000e240000000800 */
[----:B0-----:R-:W-:Y:S01]  /*0010*/  VIADD R1, R1, 0xffffff40 ;  /* 0xffffff4001017836 */ /* 0x001fe20000000000 */
[----:B------:R-:W0:Y:S01]  /*0020*/  S2R R3, SR_TID.X ;  /* 0x0000000000037919 */ /* 0x000e220000002100 */
[----:B------:R-:W-:Y:S01]  /*0030*/  ELECT P0, URZ, PT ;  /* 0x00000000003f782f */ /* 0x000fe20003800000 */
[----:B------:R-:W-:Y:S01]  /*0040*/  BSSY B0, `(.L_x_297) ;  /* 0x0000017000007945 */ /* 0x000fe20003800000 */
[--C-:B0-----:R-:W-:Y:S02]  /*0050*/  SHF.R.U32.HI R0, RZ, 0x5, R3.reuse ;  /* 0x00000005ff007819 */ /* 0x101fe40000011603 */
[----:B------:R-:W-:-:S03]  /*0060*/  SHF.R.U32.HI R3, RZ, 0x7, R3 ;  /* 0x00000007ff037819 */ /* 0x000fc60000011603 */
[----:B------:R-:W0:Y:S02]  /*0070*/  SHFL.IDX PT, R2, R0, RZ, 0x1f ;  /* 0x00001fff00027589 */ /* 0x000e2400000e0000 */
[----:B0-----:R-:W-:-:S13]  /*0080*/  ISETP.EQ.AND P0, PT, R2, RZ, P0 ;  /* 0x000000ff0200720c */ /* 0x001fda0000702270 */
[----:B------:R-:W-:Y:S05]  /*0090*/  @!P0 BRA `(.L_x_298) ;  /* 0x0000000000448947 */ /* 0x000fea0003800000 */
[----:B------:R-:W-:Y:S02]  /*00a0*/  ULDC.64 UR4, c[0x0][0x198] ;  /* 0x0000660000047ab9 */ /* 0x000fe40000000a00 */
[----:B------:R-:W-:Y:S02]  /*00b0*/  UIADD3 UR6, UP0, UR4, 0x270, URZ ;  /* 0x0000027004067890 */ /* 0x000fe4000ff1e03f */
[----:B------:R-:W-:Y:S02]  /*00c0*/  UIADD3 UR8, UP1, UR4, 0x370, URZ ;  /* 0x0000037004087890 */ /* 0x000fe4000ff3e03f */
[----:B------:R-:W-:Y:S02]  /*00d0*/  UIADD3 UR10, UP2, UR4, 0x470, URZ ;  /* 0x00000470040a7890 */ /* 0x000fe4000ff5e03f */
[----:B------:R-:W-:Y:S02]  /*00e0*/  UIADD3 UR12, UP3, UR4, 0x570, URZ ;  /* 0x00000570040c7890 */ /* 0x000fe4000ff7e03f */
[----:B------:R-:W-:-:S02]  /*00f0*/  UIADD3 UR4, UP4, UR4, 0x670, URZ ;  /* 0x0000067004047890 */ /* 0x000fc4000ff9e03f */
[----:B------:R-:W-:Y:S02]  /*0100*/  UIADD3.X UR7, URZ, UR5, URZ, UP0, !UPT ;  /* 0x000000053f077290 */ /* 0x000fe400087fe43f */
[----:B------:R-:W-:Y:S02]  /*0110*/  UIADD3.X UR9, URZ, UR5, URZ, UP1, !UPT ;  /* 0x000000053f097290 */ /* 0x000fe40008ffe43f */
[----:B------:R-:W-:Y:S02]  /*0120*/  UIADD3.X UR11, URZ, UR5, URZ, UP2, !UPT ;  /* 0x000000053f0b7290 */ /* 0x000fe400097fe43f */
[----:B------:R-:W-:Y:S02]  /*0130*/  UIADD3.X UR13, URZ, UR5, URZ, UP3, !UPT ;  /* 0x000000053f0d7290 */ /* 0x000fe40009ffe43f */
[----:B------:R-:W-:Y:S01]  /*0140*/  UIADD3.X UR5, URZ, UR5, URZ, UP4, !UPT ;  /* 0x000000053f057290 */ /* 0x000fe2000a7fe43f */
[----:B------:R0:W-:Y:S02]  /*0150*/  UTMACCTL.PF [UR6] ;  /* 0x00000000060079b9 */ /* 0x0001e40008040000 */
[----:B------:R0:W-:Y:S02]  /*0160*/  UTMACCTL.PF [UR8] ;  /* 0x00000000080079b9 */ /* 0x0001e40008040000 */
[----:B------:R0:W-:Y:S02]  /*0170*/  UTMACCTL.PF [UR10] ;  /* 0x000000000a0079b9 */ /* 0x0001e40008040000 */
[----:B------:R0:W-:Y:S02]  /*0180*/  UTMACCTL.PF [UR12] ;  /* 0x000000000c0079b9 */ /* 0x0001e40008040000 */
[----:B------:R0:W-:Y:S02]  /*0190*/  UTMACCTL.PF [UR4] ;  /* 0x00000000040079b9 */ /* 0x0001e40008040000 */
[----:B0-----:R-:W-:Y:S01]  /*01a0*/  NOP ;  /* 0x0000000000007918 */ /* 0x001fe20000000000 */
.L_x_298:
[----:B------:R-:W-:Y:S05]  /*01b0*/  BSYNC B0 ;  /* 0x0000000000007941 */ /* 0x000fea0003800000 */
.L_x_297:
[----:B------:R-:W-:Y:S01]  /*01c0*/  VOTEU.ANY UP0, P0 ;  /* 0x00000000003f7886 */ /* 0x000fe20000000100 */
[----:B------:R-:W0:Y:S01]  /*01d0*/  SHFL.IDX PT, R3, R3, RZ, 0x1f ;  /* 0x00001fff03037589 */ /* 0x000e2200000e0000 */
[----:B------:R-:W-:Y:S01]  /*01e0*/  UMOV UR4, 0x1 ;  /* 0x0000000100047882 */ /* 0x000fe20000000000 */
[----:B------:R-:W-:Y:S01]  /*01f0*/  UMOV UR7, 0x180 ;  /* 0x0000018000077882 */ /* 0x000fe20000000000 */
[----:B------:R-:W-:Y:S01]  /*0200*/  VOTEU.ANY UP1, P0 ;  /* 0x00000000003f7886 */ /* 0x000fe20000020100 */
[----:B------:R-:W1:Y:S01]  /*0210*/  @UP0 S2UR UR8, SR_CgaCtaId ;  /* 0x00000000000809c3 */ /* 0x000e620000008800 */
[----:B------:R-:W2:Y:S01]  /*0220*/  SHFL.IDX PT, R2, R0, RZ, 0x1f ;  /* 0x00001fff00027589 */ /* 0x000ea200000e0000 */
[----:B------:R-:W-:Y:S01]  /*0230*/  @UP0 UMOV UR6, 0x400 ;  /* 0x0000040000060882 */ /* 0x000fe20000000000 */
[----:B------:R-:W-:-:S04]  /*0240*/  @UP0 UIADD3 UR4, -UR4, 0x100000, URZ ;  /* 0x0010000004040890 */ /* 0x000fc8000fffe13f */
[----:B------:R-:W-:Y:S02]  /*0250*/  @UP0 USHF.L.U32 UR5, UR4, 0xb, URZ ;  /* 0x0000000b04050899 */ /* 0x000fe4000800063f */
[----:B------:R-:W-:Y:S01]  /*0260*/  @UP0 USHF.L.U32 UR4, UR4, 0x1, URZ ;  /* 0x0000000104040899 */ /* 0x000fe2000800063f */
[----:B------:R-:W-:Y:S01]  /*0270*/  VOTEU.ANY UP2, P0 ;  /* 0x00000000003f7886 */ /* 0x000fe20000040100 */
[----:B0-----:R-:W-:Y:S01]  /*0280*/  R2UR UR9, R3 ;  /* 0x00000000030972ca */ /* 0x001fe200000e0000 */
[----:B-1----:R-:W-:Y:S01]  /*0290*/  @UP0 ULEA UR8, UR8, UR6, 0x18 ;  /* 0x0000000608080291 */ /* 0x002fe2000f8ec03f */
[----:B--2---:R-:W-:Y:S01]  /*02a0*/  ISETP.NE.AND P1, PT, R2, RZ, PT ;  /* 0x000000ff0200720c */ /* 0x004fe20003f25270 */
[----:B------:R-:W-:-:S04]  /*02b0*/  @UP0 UIADD3 UR6, -UR7, 0x100000, URZ ;  /* 0x0010000007060890 */ /* 0x000fc8000fffe13f */
[----:B------:R-:W-:Y:S02]  /*02c0*/  @UP0 USHF.L.U32 UR7, UR6, 0xb, URZ ;  /* 0x0000000b06070899 */ /* 0x000fe4000800063f */
[----:B------:R-:W-:-:S04]  /*02d0*/  @UP0 USHF.L.U32 UR6, UR6, 0x1, URZ ;  /* 0x0000000106060899 */ /* 0x000fc8000800063f */
[----:B------:R-:W-:Y:S01]  /*02e0*/  UISETP.NE.AND UP0, UPT, UR9, URZ, UPT ;  /* 0x0000003f0900728c */ /* 0x000fe2000bf05270 */
[----:B------:R-:W0:Y:S02]  /*02f0*/  FENCE.VIEW.ASYNC.S ;  /* 0x00000000000073c6 */ /* 0x000e240000000000 */
[----:B0-----:R0:W1:Y:S05]  /*0300*/  @UP1 SYNCS.EXCH.64 URZ, [UR8+0x31c00], UR4 ;  /* 0x031c0004083f15b2 */ /* 0x00106a0008000100 */
[----:B------:R0:W2:Y:S01]  /*0310*/  @UP2 SYNCS.EXCH.64 URZ, [UR8+0x31c20], UR6 ;  /* 0x031c2006083f25b2 */ /* 0x0000a20008000100 */
[----:B------:R-:W-:Y:S05]  /*0320*/  @P1 BRA `(.L_x_299) ;  /* 0x0000000000481947 */ /* 0x000fea0003800000 */
[----:B0-----:R-:W0:Y:S01]  /*0330*/  S2UR UR5, SR_CgaCtaId ;  /* 0x00000000000579c3 */ /* 0x001e220000008800 */
        /* <DEDUP_REMOVED lines=15> */
[----:B------:R3:W0:Y:S02]  /*0430*/  SYNCS.EXCH.64 URZ, [UR8+0x31c48], UR4 ;  /* 0x031c4804083f75b2 */ /* 0x0006240008000100 */
[----:B---3--:R-:W-:Y:S01]  /*0440*/  NOP ;  /* 0x0000000000007918 */ /* 0x008fe20000000000 */
.L_x_299:
[----:B------:R-:W3:Y:S01]  /*0450*/  SHFL.IDX PT, R2, R0, RZ, 0x1f ;  /* 0x00001fff00027589 */ /* 0x000ee200000e0000 */
[----:B------:R-:W-:Y:S01]  /*0460*/  NOP ;  /* 0x0000000000007918 */ /* 0x000fe20000000000 */
[----:B---3--:R-:W-:-:S13]  /*0470*/  ISETP.NE.AND P0, PT, R2, RZ, PT ;  /* 0x000000ff0200720c */ /* 0x008fda0003f05270 */
        /* <DEDUP_REMOVED lines=17> */
[----:B------:R3:W0:Y:S02]  /*0590*/  SYNCS.EXCH.64 URZ, [UR8+0x31c68], UR6 ;  /* 0x031c6806083f75b2 */ /* 0x0006240008000100 */
[----:B---3--:R-:W-:Y:S01]  /*05a0*/  NOP ;  /* 0x0000000000007918 */ /* 0x008fe20000000000 */
.L_x_300:
[----:B------:R-:W3:Y:S01]  /*05b0*/  SHFL.IDX PT, R2, R0, RZ, 0x1f ;  /* 0x00001fff00027589 */ /* 0x000ee200000e0000 */
[----:B------:R-:W-:Y:S01]  /*05c0*/  NOP ;  /* 0x0000000000007918 */ /* 0x000fe20000000000 */
[----:B---3--:R-:W-:-:S13]  /*05d0*/  ISETP.NE.AND P0, PT, R2, RZ, PT ;  /* 0x000000ff0200720c */ /* 0x008fda0003f05270 */
        /* <DEDUP_REMOVED lines=13> */
[----:B------:R3:W0:Y:S02]  /*06b0*/  SYNCS.EXCH.64 URZ, [UR6+0x31c88], UR4 ;  /* 0x031c8804063f75b2 */ /* 0x0006240008000100 */
[----:B---3--:R-:W-:Y:S01]  /*06c0*/  NOP ;  /* 0x0000000000007918 */ /* 0x008fe20000000000 */
.L_x_301:
        /* <DEDUP_REMOVED lines=22> */
.L_x_302:
        /* <DEDUP_REMOVED lines=22> */
.L_x_303:
[----:B0-----:R-:W-:Y:S01]  /*0990*/  UMOV UR4, 0x1 ;  /* 0x0000000100047882 */ /* 0x001fe20000000000 */
[----:B------:R-:W-:Y:S01]  /*09a0*/  PLOP3.LUT P0, PT, PT, PT, UP0, 0x80, 0x0 ;  /* 0x000000000000781c */ /* 0x000fe20003f0f008 */
[----:B------:R-:W-:Y:S01]  /*09b0*/  USEL UR4, UR4, 0x2, !UP0 ;  /* 0x0000000204047887 */ /* 0x000fe2000c000000 */
[----:B------:R-:W-:Y:S01]  /*09c0*/  NOP ;  /* 0x0000000000007918 */ /* 0x000fe20000000000 */
[----:B------:R-:W-:Y:S01]  /*09d0*/  ULDC.64 UR60, c[0x0][0x208] ;  /* 0x00008200003c7ab9 */ /* 0x000fe20000000a00 */
[----:B------:R-:W-:Y:S03]  /*09e0*/  BSSY B7, `(.L_x_304) ;  /* 0x0001b6e000077945 */ /* 0x000fe60003800000 */
[----:B------:R-:W-:-:S05]  /*09f0*/  IMAD.U32 R2, RZ, RZ, UR4 ;  /* 0x00000004ff027e24 */ /* 0x000fca000f8e00ff */
[----:B------:R0:W-:Y:S01]  /*0a00*/  STL [R1+0xa0], R2 ;  /* 0x0000a00201007387 */ /* 0x0001e20000100800 */
[----:B-12-4-:R-:W-:Y:S06]  /*0a10*/  BAR.SYNC.DEFER_BLOCKING 0x0 ;  /* 0x0000000000007b1d */ /* 0x016fec0000010000 */
[----:B------:R-:W-:Y:S05]  /*0a20*/  @!P0 BRA `(.L_x_305) ;  /* 0x0000016000988947 */ /* 0x000fea0003800000 */
.L_x_306:
[----:B------:R-:W-:-:S08]  /*0a30*/  NOP ;  /* 0x0000000000007918 */ /* 0x000fd00000000000 */
[----:B------:R-:W1:Y:S02]  /*0a40*/  USETMAXREG.TRY_ALLOC.CTAPOOL UP0, 0xa0 ;  /* 0x000000a0000079c8 */ /* 0x000e640008000600 */
[----:B-1----:R-:W-:-:S13]  /*0a50*/  PLOP3.LUT P0, PT, PT, PT, UP0, 0x80, 0x0 ;  /* 0x000000000000781c */ /* 0x002fda0003f0f008 */
[----:B------:R-:W-:Y:S05]  /*0a60*/  @!P0 BRA `(.L_x_306) ;  /* 0xfffffffc00f08947 */ /* 0x000fea000383ffff */
[----:B------:R-:W2:Y:S01]  /*0a70*/  LDL.LU R0, [R1+0x4c] ;  /* 0x00004c0001007983 */ /* 0x000ea20000300800 */
[----:B0-----:R-:W0:Y:S01]  /*0a80*/  S2R R2, SR_TID.X ;  /* 0x0000000000027919 */ /* 0x001e220000002100 */
[----:B------:R-:W1:Y:S01]  /*0a90*/  S2UR UR5, SR_CgaCtaId ;  /* 0x00000000000579c3 */ /* 0x000e620000008800 */
[----:B------:R-:W-:Y:S01]  /*0aa0*/  UMOV UR4, 0x400 ;  /* 0x0000040000047882 */ /* 0x000fe20000000000 */
[----:B0-----:R-:W-:-:S06]  /*0ab0*/  SHF.R.U32.HI R2, RZ, 0x7, R2 ;  /* 0x00000007ff027819 */ /* 0x001fcc0000011602 */
[----:B------:R-:W-:Y:S06]  /*0ac0*/  BAR.ARV 0x8, 0x1a0 ;  /* 0x0206800000007b1d */ /* 0x000fec0000002000 */
[----:B------:R-:W-:-:S13]  /*0ad0*/  ISETP.NE.AND P0, PT, R2, 0x1, PT ;  /* 0x000000010200780c */ /* 0x000fda0003f05270 */
[----:B------:R-:W-:Y:S08]  /*0ae0*/  @!P0 BAR.ARV 0x9, 0x100 ;  /* 0x0244000000008b1d */ /* 0x000ff00000002000 */
[----:B------:R-:W-:Y:S01]  /*0af0*/  BAR.SYNC.DEFER_BLOCKING 0x5, 0x1a0 ;  /* 0x0146800000007b1d */ /* 0x000fe20000010000 */
[----:B-1----:R-:W-:-:S06]  /*0b00*/  ULEA UR4, UR5, UR4, 0x18 ;  /* 0x0000000405047291 */ /* 0x002fcc000f8ec03f */
[----:B------:R-:W-:Y:S01]  /*0b10*/  IMAD.U32 R18, RZ, RZ, UR4 ;  /* 0x00000004ff127e24 */ /* 0x000fe2000f8e00ff */
[----:B------:R-:W-:-:S04]  /*0b20*/  ULDC UR4, c[0x0][0xc14] ;  /* 0x0003050000047ab9 */ /* 0x000fc80000000800 */
[----:B------:R-:W0:Y:S01]  /*0b30*/  LDS.128 R108, [R18+0x31cd0] ;  /* 0x031cd000126c7984 */ /* 0x000e220000000c00 */
[----:B------:R-:W-:Y:S06]  /*0b40*/  BAR.ARV 0x4, 0x1a0 ;  /* 0x0106800000007b1d */ /* 0x000fec0000002000 */
[----:B--2---:R-:W-:-:S04]  /*0b50*/  LOP3.LUT R0, R0, 0xfffffffb, RZ, 0xc0, !PT ;  /* 0xfffffffb00007812 */ /* 0x004fc800078ec0ff */
[----:B------:R-:W-:-:S05]  /*0b60*/  @P0 LOP3.LUT R0, R0, 0x4, RZ, 0xfc, !PT ;  /* 0x0000000400000812 */ /* 0x000fca00078efcff */
[----:B------:R4:W-:Y:S01]  /*0b70*/  STL [R1+0x4c], R0 ;  /* 0x00004c0001007387 */ /* 0x0009e20000100800 */
[----:B0-----:R-:W-:-:S13]  /*0b80*/  ISETP.GE.AND P0, PT, R111, UR4, PT ;  /* 0x000000046f007c0c */ /* 0x001fda000bf06270 */
[----:B----4-:R-:W-:Y:S05]  /*0b90*/  @P0 BRA `(.L_x_307) ;  /* 0x000001b400480947 */ /* 0x010fea0003800000 */
[----:B------:R-:W2:Y:S01]  /*0ba0*/  LDL R2, [R1+0xa0] ;  /* 0x0000a00001027983 */ /* 0x000ea20000100800 */
[----:B------:R-:W-:Y:S01]  /*0bb0*/  IMAD.MOV.U32 R15, RZ, RZ, -0x2 ;  /* 0xfffffffeff0f7424 */ /* 0x000fe200078e00ff */
[----:B------:R-:W-:Y:S02]  /*0bc0*/  R2UR UR4, R18 ;  /* 0x00000000120472ca */ /* 0x000fe400000e0000 */
[----:B------:R-:W-:Y:S01]  /*0bd0*/  CS2R R146, SRZ ;  /* 0x0000000000927805 */ /* 0x000fe2000001ff00 */
[----:B------:R-:W0:Y:S10]  /*0be0*/  S2R R0, SR_TID.X ;  /* 0x0000000000007919 */ /* 0x000e340000002100 */
[----:B------:R-:W-:Y:S01]  /*0bf0*/  UIADD3 UR4, UR4, 0xda00, URZ ;  /* 0x0000da0004047890 */ /* 0x000fe2000fffe03f */
[----:B0-----:R-:W-:-:S05]  /*0c00*/  VIADD R20, R0, 0xffffff80 ;  /* 0xffffff8000147836 */ /* 0x001fca0000000000 */
[-C--:B------:R-:W-:Y:S02]  /*0c10*/  LEA.HI R14, R20, R20.reuse, RZ, 0x1 ;  /* 0x00000014140e7211 */ /* 0x080fe400078f08ff */
[----:B------:R-:W-:Y:S02]  /*0c20*/  SHF.R.S32.HI R0, RZ, 0x1f, R20 ;  /* 0x0000001fff007819 */ /* 0x000fe40000011414 */
[----:B------:R-:W-:Y:S02]  /*0c30*/  SHF.R.S32.HI R23, RZ, 0x1, R14 ;  /* 0x00000001ff177819 */ /* 0x000fe4000001140e */
[----:B------:R-:W-:Y:S02]  /*0c40*/  LEA.HI R3, R0, R20, RZ, 0x4 ;  /* 0x0000001400037211 */ /* 0x000fe400078f20ff */
[----:B------:R-:W-:Y:S02]  /*0c50*/  LEA.HI R6, R14, R23, RZ, 0x1 ;  /* 0x000000170e067211 */ /* 0x000fe400078f08ff */
[----:B------:R-:W-:-:S02]  /*0c60*/  SHF.R.S32.HI R4, RZ, 0x4, R3 ;  /* 0x00000004ff047819 */ /* 0x000fc40000011403 */
[----:B------:R-:W-:Y:S02]  /*0c70*/  LOP3.LUT R8, R6, 0x7fffffe, RZ, 0xc0, !PT ;  /* 0x07fffffe06087812 */ /* 0x000fe400078ec0ff */
[C---:B------:R-:W-:Y:S02]  /*0c80*/  LEA.HI R5, R3.reuse, R4, RZ, 0x1 ;  /* 0x0000000403057211 */ /* 0x040fe400078f08ff */
[----:B------:R-:W-:Y:S01]  /*0c90*/  LOP3.LUT R3, R3, 0xfffffff0, RZ, 0xc0, !PT ;  /* 0xfffffff003037812 */ /* 0x000fe200078ec0ff */
[----:B------:R-:W-:Y:S01]  /*0ca0*/  IMAD.IADD R7, R23, 0x1, -R8 ;  /* 0x0000000117077824 */ /* 0x000fe200078e0a08 */
[----:B------:R-:W-:Y:S02]  /*0cb0*/  LOP3.LUT R5, R5, 0x1ffffffe, RZ, 0xc0, !PT ;  /* 0x1ffffffe05057812 */ /* 0x000fe400078ec0ff */
[----:B------:R-:W-:Y:S01]  /*0cc0*/  LOP3.LUT R14, R14, 0xfffffffe, RZ, 0xc0, !PT ;  /* 0xfffffffe0e0e7812 */ /* 0x000fe200078ec0ff */
[----:B------:R-:W-:Y:S01]  /*0cd0*/  IMAD.IADD R3, R20, 0x1, -R3 ;  /* 0x0000000114037824 */ /* 0x000fe200078e0a03 */
[C---:B------:R-:W-:Y:S01]  /*0ce0*/  IADD3 R5, R4.reuse, -R5, RZ ;  /* 0x8000000504057210 */ /* 0x040fe20007ffe0ff */
[----:B------:R-:W-:Y:S01]  /*0cf0*/  IMAD R13, R4, 0x8, R7 ;  /* 0x00000008040d7824 */ /* 0x000fe200078e0207 */
[----:B------:R-:W-:Y:S01]  /*0d00*/  LEA.HI R7, R0, R20, RZ, 0x5 ;  /* 0x0000001400077211 */ /* 0x000fe200078f28ff */
[----:B------:R-:W-:Y:S01]  /*0d10*/  IMAD.IADD R14, R20, 0x1, -R14 ;  /* 0x00000001140e7824 */ /* 0x000fe200078e0a0e */
[----:B------:R-:W-:Y:S01]  /*0d20*/  SHF.R.S32.HI R4, RZ, 0x1f, R3 ;  /* 0x0000001fff047819 */ /* 0x000fe20000011403 */
[----:B------:R-:W-:Y:S01]  /*0d30*/  IMAD.SHL.U32 R5, R5, 0x8, RZ ;  /* 0x0000000805057824 */ /* 0x000fe200078e00ff */
[----:B------:R-:W-:Y:S01]  /*0d40*/  SHF.R.S32.HI R8, RZ, 0x5, R7 ;  /* 0x00000005ff087819 */ /* 0x000fe20000011407 */
[----:B------:R-:W-:-:S04]  /*0d50*/  IMAD.SHL.U32 R144, R14, 0x8, RZ ;  /* 0x000000080e907824 */ /* 0x000fc800078e00ff */
[----:B------:R-:W-:Y:S01]  /*0d60*/  IMAD R16, R8, 0x10, R3 ;  /* 0x0000001008107824 */ /* 0x000fe200078e0203 */
[----:B--2---:R-:W-:Y:S02]  /*0d70*/  R2UR UR5, R2 ;  /* 0x00000000020572ca */ /* 0x004fe400000e0000 */
[CC--:B------:R-:W-:Y:S02]  /*0d80*/  LEA.HI R2, R0.reuse, R20.reuse, RZ, 0x7 ;  /* 0x0000001400027211 */ /* 0x0c0fe400078f38ff */
[----:B------:R-:W-:Y:S02]  /*0d90*/  LEA.HI R0, R0, R20, RZ, 0x2 ;  /* 0x0000001400007211 */ /* 0x000fe400078f10ff */
[----:B------:R-:W-:Y:S02]  /*0da0*/  LOP3.LUT R6, R2, 0xffffff80, RZ, 0xc0, !PT ;  /* 0xffffff8002067812 */ /* 0x000fe400078ec0ff */
[----:B------:R-:W-:-:S03]  /*0db0*/  SHF.R.S32.HI R24, RZ, 0x2, R0 ;  /* 0x00000002ff187819 */ /* 0x000fc60000011400 */
[----:B------:R-:W-:Y:S01]  /*0dc0*/  IMAD.IADD R19, R20, 0x1, -R6 ;  /* 0x0000000114137824 */ /* 0x000fe200078e0a06 */
[CC--:B------:R-:W-:Y:S01]  /*0dd0*/  LEA.HI R6, R4.reuse, R3.reuse, RZ, 0x3 ;  /* 0x0000000304067211 */ /* 0x0c0fe200078f18ff */
[----:B------:R-:W-:Y:S01]  /*0de0*/  ULOP3.LUT UR5, UR5, 0x1, URZ, 0xfc, !UPT ;  /* 0x0000000105057892 */ /* 0x000fe2000f8efc3f */
[----:B------:R-:W-:Y:S02]  /*0df0*/  LEA.HI R4, R4, R3, RZ, 0x2 ;  /* 0x0000000304047211 */ /* 0x000fe400078f10ff */
[----:B------:R-:W-:Y:S01]  /*0e00*/  SHF.R.S32.HI R9, RZ, 0x1f, R19 ;  /* 0x0000001fff097819 */ /* 0x000fe20000011413 */
[----:B------:R-:W-:Y:S01]  /*0e10*/  IMAD.SHL.U32 R7, R6, 0x10, RZ ;  /* 0x0000001006077824 */ /* 0x000fe200078e00ff */
[----:B------:R-:W-:Y:S02]  /*0e20*/  LOP3.LUT R6, R4, 0x7fffffc, RZ, 0xc0, !PT ;  /* 0x07fffffc04067812 */ /* 0x000fe400078ec0ff */
[----:B------:R-:W-:Y:S02]  /*0e30*/  LEA.HI R10, R9, R19, RZ, 0x2 ;  /* 0x00000013090a7211 */ /* 0x000fe400078f10ff */
[----:B------:R-:W-:Y:S01]  /*0e40*/  SHF.R.S32.HI R4, RZ, 0x2, R4 ;  /* 0x00000002ff047819 */ /* 0x000fe20000011404 */
[----:B------:R-:W-:Y:S01]  /*0e50*/  IMAD.IADD R6, R3, 0x1, -R6 ;  /* 0x0000000103067824 */ /* 0x000fe200078e0a06 */
[----:B------:R-:W-:-:S02]  /*0e60*/  SHF.R.S32.HI R11, RZ, 0x2, R10 ;  /* 0x00000002ff0b7819 */ /* 0x000fc4000001140a */
[----:B------:R-:W-:Y:S01]  /*0e70*/  SHF.R.S32.HI R12, RZ, 0x1f, R10 ;  /* 0x0000001fff0c7819 */ /* 0x000fe2000001140a */
[----:B------:R-:W-:Y:S01]  /*0e80*/  IMAD.SHL.U32 R4, R4, 0x40, RZ ;  /* 0x0000004004047824 */ /* 0x000fe200078e00ff */
[----:B------:R-:W-:Y:S02]  /*0e90*/  LOP3.LUT R10, R10, 0x7ffffffc, RZ, 0xc0, !PT ;  /* 0x7ffffffc0a0a7812 */ /* 0x000fe400078ec0ff */
[----:B------:R-:W-:Y:S02]  /*0ea0*/  LOP3.LUT R7, R7, 0x7fffff80, RZ, 0xc0, !PT ;  /* 0x7fffff8007077812 */ /* 0x000fe400078ec0ff */
[----:B------:R-:W-:Y:S01]  /*0eb0*/  LOP3.LUT R4, R4, 0x40, RZ, 0xc0, !PT ;  /* 0x0000004004047812 */ /* 0x000fe200078ec0ff */
[----:B------:R-:W-:Y:S01]  /*0ec0*/  IMAD.IADD R10, R19, 0x1, -R10 ;  /* 0x00000001130a7824 */ /* 0x000fe200078e0a0a */
[----:B------:R-:W-:Y:S01]  /*0ed0*/  LEA.HI R12, R12, R11, RZ, 0x3 ;  /* 0x0000000b0c0c7211 */ /* 0x000fe200078f18ff */
[----:B------:R-:W-:Y:S01]  /*0ee0*/  IMAD R7, R8, 0x100, R7 ;  /* 0x0000010008077824 */ /* 0x000fe200078e0207 */
[----:B------:R-:W-:Y:S01]  /*0ef0*/  LEA.HI R9, R9, R19, RZ, 0x5 ;  /* 0x0000001309097211 */ /* 0x000fe200078f28ff */
[----:B------:R-:W-:Y:S01]  /*0f00*/  IMAD R3, R10, R15, 0x90 ;  /* 0x000000900a037424 */ /* 0x000fe200078e020f */
[----:B------:R-:W-:Y:S01]  /*0f10*/  SHF.R.S32.HI R15, RZ, 0x7, R2 ;  /* 0x00000007ff0f7819 */ /* 0x000fe20000011402 */
[----:B------:R-:W-:Y:S01]  /*0f20*/  IMAD.MOV.U32 R19, RZ, RZ, RZ ;  /* 0x000000ffff137224 */ /* 0x000fe200078e00ff */
[----:B------:R-:W-:-:S02]  /*0f30*/  LEA R7, R6, R7, 0x4 ;  /* 0x0000000706077211 */ /* 0x000fc400078e20ff */
[----:B------:R0:W-:Y:S01]  /*0f40*/  STL [R1+0x90], R3 ;  /* 0x0000900301007387 */ /* 0x0001e20000100800 */
[----:B------:R-:W-:Y:S01]  /*0f50*/  IMAD.HI R2, R15, 0x55555556, RZ ;  /* 0x555555560f027827 */ /* 0x000fe200078e02ff */
[----:B------:R-:W-:Y:S02]  /*0f60*/  LOP3.LUT R12, R12, 0xfffffff8, RZ, 0xc0, !PT ;  /* 0xfffffff80c0c7812 */ /* 0x000fe400078ec0ff */
[----:B------:R-:W-:Y:S02]  /*0f70*/  IADD3 R10, R144, 0x10, RZ ;  /* 0x00000010900a7810 */ /* 0x000fe40007ffe0ff */
[----:B------:R-:W-:Y:S01]  /*0f80*/  SHF.R.S32.HI R9, RZ, 0x5, R9 ;  /* 0x00000005ff097819 */ /* 0x000fe20000011409 */
[----:B------:R-:W-:Y:S01]  /*0f90*/  IMAD.IADD R12, R11, 0x1, -R12 ;  /* 0x000000010b0c7824 */ /* 0x000fe200078e0a0c */
[----:B------:R-:W-:Y:S01]  /*0fa0*/  LEA.HI R2, R2, R2, RZ, 0x1 ;  /* 0x0000000202027211 */ /* 0x000fe200078f08ff */
[----:B------:R-:W-:Y:S02]  /*0fb0*/  IMAD.SHL.U32 R11, R13, 0x20, RZ ;  /* 0x000000200d0b7824 */ /* 0x000fe400078e00ff */
[--C-:B0-----:R-:W-:Y:S01]  /*0fc0*/  IMAD.U32 R3, R16, 0x20, R5.reuse ;  /* 0x0000002010037824 */ /* 0x101fe200078e0005 */
[----:B------:R-:W-:Y:S01]  /*0fd0*/  LOP3.LUT R5, R4, 0x8, R5, 0xf8, !PT ;  /* 0x0000000804057812 */ /* 0x000fe200078ef805 */
[----:B------:R-:W-:Y:S01]  /*0fe0*/  VIADD R16, R144, 0x20 ;  /* 0x0000002090107836 */ /* 0x000fe20000000000 */
[----:B------:R-:W-:Y:S01]  /*0ff0*/  SHF.R.U32.HI R4, RZ, 0x3, R4 ;  /* 0x00000003ff047819 */ /* 0x000fe20000011604 */
[----:B------:R-:W-:Y:S01]  /*1000*/  IMAD R9, R9, 0x10, R12 ;  /* 0x0000001009097824 */ /* 0x000fe200078e020c */
[----:B------:R0:W-:Y:S01]  /*1010*/  STL [R1+0x98], R3 ;  /* 0x0000980301007387 */ /* 0x0001e20000100800 */
[----:B------:R-:W-:Y:S01]  /*1020*/  IMAD R2, R2, -0x3, R15 ;  /* 0xfffffffd02027824 */ /* 0x000fe200078e020f */
[----:B------:R-:W-:-:S02]  /*1030*/  LOP3.LUT R4, R5, R4, RZ, 0x3c, !PT ;  /* 0x0000000405047212 */ /* 0x000fc400078e3cff */
[----:B------:R-:W-:Y:S01]  /*1040*/  STL [R1+0x68], R24 ;  /* 0x0000681801007387 */ /* 0x000fe20000100800 */
[----:B------:R-:W-:Y:S02]  /*1050*/  SHF.R.S32.HI R5, RZ, 0x1f, R10 ;  /* 0x0000001fff057819 */ /* 0x000fe4000001140a */
[----:B------:R-:W-:Y:S01]  /*1060*/  SHF.R.S32.HI R8, RZ, 0x1f, R16 ;  /* 0x0000001fff087819 */ /* 0x000fe20000011410 */
[----:B------:R-:W-:Y:S01]  /*1070*/  STL [R1+0x2c], R10 ;  /* 0x00002c0a01007387 */ /* 0x000fe20000100800 */
[----:B------:R-:W-:Y:S01]  /*1080*/  LEA R2, R2, R9, 0x6 ;  /* 0x0000000902027211 */ /* 0x000fe200078e30ff */
[----:B------:R-:W-:Y:S01]  /*1090*/  IMAD.IADD R7, R4, 0x1, R7 ;  /* 0x0000000104077824 */ /* 0x000fe200078e0207 */
[----:B0-----:R-:W-:Y:S01]  /*10a0*/  SHF.R.S32.HI R3, RZ, 0x1f, R0 ;  /* 0x0000001fff037819 */ /* 0x001fe20000011400 */
[----:B------:R-:W-:Y:S01]  /*10b0*/  STL [R1+0x34], R16 ;  /* 0x0000341001007387 */ /* 0x000fe20000100800 */
[----:B------:R-:W-:Y:S01]  /*10c0*/  LOP3.LUT R0, R0, 0x1ffffffc, RZ, 0xc0, !PT ;  /* 0x1ffffffc00007812 */ /* 0x000fe200078ec0ff */
[----:B------:R-:W-:Y:S01]  /*10d0*/  IMAD R22, R7, 0x2, R18 ;  /* 0x0000000207167824 */ /* 0x000fe200078e0212 */
[----:B------:R-:W-:-:S02]  /*10e0*/  LEA.HI R3, R3, R24, RZ, 0x2 ;  /* 0x0000001803037211 */ /* 0x000fc400078f10ff */
[----:B------:R-:W-:Y:S01]  /*10f0*/  SHF.R.S32.HI R4, RZ, 0x1f, R23 ;  /* 0x0000001fff047819 */ /* 0x000fe20000011417 */
[----:B------:R-:W-:Y:S01]  /*1100*/  IMAD.IADD R0, R20, 0x1, -R0 ;  /* 0x0000000114007824 */ /* 0x000fe200078e0a00 */
[----:B------:R-:W-:-:S03]  /*1110*/  LOP3.LUT R3, R3, 0xfffffffc, RZ, 0xc0, !PT ;  /* 0xfffffffc03037812 */ /* 0x000fc600078ec0ff */
[----:B------:R-:W-:Y:S02]  /*1120*/  IMAD.SHL.U32 R4, R0, 0x8, RZ ;  /* 0x0000000800047824 */ /* 0x000fe400078e00ff */
[----:B------:R-:W-:-:S04]  /*1130*/  IMAD.IADD R6, R24, 0x1, -R3 ;  /* 0x0000000118067824 */ /* 0x000fc800078e0a03 */
[----:B------:R-:W-:Y:S01]  /*1140*/  IMAD.SHL.U32 R3, R6, 0x40, RZ ;  /* 0x0000004006037824 */ /* 0x000fe200078e00ff */
[----:B------:R0:W-:Y:S04]  /*1150*/  STL [R1+0x80], R6 ;  /* 0x0000800601007387 */ /* 0x0001e80000100800 */
[----:B------:R-:W-:Y:S01]  /*1160*/  LOP3.LUT R13, R3, 0xc0, RZ, 0xc0, !PT ;  /* 0x000000c0030d7812 */ /* 0x000fe200078ec0ff */
[----:B------:R-:W-:Y:S03]  /*1170*/  STL [R1+0x40], R11 ;  /* 0x0000400b01007387 */ /* 0x000fe60000100800 */
[----:B------:R-:W-:Y:S01]  /*1180*/  SHF.R.U32.HI R12, RZ, 0x3, R13 ;  /* 0x00000003ff0c7819 */ /* 0x000fe2000001160d */
[----:B------:R-:W-:Y:S01]  /*1190*/  STL [R1+0x38], R13 ;  /* 0x0000380d01007387 */ /* 0x000fe20000100800 */
[----:B0-----:R-:W-:-:S02]  /*11a0*/  LEA.HI R6, R5, R10, RZ, 0x3 ;  /* 0x0000000a05067211 */ /* 0x001fc400078f18ff */
[----:B------:R-:W-:Y:S01]  /*11b0*/  LEA.HI R5, R5, R10, RZ, 0x5 ;  /* 0x0000000a05057211 */ /* 0x000fe200078f28ff */
[----:B------:R-:W-:Y:S01]  /*11c0*/  STL [R1+0x3c], R12 ;  /* 0x00003c0c01007387 */ /* 0x000fe20000100800 */
[CC--:B------:R-:W-:Y:S02]  /*11d0*/  LEA.HI R10, R8.reuse, R16.reuse, RZ, 0x5 ;  /* 0x00000010080a7211 */ /* 0x0c0fe400078f28ff */
[----:B------:R-:W-:Y:S01]  /*11e0*/  LEA.HI R8, R8, R16, RZ, 0x3 ;  /* 0x0000001008087211 */ /* 0x000fe200078f18ff */
[----:B------:R0:W-:Y:S01]  /*11f0*/  STL [R1+0x94], R2 ;  /* 0x0000940201007387 */ /* 0x0001e20000100800 */
[----:B------:R-:W-:Y:S01]  /*1200*/  SHF.R.S32.HI R10, RZ, 0x5, R10 ;  /* 0x00000005ff0a7819 */ /* 0x000fe2000001140a */
[----:B------:R-:W-:Y:S01]  /*1210*/  IMAD.SHL.U32 R16, R14, 0x4, RZ ;  /* 0x000000040e107824 */ /* 0x000fe200078e00ff */
[----:B------:R-:W-:Y:S01]  /*1220*/  LOP3.LUT R8, R13, 0x18, R8, 0xf8, !PT ;  /* 0x000000180d087812 */ /* 0x000fe200078ef808 */
[----:B------:R-:W-:Y:S01]  /*1230*/  STL [R1+0x78], RZ ;  /* 0x000078ff01007387 */ /* 0x000fe20000100800 */
[----:B------:R-:W-:Y:S01]  /*1240*/  SHF.R.S32.HI R5, RZ, 0x5, R5 ;  /* 0x00000005ff057819 */ /* 0x000fe20000011405 */
[----:B------:R-:W-:Y:S01]  /*1250*/  IMAD R10, R10, 0x1800, R11 ;  /* 0x000018000a0a7824 */ /* 0x000fe200078e020b */
[----:B------:R-:W-:-:S02]  /*1260*/  LOP3.LUT R3, R8, R12, RZ, 0x3c, !PT ;  /* 0x0000000c08037212 */ /* 0x000fc400078e3cff */
[----:B------:R-:W-:Y:S01]  /*1270*/  LOP3.LUT R6, R13, 0x18, R6, 0xf8, !PT ;  /* 0x000000180d067812 */ /* 0x000fe200078ef806 */
[----:B0-----:R-:W-:Y:S02]  /*1280*/  IMAD.U32 R2, RZ, RZ, UR5 ;  /* 0x00000005ff027e24 */ /* 0x001fe4000f8e00ff */
[----:B------:R-:W-:Y:S01]  /*1290*/  IMAD.IADD R10, R10, 0x1, R3 ;  /* 0x000000010a0a7824 */ /* 0x000fe200078e0203 */
[-C--:B------:R-:W-:Y:S01]  /*12a0*/  LOP3.LUT R6, R6, R12.reuse, RZ, 0x3c, !PT ;  /* 0x0000000c06067212 */ /* 0x080fe200078e3cff */
[----:B------:R-:W-:Y:S01]  /*12b0*/  IMAD R5, R5, 0x1800, R11 ;  /* 0x0000180005057824 */ /* 0x000fe200078e020b */
[----:B------:R0:W-:Y:S01]  /*12c0*/  STL [R1+0x48], R2 ;  /* 0x0000480201007387 */ /* 0x0001e20000100800 */
[----:B------:R-:W-:Y:S02]  /*12d0*/  LOP3.LUT R3, R13, 0x18, R144, 0xf8, !PT ;  /* 0x000000180d037812 */ /* 0x000fe400078ef890 */
[----:B------:R-:W-:Y:S01]  /*12e0*/  IMAD.IADD R5, R5, 0x1, R6 ;  /* 0x0000000105057824 */ /* 0x000fe200078e0206 */
[----:B------:R-:W-:Y:S01]  /*12f0*/  STL [R1+0x44], RZ ;  /* 0x000044ff01007387 */ /* 0x000fe20000100800 */
[----:B------:R-:W-:Y:S01]  /*1300*/  LOP3.LUT R3, R3, R12, RZ, 0x3c, !PT ;  /* 0x0000000c03037212 */ /* 0x000fe200078e3cff */
[----:B------:R-:W-:Y:S01]  /*1310*/  IMAD.U32 R6, RZ, RZ, UR4 ;  /* 0x00000004ff067e24 */ /* 0x000fe2000f8e00ff */
[----:B0-----:R-:W-:-:S03]  /*1320*/  LOP3.LUT R2, R13, 0x8, R144, 0xf8, !PT ;  /* 0x000000080d027812 */ /* 0x001fc600078ef890 */
[----:B------:R-:W-:Y:S01]  /*1330*/  IMAD.IADD R3, R11, 0x1, R3 ;  /* 0x000000010b037824 */ /* 0x000fe200078e0203 */
[----:B------:R-:W-:Y:S01]  /*1340*/  STL [R1+0x9c], R6 ;  /* 0x00009c0601007387 */ /* 0x000fe20000100800 */
[----:B------:R-:W-:-:S03]  /*1350*/  LOP3.LUT R2, R2, R12, RZ, 0x3c, !PT ;  /* 0x0000000c02027212 */ /* 0x000fc600078e3cff */
[----:B------:R0:W-:Y:S01]  /*1360*/  STL [R1+0x5c], R4 ;  /* 0x00005c0401007387 */ /* 0x0001e20000100800 */
[----:B------:R-:W-:Y:S02]  /*1370*/  IADD3 R0, R11, R2, RZ ;  /* 0x000000020b007210 */ /* 0x000fe40007ffe0ff */
[----:B------:R-:W-:-:S03]  /*1380*/  LEA R2, R10, UR4, 0x1 ;  /* 0x000000040a027c11 */ /* 0x000fc6000f8e08ff */
[----:B------:R1:W-:Y:S01]  /*1390*/  STL [R1+0x60], R0 ;  /* 0x0000600001007387 */ /* 0x0003e20000100800 */
[----:B0-----:R-:W-:-:S05]  /*13a0*/  LEA R4, R5, UR4, 0x1 ;  /* 0x0000000405047c11 */ /* 0x001fca000f8e08ff */
[----:B------:R0:W-:Y:S01]  /*13b0*/  STL [R1+0x88], R4 ;  /* 0x0000880401007387 */ /* 0x0001e20000100800 */
[----:B-1----:R-:W-:-:S03]  /*13c0*/  LEA R0, R3, UR4, 0x1 ;  /* 0x0000000403007c11 */ /* 0x002fc6000f8e08ff */
[----:B------:R0:W-:Y:S04]  /*13d0*/  STL [R1+0x84], R2 ;  /* 0x0000840201007387 */ /* 0x0001e80000100800 */
[----:B------:R0:W-:Y:S02]  /*13e0*/  STL [R1+0x8c], R0 ;  /* 0x00008c0001007387 */ /* 0x0001e40000100800 */
.L_x_446:
[----:B0-----:R-:W0:Y:S02]  /*13f0*/  LDC.64 R2, c[0x0][0xc60] ;  /* 0x00031800ff027b82 */ /* 0x001e240000000a00 */
[----:B0-----:R-:W-:-:S05]  /*1400*/  IMAD.WIDE R2, R111, 0x4, R2 ;  /* 0x000000046f027825 */ /* 0x001fca00078e0202 */
[----:B--2--5:R0:W2:Y:S01]  /*1410*/  LDG.E R10, desc[UR60][R2.64] ;  /* 0x0000003c020a7981 */ /* 0x0240a2000c1e1900 */
[----:B------:R-:W-:Y:S05]  /*1420*/  YIELD ;  /* 0x0000000000007946 */ /* 0x000fea0003800000 */
[----:B------:R-:W-:Y:S01]  /*1430*/  ULDC.64 UR4, c[0x0][0xa28] ;  /* 0x00028a0000047ab9 */ /* 0x000fe20000000a00 */
[----:B------:R-:W-:Y:S01]  /*1440*/  ULDC.64 UR8, c[0x0][0xa18] ;  /* 0x0002860000087ab9 */ /* 0x000fe20000000a00 */
[----:B------:R-:W-:Y:S01]  /*1450*/  ISETP.NE.U32.AND P1, PT, RZ, UR4, PT ;  /* 0x00000004ff007c0c */ /* 0x000fe2000bf25070 */
[----:B------:R-:W-:Y:S01]  /*1460*/  ULDC.64 UR6, c[0x0][0xa08] ;  /* 0x0002820000067ab9 */ /* 0x000fe20000000a00 */
[----:B0-----:R-:W-:Y:S01]  /*1470*/  IMAD.MOV.U32 R3, RZ, RZ, RZ ;  /* 0x000000ffff037224 */ /* 0x001fe200078e00ff */
[----:B------:R-:W-:Y:S01]  /*1480*/  ISETP.NE.U32.AND P0, PT, RZ, UR6, PT ;  /* 0x00000006ff007c0c */ /* 0x000fe2000bf05070 */
[----:B------:R-:W-:Y:S01]  /*1490*/  IMAD.MOV.U32 R29, RZ, RZ, RZ ;  /* 0x000000ffff1d7224 */ /* 0x000fe200078e00ff */
[----:B------:R-:W-:-:S02]  /*14a0*/  ISETP.NE.AND.EX P1, PT, RZ, UR5, PT, P1 ;  /* 0x00000005ff007c0c */ /* 0x000fc4000bf25310 */
[----:B------:R-:W-:Y:S02]  /*14b0*/  ISETP.NE.AND.EX P0, PT, RZ, UR7, PT, P0 ;  /* 0x00000007ff007c0c */ /* 0x000fe4000bf05300 */
[----:B--2---:R-:W-:Y:S01]  /*14c0*/  SHF.R.S32.HI R0, RZ, 0x1f, R10 ;  /* 0x0000001fff007819 */ /* 0x004fe2000001140a */
[----:B------:R-:W-:-:S08]  /*14d0*/  IMAD.SHL.U32 R28, R10, 0x4, RZ ;  /* 0x000000040a1c7824 */ /* 0x000fd000078e00ff */
[C---:B-1-3--:R-:W-:Y:S01]  /*14e0*/  @P1 LEA R4, P2, R10.reuse, UR4, 0x2 ;  /* 0x000000040a041c11 */ /* 0x04afe2000f8410ff */
[----:B------:R0:W-:Y:S01]  /*14f0*/  STL [R1+0x70], R10 ;  /* 0x0000700a01007387 */ /* 0x0001e20000100800 */
[C-C-:B------:R-:W-:Y:S02]  /*1500*/  SHF.L.U64.HI R30, R10.reuse, 0x2, R0.reuse ;  /* 0x000000020a1e7819 */ /* 0x140fe40000010200 */
[----:B------:R-:W-:Y:S02]  /*1510*/  @P1 LEA.HI.X R5, R10, UR5, R0, 0x2, P2 ;  /* 0x000000050a051c11 */ /* 0x000fe400090f1400 */
[----:B------:R-:W-:Y:S01]  /*1520*/  ISETP.NE.U32.AND P2, PT, RZ, UR8, PT ;  /* 0x00000008ff007c0c */ /* 0x000fe2000bf45070 */
[----:B------:R-:W-:Y:S01]  /*1530*/  ULDC UR4, c[0x0][0x288] ;  /* 0x0000a20000047ab9 */ /* 0x000fe20000000800 */
[----:B------:R-:W-:Y:S01]  /*1540*/  IADD3 R8, P3, R28, UR6, RZ ;  /* 0x000000061c087c10 */ /* 0x000fe2000ff7e0ff */
[----:B------:R0:W5:Y:S01]  /*1550*/  @P1 LDG.E R3, desc[UR60][R4.64] ;  /* 0x0000003c04031981 */ /* 0x000162000c1e1900 */
[----:B------:R-:W-:Y:S01]  /*1560*/  ISETP.NE.AND.EX P2, PT, RZ, UR9, PT, P2 ;  /* 0x00000009ff007c0c */ /* 0x000fe2000bf45320 */
[----:B------:R-:W-:Y:S01]  /*1570*/  IMAD.U32 R107, RZ, RZ, UR4 ;  /* 0x00000004ff6b7e24 */ /* 0x000fe2000f8e00ff */
[----:B------:R-:W-:Y:S01]  /*1580*/  IADD3.X R9, R30, UR7, RZ, P3, !PT ;  /* 0x000000071e097c10 */ /* 0x000fe20009ffe4ff */
[----:B------:R-:W-:-:S04]  /*1590*/  ULDC.64 UR4, c[0x0][0x3f8] ;  /* 0x0000fe0000047ab9 */ /* 0x000fc80000000a00 */
[----:B------:R0:W5:Y:S06]  /*15a0*/  @P0 LDG.E R29, desc[UR60][R8.64] ;  /* 0x0000003c081d0981 */ /* 0x00016c000c1e1900 */
[----:B------:R-:W-:-:S04]  /*15b0*/  @P2 IADD3 R6, P1, R28, UR8, RZ ;  /* 0x000000081c062c10 */ /* 0x000fc8000ff3e0ff */
[----:B------:R-:W-:-:S05]  /*15c0*/  @P2 IADD3.X R7, R30, UR9, RZ, P1, !PT ;  /* 0x000000091e072c10 */ /* 0x000fca0008ffe4ff */
[----:B------:R0:W5:Y:S01]  /*15d0*/  @P2 LDG.E R107, desc[UR60][R6.64] ;  /* 0x0000003c066b2981 */ /* 0x000162000c1e1900 */
[----:B------:R-:W-:-:S03]  /*15e0*/  UISETP.NE.U32.AND UP0, UPT, UR4, URZ, UPT ;  /* 0x0000003f0400728c */ /* 0x000fc6000bf05070 */
[----:B------:R-:W-:Y:S01]  /*15f0*/  ULDC UR4, c[0x0][0x404] ;  /* 0x0001010000047ab9 */ /* 0x000fe20000000800 */
[----:B------:R-:W-:-:S03]  /*1600*/  UISETP.NE.AND.EX UP0, UPT, UR5, URZ, UPT, UP0 ;  /* 0x0000003f0500728c */ /* 0x000fc6000bf05300 */
[----:B------:R-:W-:Y:S01]  /*1610*/  ULDC UR5, c[0x0][0x2e0] ;  /* 0x0000b80000057ab9 */ /* 0x000fe20000000800 */
[----:B------:R-:W-:-:S04]  /*1620*/  USEL UR4, UR4, 0x1, UP0 ;  /* 0x0000000104047887 */ /* 0x000fc80008000000 */
[----:B------:R-:W-:-:S03]  /*1630*/  UIMAD UR4, UR4, UR5, URZ ;  /* 0x00000005040472a4 */ /* 0x000fc6000f8e023f */
[----:B------:R-:W-:Y:S02]  /*1640*/  ULDC UR5, c[0x0][0x338] ;  /* 0x0000ce0000057ab9 */ /* 0x000fe40000000800 */
[----:B------:R-:W-:Y:S01]  /*1650*/  IMAD.U32 R2, RZ, RZ, UR5 ;  /* 0x00000005ff027e24 */ /* 0x000fe2000f8e00ff */
[----:B------:R-:W-:Y:S01]  /*1660*/  MOV R26, UR4 ;  /* 0x00000004001a7c02 */ /* 0x000fe20008000f00 */
[----:B------:R-:W-:Y:S01]  /*1670*/  IMAD.MOV.U32 R27, RZ, RZ, R10 ;  /* 0x000000ffff1b7224 */ /* 0x000fe200078e000a */
[----:B0-----:R-:W-:Y:S06]  /*1680*/  @P2 BRA `(.L_x_308) ;  /* 0x0000000000242947 */ /* 0x001fec0003800000 */
[----:B------:R-:W-:Y:S02]  /*1690*/  ULDC.64 UR4, c[0x0][0xa00] ;  /* 0x0002800000047ab9 */ /* 0x000fe40000000a00 */
[----:B------:R-:W-:-:S04]  /*16a0*/  ISETP.NE.U32.AND P1, PT, RZ, UR4, PT ;  /* 0x00000004ff007c0c */ /* 0x000fc8000bf25070 */
[----:B------:R-:W-:-:S13]  /*16b0*/  ISETP.NE.AND.EX P1, PT, RZ, UR5, PT, P1 ;  /* 0x00000005ff007c0c */ /* 0x000fda000bf25310 */
[----:B------:R-:W-:Y:S05]  /*16c0*/  @!P1 BRA `(.L_x_308) ;  /* 0x0000000000149947 */ /* 0x000fea0003800000 */
[----:B------:R-:W0:Y:S02]  /*16d0*/  LDC.64 R4, c[0x0][0xa00] ;  /* 0x00028000ff047b82 */ /* 0x000e240000000a00 */
[----:B0-----:R-:W-:-:S05]  /*16e0*/  IMAD.WIDE R4, R27, 0x4, R4 ;  /* 0x000000041b047825 */ /* 0x001fca00078e0204 */
[----:B-----5:R-:W2:Y:S04]  /*16f0*/  LDG.E R107, desc[UR60][R4.64] ;  /* 0x0000003c046b7981 */ /* 0x020ea8000c1e1900 */
[----:B------:R-:W2:Y:S02]  /*1700*/  LDG.E R0, desc[UR60][R4.64+0x4] ;  /* 0x0000043c04007981 */ /* 0x000ea4000c1e1900 */
[----:B--2---:R-:W-:-:S07]  /*1710*/  IMAD.IADD R107, R0, 0x1, -R107 ;  /* 0x00000001006b7824 */ /* 0x004fce00078e0a6b */
.L_x_308:
[----:B------:R-:W-:Y:S01]  /*1720*/  ULDC.64 UR4, c[0x0][0xa20] ;  /* 0x0002880000047ab9 */ /* 0x000fe20000000a00 */
[----:B------:R0:W-:Y:S01]  /*1730*/  STL [R1+0x7c], R109 ;  /* 0x00007c6d01007387 */ /* 0x0001e20000100800 */
[----:B------:R-:W-:-:S03]  /*1740*/  ISETP.NE.U32.AND P1, PT, RZ, UR4, PT ;  /* 0x00000004ff007c0c */ /* 0x000fc6000bf25070 */
[----:B------:R0:W-:Y:S01]  /*1750*/  STL [R1+0x74], R110 ;  /* 0x0000746e01007387 */ /* 0x0001e20000100800 */
[----:B------:R-:W-:-:S13]  /*1760*/  ISETP.NE.AND.EX P1, PT, RZ, UR5, PT, P1 ;  /* 0x00000005ff007c0c */ /* 0x000fda000bf25310 */
[----:B0-----:R-:W-:Y:S05]  /*1770*/  @!P1 BRA `(.L_x_309) ;  /* 0x0000000000109947 */ /* 0x001fea0003800000 */
[----:B------:R-:W-:-:S04]  /*1780*/  IADD3 R4, P0, R28, UR4, RZ ;  /* 0x000000041c047c10 */ /* 0x000fc8000ff1e0ff */
[----:B------:R-:W-:-:S05]  /*1790*/  IADD3.X R5, R30, UR5, RZ, P0, !PT ;  /* 0x000000051e057c10 */ /* 0x000fca00087fe4ff */
[----:B------:R0:W5:Y:S01]  /*17a0*/  LDG.E R26, desc[UR60][R4.64] ;  /* 0x0000003c041a7981 */ /* 0x000162000c1e1900 */
[----:B------:R-:W-:Y:S05]  /*17b0*/  BRA `(.L_x_310) ;  /* 0x0000000000107947 */ /* 0x000fea0003800000 */
.L_x_309:
[----:B------:R-:W-:Y:S05]  /*17c0*/  @!P0 BRA `(.L_x_310) ;  /* 0x00000000000c8947 */ /* 0x000fea0003800000 */
[----:B------:R-:W2:Y:S04]  /*17d0*/  LDG.E R5, desc[UR60][R8.64] ;  /* 0x0000003c08057981 */ /* 0x000ea8000c1e1900 */
[----:B------:R-:W2:Y:S02]  /*17e0*/  LDG.E R26, desc[UR60][R8.64+0x4] ;  /* 0x0000043c081a7981 */ /* 0x000ea4000c1e1900 */
[----:B--2---:R-:W-:-:S07]  /*17f0*/  IMAD.IADD R26, R26, 0x1, -R5 ;  /* 0x000000011a1a7824 */ /* 0x004fce00078e0a05 */
.L_x_310:
[----:B------:R-:W-:Y:S02]  /*1800*/  ULDC.64 UR4, c[0x0][0xa10] ;  /* 0x0002840000047ab9 */ /* 0x000fe40000000a00 */
[----:B------:R-:W-:-:S04]  /*1810*/  ISETP.NE.U32.AND P0, PT, RZ, UR4, PT ;  /* 0x00000004ff007c0c */ /* 0x000fc8000bf05070 */
[----:B------:R-:W-:Y:S01]  /*1820*/  ISETP.NE.AND.EX P0, PT, RZ, UR5, PT, P0 ;  /* 0x00000005ff007c0c */ /* 0x000fe2000bf05300 */
[----:B-----5:R-:W-:Y:S01]  /*1830*/  IMAD.IADD R11, R26, 0x1, -R3 ;  /* 0x000000011a0b7824 */ /* 0x020fe200078e0a03 */
[----:B------:R-:W-:-:S11]  /*1840*/  ULDC.64 UR4, c[0x0][0xa30] ;  /* 0x00028c0000047ab9 */ /* 0x000fd60000000a00 */
[----:B0-----:R-:W0:Y:S02]  /*1850*/  @P0 LDC.64 R4, c[0x0][0xa10] ;  /* 0x00028400ff040b82 */ /* 0x001e240000000a00 */
[----:B0-----:R-:W-:-:S05]  /*1860*/  @P0 IMAD.WIDE R4, R27, 0x4, R4 ;  /* 0x000000041b040825 */ /* 0x001fca00078e0204 */
[----:B------:R-:W2:Y:S04]  /*1870*/  @P0 LDG.E R0, desc[UR60][R4.64] ;  /* 0x0000003c04000981 */ /* 0x000ea8000c1e1900 */
[----:B------:R-:W2:Y:S01]  /*1880*/  @P0 LDG.E R9, desc[UR60][R4.64+0x4] ;  /* 0x0000043c04090981 */ /* 0x000ea2000c1e1900 */
[----:B------:R-:W-:Y:S01]  /*1890*/  IADD3 R80, -R11, RZ, RZ ;  /* 0x000000ff0b507210 */ /* 0x000fe20007ffe1ff */
[----:B------:R-:W-:Y:S01]  /*18a0*/  IMAD.MOV.U32 R104, RZ, RZ, R26 ;  /* 0x000000ffff687224 */ /* 0x000fe200078e001a */
[----:B------:R-:W-:Y:S02]  /*18b0*/  ISETP.NE.U32.AND P1, PT, RZ, UR4, PT ;  /* 0x00000004ff007c0c */ /* 0x000fe4000bf25070 */
[----:B------:R-:W-:Y:S02]  /*18c0*/  VIMNMX R80, RZ, R80, !PT ;  /* 0x00000050ff507248 */ /* 0x000fe40007fe0100 */
[----:B------:R-:W-:-:S13]  /*18d0*/  ISETP.NE.AND.EX P1, PT, RZ, UR5, PT, P1 ;  /* 0x00000005ff007c0c */ /* 0x000fda000bf25310 */
[----:B------:R-:W-:-:S04]  /*18e0*/  @P1 IADD3 R6, P2, R28, UR4, RZ ;  /* 0x000000041c061c10 */ /* 0x000fc8000ff5e0ff */
[----:B------:R-:W-:-:S05]  /*18f0*/  @P1 IADD3.X R7, R30, UR5, RZ, P2, !PT ;  /* 0x000000051e071c10 */ /* 0x000fca00097fe4ff */
[----:B------:R0:W5:Y:S01]  /*1900*/  @P1 LDG.E R104, desc[UR60][R6.64] ;  /* 0x0000003c06681981 */ /* 0x000162000c1e1900 */
[----:B--2---:R-:W-:-:S04]  /*1910*/  @P0 IMAD.IADD R2, R9, 0x1, -R0 ;  /* 0x0000000109020824 */ /* 0x004fc800078e0a00 */
[----:B------:R-:W-:-:S04]  /*1920*/  IMAD.IADD R108, R11, 0x1, R2 ;  /* 0x000000010b6c7824 */ /* 0x000fc800078e0202 */
[----:B------:R-:W-:-:S04]  /*1930*/  VIADD R0, R108, 0x8f ;  /* 0x0000008f6c007836 */ /* 0x000fc80000000000 */
[----:B------:R-:W-:-:S05]  /*1940*/  IMAD.HI R0, R0, 0x38e38e39, RZ ;  /* 0x38e38e3900007827 */ /* 0x000fca00078e02ff */
[----:B------:R-:W-:-:S04]  /*1950*/  SHF.R.U32.HI R3, RZ, 0x1f, R0 ;  /* 0x0000001fff037819 */ /* 0x000fc80000011600 */
[----:B------:R-:W-:-:S05]  /*1960*/  LEA.HI.SX32 R112, R0, R3, 0x1b ;  /* 0x0000000300707211 */ /* 0x000fca00078fdaff */
[----:B------:R-:W-:-:S05]  /*1970*/  IMAD R3, R112, 0x90, -R11 ;  /* 0x0000009070037824 */ /* 0x000fca00078e0a0b */
[----:B------:R-:W-:-:S04]  /*1980*/  VIMNMX R3, R3, R2, PT ;  /* 0x0000000203037248 */ /* 0x000fc80003fe0100 */
[----:B------:R-:W-:Y:S01]  /*1990*/  ISETP.GT.AND P0, PT, R3, R80, PT ;  /* 0x000000500300720c */ /* 0x000fe20003f04270 */
[----:B------:R-:W-:-:S05]  /*19a0*/  IMAD.WIDE.U32 R80, R80, 0x38e38e39, RZ ;  /* 0x38e38e3950507825 */ /* 0x000fca00078e00ff */
[----:B------:R-:W-:-:S05]  /*19b0*/  SHF.R.U32.HI R80, RZ, 0x5, R81 ;  /* 0x00000005ff507819 */ /* 0x000fca0000011651 */
[----:B------:R-:W-:Y:S02]  /*19c0*/  IMAD.MOV.U32 R24, RZ, RZ, R80 ;  /* 0x000000ffff187224 */ /* 0x000fe400078e0050 */
[----:B------:R-:W-:-:S04]  /*19d0*/  @P0 VIADD R0, R3, 0x8f ;  /* 0x0000008f03000836 */ /* 0x000fc80000000000 */
[----:B------:R-:W-:-:S05]  /*19e0*/  @P0 IMAD.HI R0, R0, 0x38e38e39, RZ ;  /* 0x38e38e3900000827 */ /* 0x000fca00078e02ff */
[----:B------:R-:W-:-:S04]  /*19f0*/  @P0 SHF.R.U32.HI R3, RZ, 0x1f, R0 ;  /* 0x0000001fff030819 */ /* 0x000fc80000011600 */
[----:B------:R-:W-:Y:S02]  /*1a00*/  @P0 LEA.HI.SX32 R24, R0, R3, 0x1b ;  /* 0x0000000300180211 */ /* 0x000fe400078fdaff */
[----:B------:R-:W-:Y:S02]  /*1a10*/  PLOP3.LUT P0, PT, PT, PT, PT, 0x80, 0x0 ;  /* 0x000000000000781c */ /* 0x000fe40003f0f070 */
[----:B------:R-:W-:-:S13]  /*1a20*/  ISETP.GT.AND P1, PT, R24, R80, PT ;  /* 0x000000501800720c */ /* 0x000fda0003f24270 */
[----:B0-----:R-:W-:Y:S05]  /*1a30*/  @!P1 BRA `(.L_x_311) ;  /* 0x00000050007c9947 */ /* 0x001fea0003800000 */
[----:B------:R-:W-:Y:S01]  /*1a40*/  VIADD R0, R18, 0x16a00 ;  /* 0x00016a0012007836 */ /* 0x000fe20000000000 */
[----:B------:R-:W-:Y:S04]  /*1a50*/  BSSY B6, `(.L_x_312) ;  /* 0x0000013000067945 */ /* 0x000fe80003800000 */
[----:B------:R-:W-:-:S13]  /*1a60*/  LOP3.LUT P0, RZ, R0, 0x1bf, RZ, 0xc0, !PT ;  /* 0x000001bf00ff7812 */ /* 0x000fda000780c0ff */
[----:B------:R-:W-:Y:S05]  /*1a70*/  @!P0 BRA `(.L_x_313) ;  /* 0x0000000000408947 */ /* 0x000fea0003800000 */
[----:B------:R-:W-:Y:S01]  /*1a80*/  MOV R0, 0x0 ;  /* 0x0000000000007802 */ /* 0x000fe20000000f00 */
[----:B------:R-:W-:Y:S01]  /*1a90*/  ULDC.64 UR4, c[0x4][0xa8] ;  /* 0x01002a0000047ab9 */ /* 0x000fe20000000a00 */
[----:B------:R-:W-:Y:S01]  /*1aa0*/  ULDC.64 UR6, c[0x4][0x18] ;  /* 0x0100060000067ab9 */ /* 0x000fe20000000a00 */
[----:B------:R-:W-:Y:S01]  /*1ab0*/  IMAD.U32 R4, RZ, RZ, UR4 ;  /* 0x00000004ff047e24 */ /* 0x000fe2000f8e00ff */
[----:B------:R0:W1:Y:S01]  /*1ac0*/  LDC.64 R14, c[0x4][R0] ;  /* 0x01000000000e7b82 */ /* 0x0000620000000a00 */
[----:B------:R-:W-:Y:S01]  /*1ad0*/  IMAD.U32 R5, RZ, RZ, UR5 ;  /* 0x00000005ff057e24 */ /* 0x000fe2000f8e00ff */
[----:B------:R-:W-:Y:S01]  /*1ae0*/  ULDC.64 UR4, c[0x4][0xb0] ;  /* 0x01002c0000047ab9 */ /* 0x000fe20000000a00 */
[----:B------:R-:W-:Y:S01]  /*1af0*/  MOV R10, UR6 ;  /* 0x00000006000a7c02 */ /* 0x000fe20008000f00 */
[----:B------:R-:W-:Y:S02]  /*1b00*/  IMAD.U32 R6, RZ, RZ, UR4 ;  /* 0x00000004ff067e24 */ /* 0x000fe4000f8e00ff */
[----:B------:R-:W-:-:S02]  /*1b10*/  IMAD.U32 R7, RZ, RZ, UR5 ;  /* 0x00000005ff077e24 */ /* 0x000fc4000f8e00ff */
[----:B------:R-:W-:Y:S02]  /*1b20*/  IMAD.U32 R11, RZ, RZ, UR7 ;  /* 0x00000007ff0b7e24 */ /* 0x000fe4000f8e00ff */
[----:B------:R-:W-:Y:S02]  /*1b30*/  IMAD.MOV.U32 R8, RZ, RZ, 0x70 ;  /* 0x00000070ff087424 */ /* 0x000fe400078e00ff */
[----:B------:R-:W-:Y:S02]  /*1b40*/  IMAD.MOV.U32 R12, RZ, RZ, 0x1 ;  /* 0x00000001ff0c7424 */ /* 0x000fe400078e00ff */
[----:B0-----:R-:W-:-:S07]  /*1b50*/  IMAD.MOV.U32 R13, RZ, RZ, RZ ;  /* 0x000000ffff0d7224 */ /* 0x001fce00078e00ff */
[----:B------:R-:W-:-:S07]  /*1b60*/  LEPC R20, `(.L_x_313) ;  /* 0x000000001014794e */ /* 0x000fce0000000000 */
[----:B-1---5:R-:W-:Y:S05]  /*1b70*/  CALL.ABS.NOINC R14 ;  /* 0x000000000e007343 */ /* 0x022fea0003c00000 */
.L_x_313:
[----:B------:R-:W-:Y:S05]  /*1b80*/  BSYNC B6 ;  /* 0x0000000000067941 */ /* 0x000fea0003800000 */
.L_x_312:
        /* <DEDUP_REMOVED lines=11> */
[----:B------:R-:W-:Y:S01]  /*1c40*/  IMAD.U32 R10, RZ, RZ, UR6 ;  /* 0x00000006ff0a7e24 */ /* 0x000fe2000f8e00ff */
[----:B------:R-:W-:Y:S01]  /*1c50*/  MOV R6, UR4 ;  /* 0x0000000400067c02 */ /* 0x000fe20008000f00 */
[----:B------:R-:W-:Y:S02]  /*1c60*/  IMAD.U32 R7, RZ, RZ, UR5 ;  /* 0x00000005ff077e24 */ /* 0x000fe4000f8e00ff */
[----:B------:R-:W-:-:S02]  /*1c70*/  IMAD.U32 R11, RZ, RZ, UR7 ;  /* 0x00000007ff0b7e24 */ /* 0x000fc4000f8e00ff */
[----:B------:R-:W-:Y:S02]  /*1c80*/  IMAD.MOV.U32 R8, RZ, RZ, 0x70 ;  /* 0x00000070ff087424 */ /* 0x000fe400078e00ff */
[----:B------:R-:W-:Y:S02]  /*1c90*/  IMAD.MOV.U32 R12, RZ, RZ, 0x1 ;  /* 0x00000001ff0c7424 */ /* 0x000fe400078e00ff */
[----:B0-----:R-:W-:-:S07]  /*1ca0*/  IMAD.MOV.U32 R13, RZ, RZ, RZ ;  /* 0x000000ffff0d7224 */ /* 0x001fce00078e00ff */
[----:B------:R-:W-:-:S07]  /*1cb0*/  LEPC R20, `(.L_x_315) ;  /* 0x000000001014794e */ /* 0x000fce0000000000 */
[----:B-1---5:R-:W-:Y:S05]  /*1cc0*/  CALL.ABS.NOINC R14 ;  /* 0x000000000e007343 */ /* 0x022fea0003c00000 */
.L_x_315:
[----:B------:R-:W-:Y:S05]  /*1cd0*/  BSYNC B6 ;  /* 0x0000000000067941 */ /* 0x000fea0003800000 */
.L_x_314:
[----:B------:R-:W-:Y:S01]  /*1ce0*/  ULDC.64 UR4, c[0x0][0x9f8] ;  /* 0x00027e0000047ab9 */ /* 0x000fe20000000a00 */
[----:B------:R-:W2:Y:S01]  /*1cf0*/  LDL R20, [R1+0x2c] ;  /* 0x00002c0001147983 */ /* 0x000ea20000100800 */
[----:B------:R-:W-:Y:S01]  /*1d00*/  ISETP.NE.U32.AND P0, PT, RZ, UR4, PT ;  /* 0x00000004ff007c0c */ /* 0x000fe2000bf05070 */
[----:B------:R-:W0:Y:S01]  /*1d10*/  LDC R0, c[0x0][0x428] ;  /* 0x00010a00ff007b82 */ /* 0x000e220000000800 */
[----:B------:R-:W-:Y:S01]  /*1d20*/  IMAD.IADD R76, R29, 0x1, R26 ;  /* 0x000000011d4c7824 */ /* 0x000fe200078e021a */
[----:B------:R-:W3:Y:S01]  /*1d30*/  LDL R14, [R1+0x34] ;  /* 0x00003400010e7983 */ /* 0x000ee20000100800 */
[----:B------:R-:W-:Y:S01]  /*1d40*/  ISETP.NE.AND.EX P0, PT, RZ, UR5, PT, P0 ;  /* 0x00000005ff007c0c */ /* 0x000fe2000bf05300 */
[----:B------:R-:W-:Y:S02]  /*1d50*/  ULDC.64 UR6, c[0x0][0xa08] ;  /* 0x0002820000067ab9 */ /* 0x000fe40000000a00 */
[----:B------:R-:W4:Y:S04]  /*1d60*/  LDL R39, [R1+0x38] ;  /* 0x0000380001277983 */ /* 0x000f280000100800 */
[----:B------:R-:W4:Y:S04]  /*1d70*/  LDL R38, [R1+0x40] ;  /* 0x0000400001267983 */ /* 0x000f280000100800 */
[----:B------:R-:W4:Y:S01]  /*1d80*/  LDL R37, [R1+0x3c] ;  /* 0x00003c0001257983 */ /* 0x000f220000100800 */
[----:B------:R-:W1:Y:S01]  /*1d90*/  S2R R21, SR_TID.X ;  /* 0x0000000000157919 */ /* 0x000e620000002100 */
[----:B------:R-:W-:Y:S01]  /*1da0*/  @P0 IADD3 R4, P1, R28, UR4, RZ ;  /* 0x000000041c040c10 */ /* 0x000fe2000ff3e0ff */
[----:B------:R-:W1:Y:S01]  /*1db0*/  LDC.64 R68, c[0x0][0x3e8] ;  /* 0x0000fa00ff447b82 */ /* 0x000e620000000a00 */
[----:B------:R-:W4:Y:S02]  /*1dc0*/  LDL.LU R35, [R1+0x4c] ;  /* 0x00004c0001237983 */ /* 0x000f240000300800 */
[----:B------:R-:W-:Y:S01]  /*1dd0*/  @P0 IADD3.X R5, R30, UR5, RZ, P1, !PT ;  /* 0x000000051e050c10 */ /* 0x000fe20008ffe4ff */
[----:B------:R-:W-:Y:S01]  /*1de0*/  ULDC.64 UR4, c[0x0][0x2f8] ;  /* 0x0000be0000047ab9 */ /* 0x000fe20000000a00 */
[----:B------:R-:W4:Y:S03]  /*1df0*/  LDL R36, [R1+0x80] ;  /* 0x0000800001247983 */ /* 0x000f260000100800 */
[----:B------:R-:W1:Y:S01]  /*1e00*/  LDC.64 R30, c[0x0][0x2f0] ;  /* 0x0000bc00ff1e7b82 */ /* 0x000e620000000a00 */
[----:B------:R1:W2:Y:S01]  /*1e10*/  @P0 LDG.E R27, desc[UR60][R4.64] ;  /* 0x0000003c041b0981 */ /* 0x0002a2000c1e1900 */
[----:B0-----:R-:W-:-:S02]  /*1e20*/  ISETP.NE.AND P0, PT, R0, 0x1, PT ;  /* 0x000000010000780c */ /* 0x001fc40003f05270 */
[----:B------:R-:W-:Y:S02]  /*1e30*/  SHF.R.S32.HI R9, RZ, 0x1f, R76 ;  /* 0x0000001fff097819 */ /* 0x000fe4000001144c */
[----:B------:R-:W-:Y:S02]  /*1e40*/  SHF.R.S32.HI R145, RZ, 0x1f, R144 ;  /* 0x0000001fff917819 */ /* 0x000fe40000011490 */
[----:B------:R-:W0:Y:S08]  /*1e50*/  LDC R33, c[0x0][0x3d4] ;  /* 0x0000f500ff217b82 */ /* 0x000e300000000800 */
[----:B------:R-:W0:Y:S01]  /*1e60*/  @P0 LDC R3, c[0x0][0x42c] ;  /* 0x00010b00ff030b82 */ /* 0x000e220000000800 */
[----:B-1----:R-:W-:-:S07]  /*1e70*/  SHF.R.U32.HI R34, RZ, 0x7, R21 ;  /* 0x00000007ff227819 */ /* 0x002fce0000011615 */
[----:B------:R-:W1:Y:S01]  /*1e80*/  @P0 LDC R7, c[0x0][0x430] ;  /* 0x00010c00ff070b82 */ /* 0x000e620000000800 */
[----:B------:R-:W-:Y:S01]  /*1e90*/  IMAD.WIDE.U32 R4, R76, R30, RZ ;  /* 0x0000001e4c047225 */ /* 0x000fe200078e00ff */
[----:B------:R-:W-:Y:S02]  /*1ea0*/  ISETP.NE.AND P6, PT, R34, 0x1, PT ;  /* 0x000000012200780c */ /* 0x000fe40003fc5270 */
[----:B------:R-:W-:-:S04]  /*1eb0*/  SHF.R.S32.HI R32, RZ, 0x1f, R23 ;  /* 0x0000001fff207819 */ /* 0x000fc80000011417 */
[----:B------:R-:W1:Y:S01]  /*1ec0*/  LDC.64 R74, c[0x0][0x3d8] ;  /* 0x0000f600ff4a7b82 */ /* 0x000e620000000a00 */
[----:B0-----:R-:W-:-:S04]  /*1ed0*/  @P0 IMAD.HI.U32 R0, R110, R3, RZ ;  /* 0x000000036e000227 */ /* 0x001fc800078e00ff */
[----:B------:R-:W-:Y:S01]  /*1ee0*/  IMAD R3, R9, R30, RZ ;  /* 0x0000001e09037224 */ /* 0x000fe200078e02ff */
[----:B-1----:R-:W-:-:S03]  /*1ef0*/  @P0 SHF.R.U32.HI R110, RZ, R7, R0 ;  /* 0x00000007ff6e0219 */ /* 0x002fc60000011600 */
[----:B------:R-:W-:Y:S01]  /*1f00*/  IMAD R3, R76, R31, R3 ;  /* 0x0000001f4c037224 */ /* 0x000fe200078e0203 */
[----:B------:R-:W-:Y:S02]  /*1f10*/  ISETP.NE.U32.AND P0, PT, RZ, UR6, PT ;  /* 0x00000006ff007c0c */ /* 0x000fe4000bf05070 */
[----:B------:R-:W-:Y:S02]  /*1f20*/  SHF.R.S32.HI R6, RZ, 0x1f, R110 ;  /* 0x0000001fff067819 */ /* 0x000fe4000001146e */
[----:B------:R-:W-:Y:S02]  /*1f30*/  IADD3 R5, R5, R3, RZ ;  /* 0x0000000305057210 */ /* 0x000fe40007ffe0ff */
[----:B------:R-:W-:Y:S01]  /*1f40*/  ISETP.NE.AND.EX P0, PT, RZ, UR7, PT, P0 ;  /* 0x00000007ff007c0c */ /* 0x000fe2000bf05300 */
[----:B------:R-:W-:Y:S02]  /*1f50*/  IMAD R3, R6, UR4, RZ ;  /* 0x0000000406037c24 */ /* 0x000fe4000f8e02ff */
[----:B------:R-:W-:-:S04]  /*1f60*/  IMAD.WIDE.U32 R4, R110, UR4, R4 ;  /* 0x000000046e047c25 */ /* 0x000fc8000f8e0004 */
[----:B------:R-:W-:Y:S01]  /*1f70*/  IMAD R3, R110, UR5, R3 ;  /* 0x000000056e037c24 */ /* 0x000fe2000f8e0203 */
[----:B------:R-:W-:-:S03]  /*1f80*/  ULDC.64 UR4, c[0x0][0x300] ;  /* 0x0000c00000047ab9 */ /* 0x000fc60000000a00 */
[----:B------:R-:W-:Y:S01]  /*1f90*/  IMAD.IADD R5, R5, 0x1, R3 ;  /* 0x0000000105057824 */ /* 0x000fe200078e0203 */
[----:B------:R-:W-:Y:S01]  /*1fa0*/  SHF.R.S32.HI R17, RZ, 0x1f, R16 ;  /* 0x0000001fff117819 */ /* 0x000fe20000011410 */
[----:B------:R-:W-:-:S04]  /*1fb0*/  IMAD.WIDE.U32 R64, R23, R68, R144 ;  /* 0x0000004417407225 */ /* 0x000fc800078e0090 */
[----:B------:R-:W-:-:S04]  /*1fc0*/  IMAD.WIDE.U32 R66, R23, R68, R16 ;  /* 0x0000004417427225 */ /* 0x000fc800078e0010 */
[----:B------:R-:W-:-:S04]  /*1fd0*/  IMAD.WIDE.U32 R70, R23, R74, R144 ;  /* 0x0000004a17467225 */ /* 0x000fc800078e0090 */
[----:B------:R-:W-:Y:S01]  /*1fe0*/  IMAD.WIDE.U32 R72, R23, R74, R16 ;  /* 0x0000004a17487225 */ /* 0x000fe200078e0010 */
[----:B-----5:R-:W-:-:S03]  /*1ff0*/  SHF.R.S32.HI R21, RZ, 0x1f, R104 ;  /* 0x0000001fff157819 */ /* 0x020fc60000011468 */
[----:B------:R-:W-:Y:S02]  /*2000*/  VIADD R79, R144, 0x50 ;  /* 0x00000050904f7836 */ /* 0x000fe40000000000 */
[----:B------:R-:W-:Y:S02]  /*2010*/  IMAD R91, R31, 0x90, RZ ;  /* 0x000000901f5b7824 */ /* 0x000fe400078e02ff */
[----:B------:R-:W-:Y:S02]  /*2020*/  IMAD R93, R75, 0x90, RZ ;  /* 0x000000904b5d7824 */ /* 0x000fe400078e02ff */
[----:B------:R-:W-:Y:S01]  /*2030*/  IMAD.SHL.U32 R106, R33, 0x2, RZ ;  /* 0x00000002216a7824 */ /* 0x000fe200078e00ff */
[----:B--2---:R-:W-:-:S04]  /*2040*/  SHF.R.S32.HI R0, RZ, 0x1f, R27 ;  /* 0x0000001fff007819 */ /* 0x004fc8000001141b */
[----:B------:R-:W-:Y:S02]  /*2050*/  SEL R11, R0, RZ, !P0 ;  /* 0x000000ff000b7207 */ /* 0x000fe40004000000 */
[----:B------:R-:W-:-:S03]  /*2060*/  SEL R15, R27, RZ, !P0 ;  /* 0x000000ff1b0f7207 */ /* 0x000fc60004000000 */
[----:B------:R-:W-:Y:S02]  /*2070*/  IMAD R0, R11, UR4, RZ ;  /* 0x000000040b007c24 */ /* 0x000fe4000f8e02ff */
[----:B------:R-:W-:-:S04]  /*2080*/  IMAD.WIDE.U32 R26, R15, UR4, R4 ;  /* 0x000000040f1a7c25 */ /* 0x000fc8000f8e0004 */
[----:B------:R-:W-:Y:S01]  /*2090*/  IMAD R3, R15, UR5, R0 ;  /* 0x000000050f037c24 */ /* 0x000fe2000f8e0200 */
[----:B------:R-:W-:Y:S05]  /*20a0*/  @!P6 WARPSYNC.ALL ;  /* 0x000000000000e948 */ /* 0x000fea0003800000 */
[----:B------:R-:W-:Y:S01]  /*20b0*/  ULDC.64 UR4, c[0x0][0x320] ;  /* 0x0000c80000047ab9 */ /* 0x000fe20000000a00 */
[----:B------:R-:W-:Y:S01]  /*20c0*/  IMAD R0, R32, R30, RZ ;  /* 0x0000001e20007224 */ /* 0x000fe200078e02ff */
[----:B------:R-:W-:Y:S01]  /*20d0*/  @!P6 BAR.SYNC.DEFER_BLOCKING 0x9, 0x100 ;  /* 0x024400000000eb1d */ /* 0x000fe20000010000 */
[----:B------:R-:W-:Y:S02]  /*20e0*/  IMAD R5, R6, UR4, RZ ;  /* 0x0000000406057c24 */ /* 0x000fe4000f8e02ff */
[----:B------:R-:W-:-:S03]  /*20f0*/  IMAD.WIDE.U32 R28, R110, UR4, R144 ;  /* 0x000000046e1c7c25 */ /* 0x000fc6000f8e0090 */
[----:B------:R-:W-:Y:S01]  /*2100*/  ULDC UR4, c[0x0][0x2e4] ;  /* 0x0000b90000047ab9 */ /* 0x000fe20000000800 */
[----:B---3--:R-:W-:Y:S01]  /*2110*/  ISETP.GE.AND P2, PT, R14, R33, PT ;  /* 0x000000210e00720c */ /* 0x008fe20003f46270 */
[----:B------:R-:W-:Y:S01]  /*2120*/  ULDC.64 UR6, c[0x0][0x328] ;  /* 0x0000ca0000067ab9 */ /* 0x000fe20000000a00 */
[----:B------:R-:W-:Y:S01]  /*2130*/  ISETP.GE.AND P1, PT, R20, UR4, PT ;  /* 0x0000000414007c0c */ /* 0x000fe2000bf26270 */
[----:B------:R-:W-:Y:S02]  /*2140*/  IMAD R7, R110, UR5, R5 ;  /* 0x000000056e077c24 */ /* 0x000fe4000f8e0205 */
[C---:B------:R-:W-:Y:S01]  /*2150*/  IMAD.WIDE.U32 R4, R23.reuse, R30, R144 ;  /* 0x0000001e17047225 */ /* 0x040fe200078e0090 */
[----:B------:R-:W-:Y:S02]  /*2160*/  SEL R6, RZ, 0xffffffff, P1 ;  /* 0xffffffffff067807 */ /* 0x000fe40000800000 */
[----:B------:R-:W-:Y:S01]  /*2170*/  ISETP.GE.AND P0, PT, R144, UR4, PT ;  /* 0x0000000490007c0c */ /* 0x000fe2000bf06270 */
[----:B------:R-:W-:Y:S01]  /*2180*/  IMAD R87, R23, R31, R0 ;  /* 0x0000001f17577224 */ /* 0x000fe200078e0200 */
[----:B------:R-:W-:Y:S01]  /*2190*/  IADD3 R90, P1, R26, R4, RZ ;  /* 0x000000041a5a7210 */ /* 0x000fe20007f3e0ff */
[----:B------:R-:W-:Y:S01]  /*21a0*/  IMAD.IADD R0, R27, 0x1, R3 ;  /* 0x000000011b007824 */ /* 0x000fe200078e0203 */
[----:B------:R-:W-:Y:S01]  /*21b0*/  SEL R3, RZ, 0x1, P0 ;  /* 0x00000001ff037807 */ /* 0x000fe20000000000 */
[----:B------:R-:W-:-:S03]  /*21c0*/  IMAD.SHL.U32 R6, R6, 0x2, RZ ;  /* 0x0000000206067824 */ /* 0x000fc600078e00ff */
[----:B------:R-:W-:Y:S02]  /*21d0*/  IADD3.X R87, R0, R5, R87, P1, !PT ;  /* 0x0000000500577210 */ /* 0x000fe40000ffe457 */
[----:B------:R-:W-:Y:S01]  /*21e0*/  LOP3.LUT R5, R6, 0x2, R3, 0xe2, !PT ;  /* 0x0000000206057812 */ /* 0x000fe200078ee203 */
[----:B------:R-:W-:Y:S01]  /*21f0*/  VIADD R3, R144, 0x30 ;  /* 0x0000003090037836 */ /* 0x000fe20000000000 */
[----:B------:R-:W-:Y:S01]  /*2200*/  ISETP.GE.AND P0, PT, R14, UR4, PT ;  /* 0x000000040e007c0c */ /* 0x000fe2000bf06270 */
[----:B------:R-:W-:Y:S02]  /*2210*/  IMAD R6, R32, R68, RZ ;  /* 0x0000004420067224 */ /* 0x000fe400078e02ff */
[----:B------:R-:W-:Y:S01]  /*2220*/  VIADD R4, R144, 0x40 ;  /* 0x0000004090047836 */ /* 0x000fe20000000000 */
[----:B------:R-:W-:Y:S01]  /*2230*/  ISETP.GE.AND P1, PT, R3, UR4, PT ;  /* 0x0000000403007c0c */ /* 0x000fe2000bf26270 */
[----:B------:R-:W-:Y:S01]  /*2240*/  IMAD R13, R23, R69, R6 ;  /* 0x00000045170d7224 */ /* 0x000fe200078e0206 */
[----:B------:R-:W-:Y:S01]  /*2250*/  SEL R6, RZ, 0x4, P0 ;  /* 0x00000004ff067807 */ /* 0x000fe20000000000 */
[----:B------:R-:W-:Y:S01]  /*2260*/  IMAD.IADD R29, R29, 0x1, R7 ;  /* 0x000000011d1d7824 */ /* 0x000fe200078e0207 */
[----:B------:R-:W-:-:S02]  /*2270*/  SEL R7, RZ, 0x8, P1 ;  /* 0x00000008ff077807 */ /* 0x000fc40000800000 */
[----:B------:R-:W-:Y:S02]  /*2280*/  ISETP.GE.AND P0, PT, R4, UR4, PT ;  /* 0x0000000404007c0c */ /* 0x000fe4000bf06270 */
[----:B------:R-:W-:Y:S02]  /*2290*/  LOP3.LUT R5, R7, R5, R6, 0xfe, !PT ;  /* 0x0000000507057212 */ /* 0x000fe400078efe06 */
[----:B------:R-:W-:Y:S02]  /*22a0*/  SEL R10, RZ, 0x10, P0 ;  /* 0x00000010ff0a7807 */ /* 0x000fe40000000000 */
[-C--:B------:R-:W-:Y:S02]  /*22b0*/  ISETP.GE.AND P0, PT, R144, R33.reuse, PT ;  /* 0x000000219000720c */ /* 0x080fe40003f06270 */
[----:B------:R-:W-:Y:S01]  /*22c0*/  ISETP.GE.AND P1, PT, R20, R33, PT ;  /* 0x000000211400720c */ /* 0x000fe20003f26270 */
[----:B------:R-:W-:Y:S01]  /*22d0*/  IMAD R6, R32, R74, RZ ;  /* 0x0000004a20067224 */ /* 0x000fe200078e02ff */
[----:B------:R-:W-:-:S02]  /*22e0*/  LOP3.LUT R10, R5, R10, RZ, 0xfc, !PT ;  /* 0x0000000a050a7212 */ /* 0x000fc400078efcff */
[C---:B------:R-:W-:Y:S02]  /*22f0*/  SEL R5, R33.reuse, RZ, P0 ;  /* 0x000000ff21057207 */ /* 0x040fe40000000000 */
[----:B------:R-:W-:Y:S01]  /*2300*/  SEL R7, R33, RZ, P1 ;  /* 0x000000ff21077207 */ /* 0x000fe20000800000 */
[----:B------:R-:W-:Y:S01]  /*2310*/  IMAD.IADD R65, R65, 0x1, R13 ;  /* 0x0000000141417824 */ /* 0x000fe200078e020d */
[----:B------:R-:W-:Y:S01]  /*2320*/  IADD3 R67, R13, R67, RZ ;  /* 0x000000430d437210 */ /* 0x000fe20007ffe0ff */
[----:B------:R-:W-:Y:S01]  /*2330*/  IMAD R13, R23, R75, R6 ;  /* 0x0000004b170d7224 */ /* 0x000fe200078e0206 */
[----:B------:R-:W-:Y:S01]  /*2340*/  SEL R8, R33, RZ, P2 ;  /* 0x000000ff21087207 */ /* 0x000fe20001000000 */
[----:B------:R-:W-:Y:S02]  /*2350*/  IMAD.IADD R6, R144, 0x1, R5 ;  /* 0x0000000190067824 */ /* 0x000fe400078e0205 */
[----:B------:R-:W-:Y:S01]  /*2360*/  IMAD.IADD R12, R20, 0x1, R7 ;  /* 0x00000001140c7824 */ /* 0x000fe200078e0207 */
[----:B----4-:R-:W-:Y:S01]  /*2370*/  LOP3.LUT P3, RZ, R36, 0x2, RZ, 0xc0, !PT ;  /* 0x0000000224ff7812 */ /* 0x010fe2000786c0ff */
[----:B------:R-:W-:Y:S01]  /*2380*/  IMAD R11, R11, UR6, RZ ;  /* 0x000000060b0b7c24 */ /* 0x000fe2000f8e02ff */
[----:B------:R-:W-:Y:S01]  /*2390*/  LOP3.LUT R35, R35, 0xfffffffe, RZ, 0xc0, !PT ;  /* 0xfffffffe23237812 */ /* 0x000fe200078ec0ff */
[----:B------:R-:W-:Y:S01]  /*23a0*/  IMAD.IADD R14, R14, 0x1, R8 ;  /* 0x000000010e0e7824 */ /* 0x000fe200078e0208 */
[----:B------:R-:W-:Y:S01]  /*23b0*/  SHF.R.S32.HI R7, RZ, 0x1f, R6 ;  /* 0x0000001fff077819 */ /* 0x000fe20000011406 */
[----:B------:R-:W-:-:S02]  /*23c0*/  IMAD.IADD R71, R71, 0x1, R13 ;  /* 0x0000000147477824 */ /* 0x000fc400078e020d */
[----:B------:R-:W-:Y:S01]  /*23d0*/  IMAD.IADD R73, R13, 0x1, R73 ;  /* 0x000000010d497824 */ /* 0x000fe200078e0249 */
[----:B------:R-:W-:Y:S01]  /*23e0*/  SHF.R.S32.HI R13, RZ, 0x1f, R12 ;  /* 0x0000001fff0d7819 */ /* 0x000fe2000001140c */
[----:B------:R-:W-:Y:S01]  /*23f0*/  IMAD R11, R15, UR7, R11 ;  /* 0x000000070f0b7c24 */ /* 0x000fe2000f8e020b */
[----:B------:R-:W-:Y:S01]  /*2400*/  @P2 LOP3.LUT R35, R35, 0x1, RZ, 0xfc, !PT ;  /* 0x0000000123232812 */ /* 0x000fe200078efcff */
[----:B------:R-:W-:Y:S01]  /*2410*/  IMAD.WIDE.U32 R28, R15, UR6, R28 ;  /* 0x000000060f1c7c25 */ /* 0x000fe2000f8e001c */
[----:B------:R-:W-:Y:S02]  /*2420*/  SHF.R.S32.HI R15, RZ, 0x1f, R14 ;  /* 0x0000001fff0f7819 */ /* 0x000fe4000001140e */
[CC--:B------:R-:W-:Y:S02]  /*2430*/  LEA.HI R5, R7.reuse, R6.reuse, RZ, 0x3 ;  /* 0x0000000607057211 */ /* 0x0c0fe400078f18ff */
[----:B------:R-:W-:Y:S02]  /*2440*/  LEA.HI R8, R7, R6, RZ, 0x5 ;  /* 0x0000000607087211 */ /* 0x000fe400078f28ff */
[----:B------:R-:W-:-:S02]  /*2450*/  LEA.HI R6, R13, R12, RZ, 0x3 ;  /* 0x0000000c0d067211 */ /* 0x000fc400078f18ff */
[----:B------:R-:W-:Y:S02]  /*2460*/  LEA.HI R13, R13, R12, RZ, 0x5 ;  /* 0x0000000c0d0d7211 */ /* 0x000fe400078f28ff */
[----:B------:R-:W-:Y:S02]  /*2470*/  LOP3.LUT R35, R35, 0xfffffffd, RZ, 0xc0, !PT ;  /* 0xfffffffd23237812 */ /* 0x000fe400078ec0ff */
[CC--:B------:R-:W-:Y:S02]  /*2480*/  LEA.HI R7, R15.reuse, R14.reuse, RZ, 0x3 ;  /* 0x0000000e0f077211 */ /* 0x0c0fe400078f18ff */
[----:B------:R-:W-:Y:S02]  /*2490*/  LEA.HI R15, R15, R14, RZ, 0x5 ;  /* 0x0000000e0f0f7211 */ /* 0x000fe400078f28ff */
[----:B------:R-:W-:Y:S02]  /*24a0*/  SHF.R.S32.HI R14, RZ, 0x5, R13 ;  /* 0x00000005ff0e7819 */ /* 0x000fe4000001140d */
[----:B------:R-:W-:-:S02]  /*24b0*/  SHF.R.S32.HI R12, RZ, 0x5, R8 ;  /* 0x00000005ff0c7819 */ /* 0x000fc40000011408 */
[----:B------:R-:W-:Y:S02]  /*24c0*/  LOP3.LUT R13, R39, 0x18, R6, 0xf8, !PT ;  /* 0x00000018270d7812 */ /* 0x000fe400078ef806 */
[----:B------:R-:W-:Y:S02]  /*24d0*/  @P3 LOP3.LUT R35, R35, 0x2, RZ, 0xfc, !PT ;  /* 0x0000000223233812 */ /* 0x000fe400078efcff */
[----:B------:R-:W-:Y:S01]  /*24e0*/  LOP3.LUT R8, R39, 0x18, R5, 0xf8, !PT ;  /* 0x0000001827087812 */ /* 0x000fe200078ef805 */
[----:B------:R-:W-:Y:S01]  /*24f0*/  IMAD R14, R14, 0x1200, R38 ;  /* 0x000012000e0e7824 */ /* 0x000fe200078e0226 */
[-C--:B------:R-:W-:Y:S01]  /*2500*/  LOP3.LUT R13, R13, R37.reuse, RZ, 0x3c, !PT ;  /* 0x000000250d0d7212 */ /* 0x080fe200078e3cff */
[----:B------:R0:W-:Y:S01]  /*2510*/  STL [R1+0x4c], R35 ;  /* 0x00004c2301007387 */ /* 0x0001e20000100800 */
[----:B------:R-:W-:Y:S01]  /*2520*/  LOP3.LUT R103, R8, R37, RZ, 0x3c, !PT ;  /* 0x0000002508677212 */ /* 0x000fe200078e3cff */
[----:B------:R-:W-:Y:S01]  /*2530*/  IMAD R8, R21, R68, RZ ;  /* 0x0000004415087224 */ /* 0x000fe200078e02ff */
[----:B------:R-:W-:Y:S01]  /*2540*/  IADD3 R76, P2, R23, R76, RZ ;  /* 0x0000004c174c7210 */ /* 0x000fe20007f5e0ff */
[----:B------:R-:W-:Y:S01]  /*2550*/  IMAD.IADD R102, R14, 0x1, R13 ;  /* 0x000000010e667824 */ /* 0x000fe200078e020d */
[----:B------:R-:W-:Y:S01]  /*2560*/  SHF.R.S32.HI R20, RZ, 0x5, R15 ;  /* 0x00000005ff147819 */ /* 0x000fe2000001140f */
[----:B------:R-:W-:Y:S01]  /*2570*/  IMAD R83, R104, R69, R8 ;  /* 0x0000004568537224 */ /* 0x000fe200078e0208 */
[----:B------:R-:W-:Y:S01]  /*2580*/  LOP3.LUT R15, R39, 0x18, R7, 0xf8, !PT ;  /* 0x00000018270f7812 */ /* 0x000fe200078ef807 */
[----:B------:R-:W-:-:S02]  /*2590*/  IMAD R13, R69, 0x90, RZ ;  /* 0x00000090450d7824 */ /* 0x000fc400078e02ff */
[----:B------:R-:W-:-:S04]  /*25a0*/  IMAD.WIDE.U32 R64, R104, R68, R64 ;  /* 0x0000004468407225 */ /* 0x000fc800078e0040 */
[----:B------:R-:W-:-:S04]  /*25b0*/  IMAD.WIDE.U32 R66, R104, R68, R66 ;  /* 0x0000004468427225 */ /* 0x000fc800078e0042 */
[----:B------:R-:W-:-:S04]  /*25c0*/  IMAD.WIDE.U32 R68, R68, 0x90, RZ ;  /* 0x0000009044447825 */ /* 0x000fc800078e00ff */
[----:B------:R-:W-:Y:S01]  /*25d0*/  IMAD.X R77, R32, 0x1, R9, P2 ;  /* 0x00000001204d7824 */ /* 0x000fe200010e0609 */
[----:B------:R-:W-:Y:S01]  /*25e0*/  ISETP.GE.AND P2, PT, R79, UR4, PT ;  /* 0x000000044f007c0c */ /* 0x000fe2000bf46270 */
[--C-:B------:R-:W-:Y:S01]  /*25f0*/  IMAD R20, R20, 0x1200, R38.reuse ;  /* 0x0000120014147824 */ /* 0x100fe200078e0226 */
[----:B------:R-:W-:Y:S01]  /*2600*/  LOP3.LUT R15, R15, R37, RZ, 0x3c, !PT ;  /* 0x000000250f0f7212 */ /* 0x000fe200078e3cff */
[----:B------:R-:W-:Y:S01]  /*2610*/  IMAD.IADD R92, R69, 0x1, R13 ;  /* 0x00000001455c7824 */ /* 0x000fe200078e020d */
[----:B------:R-:W-:Y:S01]  /*2620*/  SEL R13, RZ, 0x20, P2 ;  /* 0x00000020ff0d7807 */ /* 0x000fe20001000000 */
[-C--:B------:R-:W-:Y:S01]  /*2630*/  IMAD R21, R21, R74.reuse, RZ ;  /* 0x0000004a15157224 */ /* 0x080fe200078e02ff */
[----:B------:R-:W-:Y:S01]  /*2640*/  IADD3 R101, R20, R15, RZ ;  /* 0x0000000f14657210 */ /* 0x000fe20007ffe0ff */
[----:B------:R-:W-:Y:S01]  /*2650*/  IMAD R12, R12, 0x1200, R38 ;  /* 0x000012000c0c7824 */ /* 0x000fe200078e0226 */
[----:B------:R-:W-:Y:S01]  /*2660*/  LOP3.LUT R15, R10, R13, RZ, 0xfc, !PT ;  /* 0x0000000d0a0f7212 */ /* 0x000fe200078efcff */
[C---:B------:R-:W-:Y:S01]  /*2670*/  IMAD R21, R104.reuse, R75, R21 ;  /* 0x0000004b68157224 */ /* 0x040fe200078e0215 */
[----:B------:R-:W-:Y:S01]  /*2680*/  LOP3.LUT R78, R5, 0xfffffff8, RZ, 0xc0, !PT ;  /* 0xfffffff8054e7812 */ /* 0x000fe200078ec0ff */
[----:B------:R-:W-:Y:S01]  /*2690*/  IMAD.WIDE.U32 R70, R104, R74, R70 ;  /* 0x0000004a68467225 */ /* 0x000fe200078e0046 */
[----:B------:R-:W-:-:S02]  /*26a0*/  LOP3.LUT R8, R6, 0xfffffff8, RZ, 0xc0, !PT ;  /* 0xfffffff806087812 */ /* 0x000fc400078ec0ff */
[----:B------:R-:W-:Y:S01]  /*26b0*/  LOP3.LUT R9, R7, 0xfffffff8, RZ, 0xc0, !PT ;  /* 0xfffffff807097812 */ /* 0x000fe200078ec0ff */
[----:B------:R-:W-:Y:S01]  /*26c0*/  IMAD.WIDE.U32 R72, R104, R74, R72 ;  /* 0x0000004a68487225 */ /* 0x000fe200078e0048 */
[----:B------:R-:W-:-:S03]  /*26d0*/  IADD3 R85, R65, R83, RZ ;  /* 0x0000005341557210 */ /* 0x000fc60007ffe0ff */
[----:B------:R-:W-:Y:S01]  /*26e0*/  IMAD.WIDE.U32 R30, R30, 0x90, RZ ;  /* 0x000000901e1e7825 */ /* 0x000fe200078e00ff */
[----:B------:R-:W-:-:S03]  /*26f0*/  LOP3.LUT R13, R15, 0x8, RZ, 0xc0, !PT ;  /* 0x000000080f0d7812 */ /* 0x000fc600078ec0ff */
[----:B------:R-:W-:Y:S01]  /*2700*/  IMAD.WIDE.U32 R74, R74, 0x90, RZ ;  /* 0x000000904a4a7825 */ /* 0x000fe200078e00ff */
[----:B------:R-:W-:-:S03]  /*2710*/  LOP3.LUT R14, R15, 0x10, RZ, 0xc0, !PT ;  /* 0x000000100f0e7812 */ /* 0x000fc600078ec0ff */
[----:B------:R-:W-:Y:S01]  /*2720*/  IMAD.IADD R103, R12, 0x1, R103 ;  /* 0x000000010c677824 */ /* 0x000fe200078e0267 */
[----:B------:R-:W-:Y:S01]  /*2730*/  LOP3.LUT R12, R15, 0x4, RZ, 0xc0, !PT ;  /* 0x000000040f0c7812 */ /* 0x000fe200078ec0ff */
[----:B------:R-:W-:Y:S01]  /*2740*/  IMAD.IADD R86, R29, 0x1, R11 ;  /* 0x000000011d567824 */ /* 0x000fe200078e020b */
[----:B------:R-:W-:Y:S01]  /*2750*/  LOP3.LUT R11, R15, 0x2, RZ, 0xc0, !PT ;  /* 0x000000020f0b7812 */ /* 0x000fe200078ec0ff */
[----:B------:R-:W-:Y:S01]  /*2760*/  VIADD R110, R34, 0x8 ;  /* 0x00000008226e7836 */ /* 0x000fe20000000000 */
[----:B------:R-:W-:Y:S01]  /*2770*/  SHF.R.S32.HI R100, RZ, 0x1f, R78 ;  /* 0x0000001fff647819 */ /* 0x000fe2000001144e */
[----:B------:R-:W-:Y:S01]  /*2780*/  IMAD.IADD R91, R31, 0x1, R91 ;  /* 0x000000011f5b7824 */ /* 0x000fe200078e025b */
[----:B------:R-:W-:Y:S01]  /*2790*/  SHF.R.S32.HI R99, RZ, 0x1f, R8 ;  /* 0x0000001fff637819 */ /* 0x000fe20000011408 */
[----:B------:R-:W-:Y:S01]  /*27a0*/  IMAD.IADD R93, R75, 0x1, R93 ;  /* 0x000000014b5d7824 */ /* 0x000fe200078e025d */
[----:B------:R-:W-:Y:S01]  /*27b0*/  SHF.R.S32.HI R98, RZ, 0x1f, R9 ;  /* 0x0000001fff627819 */ /* 0x000fe20000011409 */
[----:B------:R-:W-:Y:S01]  /*27c0*/  IMAD.IADD R83, R83, 0x1, R67 ;  /* 0x0000000153537824 */ /* 0x000fe200078e0243 */
[----:B------:R-:W-:Y:S01]  /*27d0*/  LOP3.LUT R10, R10, 0x1, RZ, 0xc0, !PT ;  /* 0x000000010a0a7812 */ /* 0x000fe200078ec0ff */
[----:B------:R-:W-:Y:S01]  /*27e0*/  IMAD.IADD R84, R71, 0x1, R21 ;  /* 0x0000000147547824 */ /* 0x000fe200078e0215 */
[----:B------:R-:W-:Y:S01]  /*27f0*/  LOP3.LUT R15, R15, 0x20, RZ, 0xc0, !PT ;  /* 0x000000200f0f7812 */ /* 0x000fe200078ec0ff */
[----:B0-----:R-:W-:-:S07]  /*2800*/  IMAD.IADD R82, R21, 0x1, R73 ;  /* 0x0000000115527824 */ /* 0x001fce00078e0249 */
.L_x_371:
[----:B------:R-:W2:Y:S01]  /*2810*/  LDL R21, [R1+0x4c] ;  /* 0x00004c0001157983 */ /* 0x000ea20000100800 */
[----:B------:R-:W0:Y:S03]  /*2820*/  LDC.64 R94, c[0x0][0x2d8] ;  /* 0x0000b600ff5e7b82 */ /* 0x000e260000000a00 */
[----:B---3--:R-:W3:Y:S01]  /*2830*/  LDL R20, [R1+0x60] ;  /* 0x0000600001147983 */ /* 0x008ee20000100800 */
[----:B------:R-:W-:Y:S01]  /*2840*/  VIADD R39, R24, 0xffffffff ;  /* 0xffffffff18277836 */ /* 0x000fe20000000000 */
[----:B------:R-:W-:Y:S05]  /*2850*/  YIELD ;  /* 0x0000000000007946 */ /* 0x000fea0003800000 */
[----:B-1----:R-:W1:Y:S01]  /*2860*/  LDC R105, c[0x0][0x3d4] ;  /* 0x0000f500ff697b82 */ /* 0x002e620000000800 */
[----:B------:R-:W-:Y:S01]  /*2870*/  SHF.R.S32.HI R34, RZ, 0x1f, R39 ;  /* 0x0000001fff227819 */ /* 0x000fe20000011427 */
[----:B------:R-:W-:Y:S01]  /*2880*/  IMAD.WIDE.U32 R60, R30, R39, RZ ;  /* 0x000000271e3c7225 */ /* 0x000fe200078e00ff */
[----:B------:R-:W-:Y:S01]  /*2890*/  BSSY B0, `(.L_x_316) ;  /* 0x00003ea000007945 */ /* 0x000fe20003800000 */
[----:B--2---:R-:W-:-:S02]  /*28a0*/  LOP3.LUT P4, RZ, R21, 0x2, RZ, 0xc0, !PT ;  /* 0x0000000215ff7812 */ /* 0x004fc4000788c0ff */
[----:B------:R-:W-:Y:S02]  /*28b0*/  IMAD R21, R91, R39, RZ ;  /* 0x000000275b157224 */ /* 0x000fe400078e02ff */
[----:B---3--:R-:W-:Y:S02]  /*28c0*/  IMAD R20, R19, 0x3600, R20 ;  /* 0x0000360013147824 */ /* 0x008fe400078e0214 */
[----:B------:R-:W-:Y:S01]  /*28d0*/  IMAD R33, R34, R30, R21 ;  /* 0x0000001e22217224 */ /* 0x000fe200078e0215 */
[----:B------:R-:W-:Y:S01]  /*28e0*/  IADD3 R21, P2, R90, R60, RZ ;  /* 0x0000003c5a157210 */ /* 0x000fe20007f5e0ff */
[C---:B------:R-:W-:Y:S01]  /*28f0*/  IMAD R81, R20.reuse, 0x2, R25 ;  /* 0x0000000214517824 */ /* 0x040fe200078e0219 */
[C---:B------:R-:W-:Y:S01]  /*2900*/  IADD3 R32, R20.reuse, 0x10, RZ ;  /* 0x0000001014207810 */ /* 0x040fe20007ffe0ff */
[----:B------:R-:W-:Y:S01]  /*2910*/  IMAD.IADD R96, R61, 0x1, R33 ;  /* 0x000000013d607824 */ /* 0x000fe200078e0221 */
[----:B0-----:R-:W-:Y:S02]  /*2920*/  LEA R36, P3, R21, R94, 0x1 ;  /* 0x0000005e15247211 */ /* 0x001fe400078608ff */
[----:B------:R-:W-:-:S02]  /*2930*/  @P4 VIADD R32, R20, 0xfffffff0 ;  /* 0xfffffff014204836 */ /* 0x000fc40000000000 */
[----:B------:R-:W-:Y:S01]  /*2940*/  IMAD.X R24, R96, 0x1, R87, P2 ;  /* 0x0000000160187824 */ /* 0x000fe200010e0657 */
[----:B------:R-:W-:-:S04]  /*2950*/  ISETP.GT.AND P2, PT, R39, R80, PT ;  /* 0x000000502700720c */ /* 0x000fc80003f44270 */
[----:B------:R-:W-:Y:S01]  /*2960*/  LEA.HI.X R37, R21, R95, R24, 0x1, P3 ;  /* 0x0000005f15257211 */ /* 0x000fe200018f0c18 */
[----:B------:R-:W-:Y:S01]  /*2970*/  IMAD.MOV.U32 R24, RZ, RZ, R39 ;  /* 0x000000ffff187224 */ /* 0x000fe200078e0027 */
[----:B-1----:R-:W-:Y:S01]  /*2980*/  ISETP.GE.AND P3, PT, R105, 0x1, PT ;  /* 0x000000016900780c */ /* 0x002fe20003f66270 */
[----:B------:R-:W-:-:S12]  /*2990*/  IMAD R21, R32, 0x2, R25 ;  /* 0x0000000220157824 */ /* 0x000fd800078e0219 */
[----:B------:R-:W-:Y:S05]  /*29a0*/  @!P3 BRA `(.L_x_317) ;  /* 0x0000003800d8b947 */ /* 0x000fea0003800000 */
[----:B------:R-:W-:Y:S01]  /*29b0*/  ULDC.U8 UR4, c[0x0][0x3f0] ;  /* 0x0000fc0000047ab9 */ /* 0x000fe20000000000 */
[-C--:B------:R-:W-:Y:S01]  /*29c0*/  IMAD R33, R93, R39.reuse, RZ ;  /* 0x000000275d217224 */ /* 0x080fe200078e02ff */
[----:B------:R-:W-:Y:S01]  /*29d0*/  ISETP.NE.AND P3, PT, RZ, UR4, PT ;  /* 0x00000004ff007c0c */ /* 0x000fe2000bf65270 */
[-C--:B------:R-:W-:Y:S02]  /*29e0*/  IMAD R35, R92, R39.reuse, RZ ;  /* 0x000000275c237224 */ /* 0x080fe400078e02ff */
[----:B------:R-:W-:Y:S02]  /*29f0*/  IMAD R88, R24, -0x90, R2 ;  /* 0xffffff7018587824 */ /* 0x000fe400078e0202 */
[C---:B------:R-:W-:Y:S02]  /*2a00*/  IMAD R33, R34.reuse, R74, R33 ;  /* 0x0000004a22217224 */ /* 0x040fe400078e0221 */
[----:B------:R-:W-:Y:S01]  /*2a10*/  IMAD R35, R34, R68, R35 ;  /* 0x0000004422237224 */ /* 0x000fe200078e0223 */
[----:B------:R-:W-:Y:S01]  /*2a20*/  VIMNMX R88, R88, 0x90, PT ;  /* 0x0000009058587848 */ /* 0x000fe20003fe0100 */
[----:B------:R-:W-:-:S04]  /*2a30*/  IMAD.WIDE.U32 R58, R74, R39, RZ ;  /* 0x000000274a3a7225 */ /* 0x000fc800078e00ff */
[----:B------:R-:W-:-:S04]  /*2a40*/  IMAD.WIDE.U32 R56, R68, R39, RZ ;  /* 0x0000002744387225 */ /* 0x000fc800078e00ff */
[----:B------:R-:W-:Y:S02]  /*2a50*/  IMAD.IADD R20, R59, 0x1, R33 ;  /* 0x000000013b147824 */ /* 0x000fe400078e0221 */
[----:B------:R-:W-:Y:S01]  /*2a60*/  IMAD.IADD R89, R57, 0x1, R35 ;  /* 0x0000000139597824 */ /* 0x000fe200078e0223 */
[----:B------:R-:W-:Y:S06]  /*2a70*/  @!P3 BRA `(.L_x_318) ;  /* 0x0000001800a8b947 */ /* 0x000fec0003800000 */
[----:B------:R-:W-:Y:S01]  /*2a80*/  ISETP.GE.AND P4, PT, R23, R88, PT ;  /* 0x000000581700720c */ /* 0x000fe20003f86270 */
[----:B------:R-:W-:Y:S01]  /*2a90*/  BSSY B1, `(.L_x_319) ;  /* 0x000003b000017945 */ /* 0x000fe20003800000 */
        /* <DEDUP_REMOVED lines=12> */
[----:B------:R-:W-:Y:S06]  /*2b60*/  @P4 BRA `(.L_x_320) ;  /* 0x0000000000b44947 */ /* 0x000fec0003800000 */
[----:B------:R-:W-:Y:S01]  /*2b70*/  IADD3 R58, P3, R72, R58, RZ ;  /* 0x0000003a483a7210 */ /* 0x000fe20007f7e0ff */
[----:B------:R-:W-:Y:S01]  /*2b80*/  ULDC.64 UR4, c[0x0][0x3c8] ;  /* 0x0000f20000047ab9 */ /* 0x000fe20000000a00 */
[----:B------:R-:W-:Y:S02]  /*2b90*/  CS2R R62, SRZ ;  /* 0x00000000003e7805 */ /* 0x000fe4000001ff00 */
[----:B------:R-:W-:Y:S01]  /*2ba0*/  CS2R R94, SRZ ;  /* 0x00000000005e7805 */ /* 0x000fe2000001ff00 */
[----:B------:R-:W-:Y:S01]  /*2bb0*/  IMAD.X R33, R20, 0x1, R82, P3 ;  /* 0x0000000114217824 */ /* 0x000fe200018e0652 */
[----:B------:R-:W-:-:S04]  /*2bc0*/  IADD3 R56, P3, R66, R56, RZ ;  /* 0x0000003842387210 */ /* 0x000fc80007f7e0ff */
[----:B------:R-:W-:Y:S02]  /*2bd0*/  IADD3.X R89, R89, R83, RZ, P3, !PT ;  /* 0x0000005359597210 */ /* 0x000fe40001ffe4ff */
[----:B------:R-:W-:-:S04]  /*2be0*/  LEA R32, P3, R58, UR4, 0x1 ;  /* 0x000000043a207c11 */ /* 0x000fc8000f8608ff */
[----:B------:R-:W-:Y:S01]  /*2bf0*/  LEA.HI.X R33, R58, UR5, R33, 0x1, P3 ;  /* 0x000000053a217c11 */ /* 0x000fe200098f0c21 */
[----:B------:R-:W-:Y:S02]  /*2c00*/  ULDC.64 UR4, c[0x0][0x3e0] ;  /* 0x0000f80000047ab9 */ /* 0x000fe40000000a00 */
[----:B------:R-:W-:-:S04]  /*2c10*/  LEA R34, P3, R56, UR4, 0x1 ;  /* 0x0000000438227c11 */ /* 0x000fc8000f8608ff */
[----:B------:R-:W-:Y:S02]  /*2c20*/  LEA.HI.X R35, R56, UR5, R89, 0x1, P3 ;  /* 0x0000000538237c11 */ /* 0x000fe400098f0c59 */
[C---:B------:R-:W-:Y:S01]  /*2c30*/  ISETP.GE.AND P3, PT, R16.reuse, R105, PT ;  /* 0x000000691000720c */ /* 0x040fe20003f66270 */
[----:B------:R-:W-:Y:S01]  /*2c40*/  VIADD R20, R16, 0x8 ;  /* 0x0000000810147836 */ /* 0x000fe20000000000 */
[----:B------:R-:W-:Y:S02]  /*2c50*/  CS2R R54, SRZ ;  /* 0x0000000000367805 */ /* 0x000fe4000001ff00 */
[----:B------:R-:W-:-:S09]  /*2c60*/  CS2R R60, SRZ ;  /* 0x00000000003c7805 */ /* 0x000fd2000001ff00 */
[----:B------:R0:W5:Y:S04]  /*2c70*/  @!P3 LDG.E.64 R62, desc[UR60][R32.64] ;  /* 0x0000003c203eb981 */ /* 0x000168000c1e1b00 */
[----:B------:R0:W5:Y:S01]  /*2c80*/  @!P3 LDG.E.64 R94, desc[UR60][R34.64] ;  /* 0x0000003c225eb981 */ /* 0x000162000c1e1b00 */
[----:B------:R-:W-:Y:S01]  /*2c90*/  ISETP.GE.AND P3, PT, R20, R105, PT ;  /* 0x000000691400720c */ /* 0x000fe20003f66270 */
        /* <DEDUP_REMOVED lines=23> */
[----:B------:R-:W-:-:S13]  /*2e10*/  ISETP.GE.AND P3, PT, R20, R105, PT ;  /* 0x000000691400720c */ /* 0x000fda0003f66270 */
[----:B------:R0:W5:Y:S04]  /*2e20*/  @!P3 LDG.E.64 R38, desc[UR60][R32.64+0x50] ;  /* 0x0000503c2026b981 */ /* 0x000168000c1e1b00 */
[----:B------:R0:W5:Y:S02]  /*2e30*/  @!P3 LDG.E.64 R40, desc[UR60][R34.64+0x50] ;  /* 0x0000503c2228b981 */ /* 0x000164000c1e1b00 */
.L_x_320:
[----:B------:R-:W-:Y:S05]  /*2e40*/  BSYNC B1 ;  /* 0x0000000000017941 */ /* 0x000fea0003800000 */
.L_x_319:
[----:B------:R-:W2:Y:S01]  /*2e50*/  LDL R20, [R1+0x48] ;  /* 0x0000480001147983 */ /* 0x000ea20000100800 */
[----:B0----5:R-:W-:Y:S01]  /*2e60*/  IMAD.MOV.U32 R32, RZ, RZ, R39 ;  /* 0x000000ffff207224 */ /* 0x021fe200078e0027 */
[----:B------:R-:W-:Y:S01]  /*2e70*/  MOV R33, R42 ;  /* 0x0000002a00217202 */ /* 0x000fe20000000f00 */
[----:B------:R-:W-:-:S05]  /*2e80*/  IMAD.MOV.U32 R34, RZ, RZ, R43 ;  /* 0x000000ffff227224 */ /* 0x000fca00078e002b */
[----:B------:R-:W-:Y:S01]  /*2e90*/  PRMT R96, R33, 0x5410, R34 ;  /* 0x0000541021607816 */ /* 0x000fe20000000022 */
[----:B------:R-:W-:Y:S02]  /*2ea0*/  IMAD.MOV.U32 R33, RZ, RZ, R50 ;  /* 0x000000ffff217224 */ /* 0x000fe400078e0032 */
[----:B------:R-:W-:-:S05]  /*2eb0*/  IMAD.MOV.U32 R34, RZ, RZ, R51 ;  /* 0x000000ffff227224 */ /* 0x000fca00078e0033 */
[----:B------:R-:W-:Y:S01]  /*2ec0*/  PRMT R117, R34, 0x5410, R33 ;  /* 0x0000541022757816 */ /* 0x000fe20000000021 */
[----:B------:R-:W-:Y:S01]  /*2ed0*/  IMAD.MOV.U32 R34, RZ, RZ, R63 ;  /* 0x000000ffff227224 */ /* 0x000fe200078e003f */
[----:B------:R-:W-:-:S04]  /*2ee0*/  MOV R33, R62 ;  /* 0x0000003e00217202 */ /* 0x000fc80000000f00 */
[----:B------:R-:W-:Y:S01]  /*2ef0*/  PRMT R114, R34, 0x5410, R33 ;  /* 0x0000541022727816 */ /* 0x000fe20000000021 */
[----:B------:R-:W-:Y:S02]  /*2f00*/  IMAD.MOV.U32 R33, RZ, RZ, R44 ;  /* 0x000000ffff217224 */ /* 0x000fe400078e002c */
[----:B------:R-:W-:-:S05]  /*2f10*/  IMAD.MOV.U32 R34, RZ, RZ, R45 ;  /* 0x000000ffff227224 */ /* 0x000fca00078e002d */
[----:B------:R-:W-:Y:S01]  /*2f20*/  PRMT R113, R33, 0x5410, R34 ;  /* 0x0000541021717816 */ /* 0x000fe20000000022 */
[----:B------:R-:W-:Y:S01]  /*2f30*/  IMAD.MOV.U32 R33, RZ, RZ, R49 ;  /* 0x000000ffff217224 */ /* 0x000fe200078e0031 */
[----:B------:R-:W-:Y:S02]  /*2f40*/  MOV R34, R52 ;  /* 0x0000003400227202 */ /* 0x000fe40000000f00 */
[----:B--2---:R-:W-:Y:S01]  /*2f50*/  R2UR UR4, R20 ;  /* 0x00000000140472ca */ /* 0x004fe200000e0000 */
[----:B------:R-:W-:-:S05]  /*2f60*/  IMAD.MOV.U32 R20, RZ, RZ, R38 ;  /* 0x000000ffff147224 */ /* 0x000fca00078e0026 */
[----:B------:R-:W-:Y:S01]  /*2f70*/  PRMT R57, R32, 0x5410, R20 ;  /* 0x0000541020397816 */ /* 0x000fe20000000014 */
[----:B------:R-:W-:Y:S02]  /*2f80*/  IMAD.MOV.U32 R20, RZ, RZ, R46 ;  /* 0x000000ffff147224 */ /* 0x000fe400078e002e */
[----:B------:R-:W-:-:S04]  /*2f90*/  IMAD.MOV.U32 R32, RZ, RZ, R47 ;  /* 0x000000ffff207224 */ /* 0x000fc800078e002f */
[----:B------:R-:W-:Y:S01]  /*2fa0*/  UISETP.NE.AND UP0, UPT, UR4, 0x3, UPT ;  /* 0x000000030400788c */ /* 0x000fe2000bf05270 */
[----:B------:R-:W-:Y:S01]  /*2fb0*/  PRMT R115, R20, 0x5410, R32 ;  /* 0x0000541014737816 */ /* 0x000fe20000000020 */
[----:B------:R-:W-:Y:S02]  /*2fc0*/  IMAD.MOV.U32 R20, RZ, RZ, R54 ;  /* 0x000000ffff147224 */ /* 0x000fe400078e0036 */
[----:B------:R-:W-:Y:S02]  /*2fd0*/  IMAD.MOV.U32 R32, RZ, RZ, R55 ;  /* 0x000000ffff207224 */ /* 0x000fe400078e0037 */
[----:B------:R-:W-:-:S03]  /*2fe0*/  PLOP3.LUT P3, PT, PT, PT, UP0, 0x80, 0x0 ;  /* 0x000000000000781c */ /* 0x000fc60003f6f008 */
[----:B------:R-:W-:Y:S01]  /*2ff0*/  PRMT R118, R32, 0x5410, R20 ;  /* 0x0000541020767816 */ /* 0x000fe20000000014 */
[----:B------:R-:W-:Y:S02]  /*3000*/  IMAD.MOV.U32 R20, RZ, RZ, R40 ;  /* 0x000000ffff147224 */ /* 0x000fe400078e0028 */
[----:B------:R-:W-:-:S05]  /*3010*/  IMAD.MOV.U32 R32, RZ, RZ, R41 ;  /* 0x000000ffff207224 */ /* 0x000fca00078e0029 */
[----:B------:R-:W-:Y:S01]  /*3020*/  PRMT R58, R20, 0x5410, R32 ;  /* 0x00005410143a7816 */ /* 0x000fe20000000020 */
[----:B------:R-:W-:Y:S02]  /*3030*/  IMAD.MOV.U32 R32, RZ, RZ, R48 ;  /* 0x000000ffff207224 */ /* 0x000fe400078e0030 */
[----:B------:R-:W-:-:S03]  /*3040*/  IMAD.MOV.U32 R20, RZ, RZ, R53 ;  /* 0x000000ffff147224 */ /* 0x000fc600078e0035 */
[----:B------:R-:W-:Y:S01]  /*3050*/  PRMT R116, R32, 0x5410, R33 ;  /* 0x0000541020747816 */ /* 0x000fe20000000021 */
[----:B------:R-:W-:Y:S01]  /*3060*/  IMAD.MOV.U32 R33, RZ, RZ, R61 ;  /* 0x000000ffff217224 */ /* 0x000fe200078e003d */
[----:B------:R-:W-:Y:S01]  /*3070*/  PRMT R119, R34, 0x5410, R20 ;  /* 0x0000541022777816 */ /* 0x000fe20000000014 */
[----:B------:R-:W-:Y:S02]  /*3080*/  IMAD.MOV.U32 R34, RZ, RZ, R60 ;  /* 0x000000ffff227224 */ /* 0x000fe400078e003c */
[----:B------:R-:W-:Y:S02]  /*3090*/  IMAD.MOV.U32 R20, RZ, RZ, R94 ;  /* 0x000000ffff147224 */ /* 0x000fe400078e005e */
[----:B------:R-:W-:Y:S01]  /*30a0*/  IMAD.MOV.U32 R32, RZ, RZ, R95 ;  /* 0x000000ffff207224 */ /* 0x000fe200078e005f */
[----:B------:R-:W-:-:S04]  /*30b0*/  PRMT R120, R34, 0x5410, R33 ;  /* 0x0000541022787816 */ /* 0x000fc80000000021 */
[----:B------:R-:W-:Y:S01]  /*30c0*/  PRMT R121, R20, 0x5410, R32 ;  /* 0x0000541014797816 */ /* 0x000fe20000000020 */
[----:B------:R-:W-:Y:S06]  /*30d0*/  @!P3 BRA `(.L_x_321) ;  /* 0x000000000004b947 */ /* 0x000fec0003800000 */
[----:B------:R-:W-:Y:S01]  /*30e0*/  BPT.TRAP 0x1 ;  /* 0x000000040000795c */ /* 0x000fe20000300000 */
.L_x_321:
[----:B------:R-:W-:Y:S01]  /*30f0*/  IMAD R20, R19, 0x8, R18 ;  /* 0x0000000813147824 */ /* 0x000fe200078e0212 */
[----:B------:R-:W-:Y:S01]  /*3100*/  SHF.L.U32 R89, R147, 0x1f, RZ ;  /* 0x0000001f93597819 */ /* 0x000fe200000006ff */
[----:B------:R-:W-:Y:S03]  /*3110*/  BSSY B1, `(.L_x_322) ;  /* 0x0000003000017945 */ /* 0x000fe60003800000 */
[----:B------:R-:W0:Y:S02]  /*3120*/  SYNCS.PHASECHK.TRANS64.TRYWAIT P5, [R20+URZ+0x31c90], R89 ;  /* 0x031c9059140075a7 */ /* 0x000e2400080a017f */
[----:B0-----:R-:W-:Y:S05]  /*3130*/  @!P5 BRA `(.L_x_323) ;  /* 0x0000018c00e8d947 */ /* 0x001fea0003800000 */
.L_x_549:
[----:B------:R-:W-:Y:S05]  /*3140*/  BSYNC B1 ;  /* 0x0000000000017941 */ /* 0x000fea0003800000 */
.L_x_322:
[----:B------:R-:W-:Y:S05]  /*3150*/  @P4 BRA `(.L_x_324) ;  /* 0x0000003400744947 */ /* 0x000fea0003800000 */
[----:B------:R-:W-:Y:S01]  /*3160*/  ISETP.NE.AND P4, PT, R10, RZ, PT ;  /* 0x000000ff0a00720c */ /* 0x000fe20003f85270 */
[----:B------:R-:W-:-:S12]  /*3170*/  BSSY B1, `(.L_x_325) ;  /* 0x0000034000017945 */ /* 0x000fd80003800000 */
[----:B------:R-:W-:Y:S05]  /*3180*/  @!P4 BRA `(.L_x_326) ;  /* 0x0000000000c8c947 */ /* 0x000fea0003800000 */
[----:B------:R1:W2:Y:S01]  /*3190*/  LDS.128 R32, [R81+0x16800] ;  /* 0x0168000051207984 */ /* 0x0002a20000000c00 */
[----:B------:R-:W-:Y:S01]  /*31a0*/  ISETP.GE.AND P4, PT, R16, R105, PT ;  /* 0x000000691000720c */ /* 0x000fe20003f86270 */
[----:B------:R-:W-:-:S12]  /*31b0*/  BSSY B2, `(.L_x_327) ;  /* 0x000002e000027945 */ /* 0x000fd80003800000 */
[----:B-1----:R-:W-:Y:S05]  /*31c0*/  @P4 BRA `(.L_x_328) ;  /* 0x0000000000b04947 */ /* 0x002fea0003800000 */
[----:B------:R-:W-:Y:S01]  /*31d0*/  SHF.R.U64 R56, R94, 0x10, R95 ;  /* 0x000000105e387819 */ /* 0x000fe2000000125f */
[----:B--2---:R-:W-:Y:S01]  /*31e0*/  IMAD.MOV.U32 R94, RZ, RZ, R33 ;  /* 0x000000ffff5e7224 */ /* 0x004fe200078e0021 */
[----:B------:R-:W-:-:S03]  /*31f0*/  SHF.R.U64 R59, R62, 0x10, R63 ;  /* 0x000000103e3b7819 */ /* 0x000fc6000000123f */
[----:B------:R-:W-:Y:S02]  /*3200*/  HADD2.F32 R33, -RZ, R56.H0_H0 ;  /* 0x20000038ff217230 */ /* 0x000fe40000004100 */
[--C-:B------:R-:W-:Y:S02]  /*3210*/  HADD2.F32 R56, -RZ, R94.reuse.H1_H1 ;  /* 0x3000005eff387230 */ /* 0x100fe40000004100 */
[----:B------:R-:W-:Y:S02]  /*3220*/  HADD2.F32 R62, -RZ, R94.H0_H0 ;  /* 0x2000005eff3e7230 */ /* 0x000fe40000004100 */
[----:B------:R-:W-:Y:S02]  /*3230*/  HADD2.F32 R59, -RZ, R59.H0_H0 ;  /* 0x2000003bff3b7230 */ /* 0x000fe40000004100 */
[-C--:B------:R-:W-:Y:S01]  /*3240*/  FMUL.FTZ R97, R56, R33.reuse ;  /* 0x0000002138617220 */ /* 0x080fe20000410000 */
[----:B------:R-:W-:-:S03]  /*3250*/  FMUL.FTZ R111, R62, R33 ;  /* 0x000000213e6f7220 */ /* 0x000fc60000410000 */
[-C--:B------:R-:W-:Y:S01]  /*3260*/  FFMA.FTZ R33, R62, R59.reuse, -R97 ;  /* 0x0000003b3e217223 */ /* 0x080fe20000010861 */
[----:B------:R-:W-:Y:S01]  /*3270*/  SHF.R.U32.HI R62, RZ, 0x10, R63 ;  /* 0x00000010ff3e7819 */ /* 0x000fe2000001163f */
[----:B------:R-:W-:Y:S01]  /*3280*/  FFMA.FTZ R56, R56, R59, R111 ;  /* 0x0000003b38387223 */ /* 0x000fe2000001006f */
[----:B------:R-:W-:Y:S01]  /*3290*/  MOV R59, R32 ;  /* 0x00000020003b7202 */ /* 0x000fe20000000f00 */
[----:B------:R-:W-:Y:S01]  /*32a0*/  IMAD.MOV.U32 R32, RZ, RZ, R35 ;  /* 0x000000ffff207224 */ /* 0x000fe200078e0023 */
[----:B------:R-:W-:Y:S01]  /*32b0*/  SHF.R.U32.HI R63, RZ, 0x10, R95 ;  /* 0x00000010ff3f7819 */ /* 0x000fe2000001165f */
[----:B------:R-:W-:Y:S01]  /*32c0*/  HADD2.F32 R62, -RZ, R62.H0_H0 ;  /* 0x2000003eff3e7230 */ /* 0x000fe20000004100 */
[----:B------:R-:W-:Y:S02]  /*32d0*/  F2FP.F16.F32.PACK_AB R33, R56, R33 ;  /* 0x000000213821723e */ /* 0x000fe400000000ff */
[----:B------:R-:W-:Y:S02]  /*32e0*/  HADD2.F32 R35, -RZ, R32.H1_H1 ;  /* 0x30000020ff237230 */ /* 0x000fe40000004100 */
[----:B------:R-:W-:-:S02]  /*32f0*/  HADD2.F32 R63, -RZ, R63.H0_H0 ;  /* 0x2000003fff3f7230 */ /* 0x000fc40000004100 */
[----:B------:R-:W-:-:S03]  /*3300*/  HADD2.F32 R32, -RZ, R32.H0_H0 ;  /* 0x20000020ff207230 */ /* 0x000fc60000004100 */
[CC--:B------:R-:W-:Y:S02]  /*3310*/  FMUL.FTZ R95, R35.reuse, R63.reuse ;  /* 0x0000003f235f7220 */ /* 0x0c0fe40000410000 */
[C---:B------:R-:W-:Y:S01]  /*3320*/  FMUL.FTZ R94, R32.reuse, R63 ;  /* 0x0000003f205e7220 */ /* 0x040fe20000410000 */
[----:B------:R-:W-:Y:S02]  /*3330*/  HADD2.F32 R63, -RZ, R114.H1_H1 ;  /* 0x30000072ff3f7230 */ /* 0x000fe40000004100 */
[-C--:B------:R-:W-:Y:S01]  /*3340*/  FFMA.FTZ R32, R32, R62.reuse, -R95 ;  /* 0x0000003e20207223 */ /* 0x080fe2000001085f */
[----:B------:R-:W-:Y:S01]  /*3350*/  FFMA.FTZ R35, R35, R62, R94 ;  /* 0x0000003e23237223 */ /* 0x000fe2000001005e */
[----:B------:R-:W-:Y:S02]  /*3360*/  IMAD.MOV.U32 R62, RZ, RZ, R34 ;  /* 0x000000ffff3e7224 */ /* 0x000fe400078e0022 */
[--C-:B------:R-:W-:Y:S02]  /*3370*/  HADD2.F32 R34, -RZ, R59.reuse.H0_H0 ;  /* 0x2000003bff227230 */ /* 0x100fe40000004100 */
[----:B------:R-:W-:Y:S01]  /*3380*/  HADD2.F32 R59, -RZ, R59.H1_H1 ;  /* 0x3000003bff3b7230 */ /* 0x000fe20000004100 */
[----:B------:R-:W-:Y:S01]  /*3390*/  F2FP.F16.F32.PACK_AB R35, R35, R32 ;  /* 0x000000202323723e */ /* 0x000fe200000000ff */
[----:B------:R-:W-:-:S05]  /*33a0*/  HADD2.F32 R94, -RZ, R121.H0_H0 ;  /* 0x20000079ff5e7230 */ /* 0x000fca0000004100 */
[-C--:B------:R-:W-:Y:S01]  /*33b0*/  FMUL.FTZ R95, R59, R94.reuse ;  /* 0x0000005e3b5f7220 */ /* 0x080fe20000410000 */
[----:B------:R-:W-:-:S03]  /*33c0*/  FMUL.FTZ R94, R34, R94 ;  /* 0x0000005e225e7220 */ /* 0x000fc60000410000 */
[-C--:B------:R-:W-:Y:S01]  /*33d0*/  FFMA.FTZ R34, R34, R63.reuse, -R95 ;  /* 0x0000003f22227223 */ /* 0x080fe2000001085f */
[----:B------:R-:W-:Y:S01]  /*33e0*/  FFMA.FTZ R59, R59, R63, R94 ;  /* 0x0000003f3b3b7223 */ /* 0x000fe2000001005e */
[--C-:B------:R-:W-:Y:S02]  /*33f0*/  HADD2.F32 R63, -RZ, R62.reuse.H0_H0 ;  /* 0x2000003eff3f7230 */ /* 0x100fe40000004100 */
[----:B------:R-:W-:Y:S02]  /*3400*/  HADD2.F32 R62, -RZ, R62.H1_H1 ;  /* 0x3000003eff3e7230 */ /* 0x000fe40000004100 */
[----:B------:R-:W-:Y:S01]  /*3410*/  HADD2.F32 R95, -RZ, R121.H1_H1 ;  /* 0x30000079ff5f7230 */ /* 0x000fe20000004100 */
[----:B------:R-:W-:Y:S01]  /*3420*/  F2FP.F16.F32.PACK_AB R32, R59, R34 ;  /* 0x000000223b20723e */ /* 0x000fe200000000ff */
[----:B------:R-:W-:-:S03]  /*3430*/  HADD2.F32 R94, -RZ, R114.H0_H0 ;  /* 0x20000072ff5e7230 */ /* 0x000fc60000004100 */
[-C--:B------:R-:W-:Y:S01]  /*3440*/  FMUL.FTZ R114, R62, R95.reuse ;  /* 0x0000005f3e727220 */ /* 0x080fe20000410000 */
[----:B------:R-:W-:-:S03]  /*3450*/  FMUL.FTZ R95, R63, R95 ;  /* 0x0000005f3f5f7220 */ /* 0x000fc60000410000 */
[-C--:B------:R-:W-:Y:S01]  /*3460*/  FFMA.FTZ R114, R63, R94.reuse, -R114 ;  /* 0x0000005e3f727223 */ /* 0x080fe20000010872 */
[----:B------:R-:W-:-:S05]  /*3470*/  FFMA.FTZ R95, R62, R94, R95 ;  /* 0x0000005e3e5f7223 */ /* 0x000fca000001005f */
[----:B------:R-:W-:-:S07]  /*3480*/  F2FP.F16.F32.PACK_AB R34, R95, R114 ;  /* 0x000000725f22723e */ /* 0x000fce00000000ff */
.L_x_328:
[----:B------:R-:W-:Y:S05]  /*3490*/  BSYNC B2 ;  /* 0x0000000000027941 */ /* 0x000fea0003800000 */
.L_x_327:
[----:B--2---:R1:W-:Y:S02]  /*34a0*/  STG.E.128 desc[UR60][R36.64], R32 ;  /* 0x0000002024007986 */ /* 0x0043e4000c101d3c */
.L_x_326:
[----:B------:R-:W-:Y:S05]  /*34b0*/  BSYNC B1 ;  /* 0x0000000000017941 */ /* 0x000fea0003800000 */
.L_x_325:
[----:B------:R-:W-:Y:S01]  /*34c0*/  ISETP.NE.AND P4, PT, R11, RZ, PT ;  /* 0x000000ff0b00720c */ /* 0x000fe20003f85270 */
[----:B------:R-:W-:-:S12]  /*34d0*/  BSSY B1, `(.L_x_329) ;  /* 0x0000033000017945 */ /* 0x000fd80003800000 */
[----:B------:R-:W-:Y:S05]  /*34e0*/  @!P4 BRA `(.L_x_330) ;  /* 0x0000000000c4c947 */ /* 0x000fea0003800000 */
[----:B-1----:R1:W2:Y:S01]  /*34f0*/  LDS.128 R32, [R21+0x16800] ;  /* 0x0168000015207984 */ /* 0x0022a20000000c00 */
[----:B------:R-:W-:Y:S01]  /*3500*/  VIADD R56, R16, 0x8 ;  /* 0x0000000810387836 */ /* 0x000fe20000000000 */
[----:B------:R-:W-:Y:S04]  /*3510*/  BSSY B2, `(.L_x_331) ;  /* 0x000002d000027945 */ /* 0x000fe80003800000 */
[----:B------:R-:W-:-:S13]  /*3520*/  ISETP.GE.AND P4, PT, R56, R105, PT ;  /* 0x000000693800720c */ /* 0x000fda0003f86270 */
[----:B-1----:R-:W-:Y:S05]  /*3530*/  @P4 BRA `(.L_x_332) ;  /* 0x0000000000a84947 */ /* 0x002fea0003800000 */
[--C-:B------:R-:W-:Y:S01]  /*3540*/  SHF.R.U64 R56, R60, 0x10, R61.reuse ;  /* 0x000000103c387819 */ /* 0x100fe2000000123d */
[--C-:B--2---:R-:W-:Y:S01]  /*3550*/  HADD2.F32 R59, -RZ, R33.reuse.H1_H1 ;  /* 0x30000021ff3b7230 */ /* 0x104fe20000004100 */
[----:B------:R-:W-:Y:S01]  /*3560*/  SHF.R.U32.HI R60, RZ, 0x10, R61 ;  /* 0x00000010ff3c7819 */ /* 0x000fe2000001163d */
[----:B------:R-:W-:Y:S01]  /*3570*/  HADD2.F32 R33, -RZ, R33.H0_H0 ;  /* 0x20000021ff217230 */ /* 0x000fe20000004100 */
[--C-:B------:R-:W-:Y:S01]  /*3580*/  SHF.R.U64 R54, R54, 0x10, R55.reuse ;  /* 0x0000001036367819 */ /* 0x100fe20000001237 */
[----:B------:R-:W-:Y:S01]  /*3590*/  HADD2.F32 R56, -RZ, R56.H0_H0 ;  /* 0x20000038ff387230 */ /* 0x000fe20000004100 */
[----:B------:R-:W-:Y:S01]  /*35a0*/  SHF.R.U32.HI R55, RZ, 0x10, R55 ;  /* 0x00000010ff377819 */ /* 0x000fe20000011637 */
[----:B------:R-:W-:Y:S02]  /*35b0*/  HADD2.F32 R60, -RZ, R60.H0_H0 ;  /* 0x2000003cff3c7230 */ /* 0x000fe40000004100 */
[--C-:B------:R-:W-:Y:S02]  /*35c0*/  HADD2.F32 R61, -RZ, R35.reuse.H1_H1 ;  /* 0x30000023ff3d7230 */ /* 0x100fe40000004100 */
[----:B------:R-:W-:Y:S01]  /*35d0*/  FMUL.FTZ R62, R59, R56 ;  /* 0x000000383b3e7220 */ /* 0x000fe20000410000 */
[----:B------:R-:W-:-:S02]  /*35e0*/  HADD2.F32 R35, -RZ, R35.H0_H0 ;  /* 0x20000023ff237230 */ /* 0x000fc40000004100 */
[----:B------:R-:W-:Y:S01]  /*35f0*/  FMUL.FTZ R114, R33, R56 ;  /* 0x0000003821727220 */ /* 0x000fe20000410000 */
[----:B------:R-:W-:Y:S02]  /*3600*/  HADD2.F32 R94, -RZ, R55.H0_H0 ;  /* 0x20000037ff5e7230 */ /* 0x000fe40000004100 */
[-C--:B------:R-:W-:Y:S01]  /*3610*/  FMUL.FTZ R56, R61, R60.reuse ;  /* 0x0000003c3d387220 */ /* 0x080fe20000410000 */
[----:B------:R-:W-:Y:S02]  /*3620*/  HADD2.F32 R54, -RZ, R54.H0_H0 ;  /* 0x20000036ff367230 */ /* 0x000fe40000004100 */
[C---:B------:R-:W-:Y:S01]  /*3630*/  FMUL.FTZ R60, R35.reuse, R60 ;  /* 0x0000003c233c7220 */ /* 0x040fe20000410000 */
[--C-:B------:R-:W-:Y:S02]  /*3640*/  HADD2.F32 R55, -RZ, R32.reuse.H0_H0 ;  /* 0x20000020ff377230 */ /* 0x100fe40000004100 */
[----:B------:R-:W-:Y:S01]  /*3650*/  FFMA.FTZ R56, R35, R94, -R56 ;  /* 0x0000005e23387223 */ /* 0x000fe20000010838 */
[----:B------:R-:W-:-:S02]  /*3660*/  HADD2.F32 R35, -RZ, R32.H1_H1 ;  /* 0x30000020ff237230 */ /* 0x000fc40000004100 */
[----:B------:R-:W-:Y:S01]  /*3670*/  FFMA.FTZ R61, R61, R94, R60 ;  /* 0x0000005e3d3d7223 */ /* 0x000fe2000001003c */
[--C-:B------:R-:W-:Y:S02]  /*3680*/  HADD2.F32 R60, -RZ, R120.reuse.H0_H0 ;  /* 0x20000078ff3c7230 */ /* 0x100fe40000004100 */
[-C--:B------:R-:W-:Y:S01]  /*3690*/  FFMA.FTZ R62, R33, R54.reuse, -R62 ;  /* 0x00000036213e7223 */ /* 0x080fe2000001083e */
[----:B------:R-:W-:Y:S01]  /*36a0*/  FFMA.FTZ R59, R59, R54, R114 ;  /* 0x000000363b3b7223 */ /* 0x000fe20000010072 */
[----:B------:R-:W-:Y:S01]  /*36b0*/  HADD2.F32 R33, -RZ, R120.H1_H1 ;  /* 0x30000078ff217230 */ /* 0x000fe20000004100 */
[----:B------:R-:W-:Y:S01]  /*36c0*/  F2FP.F16.F32.PACK_AB R56, R61, R56 ;  /* 0x000000383d38723e */ /* 0x000fe200000000ff */
[----:B------:R-:W-:Y:S02]  /*36d0*/  HADD2.F32 R32, -RZ, R34.H1_H1 ;  /* 0x30000022ff207230 */ /* 0x000fe40000004100 */
[----:B------:R-:W-:Y:S01]  /*36e0*/  FMUL.FTZ R94, R35, R60 ;  /* 0x0000003c235e7220 */ /* 0x000fe20000410000 */
[----:B------:R-:W-:-:S02]  /*36f0*/  HADD2.F32 R54, -RZ, R118.H1_H1 ;  /* 0x30000076ff367230 */ /* 0x000fc40000004100 */
[C---:B------:R-:W-:Y:S01]  /*3700*/  FMUL.FTZ R60, R55.reuse, R60 ;  /* 0x0000003c373c7220 */ /* 0x040fe20000410000 */
[----:B------:R-:W-:Y:S02]  /*3710*/  HADD2.F32 R34, -RZ, R34.H0_H0 ;  /* 0x20000022ff227230 */ /* 0x000fe40000004100 */
[-C--:B------:R-:W-:Y:S01]  /*3720*/  FMUL.FTZ R95, R32, R33.reuse ;  /* 0x00000021205f7220 */ /* 0x080fe20000410000 */
[----:B------:R-:W-:Y:S02]  /*3730*/  HADD2.F32 R63, -RZ, R118.H0_H0 ;  /* 0x20000076ff3f7230 */ /* 0x000fe40000004100 */
[-C--:B------:R-:W-:Y:S01]  /*3740*/  FFMA.FTZ R94, R55, R54.reuse, -R94 ;  /* 0x00000036375e7223 */ /* 0x080fe2000001085e */
[----:B------:R-:W-:Y:S01]  /*3750*/  FFMA.FTZ R35, R35, R54, R60 ;  /* 0x0000003623237223 */ /* 0x000fe2000001003c */
[C---:B------:R-:W-:Y:S01]  /*3760*/  FMUL.FTZ R33, R34.reuse, R33 ;  /* 0x0000002122217220 */ /* 0x040fe20000410000 */
[----:B------:R-:W-:-:S03]  /*3770*/  FFMA.FTZ R95, R34, R63, -R95 ;  /* 0x0000003f225f7223 */ /* 0x000fc6000001085f */
[----:B------:R-:W-:Y:S01]  /*3780*/  FFMA.FTZ R32, R32, R63, R33 ;  /* 0x0000003f20207223 */ /* 0x000fe20000010021 */
[----:B------:R-:W-:Y:S01]  /*3790*/  F2FP.F16.F32.PACK_AB R94, R35, R94 ;  /* 0x0000005e235e723e */ /* 0x000fe200000000ff */
[----:B------:R-:W-:Y:S01]  /*37a0*/  IMAD.MOV.U32 R35, RZ, RZ, R56 ;  /* 0x000000ffff237224 */ /* 0x000fe200078e0038 */
[----:B------:R-:W-:Y:S02]  /*37b0*/  F2FP.F16.F32.PACK_AB R33, R59, R62 ;  /* 0x0000003e3b21723e */ /* 0x000fe400000000ff */
[----:B------:R-:W-:Y:S01]  /*37c0*/  F2FP.F16.F32.PACK_AB R34, R32, R95 ;  /* 0x0000005f2022723e */ /* 0x000fe200000000ff */
[----:B------:R-:W-:-:S07]  /*37d0*/  IMAD.MOV.U32 R32, RZ, RZ, R94 ;  /* 0x000000ffff207224 */ /* 0x000fce00078e005e */
.L_x_332:
[----:B------:R-:W-:Y:S05]  /*37e0*/  BSYNC B2 ;  /* 0x0000000000027941 */ /* 0x000fea0003800000 */
.L_x_331:
[----:B--2---:R2:W-:Y:S02]  /*37f0*/  STG.E.128 desc[UR60][R36.64+0x20], R32 ;  /* 0x0000202024007986 */ /* 0x0045e4000c101d3c */
.L_x_330:
[----:B------:R-:W-:Y:S05]  /*3800*/  BSYNC B1 ;  /* 0x0000000000017941 */ /* 0x000fea0003800000 */
.L_x_329:
[----:B------:R-:W-:Y:S01]  /*3810*/  ISETP.NE.AND P4, PT, R12, RZ, PT ;  /* 0x000000ff0c00720c */ /* 0x000fe20003f85270 */
[----:B------:R-:W-:-:S12]  /*3820*/  BSSY B1, `(.L_x_333) ;  /* 0x0000033000017945 */ /* 0x000fd80003800000 */
[----:B------:R-:W-:Y:S05]  /*3830*/  @!P4 BRA `(.L_x_334) ;  /* 0x0000000000c4c947 */ /* 0x000fea0003800000 */
[----:B-12---:R1:W2:Y:S01]  /*3840*/  LDS.128 R32, [R81+0x18c00] ;  /* 0x018c000051207984 */ /* 0x0062a20000000c00 */
[----:B------:R-:W-:Y:S01]  /*3850*/  VIADD R54, R16, 0x10 ;  /* 0x0000001010367836 */ /* 0x000fe20000000000 */
[----:B------:R-:W-:Y:S04]  /*3860*/  BSSY B2, `(.L_x_335) ;  /* 0x000002d000027945 */ /* 0x000fe80003800000 */
[----:B------:R-:W-:-:S13]  /*3870*/  ISETP.GE.AND P4, PT, R54, R105, PT ;  /* 0x000000693600720c */ /* 0x000fda0003f86270 */
[----:B-1----:R-:W-:Y:S05]  /*3880*/  @P4 BRA `(.L_x_336) ;  /* 0x0000000000a84947 */ /* 0x002fea0003800000 */
[----:B------:R-:W-:Y:S01]  /*3890*/  SHF.R.U64 R60, R52, 0x10, R53 ;  /* 0x00000010343c7819 */ /* 0x000fe20000001235 */
[----:B--2---:R-:W-:Y:S01]  /*38a0*/  IMAD.MOV.U32 R56, RZ, RZ, R35 ;  /* 0x000000ffff387224 */ /* 0x004fe200078e0023 */
[----:B------:R-:W-:Y:S01]  /*38b0*/  SHF.R.U32.HI R53, RZ, 0x10, R53 ;  /* 0x00000010ff357819 */ /* 0x000fe20000011635 */
[----:B------:R-:W-:Y:S01]  /*38c0*/  HADD2.F32 R35, -RZ, R33.H1_H1 ;  /* 0x30000021ff237230 */ /* 0x000fe20000004100 */
[--C-:B------:R-:W-:Y:S01]  /*38d0*/  SHF.R.U64 R54, R50, 0x10, R51.reuse ;  /* 0x0000001032367819 */ /* 0x100fe20000001233 */
[----:B------:R-:W-:Y:S01]  /*38e0*/  HADD2.F32 R60, -RZ, R60.H0_H0 ;  /* 0x2000003cff3c7230 */ /* 0x000fe20000004100 */
[----:B------:R-:W-:Y:S01]  /*38f0*/  SHF.R.U32.HI R50, RZ, 0x10, R51 ;  /* 0x00000010ff327819 */ /* 0x000fe20000011633 */
[----:B------:R-:W-:Y:S02]  /*3900*/  HADD2.F32 R53, -RZ, R53.H0_H0 ;  /* 0x20000035ff357230 */ /* 0x000fe40000004100 */
[----:B------:R-:W-:Y:S02]  /*3910*/  HADD2.F32 R33, -RZ, R33.H0_H0 ;  /* 0x20000021ff217230 */ /* 0x000fe40000004100 */
[----:B------:R-:W-:-:S02]  /*3920*/  HADD2.F32 R52, -RZ, R56.H1_H1 ;  /* 0x30000038ff347230 */ /* 0x000fc40000004100 */
[----:B------:R-:W-:Y:S02]  /*3930*/  HADD2.F32 R56, -RZ, R56.H0_H0 ;  /* 0x20000038ff387230 */ /* 0x000fe40000004100 */
[----:B------:R-:W-:Y:S02]  /*3940*/  HADD2.F32 R54, -RZ, R54.H0_H0 ;  /* 0x20000036ff367230 */ /* 0x000fe40000004100 */
[-C--:B------:R-:W-:Y:S01]  /*3950*/  FMUL.FTZ R55, R52, R53.reuse ;  /* 0x0000003534377220 */ /* 0x080fe20000410000 */
[----:B------:R-:W-:Y:S02]  /*3960*/  HADD2.F32 R51, -RZ, R50.H0_H0 ;  /* 0x20000032ff337230 */ /* 0x000fe40000004100 */
[-C--:B------:R-:W-:Y:S01]  /*3970*/  FMUL.FTZ R50, R35, R60.reuse ;  /* 0x0000003c23327220 */ /* 0x080fe20000410000 */
[C---:B------:R-:W-:Y:S01]  /*3980*/  FMUL.FTZ R60, R33.reuse, R60 ;  /* 0x0000003c213c7220 */ /* 0x040fe20000410000 */
[C---:B------:R-:W-:Y:S02]  /*3990*/  FMUL.FTZ R53, R56.reuse, R53 ;  /* 0x0000003538357220 */ /* 0x040fe40000410000 */
[-C--:B------:R-:W-:Y:S01]  /*39a0*/  FFMA.FTZ R33, R33, R54.reuse, -R50 ;  /* 0x0000003621217223 */ /* 0x080fe20000010832 */
[----:B------:R-:W-:Y:S01]  /*39b0*/  FFMA.FTZ R50, R35, R54, R60 ;  /* 0x0000003623327223 */ /* 0x000fe2000001003c */
[-C--:B------:R-:W-:Y:S01]  /*39c0*/  FFMA.FTZ R35, R56, R51.reuse, -R55 ;  /* 0x0000003338237223 */ /* 0x080fe20000010837 */
[----:B------:R-:W-:Y:S01]  /*39d0*/  FFMA.FTZ R52, R52, R51, R53 ;  /* 0x0000003334347223 */ /* 0x000fe20000010035 */
[----:B------:R-:W-:-:S02]  /*39e0*/  HADD2.F32 R53, -RZ, R119.H0_H0 ;  /* 0x20000077ff357230 */ /* 0x000fc40000004100 */
[--C-:B------:R-:W-:Y:S01]  /*39f0*/  HADD2.F32 R56, -RZ, R32.reuse.H1_H1 ;  /* 0x30000020ff387230 */ /* 0x100fe20000004100 */
[----:B------:R-:W-:Y:S01]  /*3a00*/  F2FP.F16.F32.PACK_AB R33, R50, R33 ;  /* 0x000000213221723e */ /* 0x000fe200000000ff */
[----:B------:R-:W-:Y:S01]  /*3a10*/  HADD2.F32 R54, -RZ, R32.H0_H0 ;  /* 0x20000020ff367230 */ /* 0x000fe20000004100 */
[----:B------:R-:W-:Y:S01]  /*3a20*/  F2FP.F16.F32.PACK_AB R35, R52, R35 ;  /* 0x000000233423723e */ /* 0x000fe200000000ff */
[----:B------:R-:W-:Y:S02]  /*3a30*/  HADD2.F32 R119, -RZ, R119.H1_H1 ;  /* 0x30000077ff777230 */ /* 0x000fe40000004100 */
[-C--:B------:R-:W-:Y:S01]  /*3a40*/  FMUL.FTZ R55, R56, R53.reuse ;  /* 0x0000003538377220 */ /* 0x080fe20000410000 */
[--C-:B------:R-:W-:Y:S02]  /*3a50*/  HADD2.F32 R32, -RZ, R34.reuse.H1_H1 ;  /* 0x30000022ff207230 */ /* 0x100fe40000004100 */
[----:B------:R-:W-:Y:S01]  /*3a60*/  FMUL.FTZ R53, R54, R53 ;  /* 0x0000003536357220 */ /* 0x000fe20000410000 */
[----:B------:R-:W-:-:S02]  /*3a70*/  HADD2.F32 R34, -RZ, R34.H0_H0 ;  /* 0x20000022ff227230 */ /* 0x000fc40000004100 */
[--C-:B------:R-:W-:Y:S02]  /*3a80*/  HADD2.F32 R51, -RZ, R117.reuse.H1_H1 ;  /* 0x30000075ff337230 */ /* 0x100fe40000004100 */
[-C--:B------:R-:W-:Y:S01]  /*3a90*/  FMUL.FTZ R59, R32, R119.reuse ;  /* 0x00000077203b7220 */ /* 0x080fe20000410000 */
[----:B------:R-:W-:Y:S02]  /*3aa0*/  HADD2.F32 R117, -RZ, R117.H0_H0 ;  /* 0x20000075ff757230 */ /* 0x000fe40000004100 */
[----:B------:R-:W-:Y:S01]  /*3ab0*/  FMUL.FTZ R119, R34, R119 ;  /* 0x0000007722777220 */ /* 0x000fe20000410000 */
[-C--:B------:R-:W-:Y:S01]  /*3ac0*/  FFMA.FTZ R55, R54, R51.reuse, -R55 ;  /* 0x0000003336377223 */ /* 0x080fe20000010837 */
[----:B------:R-:W-:Y:S01]  /*3ad0*/  FFMA.FTZ R56, R56, R51, R53 ;  /* 0x0000003338387223 */ /* 0x000fe20000010035 */
[-C--:B------:R-:W-:Y:S01]  /*3ae0*/  FFMA.FTZ R59, R34, R117.reuse, -R59 ;  /* 0x00000075223b7223 */ /* 0x080fe2000001083b */
[----:B------:R-:W-:-:S03]  /*3af0*/  FFMA.FTZ R32, R32, R117, R119 ;  /* 0x0000007520207223 */ /* 0x000fc60000010077 */
[----:B------:R-:W-:Y:S02]  /*3b00*/  F2FP.F16.F32.PACK_AB R56, R56, R55 ;  /* 0x000000373838723e */ /* 0x000fe400000000ff */
[----:B------:R-:W-:Y:S02]  /*3b10*/  F2FP.F16.F32.PACK_AB R34, R32, R59 ;  /* 0x0000003b2022723e */ /* 0x000fe400000000ff */
[----:B------:R-:W-:-:S07]  /*3b20*/  MOV R32, R56 ;  /* 0x0000003800207202 */ /* 0x000fce0000000f00 */
.L_x_336:
[----:B------:R-:W-:Y:S05]  /*3b30*/  BSYNC B2 ;  /* 0x0000000000027941 */ /* 0x000fea0003800000 */
.L_x_335:
[----:B--2---:R3:W-:Y:S02]  /*3b40*/  STG.E.128 desc[UR60][R36.64+0x40], R32 ;  /* 0x0000402024007986 */ /* 0x0047e4000c101d3c */
.L_x_334:
[----:B------:R-:W-:Y:S05]  /*3b50*/  BSYNC B1 ;  /* 0x0000000000017941 */ /* 0x000fea0003800000 */
.L_x_333:
[----:B------:R-:W-:Y:S01]  /*3b60*/  ISETP.NE.AND P4, PT, R13, RZ, PT ;  /* 0x000000ff0d00720c */ /* 0x000fe20003f85270 */
[----:B------:R-:W-:-:S12]  /*3b70*/  BSSY B1, `(.L_x_337) ;  /* 0x0000033000017945 */ /* 0x000fd80003800000 */
[----:B------:R-:W-:Y:S05]  /*3b80*/  @!P4 BRA `(.L_x_338) ;  /* 0x0000000000c4c947 */ /* 0x000fea0003800000 */
[----:B-123--:R1:W2:Y:S01]  /*3b90*/  LDS.128 R32, [R21+0x18c00] ;  /* 0x018c000015207984 */ /* 0x00e2a20000000c00 */
[----:B------:R-:W-:Y:S01]  /*3ba0*/  VIADD R50, R16, 0x18 ;  /* 0x0000001810327836 */ /* 0x000fe20000000000 */
[----:B------:R-:W-:Y:S04]  /*3bb0*/  BSSY B2, `(.L_x_339) ;  /* 0x000002d000027945 */ /* 0x000fe80003800000 */
[----:B------:R-:W-:-:S13]  /*3bc0*/  ISETP.GE.AND P4, PT, R50, R105, PT ;  /* 0x000000693200720c */ /* 0x000fda0003f86270 */
[----:B-1----:R-:W-:Y:S05]  /*3bd0*/  @P4 BRA `(.L_x_340) ;  /* 0x0000000000a84947 */ /* 0x002fea0003800000 */
[--C-:B------:R-:W-:Y:S01]  /*3be0*/  SHF.R.U64 R53, R46, 0x10, R47.reuse ;  /* 0x000000102e357819 */ /* 0x100fe2000000122f */
[----:B--2---:R-:W-:Y:S01]  /*3bf0*/  IMAD.MOV.U32 R46, RZ, RZ, R32 ;  /* 0x000000ffff2e7224 */ /* 0x004fe200078e0020 */
[----:B------:R-:W-:Y:S01]  /*3c00*/  SHF.R.U32.HI R50, RZ, 0x10, R47 ;  /* 0x00000010ff327819 */ /* 0x000fe2000001162f */
[----:B------:R-:W-:Y:S01]  /*3c10*/  IMAD.MOV.U32 R47, RZ, RZ, R35 ;  /* 0x000000ffff2f7224 */ /* 0x000fe200078e0023 */
[--C-:B------:R-:W-:Y:S01]  /*3c20*/  SHF.R.U64 R51, R48, 0x10, R49.reuse ;  /* 0x0000001030337819 */ /* 0x100fe20000001231 */
[--C-:B------:R-:W-:Y:S01]  /*3c30*/  HADD2.F32 R35, -RZ, R33.reuse.H1_H1 ;  /* 0x30000021ff237230 */ /* 0x100fe20000004100 */
[----:B------:R-:W-:Y:S01]  /*3c40*/  SHF.R.U32.HI R52, RZ, 0x10, R49 ;  /* 0x00000010ff347819 */ /* 0x000fe20000011631 */
[----:B------:R-:W-:Y:S02]  /*3c50*/  HADD2.F32 R32, -RZ, R33.H0_H0 ;  /* 0x20000021ff207230 */ /* 0x000fe40000004100 */
[----:B------:R-:W-:Y:S02]  /*3c60*/  HADD2.F32 R51, -RZ, R51.H0_H0 ;  /* 0x20000033ff337230 */ /* 0x000fe40000004100 */
[----:B------:R-:W-:-:S02]  /*3c70*/  HADD2.F32 R48, -RZ, R47.H1_H1 ;  /* 0x3000002fff307230 */ /* 0x000fc40000004100 */
[----:B------:R-:W-:Y:S02]  /*3c80*/  HADD2.F32 R52, -RZ, R52.H0_H0 ;  /* 0x20000034ff347230 */ /* 0x000fe40000004100 */
[-C--:B------:R-:W-:Y:S01]  /*3c90*/  FMUL.FTZ R33, R35, R51.reuse ;  /* 0x0000003323217220 */ /* 0x080fe20000410000 */
[----:B------:R-:W-:Y:S02]  /*3ca0*/  HADD2.F32 R47, -RZ, R47.H0_H0 ;  /* 0x2000002fff2f7230 */ /* 0x000fe40000004100 */
[----:B------:R-:W-:Y:S01]  /*3cb0*/  FMUL.FTZ R54, R32, R51 ;  /* 0x0000003320367220 */ /* 0x000fe20000410000 */
[----:B------:R-:W-:Y:S02]  /*3cc0*/  HADD2.F32 R49, -RZ, R53.H0_H0 ;  /* 0x20000035ff317230 */ /* 0x000fe40000004100 */
[-C--:B------:R-:W-:Y:S01]  /*3cd0*/  FMUL.FTZ R56, R48, R52.reuse ;  /* 0x0000003430387220 */ /* 0x080fe20000410000 */
[----:B------:R-:W-:Y:S02]  /*3ce0*/  HADD2.F32 R50, -RZ, R50.H0_H0 ;  /* 0x20000032ff327230 */ /* 0x000fe40000004100 */
[----:B------:R-:W-:Y:S01]  /*3cf0*/  FMUL.FTZ R51, R47, R52 ;  /* 0x000000342f337220 */ /* 0x000fe20000410000 */
[-C--:B------:R-:W-:Y:S01]  /*3d00*/  FFMA.FTZ R32, R32, R49.reuse, -R33 ;  /* 0x0000003120207223 */ /* 0x080fe20000010821 */
[----:B------:R-:W-:Y:S01]  /*3d10*/  FFMA.FTZ R33, R35, R49, R54 ;  /* 0x0000003123217223 */ /* 0x000fe20000010036 */
[-C--:B------:R-:W-:Y:S01]  /*3d20*/  FFMA.FTZ R35, R47, R50.reuse, -R56 ;  /* 0x000000322f237223 */ /* 0x080fe20000010838 */
[----:B------:R-:W-:Y:S01]  /*3d30*/  FFMA.FTZ R52, R48, R50, R51 ;  /* 0x0000003230347223 */ /* 0x000fe20000010033 */
[----:B------:R-:W-:-:S02]  /*3d40*/  HADD2.F32 R50, -RZ, R116.H0_H0 ;  /* 0x20000074ff327230 */ /* 0x000fc40000004100 */
[----:B------:R-:W-:Y:S01]  /*3d50*/  HADD2.F32 R51, -RZ, R116.H1_H1 ;  /* 0x30000074ff337230 */ /* 0x000fe20000004100 */
[----:B------:R-:W-:Y:S01]  /*3d60*/  F2FP.F16.F32.PACK_AB R33, R33, R32 ;  /* 0x000000202121723e */ /* 0x000fe200000000ff */
[----:B------:R-:W-:Y:S01]  /*3d70*/  HADD2.F32 R47, -RZ, R46.H1_H1 ;  /* 0x3000002eff2f7230 */ /* 0x000fe20000004100 */
[----:B------:R-:W-:Y:S01]  /*3d80*/  F2FP.F16.F32.PACK_AB R35, R52, R35 ;  /* 0x000000233423723e */ /* 0x000fe200000000ff */
[----:B------:R-:W-:Y:S02]  /*3d90*/  HADD2.F32 R48, -RZ, R34.H1_H1 ;  /* 0x30000022ff307230 */ /* 0x000fe40000004100 */
[----:B------:R-:W-:Y:S02]  /*3da0*/  HADD2.F32 R46, -RZ, R46.H0_H0 ;  /* 0x2000002eff2e7230 */ /* 0x000fe40000004100 */
[----:B------:R-:W-:Y:S01]  /*3db0*/  FMUL.FTZ R53, R47, R50 ;  /* 0x000000322f357220 */ /* 0x000fe20000410000 */
[----:B------:R-:W-:Y:S02]  /*3dc0*/  HADD2.F32 R34, -RZ, R34.H0_H0 ;  /* 0x20000022ff227230 */ /* 0x000fe40000004100 */
[----:B------:R-:W-:Y:S01]  /*3dd0*/  FMUL.FTZ R55, R48, R51 ;  /* 0x0000003330377220 */ /* 0x000fe20000410000 */
[----:B------:R-:W-:-:S02]  /*3de0*/  HADD2.F32 R49, -RZ, R115.H0_H0 ;  /* 0x20000073ff317230 */ /* 0x000fc40000004100 */
[----:B------:R-:W-:Y:S01]  /*3df0*/  FMUL.FTZ R50, R46, R50 ;  /* 0x000000322e327220 */ /* 0x000fe20000410000 */
[----:B------:R-:W-:Y:S02]  /*3e00*/  HADD2.F32 R115, -RZ, R115.H1_H1 ;  /* 0x30000073ff737230 */ /* 0x000fe40000004100 */
[----:B------:R-:W-:Y:S01]  /*3e10*/  FMUL.FTZ R51, R34, R51 ;  /* 0x0000003322337220 */ /* 0x000fe20000410000 */
[-C--:B------:R-:W-:Y:S01]  /*3e20*/  FFMA.FTZ R53, R46, R49.reuse, -R53 ;  /* 0x000000312e357223 */ /* 0x080fe20000010835 */
[----:B------:R-:W-:Y:S01]  /*3e30*/  FFMA.FTZ R50, R47, R49, R50 ;  /* 0x000000312f327223 */ /* 0x000fe20000010032 */
[-C--:B------:R-:W-:Y:S01]  /*3e40*/  FFMA.FTZ R55, R34, R115.reuse, -R55 ;  /* 0x0000007322377223 */ /* 0x080fe20000010837 */
[----:B------:R-:W-:-:S03]  /*3e50*/  FFMA.FTZ R48, R48, R115, R51 ;  /* 0x0000007330307223 */ /* 0x000fc60000010033 */
[----:B------:R-:W-:Y:S02]  /*3e60*/  F2FP.F16.F32.PACK_AB R32, R50, R53 ;  /* 0x000000353220723e */ /* 0x000fe400000000ff */
[----:B------:R-:W-:-:S07]  /*3e70*/  F2FP.F16.F32.PACK_AB R34, R48, R55 ;  /* 0x000000373022723e */ /* 0x000fce00000000ff */
.L_x_340:
[----:B------:R-:W-:Y:S05]  /*3e80*/  BSYNC B2 ;  /* 0x0000000000027941 */ /* 0x000fea0003800000 */
.L_x_339:
[----:B--2---:R4:W-:Y:S02]  /*3e90*/  STG.E.128 desc[UR60][R36.64+0x60], R32 ;  /* 0x0000602024007986 */ /* 0x0049e4000c101d3c */
.L_x_338:
[----:B------:R-:W-:Y:S05]  /*3ea0*/  BSYNC B1 ;  /* 0x0000000000017941 */ /* 0x000fea0003800000 */
.L_x_337:
[----:B------:R-:W-:Y:S01]  /*3eb0*/  ISETP.NE.AND P4, PT, R14, RZ, PT ;  /* 0x000000ff0e00720c */ /* 0x000fe20003f85270 */
[----:B------:R-:W-:-:S12]  /*3ec0*/  BSSY B1, `(.L_x_341) ;  /* 0x0000032000017945 */ /* 0x000fd80003800000 */
[----:B------:R-:W-:Y:S05]  /*3ed0*/  @!P4 BRA `(.L_x_342) ;  /* 0x0000000000c0c947 */ /* 0x000fea0003800000 */
[----:B-1234-:R1:W2:Y:S01]  /*3ee0*/  LDS.128 R32, [R81+0x1b000] ;  /* 0x01b0000051207984 */ /* 0x01e2a20000000c00 */
[----:B------:R-:W-:Y:S01]  /*3ef0*/  VIADD R46, R16, 0x20 ;  /* 0x00000020102e7836 */ /* 0x000fe20000000000 */
[----:B------:R-:W-:Y:S04]  /*3f00*/  BSSY B2, `(.L_x_343) ;  /* 0x000002c000027945 */ /* 0x000fe80003800000 */
[----:B------:R-:W-:-:S13]  /*3f10*/  ISETP.GE.AND P4, PT, R46, R105, PT ;  /* 0x000000692e00720c */ /* 0x000fda0003f86270 */
[----:B-1----:R-:W-:Y:S05]  /*3f20*/  @P4 BRA `(.L_x_344) ;  /* 0x0000000000a44947 */ /* 0x002fea0003800000 */
[--C-:B------:R-:W-:Y:S01]  /*3f30*/  SHF.R.U64 R47, R42, 0x10, R43.reuse ;  /* 0x000000102a2f7819 */ /* 0x100fe2000000122b */
[----:B--2---:R-:W-:Y:S01]  /*3f40*/  IMAD.MOV.U32 R42, RZ, RZ, R34 ;  /* 0x000000ffff2a7224 */ /* 0x004fe200078e0022 */
[----:B------:R-:W-:Y:S01]  /*3f50*/  SHF.R.U32.HI R46, RZ, 0x10, R43 ;  /* 0x00000010ff2e7819 */ /* 0x000fe2000001162b */
[--C-:B------:R-:W-:Y:S01]  /*3f60*/  HADD2.F32 R34, -RZ, R33.reuse.H1_H1 ;  /* 0x30000021ff227230 */ /* 0x100fe20000004100 */
[--C-:B------:R-:W-:Y:S01]  /*3f70*/  SHF.R.U64 R43, R44, 0x10, R45.reuse ;  /* 0x000000102c2b7819 */ /* 0x100fe2000000122d */
[----:B------:R-:W-:Y:S01]  /*3f80*/  HADD2.F32 R33, -RZ, R33.H0_H0 ;  /* 0x20000021ff217230 */ /* 0x000fe20000004100 */
[----:B------:R-:W-:Y:S01]  /*3f90*/  SHF.R.U32.HI R48, RZ, 0x10, R45 ;  /* 0x00000010ff307819 */ /* 0x000fe2000001162d */
[----:B------:R-:W-:Y:S02]  /*3fa0*/  HADD2.F32 R44, -RZ, R47.H0_H0 ;  /* 0x2000002fff2c7230 */ /* 0x000fe40000004100 */
[----:B------:R-:W-:Y:S02]  /*3fb0*/  HADD2.F32 R45, -RZ, R43.H0_H0 ;  /* 0x2000002bff2d7230 */ /* 0x000fe40000004100 */
[----:B------:R-:W-:-:S02]  /*3fc0*/  HADD2.F32 R48, -RZ, R48.H0_H0 ;  /* 0x20000030ff307230 */ /* 0x000fc40000004100 */
[--C-:B------:R-:W-:Y:S02]  /*3fd0*/  HADD2.F32 R43, -RZ, R35.reuse.H1_H1 ;  /* 0x30000023ff2b7230 */ /* 0x100fe40000004100 */
[CC--:B------:R-:W-:Y:S01]  /*3fe0*/  FMUL.FTZ R50, R34.reuse, R45.reuse ;  /* 0x0000002d22327220 */ /* 0x0c0fe20000410000 */
[C---:B------:R-:W-:Y:S01]  /*3ff0*/  FMUL.FTZ R45, R33.reuse, R45 ;  /* 0x0000002d212d7220 */ /* 0x040fe20000410000 */
[----:B------:R-:W-:Y:S02]  /*4000*/  HADD2.F32 R35, -RZ, R35.H0_H0 ;  /* 0x20000023ff237230 */ /* 0x000fe40000004100 */
[-C--:B------:R-:W-:Y:S01]  /*4010*/  FFMA.FTZ R50, R33, R44.reuse, -R50 ;  /* 0x0000002c21327223 */ /* 0x080fe20000010832 */
[----:B------:R-:W-:Y:S01]  /*4020*/  FFMA.FTZ R47, R34, R44, R45 ;  /* 0x0000002c222f7223 */ /* 0x000fe2000001002d */
[----:B------:R-:W-:Y:S02]  /*4030*/  HADD2.F32 R46, -RZ, R46.H0_H0 ;  /* 0x2000002eff2e7230 */ /* 0x000fe40000004100 */
[----:B------:R-:W-:Y:S01]  /*4040*/  FMUL.FTZ R52, R43, R48 ;  /* 0x000000302b347220 */ /* 0x000fe20000410000 */
[----:B------:R-:W-:-:S02]  /*4050*/  HADD2.F32 R44, -RZ, R113.H0_H0 ;  /* 0x20000071ff2c7230 */ /* 0x000fc40000004100 */
[C---:B------:R-:W-:Y:S01]  /*4060*/  FMUL.FTZ R48, R35.reuse, R48 ;  /* 0x0000003023307220 */ /* 0x040fe20000410000 */
[----:B------:R-:W-:Y:S02]  /*4070*/  HADD2.F32 R113, -RZ, R113.H1_H1 ;  /* 0x30000071ff717230 */ /* 0x000fe40000004100 */
[-C--:B------:R-:W-:Y:S01]  /*4080*/  FFMA.FTZ R52, R35, R46.reuse, -R52 ;  /* 0x0000002e23347223 */ /* 0x080fe20000010834 */
[----:B------:R-:W-:Y:S02]  /*4090*/  HADD2.F32 R33, -RZ, R32.H1_H1 ;  /* 0x30000020ff217230 */ /* 0x000fe40000004100 */
[----:B------:R-:W-:Y:S01]  /*40a0*/  FFMA.FTZ R51, R43, R46, R48 ;  /* 0x0000002e2b337223 */ /* 0x000fe20000010030 */
[----:B------:R-:W-:Y:S02]  /*40b0*/  HADD2.F32 R34, -RZ, R42.H1_H1 ;  /* 0x3000002aff227230 */ /* 0x000fe40000004100 */
[----:B------:R-:W-:Y:S02]  /*40c0*/  HADD2.F32 R32, -RZ, R32.H0_H0 ;  /* 0x20000020ff207230 */ /* 0x000fe40000004100 */
[----:B------:R-:W-:Y:S01]  /*40d0*/  FMUL.FTZ R45, R33, R44 ;  /* 0x0000002c212d7220 */ /* 0x000fe20000410000 */
[----:B------:R-:W-:-:S02]  /*40e0*/  HADD2.F32 R42, -RZ, R42.H0_H0 ;  /* 0x2000002aff2a7230 */ /* 0x000fc40000004100 */
[-C--:B------:R-:W-:Y:S01]  /*40f0*/  FMUL.FTZ R49, R34, R113.reuse ;  /* 0x0000007122317220 */ /* 0x080fe20000410000 */
[--C-:B------:R-:W-:Y:S02]  /*4100*/  HADD2.F32 R35, -RZ, R96.reuse.H0_H0 ;  /* 0x20000060ff237230 */ /* 0x100fe40000004100 */
[----:B------:R-:W-:Y:S01]  /*4110*/  FMUL.FTZ R44, R32, R44 ;  /* 0x0000002c202c7220 */ /* 0x000fe20000410000 */
[----:B------:R-:W-:Y:S02]  /*4120*/  HADD2.F32 R43, -RZ, R96.H1_H1 ;  /* 0x30000060ff2b7230 */ /* 0x000fe40000004100 */
[----:B------:R-:W-:Y:S01]  /*4130*/  FMUL.FTZ R113, R42, R113 ;  /* 0x000000712a717220 */ /* 0x000fe20000410000 */
[-C--:B------:R-:W-:Y:S01]  /*4140*/  FFMA.FTZ R45, R32, R35.reuse, -R45 ;  /* 0x00000023202d7223 */ /* 0x080fe2000001082d */
[----:B------:R-:W-:Y:S01]  /*4150*/  FFMA.FTZ R44, R33, R35, R44 ;  /* 0x00000023212c7223 */ /* 0x000fe2000001002c */
[-C--:B------:R-:W-:Y:S01]  /*4160*/  FFMA.FTZ R49, R42, R43.reuse, -R49 ;  /* 0x0000002b2a317223 */ /* 0x080fe20000010831 */
[----:B------:R-:W-:Y:S01]  /*4170*/  FFMA.FTZ R34, R34, R43, R113 ;  /* 0x0000002b22227223 */ /* 0x000fe20000010071 */
[----:B------:R-:W-:-:S02]  /*4180*/  F2FP.F16.F32.PACK_AB R33, R47, R50 ;  /* 0x000000322f21723e */ /* 0x000fc400000000ff */
[----:B------:R-:W-:Y:S02]  /*4190*/  F2FP.F16.F32.PACK_AB R35, R51, R52 ;  /* 0x000000343323723e */ /* 0x000fe400000000ff */
[----:B------:R-:W-:Y:S02]  /*41a0*/  F2FP.F16.F32.PACK_AB R32, R44, R45 ;  /* 0x0000002d2c20723e */ /* 0x000fe400000000ff */
[----:B------:R-:W-:-:S07]  /*41b0*/  F2FP.F16.F32.PACK_AB R34, R34, R49 ;  /* 0x000000312222723e */ /* 0x000fce00000000ff */
.L_x_344:
[----:B------:R-:W-:Y:S05]  /*41c0*/  BSYNC B2 ;  /* 0x0000000000027941 */ /* 0x000fea0003800000 */
.L_x_343:
[----:B--2---:R1:W-:Y:S02]  /*41d0*/  STG.E.128 desc[UR60][R36.64+0x80], R32 ;  /* 0x0000802024007986 */ /* 0x0043e4000c101d3c */
.L_x_342:
[----:B------:R-:W-:Y:S05]  /*41e0*/  BSYNC B1 ;  /* 0x0000000000017941 */ /* 0x000fea0003800000 */
.L_x_341:
[----:B------:R-:W-:-:S13]  /*41f0*/  ISETP.NE.AND P4, PT, R15, RZ, PT ;  /* 0x000000ff0f00720c */ /* 0x000fda0003f85270 */
        /* <DEDUP_REMOVED lines=17> */
[-C--:B------:R-:W-:Y:S01]  /*4310*/  FMUL.FTZ R46, R34, R41.reuse ;  /* 0x00000029222e7220 */ /* 0x080fe20000410000 */
[----:B------:R-:W-:Y:S02]  /*4320*/  HADD2.F32 R35, -RZ, R35.H0_H0 ;  /* 0x20000023ff237230 */ /* 0x000fe40000004100 */
[----:B------:R-:W-:Y:S01]  /*4330*/  FMUL.FTZ R41, R33, R41 ;  /* 0x0000002921297220 */ /* 0x000fe20000410000 */
[----:B------:R-:W-:Y:S02]  /*4340*/  HADD2.F32 R42, -RZ, R42.H0_H0 ;  /* 0x2000002aff2a7230 */ /* 0x000fe40000004100 */
[----:B------:R-:W-:Y:S01]  /*4350*/  FMUL.FTZ R48, R39, R44 ;  /* 0x0000002c27307220 */ /* 0x000fe20000410000 */
[----:B------:R-:W-:Y:S01]  /*4360*/  FFMA.FTZ R46, R33, R40, -R46 ;  /* 0x00000028212e7223 */ /* 0x000fe2000001082e */
[----:B------:R-:W-:Y:S01]  /*4370*/  FMUL.FTZ R44, R35, R44 ;  /* 0x0000002c232c7220 */ /* 0x000fe20000410000 */
[----:B------:R-:W-:-:S02]  /*4380*/  HADD2.F32 R33, -RZ, R32.H1_H1 ;  /* 0x30000020ff217230 */ /* 0x000fc40000004100 */
[----:B------:R-:W-:Y:S01]  /*4390*/  FFMA.FTZ R45, R34, R40, R41 ;  /* 0x00000028222d7223 */ /* 0x000fe20000010029 */
[----:B------:R-:W-:Y:S02]  /*43a0*/  HADD2.F32 R32, -RZ, R32.H0_H0 ;  /* 0x20000020ff207230 */ /* 0x000fe40000004100 */
[-C--:B------:R-:W-:Y:S01]  /*43b0*/  FFMA.FTZ R47, R39, R42.reuse, R44 ;  /* 0x0000002a272f7223 */ /* 0x080fe2000001002c */
[--C-:B------:R-:W-:Y:S02]  /*43c0*/  HADD2.F32 R39, -RZ, R58.reuse.H0_H0 ;  /* 0x2000003aff277230 */ /* 0x100fe40000004100 */
[----:B------:R-:W-:Y:S01]  /*43d0*/  FFMA.FTZ R48, R35, R42, -R48 ;  /* 0x0000002a23307223 */ /* 0x000fe20000010830 */
[----:B------:R-:W-:Y:S02]  /*43e0*/  HADD2.F32 R41, -RZ, R58.H1_H1 ;  /* 0x3000003aff297230 */ /* 0x000fe40000004100 */
[--C-:B------:R-:W-:Y:S02]  /*43f0*/  HADD2.F32 R34, -RZ, R38.reuse.H1_H1 ;  /* 0x30000026ff227230 */ /* 0x100fe40000004100 */
[----:B------:R-:W-:Y:S01]  /*4400*/  FMUL.FTZ R43, R33, R39 ;  /* 0x00000027212b7220 */ /* 0x000fe20000410000 */
[----:B------:R-:W-:-:S02]  /*4410*/  HADD2.F32 R38, -RZ, R38.H0_H0 ;  /* 0x20000026ff267230 */ /* 0x000fc40000004100 */
[----:B------:R-:W-:Y:S01]  /*4420*/  FMUL.FTZ R40, R32, R39 ;  /* 0x0000002720287220 */ /* 0x000fe20000410000 */
[--C-:B------:R-:W-:Y:S02]  /*4430*/  HADD2.F32 R35, -RZ, R57.reuse.H1_H1 ;  /* 0x30000039ff237230 */ /* 0x100fe40000004100 */
[-C--:B------:R-:W-:Y:S01]  /*4440*/  FMUL.FTZ R39, R34, R41.reuse ;  /* 0x0000002922277220 */ /* 0x080fe20000410000 */
[----:B------:R-:W-:Y:S02]  /*4450*/  HADD2.F32 R57, -RZ, R57.H0_H0 ;  /* 0x20000039ff397230 */ /* 0x000fe40000004100 */
        /* <DEDUP_REMOVED lines=9> */
.L_x_346:
[----:B------:R-:W-:Y:S05]  /*44f0*/  BSYNC B1 ;  /* 0x0000000000017941 */ /* 0x000fea0003800000 */
.L_x_345:
[----:B--2---:R1:W-:Y:S01]  /*4500*/  STG.E.128 desc[UR60][R36.64+0xa0], R32 ;  /* 0x0000a02024007986 */ /* 0x0043e2000c101d3c */
[----:B------:R-:W-:Y:S05]  /*4510*/  BRA `(.L_x_324) ;  /* 0x0000002000847947 */ /* 0x000fea0003800000 */
.L_x_318:
        /* <DEDUP_REMOVED lines=15> */
[----:B------:R-:W2:Y:S04]  /*4610*/  LDL R63, [R1+0x2c] ;  /* 0x00002c00013f7983 */ /* 0x000ea80000100800 */
[----:B------:R-:W3:Y:S01]  /*4620*/  LDL R62, [R1+0x34] ;  /* 0x00003400013e7983 */ /* 0x000ee20000100800 */
[----:B------:R-:W-:Y:S01]  /*4630*/  IADD3 R58, P3, R70, R58, RZ ;  /* 0x0000003a463a7210 */ /* 0x000fe20007f7e0ff */
[----:B------:R-:W-:Y:S01]  /*4640*/  ULDC.64 UR4, c[0x0][0x3c8] ;  /* 0x0000f20000047ab9 */ /* 0x000fe20000000a00 */
[----:B------:R-:W-:Y:S02]  /*4650*/  CS2R R42, SRZ ;  /* 0x00000000002a7805 */ /* 0x000fe4000001ff00 */
[----:B------:R-:W-:Y:S02]  /*4660*/  CS2R R40, SRZ ;  /* 0x0000000000287805 */ /* 0x000fe4000001ff00 */
[----:B------:R-:W-:-:S02]  /*4670*/  IADD3.X R33, R20, R84, RZ, P3, !PT ;  /* 0x0000005414217210 */ /* 0x000fc40001ffe4ff */
[----:B------:R-:W-:Y:S02]  /*4680*/  CS2R R54, SRZ ;  /* 0x0000000000367805 */ /* 0x000fe4000001ff00 */
[----:B------:R-:W-:Y:S02]  /*4690*/  IADD3 R20, P3, R64, R56, RZ ;  /* 0x0000003840147210 */ /* 0x000fe40007f7e0ff */
[----:B------:R-:W-:-:S03]  /*46a0*/  CS2R R52, SRZ ;  /* 0x0000000000347805 */ /* 0x000fc6000001ff00 */
[----:B------:R-:W-:Y:S01]  /*46b0*/  IMAD.X R89, R89, 0x1, R85, P3 ;  /* 0x0000000159597824 */ /* 0x000fe200018e0655 */
[----:B------:R-:W-:-:S04]  /*46c0*/  LEA R56, P3, R58, UR4, 0x1 ;  /* 0x000000043a387c11 */ /* 0x000fc8000f8608ff */
[----:B------:R-:W-:Y:S01]  /*46d0*/  LEA.HI.X R57, R58, UR5, R33, 0x1, P3 ;  /* 0x000000053a397c11 */ /* 0x000fe200098f0c21 */
[----:B------:R-:W-:Y:S02]  /*46e0*/  ULDC.64 UR4, c[0x0][0x3e0] ;  /* 0x0000f80000047ab9 */ /* 0x000fe40000000a00 */
[----:B------:R-:W-:-:S04]  /*46f0*/  LEA R58, P3, R20, UR4, 0x1 ;  /* 0x00000004143a7c11 */ /* 0x000fc8000f8608ff */
[----:B------:R-:W-:Y:S02]  /*4700*/  LEA.HI.X R59, R20, UR5, R89, 0x1, P3 ;  /* 0x00000005143b7c11 */ /* 0x000fe400098f0c59 */
[----:B------:R-:W-:Y:S02]  /*4710*/  ISETP.GE.AND P3, PT, R144, R105, PT ;  /* 0x000000699000720c */ /* 0x000fe40003f66270 */
[----:B------:R-:W-:Y:S02]  /*4720*/  CS2R R38, SRZ ;  /* 0x0000000000267805 */ /* 0x000fe4000001ff00 */
[----:B------:R-:W-:Y:S02]  /*4730*/  CS2R R36, SRZ ;  /* 0x0000000000247805 */ /* 0x000fe4000001ff00 */
[----:B------:R-:W-:Y:S02]  /*4740*/  CS2R R50, SRZ ;  /* 0x0000000000327805 */ /* 0x000fe4000001ff00 */
[----:B------:R-:W-:-:S05]  /*4750*/  CS2R R48, SRZ ;  /* 0x0000000000307805 */ /* 0x000fca000001ff00 */
[----:B------:R0:W5:Y:S04]  /*4760*/  @!P3 LDG.E.128 R40, desc[UR60][R56.64] ;  /* 0x0000003c3828b981 */ /* 0x000168000c1e1d00 */
[----:B------:R0:W5:Y:S01]  /*4770*/  @!P3 LDG.E.128 R52, desc[UR60][R58.64] ;  /* 0x0000003c3a34b981 */ /* 0x000162000c1e1d00 */
[----:B------:R-:W-:Y:S02]  /*4780*/  CS2R R34, SRZ ;  /* 0x0000000000227805 */ /* 0x000fe4000001ff00 */
[----:B------:R-:W-:Y:S02]  /*4790*/  CS2R R32, SRZ ;  /* 0x0000000000207805 */ /* 0x000fe4000001ff00 */
[----:B------:R-:W-:Y:S02]  /*47a0*/  CS2R R46, SRZ ;  /* 0x00000000002e7805 */ /* 0x000fe4000001ff00 */
[----:B------:R-:W-:-:S02]  /*47b0*/  CS2R R44, SRZ ;  /* 0x00000000002c7805 */ /* 0x000fc4000001ff00 */
[----:B--2---:R-:W-:-:S13]  /*47c0*/  ISETP.GE.AND P3, PT, R63, R105, PT ;  /* 0x000000693f00720c */ /* 0x004fda0003f66270 */
[----:B------:R0:W5:Y:S04]  /*47d0*/  @!P3 LDG.E.128 R36, desc[UR60][R56.64+0x20] ;  /* 0x0000203c3824b981 */ /* 0x000168000c1e1d00 */
[----:B------:R0:W5:Y:S01]  /*47e0*/  @!P3 LDG.E.128 R48, desc[UR60][R58.64+0x20] ;  /* 0x0000203c3a30b981 */ /* 0x000162000c1e1d00 */
[----:B---3--:R-:W-:-:S13]  /*47f0*/  ISETP.GE.AND P3, PT, R62, R105, PT ;  /* 0x000000693e00720c */ /* 0x008fda0003f66270 */
[----:B------:R0:W5:Y:S04]  /*4800*/  @!P3 LDG.E.128 R32, desc[UR60][R56.64+0x40] ;  /* 0x0000403c3820b981 */ /* 0x000168000c1e1d00 */
[----:B------:R0:W5:Y:S02]  /*4810*/  @!P3 LDG.E.128 R44, desc[UR60][R58.64+0x40] ;  /* 0x0000403c3a2cb981 */ /* 0x000164000c1e1d00 */
.L_x_348:
[----:B------:R-:W-:Y:S05]  /*4820*/  BSYNC B1 ;  /* 0x0000000000017941 */ /* 0x000fea0003800000 */
.L_x_347:
[----:B------:R-:W2:Y:S01]  /*4830*/  LDL R20, [R1+0x48] ;  /* 0x0000480001147983 */ /* 0x000ea20000100800 */
[----:B0----5:R-:W-:Y:S02]  /*4840*/  IMAD.MOV.U32 R56, RZ, RZ, R35 ;  /* 0x000000ffff387224 */ /* 0x021fe400078e0023 */
[----:B------:R-:W-:Y:S02]  /*4850*/  IMAD.MOV.U32 R57, RZ, RZ, R32 ;  /* 0x000000ffff397224 */ /* 0x000fe400078e0020 */
[----:B------:R-:W-:-:S05]  /*4860*/  IMAD.MOV.U32 R58, RZ, RZ, R33 ;  /* 0x000000ffff3a7224 */ /* 0x000fca00078e0021 */
[----:B------:R-:W-:Y:S01]  /*4870*/  PRMT R122, R57, 0x5410, R58 ;  /* 0x00005410397a7816 */ /* 0x000fe2000000003a */
[----:B------:R-:W-:Y:S01]  /*4880*/  IMAD.MOV.U32 R58, RZ, RZ, R37 ;  /* 0x000000ffff3a7224 */ /* 0x000fe200078e0025 */
[----:B------:R-:W-:-:S04]  /*4890*/  MOV R57, R36 ;  /* 0x0000002400397202 */ /* 0x000fc80000000f00 */
[----:B------:R-:W-:Y:S01]  /*48a0*/  PRMT R128, R58, 0x7610, R128 ;  /* 0x000076103a807816 */ /* 0x000fe20000000080 */
[----:B------:R-:W-:Y:S01]  /*48b0*/  IMAD.MOV.U32 R58, RZ, RZ, R41 ;  /* 0x000000ffff3a7224 */ /* 0x000fe200078e0029 */
[----:B------:R-:W-:Y:S01]  /*48c0*/  PRMT R126, R57, 0x7610, R126 ;  /* 0x00007610397e7816 */ /* 0x000fe2000000007e */
[----:B------:R-:W-:-:S03]  /*48d0*/  IMAD.MOV.U32 R57, RZ, RZ, R40 ;  /* 0x000000ffff397224 */ /* 0x000fc600078e0028 */
[----:B------:R-:W-:Y:S01]  /*48e0*/  PRMT R119, R58, 0x7610, R119 ;  /* 0x000076103a777816 */ /* 0x000fe20000000077 */
[----:B------:R-:W-:Y:S01]  /*48f0*/  IMAD.MOV.U32 R58, RZ, RZ, R45 ;  /* 0x000000ffff3a7224 */ /* 0x000fe200078e002d */
[----:B------:R-:W-:Y:S02]  /*4900*/  PRMT R130, R57, 0x7610, R130 ;  /* 0x0000761039827816 */ /* 0x000fe40000000082 */
[----:B------:R-:W-:-:S04]  /*4910*/  MOV R57, R44 ;  /* 0x0000002c00397202 */ /* 0x000fc80000000f00 */
[----:B------:R-:W-:Y:S01]  /*4920*/  PRMT R124, R57, 0x5410, R58 ;  /* 0x00005410397c7816 */ /* 0x000fe2000000003a */
[----:B------:R-:W-:Y:S02]  /*4930*/  IMAD.MOV.U32 R58, RZ, RZ, R50 ;  /* 0x000000ffff3a7224 */ /* 0x000fe400078e0032 */
[----:B------:R-:W-:Y:S01]  /*4940*/  IMAD.MOV.U32 R57, RZ, RZ, R51 ;  /* 0x000000ffff397224 */ /* 0x000fe200078e0033 */
[----:B--2---:R-:W-:Y:S01]  /*4950*/  R2UR UR4, R20 ;  /* 0x00000000140472ca */ /* 0x004fe200000e0000 */
[----:B------:R-:W-:-:S05]  /*4960*/  IMAD.MOV.U32 R20, RZ, RZ, R34 ;  /* 0x000000ffff147224 */ /* 0x000fca00078e0022 */
[----:B------:R-:W-:Y:S01]  /*4970*/  PRMT R121, R20, 0x5410, R56 ;  /* 0x0000541014797816 */ /* 0x000fe20000000038 */
[----:B------:R-:W-:Y:S02]  /*4980*/  IMAD.MOV.U32 R20, RZ, RZ, R38 ;  /* 0x000000ffff147224 */ /* 0x000fe400078e0026 */
[----:B------:R-:W-:-:S03]  /*4990*/  IMAD.MOV.U32 R56, RZ, RZ, R39 ;  /* 0x000000ffff387224 */ /* 0x000fc600078e0027 */
[----:B------:R-:W-:Y:S01]  /*49a0*/  PRMT R125, R20, 0x7610, R125 ;  /* 0x00007610147d7816 */ /* 0x000fe2000000007d */
[----:B------:R-:W-:Y:S01]  /*49b0*/  IMAD.MOV.U32 R20, RZ, RZ, R42 ;  /* 0x000000ffff147224 */ /* 0x000fe200078e002a */
[----:B------:R-:W-:Y:S01]  /*49c0*/  PRMT R127, R56, 0x7610, R127 ;  /* 0x00007610387f7816 */ /* 0x000fe2000000007f */
[----:B------:R-:W-:Y:S01]  /*49d0*/  IMAD.MOV.U32 R56, RZ, RZ, R43 ;  /* 0x000000ffff387224 */ /* 0x000fe200078e002b */
[----:B------:R-:W-:Y:S01]  /*49e0*/  UISETP.NE.AND UP0, UPT, UR4, 0x3, UPT ;  /* 0x000000030400788c */ /* 0x000fe2000bf05270 */
[----:B------:R-:W-:Y:S01]  /*49f0*/  PRMT R125, R125, 0x5410, R58 ;  /* 0x000054107d7d7816 */ /* 0x000fe2000000003a */
[----:B------:R-:W-:Y:S01]  /*4a00*/  IMAD.MOV.U32 R58, RZ, RZ, R53 ;  /* 0x000000ffff3a7224 */ /* 0x000fe200078e0035 */
[----:B------:R-:W-:Y:S02]  /*4a10*/  PRMT R127, R127, 0x5410, R57 ;  /* 0x000054107f7f7816 */ /* 0x000fe40000000039 */
[----:B------:R-:W-:Y:S01]  /*4a20*/  PRMT R129, R20, 0x5410, R56 ;  /* 0x0000541014817816 */ /* 0x000fe20000000038 */
[----:B------:R-:W-:Y:S01]  /*4a30*/  IMAD.MOV.U32 R20, RZ, RZ, R46 ;  /* 0x000000ffff147224 */ /* 0x000fe200078e002e */
[----:B------:R-:W-:Y:S01]  /*4a40*/  PLOP3.LUT P3, PT, PT, PT, UP0, 0x80, 0x0 ;  /* 0x000000000000781c */ /* 0x000fe20003f6f008 */
[----:B------:R-:W-:Y:S01]  /*4a50*/  IMAD.MOV.U32 R56, RZ, RZ, R47 ;  /* 0x000000ffff387224 */ /* 0x000fe200078e002f */
[----:B------:R-:W-:-:S02]  /*4a60*/  MOV R57, R52 ;  /* 0x0000003400397202 */ /* 0x000fc40000000f00 */
[----:B------:R-:W-:Y:S02]  /*4a70*/  PRMT R116, R58, 0x7610, R116 ;  /* 0x000076103a747816 */ /* 0x000fe40000000074 */
[----:B------:R-:W-:Y:S01]  /*4a80*/  PRMT R123, R20, 0x5410, R56 ;  /* 0x00005410147b7816 */ /* 0x000fe20000000038 */
[----:B------:R-:W-:Y:S02]  /*4a90*/  IMAD.MOV.U32 R56, RZ, RZ, R48 ;  /* 0x000000ffff387224 */ /* 0x000fe400078e0030 */
[----:B------:R-:W-:-:S03]  /*4aa0*/  IMAD.MOV.U32 R20, RZ, RZ, R49 ;  /* 0x000000ffff147224 */ /* 0x000fc600078e0031 */
[----:B------:R-:W-:Y:S01]  /*4ab0*/  PRMT R126, R126, 0x5410, R56 ;  /* 0x000054107e7e7816 */ /* 0x000fe20000000038 */
[----:B------:R-:W-:Y:S01]  /*4ac0*/  IMAD.MOV.U32 R56, RZ, RZ, R55 ;  /* 0x000000ffff387224 */ /* 0x000fe200078e0037 */
[----:B------:R-:W-:Y:S01]  /*4ad0*/  PRMT R128, R128, 0x5410, R20 ;  /* 0x0000541080807816 */ /* 0x000fe20000000014 */
[----:B------:R-:W-:-:S03]  /*4ae0*/  IMAD.MOV.U32 R20, RZ, RZ, R54 ;  /* 0x000000ffff147224 */ /* 0x000fc600078e0036 */
[----:B------:R-:W-:Y:S02]  /*4af0*/  PRMT R131, R56, 0x5410, R57 ;  /* 0x0000541038837816 */ /* 0x000fe40000000039 */
[----:B------:R-:W-:Y:S01]  /*4b00*/  PRMT R130, R130, 0x5410, R20 ;  /* 0x0000541082827816 */ /* 0x000fe20000000014 */
[----:B------:R-:W-:Y:S06]  /*4b10*/  @!P3 BRA `(.L_x_349) ;  /* 0x000000000004b947 */ /* 0x000fec0003800000 */
[----:B------:R-:W-:Y:S01]  /*4b20*/  BPT.TRAP 0x1 ;  /* 0x000000040000795c */ /* 0x000fe20000300000 */
.L_x_349:
[----:B------:R-:W-:Y:S01]  /*4b30*/  IMAD R20, R19, 0x8, R18 ;  /* 0x0000000813147824 */ /* 0x000fe200078e0212 */
[----:B------:R-:W-:Y:S01]  /*4b40*/  SHF.L.U32 R89, R147, 0x1f, RZ ;  /* 0x0000001f93597819 */ /* 0x000fe200000006ff */
[----:B------:R-:W-:Y:S03]  /*4b50*/  BSSY B1, `(.L_x_350) ;  /* 0x0000003000017945 */ /* 0x000fe60003800000 */
[----:B------:R-:W0:Y:S02]  /*4b60*/  SYNCS.PHASECHK.TRANS64.TRYWAIT P5, [R20+URZ+0x31c90], R89 ;  /* 0x031c9059140075a7 */ /* 0x000e2400080a017f */
[----:B0-----:R-:W-:Y:S05]  /*4b70*/  @!P5 BRA `(.L_x_351) ;  /* 0x00000174006cd947 */ /* 0x001fea0003800000 */
.L_x_550:
[----:B------:R-:W-:Y:S05]  /*4b80*/  BSYNC B1 ;  /* 0x0000000000017941 */ /* 0x000fea0003800000 */
.L_x_350:
[----:B------:R-:W-:Y:S05]  /*4b90*/  @P4 BRA `(.L_x_324) ;  /* 0x0000001800e44947 */ /* 0x000fea0003800000 */
[----:B------:R-:W1:Y:S01]  /*4ba0*/  LDC R111, c[0x0][0x2e4] ;  /* 0x0000b900ff6f7b82 */ /* 0x000e620000000800 */
[----:B------:R-:W-:Y:S01]  /*4bb0*/  ISETP.NE.AND P4, PT, R10, RZ, PT ;  /* 0x000000ff0a00720c */ /* 0x000fe20003f85270 */
[----:B------:R-:W-:Y:S01]  /*4bc0*/  ULDC.64 UR4, c[0x0][0x2f0] ;  /* 0x0000bc0000047ab9 */ /* 0x000fe20000000a00 */
[----:B------:R-:W-:Y:S01]  /*4bd0*/  SHF.R.S32.HI R56, RZ, 0x1f, R23 ;  /* 0x0000001fff387819 */ /* 0x000fe20000011417 */
[----:B------:R-:W-:Y:S01]  /*4be0*/  IMAD.MOV.U32 R97, RZ, RZ, R96 ;  /* 0x000000ffff617224 */ /* 0x000fe200078e0060 */
[----:B------:R-:W-:Y:S01]  /*4bf0*/  BSSY B1, `(.L_x_352) ;  /* 0x0000088000017945 */ /* 0x000fe20003800000 */
[----:B------:R-:W-:Y:S02]  /*4c00*/  IMAD.MOV.U32 R96, RZ, RZ, R60 ;  /* 0x000000ffff607224 */ /* 0x000fe400078e003c */
[----:B------:R-:W-:Y:S02]  /*4c10*/  IMAD R56, R56, UR4, RZ ;  /* 0x0000000438387c24 */ /* 0x000fe4000f8e02ff */
[----:B------:R-:W-:-:S04]  /*4c20*/  IMAD.WIDE.U32 R96, R23, UR4, R96 ;  /* 0x0000000417607c25 */ /* 0x000fc8000f8e0060 */
[----:B------:R-:W-:-:S04]  /*4c30*/  IMAD R113, R23, UR5, R56 ;  /* 0x0000000517717c24 */ /* 0x000fc8000f8e0238 */
[----:B------:R-:W-:Y:S02]  /*4c40*/  IMAD.IADD R113, R113, 0x1, R97 ;  /* 0x0000000171717824 */ /* 0x000fe400078e0261 */
[----:B-1----:R-:W-:Y:S01]  /*4c50*/  IMAD.IADD R114, R111, 0x1, -R106 ;  /* 0x000000016f727824 */ /* 0x002fe200078e0a6a */
[----:B------:R-:W-:Y:S06]  /*4c60*/  @!P4 BRA `(.L_x_353) ;  /* 0x000000080000c947 */ /* 0x000fec0003800000 */
[----:B------:R-:W2:Y:S04]  /*4c70*/  LDL R62, [R1+0x38] ;  /* 0x00003800013e7983 */ /* 0x000ea80000100800 */
[----:B------:R-:W3:Y:S04]  /*4c80*/  LDL R59, [R1+0x40] ;  /* 0x00004000013b7983 */ /* 0x000ee80000100800 */
[----:B------:R-:W4:Y:S01]  /*4c90*/  LDL R58, [R1+0x3c] ;  /* 0x00003c00013a7983 */ /* 0x000f220000100800 */
[----:B------:R-:W-:Y:S01]  /*4ca0*/  SEL R56, R106, R114, !P0 ;  /* 0x000000726a387207 */ /* 0x000fe20004000000 */
[----:B------:R-:W-:Y:S01]  /*4cb0*/  BSSY B2, `(.L_x_354) ;  /* 0x000006f000027945 */ /* 0x000fe20003800000 */
[----:B------:R-:W-:-:S02]  /*4cc0*/  ISETP.GE.AND P4, PT, R144, R105, PT ;  /* 0x000000699000720c */ /* 0x000fc40003f86270 */
[----:B------:R-:W-:-:S04]  /*4cd0*/  SHF.R.S32.HI R57, RZ, 0x1f, R56 ;  /* 0x0000001fff397819 */ /* 0x000fc80000011438 */
[----:B------:R-:W-:-:S04]  /*4ce0*/  LEA.HI R57, R57, R56, RZ, 0x4 ;  /* 0x0000003839397211 */ /* 0x000fc800078f20ff */
[----:B------:R-:W-:-:S04]  /*4cf0*/  SHF.R.S32.HI R56, RZ, 0x4, R57 ;  /* 0x00000004ff387819 */ /* 0x000fc80000011439 */
[----:B------:R-:W-:-:S04]  /*4d00*/  LEA.HI.SX32 R115, R5, R56, 0x1d ;  /* 0x0000003805737211 */ /* 0x000fc800078feaff */
[----:B------:R-:W-:-:S04]  /*4d10*/  SHF.R.S32.HI R56, RZ, 0x1f, R115 ;  /* 0x0000001fff387819 */ /* 0x000fc80000011473 */
[----:B------:R-:W-:Y:S01]  /*4d20*/  LEA.HI R57, R56, R115, RZ, 0x2 ;  /* 0x0000007338397211 */ /* 0x000fe200078f10ff */
[----:B------:R-:W-:-:S03]  /*4d30*/  IMAD.SHL.U32 R115, R115, 0x8, RZ ;  /* 0x0000000873737824 */ /* 0x000fc600078e00ff */
[----:B------:R-:W-:Y:S02]  /*4d40*/  SHF.R.S32.HI R57, RZ, 0x2, R57 ;  /* 0x00000002ff397819 */ /* 0x000fe40000011439 */
[----:B--2---:R-:W-:-:S03]  /*4d50*/  LOP3.LUT R56, R62, 0x18, R115, 0xf8, !PT ;  /* 0x000000183e387812 */ /* 0x004fc600078ef873 */
[----:B---3--:R-:W-:Y:S02]  /*4d60*/  IMAD R57, R57, 0x1200, R59 ;  /* 0x0000120039397824 */ /* 0x008fe400078e023b */
[----:B------:R-:W-:Y:S01]  /*4d70*/  IMAD R59, R19, 0x3600, R103 ;  /* 0x00003600133b7824 */ /* 0x000fe200078e0267 */
[----:B----4-:R-:W-:-:S04]  /*4d80*/  LOP3.LUT R56, R56, R58, RZ, 0x3c, !PT ;  /* 0x0000003a38387212 */ /* 0x010fc800078e3cff */
[----:B------:R-:W-:-:S05]  /*4d90*/  IADD3 R56, R57, R56, RZ ;  /* 0x0000003839387210 */ /* 0x000fca0007ffe0ff */
[----:B------:R-:W-:Y:S02]  /*4da0*/  IMAD R57, R19, 0x3600, R56 ;  /* 0x0000360013397824 */ /* 0x000fe400078e0238 */
[--C-:B------:R-:W-:Y:S02]  /*4db0*/  IMAD R56, R59, 0x2, R18.reuse ;  /* 0x000000023b387824 */ /* 0x100fe400078e0212 */
[----:B------:R-:W-:-:S04]  /*4dc0*/  IMAD R60, R57, 0x2, R18 ;  /* 0x00000002393c7824 */ /* 0x000fc800078e0212 */
[----:B------:R-:W1:Y:S04]  /*4dd0*/  LDS.128 R56, [R56+0x16a00] ;  /* 0x016a000038387984 */ /* 0x000e680000000c00 */
[----:B------:R-:W2:Y:S01]  /*4de0*/  LDS.128 R60, [R60+0x16a00] ;  /* 0x016a00003c3c7984 */ /* 0x000ea20000000c00 */
[----:B------:R-:W-:Y:S05]  /*4df0*/  @P4 BRA `(.L_x_355) ;  /* 0x0000000400684947 */ /* 0x000fea0003800000 */
[----:B--2---:R-:W-:Y:S01]  /*4e00*/  IMAD.MOV.U32 R118, RZ, RZ, R61 ;  /* 0x000000ffff767224 */ /* 0x004fe200078e003d */
[----:B------:R-:W-:Y:S01]  /*4e10*/  SHF.R.U64 R40, R40, 0x10, R41 ;  /* 0x0000001028287819 */ /* 0x000fe20000001229 */
[----:B-1----:R-:W-:Y:S01]  /*4e20*/  IMAD.MOV.U32 R117, RZ, RZ, R57 ;  /* 0x000000ffff757224 */ /* 0x002fe200078e0039 */
[----:B------:R-:W-:Y:S01]  /*4e30*/  SHF.R.U32.HI R41, RZ, 0x10, R41 ;  /* 0x00000010ff297819 */ /* 0x000fe20000011629 */
[----:B------:R-:W-:Y:S01]  /*4e40*/  HADD2.F32 R116, -RZ, R116.H0_H0 ;  /* 0x20000074ff747230 */ /* 0x000fe20000004100 */
[----:B------:R-:W-:Y:S01]  /*4e50*/  SHF.R.U64 R42, R42, 0x10, R43 ;  /* 0x000000102a2a7819 */ /* 0x000fe2000000122b */
[----:B------:R-:W-:Y:S02]  /*4e60*/  HADD2.F32 R57, -RZ, R118.H0_H0 ;  /* 0x20000076ff397230 */ /* 0x000fe40000004100 */
[----:B------:R-:W-:Y:S02]  /*4e70*/  HADD2.F32 R120, -RZ, R117.H0_H0 ;  /* 0x20000075ff787230 */ /* 0x000fe40000004100 */
[----:B------:R-:W-:-:S02]  /*4e80*/  HADD2.F32 R119, -RZ, R119.H0_H0 ;  /* 0x20000077ff777230 */ /* 0x000fc40000004100 */
[CC--:B------:R-:W-:Y:S01]  /*4e90*/  FMUL.FTZ R61, R57.reuse, R116.reuse ;  /* 0x00000074393d7220 */ /* 0x0c0fe20000410000 */
[----:B------:R-:W-:Y:S02]  /*4ea0*/  HADD2.F32 R41, -RZ, R41.H0_H0 ;  /* 0x20000029ff297230 */ /* 0x000fe40000004100 */
[C---:B------:R-:W-:Y:S01]  /*4eb0*/  FMUL.FTZ R116, R120.reuse, R116 ;  /* 0x0000007478747220 */ /* 0x040fe20000410000 */
[----:B------:R-:W-:Y:S02]  /*4ec0*/  HADD2.F32 R42, -RZ, R42.H0_H0 ;  /* 0x2000002aff2a7230 */ /* 0x000fe40000004100 */
[-C--:B------:R-:W-:Y:S01]  /*4ed0*/  FFMA.FTZ R61, R120, R119.reuse, -R61 ;  /* 0x00000077783d7223 */ /* 0x080fe2000001083d */
[----:B------:R-:W-:Y:S01]  /*4ee0*/  FFMA.FTZ R57, R57, R119, R116 ;  /* 0x0000007739397223 */ /* 0x000fe20000010074 */
[--C-:B------:R-:W-:Y:S02]  /*4ef0*/  SHF.R.U32.HI R119, RZ, 0x10, R53.reuse ;  /* 0x00000010ff777819 */ /* 0x100fe40000011635 */
[----:B------:R-:W-:Y:S01]  /*4f00*/  SHF.R.U64 R116, R52, 0x10, R53 ;  /* 0x0000001034747819 */ /* 0x000fe20000001235 */
[----:B------:R-:W-:-:S02]  /*4f10*/  HADD2.F32 R52, -RZ, R118.H1_H1 ;  /* 0x30000076ff347230 */ /* 0x000fc40000004100 */
[----:B------:R-:W-:Y:S02]  /*4f20*/  HADD2.F32 R119, -RZ, R119.H0_H0 ;  /* 0x20000077ff777230 */ /* 0x000fe40000004100 */
[----:B------:R-:W-:Y:S02]  /*4f30*/  HADD2.F32 R53, -RZ, R117.H1_H1 ;  /* 0x30000075ff357230 */ /* 0x000fe40000004100 */
[----:B------:R-:W-:Y:S02]  /*4f40*/  HADD2.F32 R118, -RZ, R129.H1_H1 ;  /* 0x30000081ff767230 */ /* 0x000fe40000004100 */
[-C--:B------:R-:W-:Y:S01]  /*4f50*/  FMUL.FTZ R117, R52, R119.reuse ;  /* 0x0000007734757220 */ /* 0x080fe20000410000 */
[----:B------:R-:W-:Y:S02]  /*4f60*/  HADD2.F32 R116, -RZ, R116.H0_H0 ;  /* 0x20000074ff747230 */ /* 0x000fe40000004100 */
[C---:B------:R-:W-:Y:S01]  /*4f70*/  FMUL.FTZ R119, R53.reuse, R119 ;  /* 0x0000007735777220 */ /* 0x040fe20000410000 */
[----:B------:R-:W-:Y:S01]  /*4f80*/  FFMA.FTZ R53, R53, R41, -R117 ;  /* 0x0000002935357223 */ /* 0x000fe20000010875 */
[----:B------:R-:W-:-:S02]  /*4f90*/  HADD2.F32 R117, -RZ, R63.H0_H0 ;  /* 0x2000003fff757230 */ /* 0x000fc40000004100 */
[----:B------:R-:W-:Y:S01]  /*4fa0*/  FFMA.FTZ R41, R52, R41, R119 ;  /* 0x0000002934297223 */ /* 0x000fe20000010077 */
[----:B------:R-:W-:Y:S02]  /*4fb0*/  IMAD.MOV.U32 R52, RZ, RZ, R59 ;  /* 0x000000ffff347224 */ /* 0x000fe400078e003b */
[--C-:B------:R-:W-:Y:S01]  /*4fc0*/  HADD2.F32 R119, -RZ, R131.reuse.H0_H0 ;  /* 0x20000083ff777230 */ /* 0x100fe20000004100 */
[----:B------:R-:W-:Y:S02]  /*4fd0*/  F2FP.F16.F32.PACK_AB R53, R53, R61 ;  /* 0x0000003d3535723e */ /* 0x000fe400000000ff */
[--C-:B------:R-:W-:Y:S01]  /*4fe0*/  HADD2.F32 R120, -RZ, R52.reuse.H0_H0 ;  /* 0x20000034ff787230 */ /* 0x100fe20000004100 */
[----:B------:R-:W-:Y:S01]  /*4ff0*/  F2FP.F16.F32.PACK_AB R41, R41, R57 ;  /* 0x000000392929723e */ /* 0x000fe200000000ff */
[-C--:B------:R-:W-:Y:S01]  /*5000*/  FMUL.FTZ R59, R117, R119.reuse ;  /* 0x00000077753b7220 */ /* 0x080fe20000410000 */
[----:B------:R-:W-:Y:S02]  /*5010*/  HADD2.F32 R52, -RZ, R52.H1_H1 ;  /* 0x30000034ff347230 */ /* 0x000fe40000004100 */
[C---:B------:R-:W-:Y:S01]  /*5020*/  FMUL.FTZ R119, R120.reuse, R119 ;  /* 0x0000007778777220 */ /* 0x040fe20000410000 */
[----:B------:R-:W-:Y:S01]  /*5030*/  FFMA.FTZ R59, R120, R118, -R59 ;  /* 0x00000076783b7223 */ /* 0x000fe2000001083b */
[----:B------:R-:W-:-:S02]  /*5040*/  HADD2.F32 R120, -RZ, R131.H1_H1 ;  /* 0x30000083ff787230 */ /* 0x000fc40000004100 */
[----:B------:R-:W-:Y:S01]  /*5050*/  FFMA.FTZ R117, R117, R118, R119 ;  /* 0x0000007675757223 */ /* 0x000fe20000010077 */
[----:B------:R-:W-:Y:S01]  /*5060*/  SHF.R.U32.HI R118, RZ, 0x10, R43 ;  /* 0x00000010ff767819 */ /* 0x000fe2000001162b */
[----:B------:R-:W-:Y:S01]  /*5070*/  IMAD.MOV.U32 R57, RZ, RZ, R53 ;  /* 0x000000ffff397224 */ /* 0x000fe200078e0035 */
[--C-:B------:R-:W-:Y:S01]  /*5080*/  SHF.R.U64 R43, R54, 0x10, R55.reuse ;  /* 0x00000010362b7819 */ /* 0x100fe20000001237 */
[----:B------:R-:W-:Y:S01]  /*5090*/  HADD2.F32 R54, -RZ, R63.H1_H1 ;  /* 0x3000003fff367230 */ /* 0x000fe20000004100 */
[----:B------:R-:W-:Y:S01]  /*50a0*/  SHF.R.U32.HI R55, RZ, 0x10, R55 ;  /* 0x00000010ff377819 */ /* 0x000fe20000011637 */
[----:B------:R-:W-:Y:S02]  /*50b0*/  HADD2.F32 R118, -RZ, R118.H0_H0 ;  /* 0x20000076ff767230 */ /* 0x000fe40000004100 */
[----:B------:R-:W-:Y:S02]  /*50c0*/  HADD2.F32 R43, -RZ, R43.H0_H0 ;  /* 0x2000002bff2b7230 */ /* 0x000fe40000004100 */
[----:B------:R-:W-:-:S02]  /*50d0*/  HADD2.F32 R55, -RZ, R55.H0_H0 ;  /* 0x20000037ff377230 */ /* 0x000fc40000004100 */
[----:B------:R-:W-:-:S03]  /*50e0*/  IMAD.MOV.U32 R61, RZ, RZ, R41 ;  /* 0x000000ffff3d7224 */ /* 0x000fc600078e0029 */
[----:B------:R-:W-:-:S04]  /*50f0*/  FMUL.FTZ R63, R54, R55 ;  /* 0x00000037363f7220 */ /* 0x000fc80000410000 */
[C---:B------:R-:W-:Y:S01]  /*5100*/  FFMA.FTZ R63, R52.reuse, R118, -R63 ;  /* 0x00000076343f7223 */ /* 0x040fe2000001083f */
[----:B------:R-:W-:Y:S01]  /*5110*/  FMUL.FTZ R52, R52, R55 ;  /* 0x0000003734347220 */ /* 0x000fe20000410000 */
[----:B------:R-:W-:-:S03]  /*5120*/  HADD2.F32 R55, -RZ, R130.H0_H0 ;  /* 0x20000082ff377230 */ /* 0x000fc60000004100 */
[----:B------:R-:W-:Y:S01]  /*5130*/  FFMA.FTZ R52, R54, R118, R52 ;  /* 0x0000007636347223 */ /* 0x000fe20000010034 */
[----:B------:R-:W-:Y:S01]  /*5140*/  HADD2.F32 R54, -RZ, R60.H0_H0 ;  /* 0x2000003cff367230 */ /* 0x000fe20000004100 */
[----:B------:R-:W-:Y:S01]  /*5150*/  F2FP.F16.F32.PACK_AB R59, R63, R59 ;  /* 0x0000003b3f3b723e */ /* 0x000fe200000000ff */
[--C-:B------:R-:W-:Y:S02]  /*5160*/  HADD2.F32 R118, -RZ, R56.reuse.H0_H0 ;  /* 0x20000038ff767230 */ /* 0x100fe40000004100 */
[----:B------:R-:W-:Y:S02]  /*5170*/  HADD2.F32 R56, -RZ, R56.H1_H1 ;  /* 0x30000038ff387230 */ /* 0x000fe40000004100 */
[-C--:B------:R-:W-:Y:S01]  /*5180*/  FMUL.FTZ R119, R54, R120.reuse ;  /* 0x0000007836777220 */ /* 0x080fe20000410000 */
[----:B------:R-:W-:Y:S01]  /*5190*/  F2FP.F16.F32.PACK_AB R52, R52, R117 ;  /* 0x000000753434723e */ /* 0x000fe200000000ff */
[C---:B------:R-:W-:Y:S02]  /*51a0*/  FMUL.FTZ R120, R118.reuse, R120 ;  /* 0x0000007876787220 */ /* 0x040fe40000410000 */
[----:B------:R-:W-:Y:S01]  /*51b0*/  FFMA.FTZ R119, R118, R55, -R119 ;  /* 0x0000003776777223 */ /* 0x000fe20000010877 */
[----:B------:R-:W-:-:S02]  /*51c0*/  HADD2.F32 R118, -RZ, R130.H1_H1 ;  /* 0x30000082ff767230 */ /* 0x000fc40000004100 */
[----:B------:R-:W-:Y:S01]  /*51d0*/  FFMA.FTZ R120, R54, R55, R120 ;  /* 0x0000003736787223 */ /* 0x000fe20000010078 */
[----:B------:R-:W-:Y:S02]  /*51e0*/  HADD2.F32 R54, -RZ, R60.H1_H1 ;  /* 0x3000003cff367230 */ /* 0x000fe40000004100 */
[----:B------:R-:W-:Y:S02]  /*51f0*/  HADD2.F32 R55, -RZ, R40.H0_H0 ;  /* 0x20000028ff377230 */ /* 0x000fe40000004100 */
[--C-:B------:R-:W-:Y:S02]  /*5200*/  HADD2.F32 R60, -RZ, R58.reuse.H0_H0 ;  /* 0x2000003aff3c7230 */ /* 0x100fe40000004100 */
[-C--:B------:R-:W-:Y:S01]  /*5210*/  FMUL.FTZ R40, R54, R116.reuse ;  /* 0x0000007436287220 */ /* 0x080fe20000410000 */
[C---:B------:R-:W-:Y:S01]  /*5220*/  FMUL.FTZ R116, R56.reuse, R116 ;  /* 0x0000007438747220 */ /* 0x040fe20000410000 */
[----:B------:R-:W-:Y:S02]  /*5230*/  HADD2.F32 R58, -RZ, R58.H1_H1 ;  /* 0x3000003aff3a7230 */ /* 0x000fe40000004100 */
[-C--:B------:R-:W-:Y:S01]  /*5240*/  FFMA.FTZ R40, R56, R55.reuse, -R40 ;  /* 0x0000003738287223 */ /* 0x080fe20000010828 */
[----:B------:R-:W-:Y:S01]  /*5250*/  FFMA.FTZ R54, R54, R55, R116 ;  /* 0x0000003736367223 */ /* 0x000fe20000010074 */
[----:B------:R-:W-:-:S02]  /*5260*/  HADD2.F32 R55, -RZ, R62.H0_H0 ;  /* 0x2000003eff377230 */ /* 0x000fc40000004100 */
[----:B------:R-:W-:Y:S01]  /*5270*/  HADD2.F32 R56, -RZ, R129.H0_H0 ;  /* 0x20000081ff387230 */ /* 0x000fe20000004100 */
[----:B------:R-:W-:Y:S01]  /*5280*/  F2FP.F16.F32.PACK_AB R40, R40, R119 ;  /* 0x000000772828723e */ /* 0x000fe200000000ff */
[----:B------:R-:W-:Y:S02]  /*5290*/  HADD2.F32 R62, -RZ, R62.H1_H1 ;  /* 0x3000003eff3e7230 */ /* 0x000fe40000004100 */
[CC--:B------:R-:W-:Y:S01]  /*52a0*/  FMUL.FTZ R116, R55.reuse, R118.reuse ;  /* 0x0000007637747220 */ /* 0x0c0fe20000410000 */
[----:B------:R-:W-:Y:S01]  /*52b0*/  FMUL.FTZ R118, R60, R118 ;  /* 0x000000763c767220 */ /* 0x000fe20000410000 */
[----:B------:R-:W-:Y:S01]  /*52c0*/  F2FP.F16.F32.PACK_AB R54, R54, R120 ;  /* 0x000000783636723e */ /* 0x000fe200000000ff */
[----:B------:R-:W-:Y:S02]  /*52d0*/  IMAD.MOV.U32 R63, RZ, RZ, R52 ;  /* 0x000000ffff3f7224 */ /* 0x000fe400078e0034 */
[-C--:B------:R-:W-:Y:S01]  /*52e0*/  FFMA.FTZ R116, R60, R56.reuse, -R116 ;  /* 0x000000383c747223 */ /* 0x080fe20000010874 */
[----:B------:R-:W-:Y:S01]  /*52f0*/  FFMA.FTZ R118, R55, R56, R118 ;  /* 0x0000003837767223 */ /* 0x000fe20000010076 */
[-C--:B------:R-:W-:Y:S01]  /*5300*/  FMUL.FTZ R55, R62, R43.reuse ;  /* 0x0000002b3e377220 */ /* 0x080fe20000410000 */
[C---:B------:R-:W-:Y:S01]  /*5310*/  FMUL.FTZ R43, R58.reuse, R43 ;  /* 0x0000002b3a2b7220 */ /* 0x040fe20000410000 */
[----:B------:R-:W-:Y:S01]  /*5320*/  IMAD.MOV.U32 R56, RZ, RZ, R40 ;  /* 0x000000ffff387224 */ /* 0x000fe200078e0028 */
[----:B------:R-:W-:Y:S01]  /*5330*/  MOV R60, R54 ;  /* 0x00000036003c7202 */ /* 0x000fe20000000f00 */
[-C--:B------:R-:W-:Y:S01]  /*5340*/  FFMA.FTZ R55, R58, R42.reuse, -R55 ;  /* 0x0000002a3a377223 */ /* 0x080fe20000010837 */
[----:B------:R-:W-:-:S04]  /*5350*/  FFMA.FTZ R43, R62, R42, R43 ;  /* 0x0000002a3e2b7223 */ /* 0x000fc8000001002b */
[----:B------:R-:W-:Y:S02]  /*5360*/  F2FP.F16.F32.PACK_AB R55, R55, R116 ;  /* 0x000000743737723e */ /* 0x000fe400000000ff */
[----:B------:R-:W-:-:S03]  /*5370*/  F2FP.F16.F32.PACK_AB R43, R43, R118 ;  /* 0x000000762b2b723e */ /* 0x000fc600000000ff */
[----:B------:R-:W-:Y:S02]  /*5380*/  IMAD.MOV.U32 R58, RZ, RZ, R55 ;  /* 0x000000ffff3a7224 */ /* 0x000fe400078e0037 */
[----:B------:R-:W-:-:S07]  /*5390*/  IMAD.MOV.U32 R62, RZ, RZ, R43 ;  /* 0x000000ffff3e7224 */ /* 0x000fce00078e002b */
.L_x_355:
[----:B------:R-:W-:Y:S05]  /*53a0*/  BSYNC B2 ;  /* 0x0000000000027941 */ /* 0x000fea0003800000 */
.L_x_354:
[----:B------:R-:W-:-:S13]  /*53b0*/  ISETP.GE.AND P4, PT, R115, R111, PT ;  /* 0x0000006f7300720c */ /* 0x000fda0003f86270 */
[--C-:B------:R-:W-:Y:S02]  /*53c0*/  @!P4 SHF.R.S32.HI R43, RZ, 0x1f, R115.reuse ;  /* 0x0000001fff2bc819 */ /* 0x100fe40000011473 */
[----:B------:R-:W-:-:S04]  /*53d0*/  @!P4 IADD3 R115, P5, P6, R26, R96, R115 ;  /* 0x000000601a73c210 */ /* 0x000fc80007ebe073 */
[----:B------:R-:W-:Y:S02]  /*53e0*/  @!P4 IADD3.X R43, R0, R113, R43, P5, P6 ;  /* 0x00000071002bc210 */ /* 0x000fe40002fec42b */
[----:B------:R-:W-:-:S04]  /*53f0*/  IADD3 R41, P5, P6, R26, R96, R78 ;  /* 0x000000601a297210 */ /* 0x000fc80007ebe04e */
[----:B------:R-:W-:Y:S02]  /*5400*/  IADD3.X R42, R0, R113, R100, P5, P6 ;  /* 0x00000071002a7210 */ /* 0x000fe40002fec464 */
[----:B------:R-:W-:-:S04]  /*5410*/  LEA R40, P5, R41, R94, 0x1 ;  /* 0x0000005e29287211 */ /* 0x000fc800078a08ff */
[----:B------:R-:W-:Y:S02]  /*5420*/  LEA.HI.X R41, R41, R95, R42, 0x1, P5 ;  /* 0x0000005f29297211 */ /* 0x000fe400028f0c2a */
[----:B------:R-:W-:-:S03]  /*5430*/  @!P4 LEA R42, P5, R115, R94, 0x1 ;  /* 0x0000005e732ac211 */ /* 0x000fc600078a08ff */
[----:B-1----:R1:W-:Y:S01]  /*5440*/  STG.E.128 desc[UR60][R40.64], R56 ;  /* 0x0000003828007986 */ /* 0x0023e2000c101d3c */
[----:B------:R-:W-:-:S05]  /*5450*/  @!P4 LEA.HI.X R43, R115, R95, R43, 0x1, P5 ;  /* 0x0000005f732bc211 */ /* 0x000fca00028f0c2b */
[----:B--2---:R1:W-:Y:S04]  /*5460*/  @!P4 STG.E.128 desc[UR60][R42.64], R60 ;  /* 0x0000003c2a00c986 */ /* 0x0043e8000c101d3c */
.L_x_353:
[----:B------:R-:W-:Y:S05]  /*5470*/  BSYNC B1 ;  /* 0x0000000000017941 */ /* 0x000fea0003800000 */
.L_x_352:
[----:B------:R-:W-:Y:S01]  /*5480*/  ISETP.NE.AND P4, PT, R11, RZ, PT ;  /* 0x000000ff0b00720c */ /* 0x000fe20003f85270 */
[----:B------:R-:W-:-:S12]  /*5490*/  BSSY B1, `(.L_x_356) ;  /* 0x0000081000017945 */ /* 0x000fd80003800000 */
[----:B------:R-:W-:Y:S05]  /*54a0*/  @!P4 BRA `(.L_x_357) ;  /* 0x0000000400fcc947 */ /* 0x000fea0003800000 */
[----:B------:R-:W2:Y:S04]  /*54b0*/  LDL R52, [R1+0x38] ;  /* 0x0000380001347983 */ /* 0x000ea80000100800 */
[----:B-1----:R-:W3:Y:S04]  /*54c0*/  LDL R42, [R1+0x3c] ;  /* 0x00003c00012a7983 */ /* 0x002ee80000100800 */
[----:B------:R-:W4:Y:S04]  /*54d0*/  LDL R43, [R1+0x40] ;  /* 0x00004000012b7983 */ /* 0x000f280000100800 */
[----:B------:R-:W5:Y:S01]  /*54e0*/  LDL R59, [R1+0x2c] ;  /* 0x00002c00013b7983 */ /* 0x000f620000100800 */
[----:B------:R-:W-:-:S04]  /*54f0*/  SEL R40, R106, R114, !P1 ;  /* 0x000000726a287207 */ /* 0x000fc80004800000 */
[----:B------:R-:W-:-:S04]  /*5500*/  SHF.R.S32.HI R41, RZ, 0x1f, R40 ;  /* 0x0000001fff297819 */ /* 0x000fc80000011428 */
[----:B------:R-:W-:-:S04]  /*5510*/  LEA.HI R41, R41, R40, RZ, 0x4 ;  /* 0x0000002829297211 */ /* 0x000fc800078f20ff */
[----:B------:R-:W-:-:S04]  /*5520*/  SHF.R.S32.HI R41, RZ, 0x4, R41 ;  /* 0x00000004ff297819 */ /* 0x000fc80000011429 */
[----:B------:R-:W-:-:S04]  /*5530*/  LEA.HI.SX32 R41, R6, R41, 0x1d ;  /* 0x0000002906297211 */ /* 0x000fc800078feaff */
[----:B------:R-:W-:Y:S01]  /*5540*/  SHF.R.S32.HI R40, RZ, 0x1f, R41 ;  /* 0x0000001fff287819 */ /* 0x000fe20000011429 */
[----:B------:R-:W-:-:S03]  /*5550*/  IMAD.SHL.U32 R58, R41, 0x8, RZ ;  /* 0x00000008293a7824 */ /* 0x000fc600078e00ff */
[----:B------:R-:W-:-:S04]  /*5560*/  LEA.HI R40, R40, R41, RZ, 0x2 ;  /* 0x0000002928287211 */ /* 0x000fc800078f10ff */
[----:B------:R-:W-:Y:S02]  /*5570*/  SHF.R.S32.HI R41, RZ, 0x2, R40 ;  /* 0x00000002ff297819 */ /* 0x000fe40000011428 */
[----:B------:R-:W-:-:S04]  /*5580*/  IADD3 R56, P4, P5, R26, R96, R8 ;  /* 0x000000601a387210 */ /* 0x000fc80007d9e008 */
[----:B------:R-:W-:Y:S01]  /*5590*/  IADD3.X R57, R0, R113, R99, P4, P5 ;  /* 0x0000007100397210 */ /* 0x000fe200027ea463 */
[----:B------:R-:W-:Y:S01]  /*55a0*/  BSSY B2, `(.L_x_358) ;  /* 0x0000065000027945 */ /* 0x000fe20003800000 */
[----:B--2---:R-:W-:-:S04]  /*55b0*/  LOP3.LUT R40, R52, 0x18, R58, 0xf8, !PT ;  /* 0x0000001834287812 */ /* 0x004fc800078ef83a */
[----:B---3--:R-:W-:Y:S01]  /*55c0*/  LOP3.LUT R40, R40, R42, RZ, 0x3c, !PT ;  /* 0x0000002a28287212 */ /* 0x008fe200078e3cff */
[----:B----4-:R-:W-:-:S04]  /*55d0*/  IMAD R41, R41, 0x1200, R43 ;  /* 0x0000120029297824 */ /* 0x010fc800078e022b */
[----:B------:R-:W-:Y:S02]  /*55e0*/  IMAD.IADD R40, R41, 0x1, R40 ;  /* 0x0000000129287824 */ /* 0x000fe400078e0228 */
[C---:B------:R-:W-:Y:S02]  /*55f0*/  IMAD R41, R19.reuse, 0x3600, R102 ;  /* 0x0000360013297824 */ /* 0x040fe400078e0266 */
[----:B------:R-:W-:Y:S02]  /*5600*/  IMAD R43, R19, 0x3600, R40 ;  /* 0x00003600132b7824 */ /* 0x000fe400078e0228 */
[----:B------:R-:W-:-:S03]  /*5610*/  IMAD R41, R41, 0x2, R18 ;  /* 0x0000000229297824 */ /* 0x000fc600078e0212 */
[----:B------:R-:W-:-:S03]  /*5620*/  LEA R52, R43, R18, 0x1 ;  /* 0x000000122b347211 */ /* 0x000fc600078e08ff */
[----:B------:R-:W1:Y:S04]  /*5630*/  LDS.128 R40, [R41+0x16a00] ;  /* 0x016a000029287984 */ /* 0x000e680000000c00 */
[----:B------:R-:W2:Y:S01]  /*5640*/  LDS.128 R52, [R52+0x16a00] ;  /* 0x016a000034347984 */ /* 0x000ea20000000c00 */
[----:B-----5:R-:W-:-:S13]  /*5650*/  ISETP.GE.AND P4, PT, R59, R105, PT ;  /* 0x000000693b00720c */ /* 0x020fda0003f86270 */
[----:B------:R-:W-:Y:S05]  /*5660*/  @P4 BRA `(.L_x_359) ;  /* 0x0000000400604947 */ /* 0x000fea0003800000 */
[----:B--2---:R-:W-:Y:S01]  /*5670*/  IMAD.MOV.U32 R61, RZ, RZ, R53 ;  /* 0x000000ffff3d7224 */ /* 0x004fe200078e0035 */
[----:B------:R-:W-:Y:S01]  /*5680*/  SHF.R.U64 R36, R36, 0x10, R37 ;  /* 0x0000001024247819 */ /* 0x000fe20000001225 */
[----:B-1----:R-:W-:Y:S01]  /*5690*/  IMAD.MOV.U32 R53, RZ, RZ, R41 ;  /* 0x000000ffff357224 */ /* 0x002fe200078e0029 */
[----:B------:R-:W-:Y:S01]  /*56a0*/  SHF.R.U64 R50, R50, 0x10, R51 ;  /* 0x0000001032327819 */ /* 0x000fe20000001233 */
[--C-:B------:R-:W-:Y:S01]  /*56b0*/  HADD2.F32 R62, -RZ, R128.reuse.H1_H1 ;  /* 0x30000080ff3e7230 */ /* 0x100fe20000004100 */
[----:B------:R-:W-:Y:S01]  /*56c0*/  SHF.R.U64 R38, R38, 0x10, R39 ;  /* 0x0000001026267819 */ /* 0x000fe20000001227 */
[----:B------:R-:W-:Y:S02]  /*56d0*/  HADD2.F32 R59, -RZ, R61.H0_H0 ;  /* 0x2000003dff3b7230 */ /* 0x000fe40000004100 */
[----:B------:R-:W-:Y:S02]  /*56e0*/  HADD2.F32 R60, -RZ, R53.H0_H0 ;  /* 0x20000035ff3c7230 */ /* 0x000fe40000004100 */
[----:B------:R-:W-:-:S02]  /*56f0*/  HADD2.F32 R41, -RZ, R128.H0_H0 ;  /* 0x20000080ff297230 */ /* 0x000fc40000004100 */
[CC--:B------:R-:W-:Y:S01]  /*5700*/  FMUL.FTZ R63, R59.reuse, R62.reuse ;  /* 0x0000003e3b3f7220 */ /* 0x0c0fe20000410000 */
[----:B------:R-:W-:Y:S02]  /*5710*/  HADD2.F32 R53, -RZ, R53.H1_H1 ;  /* 0x30000035ff357230 */ /* 0x000fe40000004100 */
[C---:B------:R-:W-:Y:S01]  /*5720*/  FMUL.FTZ R62, R60.reuse, R62 ;  /* 0x0000003e3c3e7220 */ /* 0x040fe20000410000 */
[----:B------:R-:W-:Y:S02]  /*5730*/  HADD2.F32 R36, -RZ, R36.H0_H0 ;  /* 0x20000024ff247230 */ /* 0x000fe40000004100 */
[-C--:B------:R-:W-:Y:S01]  /*5740*/  FFMA.FTZ R60, R60, R41.reuse, -R63 ;  /* 0x000000293c3c7223 */ /* 0x080fe2000001083f */
[----:B------:R-:W-:Y:S02]  /*5750*/  HADD2.F32 R117, -RZ, R126.H1_H1 ;  /* 0x3000007eff757230 */ /* 0x000fe40000004100 */
[----:B------:R-:W-:Y:S01]  /*5760*/  FFMA.FTZ R59, R59, R41, R62 ;  /* 0x000000293b3b7223 */ /* 0x000fe2000001003e */
[----:B------:R-:W-:Y:S01]  /*5770*/  SHF.R.U32.HI R62, RZ, 0x10, R49 ;  /* 0x00000010ff3e7819 */ /* 0x000fe20000011631 */
[----:B------:R-:W-:Y:S01]  /*5780*/  HADD2.F32 R41, -RZ, R61.H1_H1 ;  /* 0x3000003dff297230 */ /* 0x000fe20000004100 */
[----:B------:R-:W-:Y:S01]  /*5790*/  SHF.R.U32.HI R61, RZ, 0x10, R37 ;  /* 0x00000010ff3d7819 */ /* 0x000fe20000011625 */
[----:B------:R-:W-:-:S02]  /*57a0*/  HADD2.F32 R50, -RZ, R50.H0_H0 ;  /* 0x20000032ff327230 */ /* 0x000fc40000004100 */
[----:B------:R-:W-:Y:S02]  /*57b0*/  HADD2.F32 R62, -RZ, R62.H0_H0 ;  /* 0x2000003eff3e7230 */ /* 0x000fe40000004100 */
[----:B------:R-:W-:Y:S02]  /*57c0*/  HADD2.F32 R61, -RZ, R61.H0_H0 ;  /* 0x2000003dff3d7230 */ /* 0x000fe40000004100 */
[----:B------:R-:W-:Y:S02]  /*57d0*/  HADD2.F32 R38, -RZ, R38.H0_H0 ;  /* 0x20000026ff267230 */ /* 0x000fe40000004100 */
[-C--:B------:R-:W-:Y:S01]  /*57e0*/  FMUL.FTZ R63, R41, R62.reuse ;  /* 0x0000003e293f7220 */ /* 0x080fe20000410000 */
[----:B------:R-:W-:-:S03]  /*57f0*/  FMUL.FTZ R62, R53, R62 ;  /* 0x0000003e353e7220 */ /* 0x000fc60000410000 */
[-C--:B------:R-:W-:Y:S01]  /*5800*/  FFMA.FTZ R53, R53, R61.reuse, -R63 ;  /* 0x0000003d35357223 */ /* 0x080fe2000001083f */
[----:B------:R-:W-:Y:S01]  /*5810*/  FFMA.FTZ R41, R41, R61, R62 ;  /* 0x0000003d29297223 */ /* 0x000fe2000001003e */
[----:B------:R-:W-:Y:S01]  /*5820*/  SHF.R.U64 R61, R48, 0x10, R49 ;  /* 0x00000010303d7819 */ /* 0x000fe20000001231 */
[----:B------:R-:W-:Y:S02]  /*5830*/  IMAD.MOV.U32 R48, RZ, RZ, R55 ;  /* 0x000000ffff307224 */ /* 0x000fe400078e0037 */
[----:B------:R-:W-:Y:S01]  /*5840*/  HADD2.F32 R63, -RZ, R127.H1_H1 ;  /* 0x3000007fff3f7230 */ /* 0x000fe20000004100 */
[----:B------:R-:W-:Y:S01]  /*5850*/  F2FP.F16.F32.PACK_AB R53, R53, R60 ;  /* 0x0000003c3535723e */ /* 0x000fe200000000ff */
[----:B------:R-:W-:Y:S01]  /*5860*/  HADD2.F32 R49, -RZ, R43.H0_H0 ;  /* 0x2000002bff317230 */ /* 0x000fe20000004100 */
[----:B------:R-:W-:Y:S01]  /*5870*/  F2FP.F16.F32.PACK_AB R59, R41, R59 ;  /* 0x0000003b293b723e */ /* 0x000fe200000000ff */
[----:B------:R-:W-:Y:S02]  /*5880*/  HADD2.F32 R55, -RZ, R48.H0_H0 ;  /* 0x20000030ff377230 */ /* 0x000fe40000004100 */
[----:B------:R-:W-:-:S02]  /*5890*/  HADD2.F32 R62, -RZ, R127.H0_H0 ;  /* 0x2000007fff3e7230 */ /* 0x000fc40000004100 */
[----:B------:R-:W-:Y:S02]  /*58a0*/  HADD2.F32 R61, -RZ, R61.H0_H0 ;  /* 0x2000003dff3d7230 */ /* 0x000fe40000004100 */
[-C--:B------:R-:W-:Y:S01]  /*58b0*/  FMUL.FTZ R115, R55, R63.reuse ;  /* 0x0000003f37737220 */ /* 0x080fe20000410000 */
[C---:B------:R-:W-:Y:S01]  /*58c0*/  FMUL.FTZ R63, R49.reuse, R63 ;  /* 0x0000003f313f7220 */ /* 0x040fe20000410000 */
[----:B------:R-:W-:Y:S02]  /*58d0*/  IMAD.MOV.U32 R41, RZ, RZ, R53 ;  /* 0x000000ffff297224 */ /* 0x000fe400078e0035 */
[-C--:B------:R-:W-:Y:S01]  /*58e0*/  FFMA.FTZ R49, R49, R62.reuse, -R115 ;  /* 0x0000003e31317223 */ /* 0x080fe20000010873 */
[----:B------:R-:W-:Y:S01]  /*58f0*/  FFMA.FTZ R63, R55, R62, R63 ;  /* 0x0000003e373f7223 */ /* 0x000fe2000001003f */
[----:B------:R-:W-:Y:S01]  /*5900*/  SHF.R.U32.HI R62, RZ, 0x10, R51 ;  /* 0x00000010ff3e7819 */ /* 0x000fe20000011633 */
[----:B------:R-:W-:Y:S01]  /*5910*/  HADD2.F32 R55, -RZ, R48.H1_H1 ;  /* 0x30000030ff377230 */ /* 0x000fe20000004100 */
[----:B------:R-:W-:Y:S01]  /*5920*/  SHF.R.U32.HI R115, RZ, 0x10, R39 ;  /* 0x00000010ff737819 */ /* 0x000fe20000011627 */
[----:B------:R-:W-:-:S02]  /*5930*/  HADD2.F32 R51, -RZ, R125.H1_H1 ;  /* 0x3000007dff337230 */ /* 0x000fc40000004100 */
[----:B------:R-:W-:Y:S02]  /*5940*/  HADD2.F32 R48, -RZ, R62.H0_H0 ;  /* 0x2000003eff307230 */ /* 0x000fe40000004100 */
[----:B------:R-:W-:Y:S02]  /*5950*/  HADD2.F32 R62, -RZ, R43.H1_H1 ;  /* 0x3000002bff3e7230 */ /* 0x000fe40000004100 */
[----:B------:R-:W-:Y:S02]  /*5960*/  HADD2.F32 R43, -RZ, R115.H0_H0 ;  /* 0x20000073ff2b7230 */ /* 0x000fe40000004100 */
[-C--:B------:R-:W-:Y:S01]  /*5970*/  FMUL.FTZ R115, R55, R48.reuse ;  /* 0x0000003037737220 */ /* 0x080fe20000410000 */
[----:B------:R-:W-:Y:S02]  /*5980*/  HADD2.F32 R125, -RZ, R125.H0_H0 ;  /* 0x2000007dff7d7230 */ /* 0x000fe40000004100 */
[----:B------:R-:W-:Y:S01]  /*5990*/  FMUL.FTZ R116, R62, R48 ;  /* 0x000000303e747220 */ /* 0x000fe20000410000 */
[----:B------:R-:W-:-:S02]  /*59a0*/  HADD2.F32 R39, -RZ, R54.H1_H1 ;  /* 0x30000036ff277230 */ /* 0x000fc40000004100 */
[-C--:B------:R-:W-:Y:S01]  /*59b0*/  FFMA.FTZ R48, R62, R43.reuse, -R115 ;  /* 0x0000002b3e307223 */ /* 0x080fe20000010873 */
[----:B------:R-:W-:Y:S02]  /*59c0*/  HADD2.F32 R115, -RZ, R40.H0_H0 ;  /* 0x20000028ff737230 */ /* 0x000fe40000004100 */
[----:B------:R-:W-:Y:S01]  /*59d0*/  FFMA.FTZ R43, R55, R43, R116 ;  /* 0x0000002b372b7223 */ /* 0x000fe20000010074 */
[--C-:B------:R-:W-:Y:S02]  /*59e0*/  HADD2.F32 R55, -RZ, R52.reuse.H0_H0 ;  /* 0x20000034ff377230 */ /* 0x100fe40000004100 */
[----:B------:R-:W-:Y:S01]  /*59f0*/  HADD2.F32 R52, -RZ, R52.H1_H1 ;  /* 0x30000034ff347230 */ /* 0x000fe20000004100 */
[----:B------:R-:W-:Y:S01]  /*5a00*/  F2FP.F16.F32.PACK_AB R48, R48, R49 ;  /* 0x000000313030723e */ /* 0x000fe200000000ff */
[----:B------:R-:W-:Y:S02]  /*5a10*/  HADD2.F32 R40, -RZ, R40.H1_H1 ;  /* 0x30000028ff287230 */ /* 0x000fe40000004100 */
[----:B------:R-:W-:Y:S01]  /*5a20*/  FMUL.FTZ R116, R55, R117 ;  /* 0x0000007537747220 */ /* 0x000fe20000410000 */
[----:B------:R-:W-:-:S02]  /*5a30*/  HADD2.F32 R62, -RZ, R126.H0_H0 ;  /* 0x2000007eff3e7230 */ /* 0x000fc40000004100 */
[----:B------:R-:W-:Y:S01]  /*5a40*/  FMUL.FTZ R37, R52, R61 ;  /* 0x0000003d34257220 */ /* 0x000fe20000410000 */
[----:B------:R-:W-:Y:S01]  /*5a50*/  FMUL.FTZ R117, R115, R117 ;  /* 0x0000007573757220 */ /* 0x000fe20000410000 */
[C---:B------:R-:W-:Y:S01]  /*5a60*/  FMUL.FTZ R61, R40.reuse, R61 ;  /* 0x0000003d283d7220 */ /* 0x040fe20000410000 */
[----:B------:R-:W-:Y:S01]  /*5a70*/  F2FP.F16.F32.PACK_AB R63, R43, R63 ;  /* 0x0000003f2b3f723e */ /* 0x000fe200000000ff */
[-C--:B------:R-:W-:Y:S01]  /*5a80*/  FFMA.FTZ R37, R40, R36.reuse, -R37 ;  /* 0x0000002428257223 */ /* 0x080fe20000010825 */
[----:B------:R-:W-:Y:S02]  /*5a90*/  HADD2.F32 R40, -RZ, R42.H0_H0 ;  /* 0x2000002aff287230 */ /* 0x000fe40000004100 */
[----:B------:R-:W-:Y:S01]  /*5aa0*/  FFMA.FTZ R61, R52, R36, R61 ;  /* 0x00000024343d7223 */ /* 0x000fe2000001003d */
[----:B------:R-:W-:Y:S02]  /*5ab0*/  HADD2.F32 R36, -RZ, R54.H0_H0 ;  /* 0x20000036ff247230 */ /* 0x000fe40000004100 */
[----:B------:R-:W-:Y:S01]  /*5ac0*/  FFMA.FTZ R117, R55, R62, R117 ;  /* 0x0000003e37757223 */ /* 0x000fe20000010075 */
[----:B------:R-:W-:-:S02]  /*5ad0*/  HADD2.F32 R55, -RZ, R42.H1_H1 ;  /* 0x3000002aff377230 */ /* 0x000fc40000004100 */
[----:B------:R-:W-:Y:S01]  /*5ae0*/  FFMA.FTZ R116, R115, R62, -R116 ;  /* 0x0000003e73747223 */ /* 0x000fe20000010874 */
[----:B------:R-:W-:Y:S02]  /*5af0*/  IMAD.MOV.U32 R53, RZ, RZ, R59 ;  /* 0x000000ffff357224 */ /* 0x000fe400078e003b */
[-C--:B------:R-:W-:Y:S01]  /*5b00*/  FMUL.FTZ R52, R36, R51.reuse ;  /* 0x0000003324347220 */ /* 0x080fe20000410000 */
[C---:B------:R-:W-:Y:S01]  /*5b10*/  FMUL.FTZ R51, R40.reuse, R51 ;  /* 0x0000003328337220 */ /* 0x040fe20000410000 */
[----:B------:R-:W-:Y:S02]  /*5b20*/  IMAD.MOV.U32 R43, RZ, RZ, R48 ;  /* 0x000000ffff2b7224 */ /* 0x000fe400078e0030 */
[-C--:B------:R-:W-:Y:S01]  /*5b30*/  FFMA.FTZ R52, R40, R125.reuse, -R52 ;  /* 0x0000007d28347223 */ /* 0x080fe20000010834 */
[----:B------:R-:W-:Y:S01]  /*5b40*/  FFMA.FTZ R51, R36, R125, R51 ;  /* 0x0000007d24337223 */ /* 0x000fe20000010033 */
[-C--:B------:R-:W-:Y:S01]  /*5b50*/  FMUL.FTZ R36, R39, R50.reuse ;  /* 0x0000003227247220 */ /* 0x080fe20000410000 */
[----:B------:R-:W-:Y:S01]  /*5b60*/  FMUL.FTZ R50, R55, R50 ;  /* 0x0000003237327220 */ /* 0x000fe20000410000 */
[----:B------:R-:W-:-:S02]  /*5b70*/  F2FP.F16.F32.PACK_AB R40, R37, R116 ;  /* 0x000000742528723e */ /* 0x000fc400000000ff */
[-C--:B------:R-:W-:Y:S01]  /*5b80*/  FFMA.FTZ R55, R55, R38.reuse, -R36 ;  /* 0x0000002637377223 */ /* 0x080fe20000010824 */
[----:B------:R-:W-:Y:S01]  /*5b90*/  FFMA.FTZ R38, R39, R38, R50 ;  /* 0x0000002627267223 */ /* 0x000fe20000010032 */
[----:B------:R-:W-:-:S03]  /*5ba0*/  F2FP.F16.F32.PACK_AB R36, R61, R117 ;  /* 0x000000753d24723e */ /* 0x000fc600000000ff */
[----:B------:R-:W-:Y:S02]  /*5bb0*/  F2FP.F16.F32.PACK_AB R42, R55, R52 ;  /* 0x00000034372a723e */ /* 0x000fe400000000ff */
[----:B------:R-:W-:Y:S01]  /*5bc0*/  F2FP.F16.F32.PACK_AB R54, R38, R51 ;  /* 0x000000332636723e */ /* 0x000fe200000000ff */
[----:B------:R-:W-:Y:S01]  /*5bd0*/  IMAD.MOV.U32 R52, RZ, RZ, R36 ;  /* 0x000000ffff347224 */ /* 0x000fe200078e0024 */
[----:B------:R-:W-:-:S07]  /*5be0*/  MOV R55, R63 ;  /* 0x0000003f00377202 */ /* 0x000fce0000000f00 */
.L_x_359:
[----:B------:R-:W-:Y:S05]  /*5bf0*/  BSYNC B2 ;  /* 0x0000000000027941 */ /* 0x000fea0003800000 */
.L_x_358:
[----:B------:R-:W-:-:S13]  /*5c00*/  ISETP.GE.AND P4, PT, R58, R111, PT ;  /* 0x0000006f3a00720c */ /* 0x000fda0003f86270 */
[--C-:B------:R-:W-:Y:S02]  /*5c10*/  @!P4 SHF.R.S32.HI R36, RZ, 0x1f, R58.reuse ;  /* 0x0000001fff24c819 */ /* 0x100fe4000001143a */
[----:B------:R-:W-:-:S04]  /*5c20*/  @!P4 IADD3 R58, P5, P6, R26, R96, R58 ;  /* 0x000000601a3ac210 */ /* 0x000fc80007ebe03a */
[----:B------:R-:W-:Y:S02]  /*5c30*/  @!P4 IADD3.X R39, R0, R113, R36, P5, P6 ;  /* 0x000000710027c210 */ /* 0x000fe40002fec424 */
[----:B------:R-:W-:-:S04]  /*5c40*/  LEA R36, P5, R56, R94, 0x1 ;  /* 0x0000005e38247211 */ /* 0x000fc800078a08ff */
[----:B------:R-:W-:Y:S02]  /*5c50*/  LEA.HI.X R37, R56, R95, R57, 0x1, P5 ;  /* 0x0000005f38257211 */ /* 0x000fe400028f0c39 */
[----:B------:R-:W-:-:S03]  /*5c60*/  @!P4 LEA R38, P5, R58, R94, 0x1 ;  /* 0x0000005e3a26c211 */ /* 0x000fc600078a08ff */
[----:B-1----:R3:W-:Y:S01]  /*5c70*/  STG.E.128 desc[UR60][R36.64], R40 ;  /* 0x0000002824007986 */ /* 0x0027e2000c101d3c */
[----:B------:R-:W-:-:S05]  /*5c80*/  @!P4 LEA.HI.X R39, R58, R95, R39, 0x1, P5 ;  /* 0x0000005f3a27c211 */ /* 0x000fca00028f0c27 */
[----:B--2---:R3:W-:Y:S04]  /*5c90*/  @!P4 STG.E.128 desc[UR60][R38.64], R52 ;  /* 0x000000342600c986 */ /* 0x0047e8000c101d3c */
.L_x_357:
[----:B------:R-:W-:Y:S05]  /*5ca0*/  BSYNC B1 ;  /* 0x0000000000017941 */ /* 0x000fea0003800000 */
.L_x_356:
[----:B------:R-:W-:-:S13]  /*5cb0*/  ISETP.NE.AND P4, PT, R12, RZ, PT ;  /* 0x000000ff0c00720c */ /* 0x000fda0003f85270 */
[----:B------:R-:W-:Y:S05]  /*5cc0*/  @!P4 BRA `(.L_x_324) ;  /* 0x000000080098c947 */ /* 0x000fea0003800000 */
[----:B---3--:R-:W2:Y:S04]  /*5cd0*/  LDL R36, [R1+0x4c] ;  /* 0x00004c0001247983 */ /* 0x008ea80000100800 */
[----:B------:R-:W1:Y:S04]  /*5ce0*/  LDL R39, [R1+0x38] ;  /* 0x0000380001277983 */ /* 0x000e680000100800 */
[----:B------:R-:W3:Y:S04]  /*5cf0*/  LDL R38, [R1+0x40] ;  /* 0x0000400001267983 */ /* 0x000ee80000100800 */
[----:B------:R-:W4:Y:S04]  /*5d00*/  LDL R37, [R1+0x3c] ;  /* 0x00003c0001257983 */ /* 0x000f280000100800 */
[----:B------:R-:W5:Y:S01]  /*5d10*/  LDL R50, [R1+0x34] ;  /* 0x0000340001327983 */ /* 0x000f620000100800 */
[----:B------:R-:W-:Y:S01]  /*5d20*/  BSSY B1, `(.L_x_360) ;  /* 0x0000074000017945 */ /* 0x000fe20003800000 */
[----:B--2---:R-:W-:-:S02]  /*5d30*/  LOP3.LUT P6, RZ, R36, 0x1, RZ, 0xc0, !PT ;  /* 0x0000000124ff7812 */ /* 0x004fc400078cc0ff */
[----:B------:R-:W-:Y:S01]  /*5d40*/  IADD3 R36, P4, P5, R26, R96, R9 ;  /* 0x000000601a247210 */ /* 0x000fe20007d9e009 */
[----:B-1----:R-:W-:Y:S02]  /*5d50*/  IMAD.MOV.U32 R40, RZ, RZ, R39 ;  /* 0x000000ffff287224 */ /* 0x002fe400078e0027 */
[----:B---3--:R-:W-:Y:S01]  /*5d60*/  IMAD.MOV.U32 R39, RZ, RZ, R38 ;  /* 0x000000ffff277224 */ /* 0x008fe200078e0026 */
[----:B------:R-:W-:Y:S01]  /*5d70*/  SEL R114, R106, R114, !P6 ;  /* 0x000000726a727207 */ /* 0x000fe20007000000 */
[----:B----4-:R-:W-:Y:S01]  /*5d80*/  IMAD.MOV.U32 R38, RZ, RZ, R37 ;  /* 0x000000ffff267224 */ /* 0x010fe200078e0025 */
[----:B------:R-:W-:Y:S02]  /*5d90*/  IADD3.X R37, R0, R113, R98, P4, P5 ;  /* 0x0000007100257210 */ /* 0x000fe400027ea462 */
[----:B------:R-:W-:-:S04]  /*5da0*/  LEA R48, P4, R36, R94, 0x1 ;  /* 0x0000005e24307211 */ /* 0x000fc800078808ff */
[----:B------:R-:W-:Y:S02]  /*5db0*/  LEA.HI.X R49, R36, R95, R37, 0x1, P4 ;  /* 0x0000005f24317211 */ /* 0x000fe400020f0c25 */
[----:B------:R-:W-:-:S04]  /*5dc0*/  SHF.R.S32.HI R37, RZ, 0x1f, R114 ;  /* 0x0000001fff257819 */ /* 0x000fc80000011472 */
[----:B------:R-:W-:-:S04]  /*5dd0*/  LEA.HI R37, R37, R114, RZ, 0x4 ;  /* 0x0000007225257211 */ /* 0x000fc800078f20ff */
[----:B------:R-:W-:-:S04]  /*5de0*/  SHF.R.S32.HI R36, RZ, 0x4, R37 ;  /* 0x00000004ff247819 */ /* 0x000fc80000011425 */
[----:B------:R-:W-:-:S04]  /*5df0*/  LEA.HI.SX32 R36, R7, R36, 0x1d ;  /* 0x0000002407247211 */ /* 0x000fc800078feaff */
[----:B------:R-:W-:Y:S01]  /*5e00*/  SHF.R.S32.HI R37, RZ, 0x1f, R36 ;  /* 0x0000001fff257819 */ /* 0x000fe20000011424 */
[----:B------:R-:W-:-:S03]  /*5e10*/  IMAD.SHL.U32 R51, R36, 0x8, RZ ;  /* 0x0000000824337824 */ /* 0x000fc600078e00ff */
[----:B------:R-:W-:Y:S02]  /*5e20*/  LEA.HI R37, R37, R36, RZ, 0x2 ;  /* 0x0000002425257211 */ /* 0x000fe400078f10ff */
[----:B------:R-:W-:Y:S02]  /*5e30*/  LOP3.LUT R36, R40, 0x18, R51, 0xf8, !PT ;  /* 0x0000001828247812 */ /* 0x000fe400078ef833 */
[----:B------:R-:W-:Y:S02]  /*5e40*/  SHF.R.S32.HI R37, RZ, 0x2, R37 ;  /* 0x00000002ff257819 */ /* 0x000fe40000011425 */
[----:B------:R-:W-:-:S03]  /*5e50*/  LOP3.LUT R36, R36, R38, RZ, 0x3c, !PT ;  /* 0x0000002624247212 */ /* 0x000fc600078e3cff */
[----:B------:R-:W-:-:S04]  /*5e60*/  IMAD R37, R37, 0x1200, R39 ;  /* 0x0000120025257824 */ /* 0x000fc800078e0227 */
[----:B------:R-:W-:Y:S02]  /*5e70*/  IMAD.IADD R36, R37, 0x1, R36 ;  /* 0x0000000125247824 */ /* 0x000fe400078e0224 */
[C---:B------:R-:W-:Y:S02]  /*5e80*/  IMAD R37, R19.reuse, 0x3600, R101 ;  /* 0x0000360013257824 */ /* 0x040fe400078e0265 */
[----:B------:R-:W-:Y:S02]  /*5e90*/  IMAD R39, R19, 0x3600, R36 ;  /* 0x0000360013277824 */ /* 0x000fe400078e0224 */
[--C-:B------:R-:W-:Y:S02]  /*5ea0*/  IMAD R37, R37, 0x2, R18.reuse ;  /* 0x0000000225257824 */ /* 0x100fe400078e0212 */
[----:B------:R-:W-:-:S04]  /*5eb0*/  IMAD R40, R39, 0x2, R18 ;  /* 0x0000000227287824 */ /* 0x000fc800078e0212 */
[----:B------:R-:W1:Y:S04]  /*5ec0*/  LDS.128 R36, [R37+0x16a00] ;  /* 0x016a000025247984 */ /* 0x000e680000000c00 */
[----:B------:R-:W2:Y:S01]  /*5ed0*/  LDS.128 R40, [R40+0x16a00] ;  /* 0x016a000028287984 */ /* 0x000ea20000000c00 */
[----:B-----5:R-:W-:-:S13]  /*5ee0*/  ISETP.GE.AND P4, PT, R50, R105, PT ;  /* 0x000000693200720c */ /* 0x020fda0003f86270 */
[----:B------:R-:W-:Y:S05]  /*5ef0*/  @P4 BRA `(.L_x_361) ;  /* 0x0000000400584947 */ /* 0x000fea0003800000 */
[--C-:B------:R-:W-:Y:S01]  /*5f00*/  SHF.R.U64 R32, R32, 0x10, R33.reuse ;  /* 0x0000001020207819 */ /* 0x100fe20000001221 */
[----:B------:R-:W-:Y:S01]  /*5f10*/  HADD2.F32 R55, -RZ, R124.H1_H1 ;  /* 0x3000007cff377230 */ /* 0x000fe20000004100 */
[----:B------:R-:W-:Y:S01]  /*5f20*/  SHF.R.U32.HI R50, RZ, 0x10, R33 ;  /* 0x00000010ff327819 */ /* 0x000fe20000011621 */
[----:B------:R-:W-:Y:S01]  /*5f30*/  HADD2.F32 R53, -RZ, R122.H1_H1 ;  /* 0x3000007aff357230 */ /* 0x000fe20000004100 */
[----:B------:R-:W-:Y:S01]  /*5f40*/  SHF.R.U64 R33, R44, 0x10, R45 ;  /* 0x000000102c217819 */ /* 0x000fe2000000122d */
[----:B------:R-:W-:Y:S01]  /*5f50*/  HADD2.F32 R124, -RZ, R124.H0_H0 ;  /* 0x2000007cff7c7230 */ /* 0x000fe20000004100 */
[--C-:B------:R-:W-:Y:S01]  /*5f60*/  SHF.R.U64 R34, R34, 0x10, R35.reuse ;  /* 0x0000001022227819 */ /* 0x100fe20000001223 */
[----:B------:R-:W-:Y:S01]  /*5f70*/  HADD2.F32 R54, -RZ, R50.H0_H0 ;  /* 0x20000032ff367230 */ /* 0x000fe20000004100 */
[----:B------:R-:W-:Y:S01]  /*5f80*/  SHF.R.U32.HI R44, RZ, 0x10, R35 ;  /* 0x00000010ff2c7819 */ /* 0x000fe20000011623 */
[----:B------:R-:W-:Y:S01]  /*5f90*/  HADD2.F32 R122, -RZ, R122.H0_H0 ;  /* 0x2000007aff7a7230 */ /* 0x000fe20000004100 */
[----:B------:R-:W-:-:S02]  /*5fa0*/  SHF.R.U64 R35, R46, 0x10, R47 ;  /* 0x000000102e237819 */ /* 0x000fc4000000122f */
[----:B------:R-:W-:Y:S02]  /*5fb0*/  SHF.R.U32.HI R46, RZ, 0x10, R47 ;  /* 0x00000010ff2e7819 */ /* 0x000fe4000001162f */
[----:B--2---:R-:W-:Y:S01]  /*5fc0*/  MOV R47, R41 ;  /* 0x00000029002f7202 */ /* 0x004fe20000000f00 */
[----:B-1----:R-:W-:Y:S01]  /*5fd0*/  IMAD.MOV.U32 R41, RZ, RZ, R39 ;  /* 0x000000ffff297224 */ /* 0x002fe200078e0027 */
[----:B------:R-:W-:Y:S01]  /*5fe0*/  SHF.R.U32.HI R45, RZ, 0x10, R45 ;  /* 0x00000010ff2d7819 */ /* 0x000fe2000001162d */
[----:B------:R-:W-:Y:S02]  /*5ff0*/  HADD2.F32 R39, -RZ, R37.H0_H0 ;  /* 0x20000025ff277230 */ /* 0x000fe40000004100 */
[--C-:B------:R-:W-:Y:S02]  /*6000*/  HADD2.F32 R52, -RZ, R47.reuse.H0_H0 ;  /* 0x2000002fff347230 */ /* 0x100fe40000004100 */
[----:B------:R-:W-:Y:S02]  /*6010*/  HADD2.F32 R47, -RZ, R47.H1_H1 ;  /* 0x3000002fff2f7230 */ /* 0x000fe40000004100 */
[----:B------:R-:W-:-:S02]  /*6020*/  HADD2.F32 R56, -RZ, R45.H0_H0 ;  /* 0x2000002dff387230 */ /* 0x000fc40000004100 */
[CC--:B------:R-:W-:Y:S01]  /*6030*/  FMUL.FTZ R50, R52.reuse, R55.reuse ;  /* 0x0000003734327220 */ /* 0x0c0fe20000410000 */
[----:B------:R-:W-:Y:S02]  /*6040*/  HADD2.F32 R45, -RZ, R37.H1_H1 ;  /* 0x30000025ff2d7230 */ /* 0x000fe40000004100 */
[----:B------:R-:W-:Y:S01]  /*6050*/  FMUL.FTZ R37, R39, R55 ;  /* 0x0000003727257220 */ /* 0x000fe20000410000 */
[-C--:B------:R-:W-:Y:S01]  /*6060*/  FMUL.FTZ R58, R47, R56.reuse ;  /* 0x000000382f3a7220 */ /* 0x080fe20000410000 */
[-C--:B------:R-:W-:Y:S01]  /*6070*/  FFMA.FTZ R39, R39, R53.reuse, -R50 ;  /* 0x0000003527277223 */ /* 0x080fe20000010832 */
[C---:B------:R-:W-:Y:S01]  /*6080*/  FMUL.FTZ R56, R45.reuse, R56 ;  /* 0x000000382d387220 */ /* 0x040fe20000410000 */
[----:B------:R-:W-:Y:S01]  /*6090*/  FFMA.FTZ R37, R52, R53, R37 ;  /* 0x0000003534257223 */ /* 0x000fe20000010025 */
[-C--:B------:R-:W-:Y:S01]  /*60a0*/  FFMA.FTZ R50, R45, R54.reuse, -R58 ;  /* 0x000000362d327223 */ /* 0x080fe2000001083a */
[----:B------:R-:W-:Y:S02]  /*60b0*/  HADD2.F32 R53, -RZ, R43.H1_H1 ;  /* 0x3000002bff357230 */ /* 0x000fe40000004100 */
[----:B------:R-:W-:Y:S01]  /*60c0*/  FFMA.FTZ R52, R47, R54, R56 ;  /* 0x000000362f347223 */ /* 0x000fe20000010038 */
[----:B------:R-:W-:-:S02]  /*60d0*/  HADD2.F32 R56, -RZ, R123.H1_H1 ;  /* 0x3000007bff387230 */ /* 0x000fc40000004100 */
[----:B------:R-:W-:Y:S01]  /*60e0*/  HADD2.F32 R47, -RZ, R43.H0_H0 ;  /* 0x2000002bff2f7230 */ /* 0x000fe20000004100 */
[----:B------:R-:W-:Y:S01]  /*60f0*/  F2FP.F16.F32.PACK_AB R39, R50, R39 ;  /* 0x000000273227723e */ /* 0x000fe200000000ff */
[----:B------:R-:W-:Y:S02]  /*6100*/  HADD2.F32 R58, -RZ, R46.H0_H0 ;  /* 0x2000002eff3a7230 */ /* 0x000fe40000004100 */
[----:B------:R-:W-:Y:S02]  /*6110*/  HADD2.F32 R45, -RZ, R41.H1_H1 ;  /* 0x30000029ff2d7230 */ /* 0x000fe40000004100 */
[----:B------:R-:W-:Y:S02]  /*6120*/  HADD2.F32 R54, -RZ, R121.H1_H1 ;  /* 0x30000079ff367230 */ /* 0x000fe40000004100 */
[-C--:B------:R-:W-:Y:S01]  /*6130*/  FMUL.FTZ R60, R53, R58.reuse ;  /* 0x0000003a353c7220 */ /* 0x080fe20000410000 */
[----:B------:R-:W-:Y:S02]  /*6140*/  HADD2.F32 R43, -RZ, R41.H0_H0 ;  /* 0x20000029ff2b7230 */ /* 0x000fe40000004100 */
[----:B------:R-:W-:Y:S01]  /*6150*/  FMUL.FTZ R58, R45, R58 ;  /* 0x0000003a2d3a7220 */ /* 0x000fe20000410000 */
[----:B------:R-:W-:-:S02]  /*6160*/  HADD2.F32 R46, -RZ, R44.H0_H0 ;  /* 0x2000002cff2e7230 */ /* 0x000fc40000004100 */
[-C--:B------:R-:W-:Y:S01]  /*6170*/  FMUL.FTZ R44, R47, R56.reuse ;  /* 0x000000382f2c7220 */ /* 0x080fe20000410000 */
[----:B------:R-:W-:Y:S02]  /*6180*/  HADD2.F32 R123, -RZ, R123.H0_H0 ;  /* 0x2000007bff7b7230 */ /* 0x000fe40000004100 */
[C---:B------:R-:W-:Y:S01]  /*6190*/  FMUL.FTZ R56, R43.reuse, R56 ;  /* 0x000000382b387220 */ /* 0x040fe20000410000 */
[----:B------:R-:W-:Y:S02]  /*61a0*/  HADD2.F32 R121, -RZ, R121.H0_H0 ;  /* 0x20000079ff797230 */ /* 0x000fe40000004100 */
[----:B------:R-:W-:Y:S01]  /*61b0*/  FFMA.FTZ R41, R43, R54, -R44 ;  /* 0x000000362b297223 */ /* 0x000fe2000001082c */
[-C--:B------:R-:W-:Y:S01]  /*61c0*/  FFMA.FTZ R44, R45, R46.reuse, -R60 ;  /* 0x0000002e2d2c7223 */ /* 0x080fe2000001083c */
[----:B------:R-:W-:Y:S01]  /*61d0*/  FFMA.FTZ R46, R53, R46, R58 ;  /* 0x0000002e352e7223 */ /* 0x000fe2000001003a */
[----:B------:R-:W-:Y:S02]  /*61e0*/  HADD2.F32 R53, -RZ, R33.H0_H0 ;  /* 0x20000021ff357230 */ /* 0x000fe40000004100 */
[----:B------:R-:W-:Y:S01]  /*61f0*/  FFMA.FTZ R43, R47, R54, R56 ;  /* 0x000000362f2b7223 */ /* 0x000fe20000010038 */
[----:B------:R-:W-:Y:S01]  /*6200*/  HADD2.F32 R45, -RZ, R40.H0_H0 ;  /* 0x20000028ff2d7230 */ /* 0x000fe20000004100 */
[----:B------:R-:W-:Y:S01]  /*6210*/  F2FP.F16.F32.PACK_AB R44, R44, R41 ;  /* 0x000000292c2c723e */ /* 0x000fe200000000ff */
[----:B------:R-:W-:Y:S01]  /*6220*/  HADD2.F32 R33, -RZ, R36.H0_H0 ;  /* 0x20000024ff217230 */ /* 0x000fe20000004100 */
[----:B------:R-:W-:Y:S01]  /*6230*/  F2FP.F16.F32.PACK_AB R41, R52, R37 ;  /* 0x000000253429723e */ /* 0x000fe200000000ff */
[----:B------:R-:W-:Y:S01]  /*6240*/  HADD2.F32 R40, -RZ, R40.H1_H1 ;  /* 0x30000028ff287230 */ /* 0x000fe20000004100 */
[----:B------:R-:W-:Y:S01]  /*6250*/  F2FP.F16.F32.PACK_AB R43, R46, R43 ;  /* 0x0000002b2e2b723e */ /* 0x000fe200000000ff */
[----:B------:R-:W-:-:S02]  /*6260*/  HADD2.F32 R36, -RZ, R36.H1_H1 ;  /* 0x30000024ff247230 */ /* 0x000fc40000004100 */
[----:B------:R-:W-:Y:S02]  /*6270*/  HADD2.F32 R47, -RZ, R32.H0_H0 ;  /* 0x20000020ff2f7230 */ /* 0x000fe40000004100 */
[-C--:B------:R-:W-:Y:S01]  /*6280*/  FMUL.FTZ R32, R45, R124.reuse ;  /* 0x0000007c2d207220 */ /* 0x080fe20000410000 */
[C---:B------:R-:W-:Y:S01]  /*6290*/  FMUL.FTZ R124, R33.reuse, R124 ;  /* 0x0000007c217c7220 */ /* 0x040fe20000410000 */
[-C--:B------:R-:W-:Y:S01]  /*62a0*/  FMUL.FTZ R55, R40, R53.reuse ;  /* 0x0000003528377220 */ /* 0x080fe20000410000 */
[C---:B------:R-:W-:Y:S01]  /*62b0*/  FMUL.FTZ R53, R36.reuse, R53 ;  /* 0x0000003524357220 */ /* 0x040fe20000410000 */
[-C--:B------:R-:W-:Y:S01]  /*62c0*/  FFMA.FTZ R32, R33, R122.reuse, -R32 ;  /* 0x0000007a21207223 */ /* 0x080fe20000010820 */
[----:B------:R-:W-:Y:S01]  /*62d0*/  FFMA.FTZ R33, R45, R122, R124 ;  /* 0x0000007a2d217223 */ /* 0x000fe2000001007c */
[-C--:B------:R-:W-:Y:S01]  /*62e0*/  FFMA.FTZ R45, R36, R47.reuse, -R55 ;  /* 0x0000002f242d7223 */ /* 0x080fe20000010837 */
[----:B------:R-:W-:Y:S01]  /*62f0*/  FFMA.FTZ R36, R40, R47, R53 ;  /* 0x0000002f28247223 */ /* 0x000fe20000010035 */
[----:B------:R-:W-:-:S02]  /*6300*/  HADD2.F32 R40, -RZ, R42.H0_H0 ;  /* 0x2000002aff287230 */ /* 0x000fc40000004100 */
[----:B------:R-:W-:Y:S02]  /*6310*/  HADD2.F32 R53, -RZ, R35.H0_H0 ;  /* 0x20000023ff357230 */ /* 0x000fe40000004100 */
[----:B------:R-:W-:Y:S02]  /*6320*/  HADD2.F32 R42, -RZ, R42.H1_H1 ;  /* 0x3000002aff2a7230 */ /* 0x000fe40000004100 */
[--C-:B------:R-:W-:Y:S02]  /*6330*/  HADD2.F32 R35, -RZ, R38.reuse.H0_H0 ;  /* 0x20000026ff237230 */ /* 0x100fe40000004100 */
[----:B------:R-:W-:Y:S02]  /*6340*/  HADD2.F32 R38, -RZ, R38.H1_H1 ;  /* 0x30000026ff267230 */ /* 0x000fe40000004100 */
[----:B------:R-:W-:Y:S01]  /*6350*/  FMUL.FTZ R55, R42, R53 ;  /* 0x000000352a377220 */ /* 0x000fe20000410000 */
[----:B------:R-:W-:Y:S02]  /*6360*/  HADD2.F32 R47, -RZ, R34.H0_H0 ;  /* 0x20000022ff2f7230 */ /* 0x000fe40000004100 */
[-C--:B------:R-:W-:Y:S01]  /*6370*/  FMUL.FTZ R34, R40, R123.reuse ;  /* 0x0000007b28227220 */ /* 0x080fe20000410000 */
[----:B------:R-:W-:Y:S01]  /*6380*/  FMUL.FTZ R123, R35, R123 ;  /* 0x0000007b237b7220 */ /* 0x000fe20000410000 */
[----:B------:R-:W-:Y:S01]  /*6390*/  FMUL.FTZ R53, R38, R53 ;  /* 0x0000003526357220 */ /* 0x000fe20000410000 */
[----:B------:R-:W-:-:S02]  /*63a0*/  IMAD.MOV.U32 R37, RZ, RZ, R39 ;  /* 0x000000ffff257224 */ /* 0x000fc400078e0027 */
[----:B------:R-:W-:Y:S01]  /*63b0*/  FFMA.FTZ R34, R35, R121, -R34 ;  /* 0x0000007923227223 */ /* 0x000fe20000010822 */
[----:B------:R-:W-:Y:S01]  /*63c0*/  FFMA.FTZ R55, R38, R47, -R55 ;  /* 0x0000002f26377223 */ /* 0x000fe20000010837 */
[----:B------:R-:W-:Y:S01]  /*63d0*/  F2FP.F16.F32.PACK_AB R38, R45, R32 ;  /* 0x000000202d26723e */ /* 0x000fe200000000ff */
[----:B------:R-:W-:Y:S01]  /*63e0*/  FFMA.FTZ R123, R40, R121, R123 ;  /* 0x00000079287b7223 */ /* 0x000fe2000001007b */
[----:B------:R-:W-:Y:S01]  /*63f0*/  FFMA.FTZ R42, R42, R47, R53 ;  /* 0x0000002f2a2a7223 */ /* 0x000fe20000010035 */
[----:B------:R-:W-:Y:S01]  /*6400*/  F2FP.F16.F32.PACK_AB R40, R36, R33 ;  /* 0x000000212428723e */ /* 0x000fe200000000ff */
[----:B------:R-:W-:Y:S01]  /*6410*/  IMAD.MOV.U32 R39, RZ, RZ, R44 ;  /* 0x000000ffff277224 */ /* 0x000fe200078e002c */
[----:B------:R-:W-:Y:S01]  /*6420*/  F2FP.F16.F32.PACK_AB R55, R55, R34 ;  /* 0x000000223737723e */ /* 0x000fe200000000ff */
[----:B------:R-:W-:Y:S01]  /*6430*/  IMAD.MOV.U32 R36, RZ, RZ, R38 ;  /* 0x000000ffff247224 */ /* 0x000fe200078e0026 */
[----:B------:R-:W-:-:S03]  /*6440*/  F2FP.F16.F32.PACK_AB R42, R42, R123 ;  /* 0x0000007b2a2a723e */ /* 0x000fc600000000ff */
[----:B------:R-:W-:-:S07]  /*6450*/  IMAD.MOV.U32 R38, RZ, RZ, R55 ;  /* 0x000000ffff267224 */ /* 0x000fce00078e0037 */
.L_x_361:
[----:B------:R-:W-:Y:S05]  /*6460*/  BSYNC B1 ;  /* 0x0000000000017941 */ /* 0x000fea0003800000 */
.L_x_360:
[----:B-1----:R4:W-:Y:S01]  /*6470*/  STG.E.128 desc[UR60][R48.64], R36 ;  /* 0x0000002430007986 */ /* 0x0029e2000c101d3c */
[----:B------:R-:W-:-:S13]  /*6480*/  ISETP.GE.AND P4, PT, R51, R111, PT ;  /* 0x0000006f3300720c */ /* 0x000fda0003f86270 */
[----:B------:R-:W-:Y:S05]  /*6490*/  @P4 BRA `(.L_x_324) ;  /* 0x0000000000a44947 */ /* 0x000fea0003800000 */
[--C-:B------:R-:W-:Y:S02]  /*64a0*/  SHF.R.S32.HI R32, RZ, 0x1f, R51.reuse ;  /* 0x0000001fff207819 */ /* 0x100fe40000011433 */
[----:B------:R-:W-:-:S04]  /*64b0*/  IADD3 R51, P4, P5, R26, R96, R51 ;  /* 0x000000601a337210 */ /* 0x000fc80007d9e033 */
[----:B------:R-:W-:Y:S02]  /*64c0*/  IADD3.X R32, R0, R113, R32, P4, P5 ;  /* 0x0000007100207210 */ /* 0x000fe400027ea420 */
[----:B------:R-:W-:-:S04]  /*64d0*/  LEA R94, P4, R51, R94, 0x1 ;  /* 0x0000005e335e7211 */ /* 0x000fc800078808ff */
[----:B------:R-:W-:-:S05]  /*64e0*/  LEA.HI.X R95, R51, R95, R32, 0x1, P4 ;  /* 0x0000005f335f7211 */ /* 0x000fca00020f0c20 */
[----:B--2---:R1:W-:Y:S01]  /*64f0*/  STG.E.128 desc[UR60][R94.64], R40 ;  /* 0x000000285e007986 */ /* 0x0043e2000c101d3c */
[----:B------:R-:W-:Y:S05]  /*6500*/  BRA `(.L_x_324) ;  /* 0x0000000000887947 */ /* 0x000fea0003800000 */
.L_x_317:
[----:B------:R-:W2:Y:S02]  /*6510*/  LDL R32, [R1+0x48] ;  /* 0x0000480001207983 */ /* 0x000ea40000100800 */
[----:B--2---:R-:W-:-:S13]  /*6520*/  R2UR UR4, R32 ;  /* 0x00000000200472ca */ /* 0x004fda00000e0000 */
[----:B------:R-:W-:-:S06]  /*6530*/  UISETP.NE.AND UP0, UPT, UR4, 0x3, UPT ;  /* 0x000000030400788c */ /* 0x000fcc000bf05270 */
[----:B------:R-:W-:-:S13]  /*6540*/  PLOP3.LUT P3, PT, PT, PT, UP0, 0x80, 0x0 ;  /* 0x000000000000781c */ /* 0x000fda0003f6f008 */
[----:B------:R-:W-:Y:S05]  /*6550*/  @!P3 BRA `(.L_x_362) ;  /* 0x000000000004b947 */ /* 0x000fea0003800000 */
[----:B------:R-:W-:Y:S01]  /*6560*/  BPT.TRAP 0x1 ;  /* 0x000000040000795c */ /* 0x000fe20000300000 */
.L_x_362:
[----:B------:R-:W-:Y:S01]  /*6570*/  IMAD R20, R19, 0x8, R18 ;  /* 0x0000000813147824 */ /* 0x000fe200078e0212 */
[----:B------:R-:W-:Y:S01]  /*6580*/  SHF.L.U32 R89, R147, 0x1f, RZ ;  /* 0x0000001f93597819 */ /* 0x000fe200000006ff */
[----:B------:R-:W-:Y:S01]  /*6590*/  IMAD R88, R24, -0x90, R2 ;  /* 0xffffff7018587824 */ /* 0x000fe200078e0202 */
[----:B------:R-:W-:Y:S02]  /*65a0*/  BSSY B1, `(.L_x_363) ;  /* 0x0000004000017945 */ /* 0x000fe40003800000 */
[----:B------:R-:W0:Y:S02]  /*65b0*/  SYNCS.PHASECHK.TRANS64.TRYWAIT P4, [R20+URZ+0x31c90], R89 ;  /* 0x031c9059140075a7 */ /* 0x000e24000808017f */
[----:B------:R-:W-:Y:S01]  /*65c0*/  VIMNMX R88, R88, 0x90, PT ;  /* 0x0000009058587848 */ /* 0x000fe20003fe0100 */
[----:B0-----:R-:W-:Y:S06]  /*65d0*/  @!P4 BRA `(.L_x_364) ;  /* 0x0000015800e8c947 */ /* 0x001fec0003800000 */
.L_x_551:
[----:B------:R-:W-:Y:S05]  /*65e0*/  BSYNC B1 ;  /* 0x0000000000017941 */ /* 0x000fea0003800000 */
.L_x_363:
[----:B------:R-:W-:-:S13]  /*65f0*/  ISETP.GE.AND P4, PT, R23, R88, PT ;  /* 0x000000581700720c */ /* 0x000fda0003f86270 */
[----:B------:R-:W-:Y:S05]  /*6600*/  @P4 BRA `(.L_x_324) ;  /* 0x0000000000484947 */ /* 0x000fea0003800000 */
[----:B------:R-:W-:-:S13]  /*6610*/  ISETP.NE.AND P4, PT, R10, RZ, PT ;  /* 0x000000ff0a00720c */ /* 0x000fda0003f85270 */
[----:B------:R-:W1:Y:S04]  /*6620*/  @P4 LDS.128 R32, [R81+0x16800] ;  /* 0x0168000051204984 */ /* 0x000e680000000c00 */
[----:B-1----:R-:W-:Y:S01]  /*6630*/  @P4 STG.E.128 desc[UR60][R36.64], R32 ;  /* 0x0000002024004986 */ /* 0x002fe2000c101d3c */
        /* <DEDUP_REMOVED lines=14> */
[----:B-1----:R1:W-:Y:S02]  /*6720*/  @P4 STG.E.128 desc[UR60][R36.64+0xa0], R32 ;  /* 0x0000a02024004986 */ /* 0x0023e4000c101d3c */
.L_x_324:
[----:B------:R-:W-:Y:S05]  /*6730*/  BSYNC B0 ;  /* 0x0000000000007941 */ /* 0x000fea0003800000 */
.L_x_316:
[----:B-1234-:R-:W1:Y:S01]  /*6740*/  S2R R32, SR_TID.X ;  /* 0x0000000000207919 */ /* 0x01ee620000002100 */
[----:B------:R-:W-:Y:S01]  /*6750*/  @!PT LDS RZ, [RZ] ;  /* 0x00000000fffff984 */ /* 0x000fe20000000800 */
[----:B------:R-:W-:Y:S01]  /*6760*/  @!PT LDS RZ, [RZ] ;  /* 0x00000000fffff984 */ /* 0x000fe20000000800 */
[----:B------:R-:W-:Y:S01]  /*6770*/  @!PT LDS RZ, [RZ] ;  /* 0x00000000fffff984 */ /* 0x000fe20000000800 */
[----:B------:R-:W-:Y:S01]  /*6780*/  @!PT LDS RZ, [RZ] ;  /* 0x00000000fffff984 */ /* 0x000fe20000000800 */
[----:B------:R2:W-:Y:S06]  /*6790*/  MEMBAR.ALL.CTA ;  /* 0x0000000000007992 */ /* 0x0005ec0000008000 */
[----:B--2---:R-:W2:Y:S01]  /*67a0*/  FENCE.VIEW.ASYNC.S ;  /* 0x00000000000073c6 */ /* 0x004ea20000000000 */
[----:B------:R-:W-:Y:S05]  /*67b0*/  WARPSYNC.ALL ;  /* 0x0000000000007948 */ /* 0x000fea0003800000 */
[----:B------:R-:W-:Y:S01]  /*67c0*/  BSSY B0, `(.L_x_365) ;  /* 0x0000009000007945 */ /* 0x000fe20003800000 */
[----:B-1----:R-:W-:Y:S01]  /*67d0*/  LOP3.LUT R32, R32, 0x7f, RZ, 0xc0, !PT ;  /* 0x0000007f20207812 */ /* 0x002fe200078ec0ff */
[----:B--2---:R1:W-:Y:S03]  /*67e0*/  BAR.SYNC.DEFER_BLOCKING R110, 0x80 ;  /* 0x0002006e0000751d */ /* 0x0043e60000010000 */
[----:B------:R-:W-:-:S13]  /*67f0*/  ISETP.NE.AND P4, PT, R32, RZ, PT ;  /* 0x000000ff2000720c */ /* 0x000fda0003f85270 */
[----:B------:R-:W-:-:S05]  /*6800*/  @!P4 VIADD R32, R20, 0x31ca0 ;  /* 0x00031ca01420c836 */ /* 0x000fca0000000000 */
[----:B------:R-:W-:-:S04]  /*6810*/  @!P4 PRMT R32, RZ, 0x654, R32 ;  /* 0x00000654ff20c816 */ /* 0x000fc80000000020 */
[----:B------:R1:W-:Y:S01]  /*6820*/  @!P4 SYNCS.ARRIVE.TRANS64.RED.A1T0 RZ, [R32+URZ], RZ ;  /* 0x000000ff20ffc9a7 */ /* 0x0003e2000810043f */
[----:B------:R-:W-:Y:S05]  /*6830*/  @!P3 BRA `(.L_x_366) ;  /* 0x000000000004b947 */ /* 0x000fea0003800000 */
[----:B------:R-:W-:Y:S01]  /*6840*/  BPT.TRAP 0x1 ;  /* 0x000000040000795c */ /* 0x000fe20000300000 */
.L_x_366:
[----:B------:R-:W-:Y:S05]  /*6850*/  BSYNC B0 ;  /* 0x0000000000007941 */ /* 0x000fea0003800000 */
.L_x_365:
[----:B------:R-:W2:Y:S01]  /*6860*/  SYNCS.PHASECHK.TRANS64.TRYWAIT P3, [R20+URZ+0x31cb0], R89 ;  /* 0x031cb059140075a7 */ /* 0x000ea2000806017f */
[----:B------:R-:W-:Y:S04]  /*6870*/  BSSY B0, `(.L_x_367) ;  /* 0x0000002000007945 */ /* 0x000fe80003800000 */
[----:B--2---:R-:W-:Y:S05]  /*6880*/  @!P3 BRA `(.L_x_368) ;  /* 0x000001580050b947 */ /* 0x004fea0003800000 */
.L_x_552:
[----:B------:R-:W-:Y:S05]  /*6890*/  BSYNC B0 ;  /* 0x0000000000007941 */ /* 0x000fea0003800000 */
.L_x_367:
[----:B------:R-:W-:Y:S01]  /*68a0*/  ISETP.GE.AND P3, PT, R23, R88, PT ;  /* 0x000000581700720c */ /* 0x000fe20003f66270 */
[----:B------:R-:W-:-:S12]  /*68b0*/  BSSY B0, `(.L_x_369) ;  /* 0x0000022000007945 */ /* 0x000fd80003800000 */
[----:B------:R-:W-:Y:S05]  /*68c0*/  @P3 BRA `(.L_x_370) ;  /* 0x0000000000803947 */ /* 0x000fea0003800000 */
[----:B------:R-:W3:Y:S04]  /*68d0*/  LDL R39, [R1+0x34] ;  /* 0x0000340001277983 */ /* 0x000ee80000100800 */
[----:B------:R-:W4:Y:S01]  /*68e0*/  LDL R38, [R1+0x2c] ;  /* 0x00002c0001267983 */ /* 0x000f220000100800 */
[----:B------:R-:W-:Y:S01]  /*68f0*/  IMAD.WIDE R34, R24, 0x90, R76 ;  /* 0x0000009018227825 */ /* 0x000fe200078e024c */
[----:B------:R-:W-:Y:S01]  /*6900*/  ULDC.64 UR4, c[0x0][0x318] ;  /* 0x0000c60000047ab9 */ /* 0x000fe20000000a00 */
[----:B-1----:R-:W-:Y:S02]  /*6910*/  MOV R32, R28 ;  /* 0x0000001c00207202 */ /* 0x002fe40000000f00 */
[----:B------:R-:W-:Y:S02]  /*6920*/  IMAD R35, R35, UR4, RZ ;  /* 0x0000000423237c24 */ /* 0x000fe4000f8e02ff */
[----:B------:R-:W-:-:S02]  /*6930*/  IMAD.MOV.U32 R33, RZ, RZ, R86 ;  /* 0x000000ffff217224 */ /* 0x000fc400078e0056 */
[C---:B------:R-:W-:Y:S02]  /*6940*/  IMAD R35, R34.reuse, UR5, R35 ;  /* 0x0000000522237c24 */ /* 0x040fe4000f8e0223 */
[----:B------:R-:W-:Y:S01]  /*6950*/  IMAD.WIDE.U32 R32, R34, UR4, R32 ;  /* 0x0000000422207c25 */ /* 0x000fe2000f8e0020 */
[----:B------:R-:W-:-:S03]  /*6960*/  ULDC.64 UR4, c[0x0][0x308] ;  /* 0x0000c20000047ab9 */ /* 0x000fc60000000a00 */
[----:B------:R-:W-:Y:S01]  /*6970*/  IMAD.IADD R33, R33, 0x1, R35 ;  /* 0x0000000121217824 */ /* 0x000fe200078e0223 */
[----:B------:R-:W-:Y:S01]  /*6980*/  LEA R36, P3, R32, UR4, 0x1 ;  /* 0x0000000420247c11 */ /* 0x000fe2000f8608ff */
[----:B------:R-:W-:-:S03]  /*6990*/  ULDC UR4, c[0x0][0x2e4] ;  /* 0x0000b90000047ab9 */ /* 0x000fc60000000800 */
[----:B------:R-:W-:Y:S02]  /*69a0*/  LEA.HI.X R37, R32, UR5, R33, 0x1, P3 ;  /* 0x0000000520257c11 */ /* 0x000fe400098f0c21 */
[----:B------:R-:W-:-:S13]  /*69b0*/  ISETP.GE.AND P3, PT, R144, UR4, PT ;  /* 0x0000000490007c0c */ /* 0x000fda000bf66270 */
[----:B------:R-:W1:Y:S04]  /*69c0*/  @!P3 LDS.128 R32, [R81] ;  /* 0x000000005120b984 */ /* 0x000e680000000c00 */
[----:B-1----:R-:W-:Y:S01]  /*69d0*/  @!P3 STG.E.128 desc[UR60][R36.64], R32 ;  /* 0x000000202400b986 */ /* 0x002fe2000c101d3c */
[----:B---3--:R-:W-:-:S13]  /*69e0*/  ISETP.GE.AND P3, PT, R39, UR4, PT ;  /* 0x0000000427007c0c */ /* 0x008fda000bf66270 */
[----:B------:R-:W1:Y:S04]  /*69f0*/  @!P3 LDS.128 R32, [R81+0x2400] ;  /* 0x002400005120b984 */ /* 0x000e680000000c00 */
[----:B-1----:R-:W-:Y:S01]  /*6a00*/  @!P3 STG.E.128 desc[UR60][R36.64+0x40], R32 ;  /* 0x000040202400b986 */ /* 0x002fe2000c101d3c */
[----:B------:R-:W-:-:S13]  /*6a10*/  ISETP.GE.AND P3, PT, R4, UR4, PT ;  /* 0x0000000404007c0c */ /* 0x000fda000bf66270 */
[----:B------:R-:W1:Y:S04]  /*6a20*/  @!P3 LDS.128 R32, [R81+0x4800] ;  /* 0x004800005120b984 */ /* 0x000e680000000c00 */
[----:B-1----:R-:W-:Y:S01]  /*6a30*/  @!P3 STG.E.128 desc[UR60][R36.64+0x80], R32 ;  /* 0x000080202400b986 */ /* 0x002fe2000c101d3c */
[----:B----4-:R-:W-:-:S13]  /*6a40*/  ISETP.GE.AND P3, PT, R38, UR4, PT ;  /* 0x0000000426007c0c */ /* 0x010fda000bf66270 */
[----:B------:R-:W1:Y:S04]  /*6a50*/  @!P3 LDS.128 R32, [R21] ;  /* 0x000000001520b984 */ /* 0x000e680000000c00 */
[----:B-1----:R-:W-:Y:S01]  /*6a60*/  @!P3 STG.E.128 desc[UR60][R36.64+0x20], R32 ;  /* 0x000020202400b986 */ /* 0x002fe2000c101d3c */
[----:B------:R-:W-:-:S13]  /*6a70*/  ISETP.GE.AND P3, PT, R3, UR4, PT ;  /* 0x0000000403007c0c */ /* 0x000fda000bf66270 */
[----:B------:R-:W1:Y:S04]  /*6a80*/  @!P3 LDS.128 R32, [R21+0x2400] ;  /* 0x002400001520b984 */ /* 0x000e680000000c00 */
[----:B-1----:R-:W-:Y:S01]  /*6a90*/  @!P3 STG.E.128 desc[UR60][R36.64+0x60], R32 ;  /* 0x000060202400b986 */ /* 0x002fe2000c101d3c */
[----:B------:R-:W-:-:S13]  /*6aa0*/  ISETP.GE.AND P3, PT, R79, UR4, PT ;  /* 0x000000044f007c0c */ /* 0x000fda000bf66270 */
[----:B------:R-:W1:Y:S04]  /*6ab0*/  @!P3 LDS.128 R32, [R21+0x4800] ;  /* 0x004800001520b984 */ /* 0x000e680000000c00 */
[----:B-1----:R3:W-:Y:S02]  /*6ac0*/  @!P3 STG.E.128 desc[UR60][R36.64+0xa0], R32 ;  /* 0x0000a0202400b986 */ /* 0x0027e4000c101d3c */
.L_x_370:
[----:B------:R-:W-:Y:S05]  /*6ad0*/  BSYNC B0 ;  /* 0x0000000000007941 */ /* 0x000fea0003800000 */
.L_x_369:
[----:B------:R-:W-:Y:S01]  /*6ae0*/  @!PT LDS RZ, [RZ] ;  /* 0x00000000fffff984 */ /* 0x000fe20000000800 */
[----:B------:R-:W-:Y:S01]  /*6af0*/  @!PT LDS RZ, [RZ] ;  /* 0x00000000fffff984 */ /* 0x000fe20000000800 */
[----:B------:R-:W-:Y:S01]  /*6b00*/  @!PT LDS RZ, [RZ] ;  /* 0x00000000fffff984 */ /* 0x000fe20000000800 */
[----:B------:R-:W-:Y:S01]  /*6b10*/  @!PT LDS RZ, [RZ] ;  /* 0x00000000fffff984 */ /* 0x000fe20000000800 */
[----:B------:R4:W-:Y:S06]  /*6b20*/  MEMBAR.ALL.CTA ;  /* 0x0000000000007992 */ /* 0x0009ec0000008000 */
[----:B----4-:R-:W4:Y:S01]  /*6b30*/  FENCE.VIEW.ASYNC.S ;  /* 0x00000000000073c6 */ /* 0x010f220000000000 */
[----:B0-2---:R-:W-:Y:S02]  /*6b40*/  @!P4 VIADD R20, R20, 0x31cc0 ;  /* 0x00031cc01414c836 */ /* 0x005fe40000000000 */
[----:B------:R-:W-:-:S03]  /*6b50*/  VIADD R19, R19, 0x1 ;  /* 0x0000000113137836 */ /* 0x000fc60000000000 */
[----:B------:R-:W-:Y:S01]  /*6b60*/  @!P4 PRMT R20, RZ, 0x654, R20 ;  /* 0x00000654ff14c816 */ /* 0x000fe20000000014 */
[----:B----4-:R0:W-:Y:S01]  /*6b70*/  BAR.SYNC.DEFER_BLOCKING R110, 0x80 ;  /* 0x0002006e0000751d */ /* 0x0101e20000010000 */
[----:B------:R-:W-:-:S04]  /*6b80*/  ISETP.NE.AND P3, PT, R19, 0x2, PT ;  /* 0x000000021300780c */ /* 0x000fc80003f65270 */
[----:B------:R-:W-:Y:S01]  /*6b90*/  SEL R19, R19, RZ, P3 ;  /* 0x000000ff13137207 */ /* 0x000fe20001800000 */
[----:B------:R2:W-:Y:S02]  /*6ba0*/  @!P4 SYNCS.ARRIVE.TRANS64.RED.A1T0 RZ, [R20+URZ], RZ ;  /* 0x000000ff14ffc9a7 */ /* 0x0005e4000810043f */
[----:B--2---:R-:W-:-:S04]  /*6bb0*/  SEL R20, RZ, 0x1, P3 ;  /* 0x00000001ff147807 */ /* 0x004fc80001800000 */
[----:B------:R-:W-:Y:S01]  /*6bc0*/  LOP3.LUT R147, R147, R20, RZ, 0x3c, !PT ;  /* 0x0000001493937212 */ /* 0x000fe200078e3cff */
[----:B0-----:R-:W-:Y:S06]  /*6bd0*/  @P2 BRA `(.L_x_371) ;  /* 0xffffffbc000c2947 */ /* 0x001fec000383ffff */
[----:B------:R-:W0:Y:S01]  /*6be0*/  S2R R21, SR_TID.X ;  /* 0x0000000000157919 */ /* 0x000e220000002100 */
[----:B------:R-:W-:Y:S02]  /*6bf0*/  PLOP3.LUT P0, PT, PT, PT, PT, 0x8, 0x0 ;  /* 0x000000000000781c */ /* 0x000fe40003f0e170 */
[----:B0-----:R-:W-:-:S04]  /*6c00*/  SHF.R.U32.HI R21, RZ, 0x7, R21 ;  /* 0x00000007ff157819 */ /* 0x001fc80000011615 */
[----:B------:R-:W-:-:S13]  /*6c10*/  ISETP.NE.AND P5, PT, R21, 0x1, PT ;  /* 0x000000011500780c */ /* 0x000fda0003fa5270 */
[----:B------:R-:W-:Y:S06]  /*6c20*/  @!P5 BAR.ARV 0x9, 0x100 ;  /* 0x024400000000db1d */ /* 0x000fec0000002000 */
.L_x_311:
[----:B------:R-:W-:Y:S02]  /*6c30*/  ISETP.GE.AND P2, PT, R108, 0x1, PT ;  /* 0x000000016c00780c */ /* 0x000fe40003f46270 */
[----:B------:R-:W-:Y:S02]  /*6c40*/  CS2R R2, SRZ ;  /* 0x0000000000027805 */ /* 0x000fe4000001ff00 */
[----:B------:R-:W-:Y:S01]  /*6c50*/  PLOP3.LUT P1, PT, PT, PT, PT, 0x80, 0x0 ;  /* 0x000000000000781c */ /* 0x000fe20003f2f070 */
[----:B------:R-:W-:Y:S01]  /*6c60*/  IMAD.MOV.U32 R0, RZ, RZ, RZ ;  /* 0x000000ffff007224 */ /* 0x000fe200078e00ff */
[----:B------:R-:W-:Y:S02]  /*6c70*/  CS2R R38, SRZ ;  /* 0x0000000000267805 */ /* 0x000fe4000001ff00 */
[----:B---3--:R-:W-:Y:S02]  /*6c80*/  CS2R R34, SRZ ;  /* 0x0000000000227805 */ /* 0x008fe4000001ff00 */
[----:B------:R-:W-:-:S02]  /*6c90*/  CS2R R56, SRZ ;  /* 0x0000000000387805 */ /* 0x000fc4000001ff00 */
[----:B------:R-:W-:Y:S02]  /*6ca0*/  CS2R R40, SRZ ;  /* 0x0000000000287805 */ /* 0x000fe4000001ff00 */
[----:B------:R-:W-:Y:S01]  /*6cb0*/  CS2R R52, SRZ ;  /* 0x0000000000347805 */ /* 0x000fe2000001ff00 */
[----:B------:R-:W-:Y:S01]  /*6cc0*/  IMAD.MOV.U32 R51, RZ, RZ, RZ ;  /* 0x000000ffff337224 */ /* 0x000fe200078e00ff */
[----:B------:R-:W-:Y:S02]  /*6cd0*/  CS2R R42, SRZ ;  /* 0x00000000002a7805 */ /* 0x000fe4000001ff00 */
[----:B------:R-:W-:Y:S02]  /*6ce0*/  CS2R R36, SRZ ;  /* 0x0000000000247805 */ /* 0x000fe4000001ff00 */
[----:B------:R-:W-:Y:S02]  /*6cf0*/  CS2R R54, SRZ ;  /* 0x0000000000367805 */ /* 0x000fe4000001ff00 */
[----:B------:R-:W-:-:S02]  /*6d00*/  CS2R R48, SRZ ;  /* 0x0000000000307805 */ /* 0x000fc4000001ff00 */
[----:B------:R-:W-:Y:S02]  /*6d10*/  CS2R R46, SRZ ;  /* 0x00000000002e7805 */ /* 0x000fe4000001ff00 */
[----:B-1----:R-:W-:Y:S02]  /*6d20*/  CS2R R32, SRZ ;  /* 0x0000000000207805 */ /* 0x002fe4000001ff00 */
        /* <DEDUP_REMOVED lines=8> */
[----:B------:R-:W-:Y:S01]  /*6db0*/  CS2R R68, SRZ ;  /* 0x0000000000447805 */ /* 0x000fe2000001ff00 */
[----:B------:R-:W-:Y:S01]  /*6dc0*/  IMAD.MOV.U32 R82, RZ, RZ, RZ ;  /* 0x000000ffff527224 */ /* 0x000fe200078e00ff */
[----:B------:R-:W-:Y:S01]  /*6dd0*/  MOV R77, RZ ;  /* 0x000000ff004d7202 */ /* 0x000fe20000000f00 */
[----:B------:R-:W-:-:S02]  /*6de0*/  IMAD.MOV.U32 R6, RZ, RZ, RZ ;  /* 0x000000ffff067224 */ /* 0x000fc400078e00ff */
[----:B------:R-:W-:Y:S01]  /*6df0*/  IMAD.MOV.U32 R80, RZ, RZ, RZ ;  /* 0x000000ffff507224 */ /* 0x000fe200078e00ff */
[----:B------:R-:W-:Y:S06]  /*6e00*/  @P0 BRA `(.L_x_372) ;  /* 0x00000000000c0947 */ /* 0x000fec0003800000 */
[----:B------:R-:W0:Y:S01]  /*6e10*/  FENCE.VIEW.ASYNC.G ;  /* 0x00000000000073c6 */ /* 0x000e220000000100 */
[----:B------:R-:W-:Y:S05]  /*6e20*/  WARPSYNC.ALL ;  /* 0x0000000000007948 */ /* 0x000fea0003800000 */
[----:B0-----:R-:W-:Y:S06]  /*6e30*/  BAR.ARV 0xc, 0x1a0 ;  /* 0x0306800000007b1d */ /* 0x001fec0000002000 */
.L_x_372:
[----:B------:R-:W-:Y:S02]  /*6e40*/  IMAD.MOV.U32 R76, RZ, RZ, RZ ;  /* 0x000000ffff4c7224 */ /* 0x000fe400078e00ff */
[----:B------:R-:W-:Y:S01]  /*6e50*/  IMAD.MOV.U32 R7, RZ, RZ, RZ ;  /* 0x000000ffff077224 */ /* 0x000fe200078e00ff */
[----:B------:R-:W-:Y:S06]  /*6e60*/  @!P2 BRA `(.L_x_373) ;  /* 0x000000e40068a947 */ /* 0x000fec0003800000 */
[----:B------:R-:W-:-:S03]  /*6e70*/  UMOV UR4, 0xffffffff ;  /* 0xffffffff00047882 */ /* 0x000fc60000000000 */
[----:B------:R-:W-:Y:S05]  /*6e80*/  BRA.DIV UR4, `(.L_x_374) ;  /* 0x0000015204e47947 */ /* 0x000fea000b800000 */
[----:B------:R-:W0:Y:S02]  /*6e90*/  S2R R0, SR_TID.X ;  /* 0x0000000000007919 */ /* 0x000e240000002100 */
[----:B0-----:R-:W-:-:S05]  /*6ea0*/  VIADD R2, R0, 0xffffff80 ;  /* 0xffffff8000027836 */ /* 0x001fca0000000000 */
[----:B------:R-:W-:-:S04]  /*6eb0*/  SHF.R.S32.HI R0, RZ, 0x1f, R2 ;  /* 0x0000001fff007819 */ /* 0x000fc80000011402 */
[----:B------:R-:W-:-:S04]  /*6ec0*/  LEA.HI R0, R0, R2, RZ, 0x7 ;  /* 0x0000000200007211 */ /* 0x000fc800078f38ff */
[----:B------:R-:W-:-:S06]  /*6ed0*/  SHF.R.S32.HI R0, RZ, 0x7, R0 ;  /* 0x00000007ff007819 */ /* 0x000fcc0000011400 */
[----:B------:R-:W0:Y:S04]  /*6ee0*/  SHFL.IDX PT, R0, R0, RZ, 0x1f ;  /* 0x00001fff00007589 */ /* 0x000e2800000e0000 */
[----:B0-----:R0:W-:Y:S02]  /*6ef0*/  STL [R1+0x50], R0 ;  /* 0x0000500001007387 */ /* 0x0011e40000100800 */
.L_x_555:
[----:B------:R-:W0:Y:S01]  /*6f00*/  LDL R3, [R1+0x50] ;  /* 0x0000500001037983 */ /* 0x000e220000100800 */
[----:B------:R-:W-:Y:S01]  /*6f10*/  BSSY B6, `(.L_x_375) ;  /* 0x000001b000067945 */ /* 0x000fe20003800000 */
[----:B0-----:R-:W-:-:S05]  /*6f20*/  IMAD.HI R0, R3, 0x55555556, RZ ;  /* 0x5555555603007827 */ /* 0x001fca00078e02ff */
[----:B------:R-:W-:-:S05]  /*6f30*/  LEA.HI R2, R0, R0, RZ, 0x1 ;  /* 0x0000000000027211 */ /* 0x000fca00078f08ff */
[----:B------:R-:W-:Y:S02]  /*6f40*/  IMAD R2, R2, -0x3, R3 ;  /* 0xfffffffd02027824 */ /* 0x000fe400078e0203 */
[----:B------:R-:W-:-:S04]  /*6f50*/  VIADD R3, R18, 0x24300 ;  /* 0x0002430012037836 */ /* 0x000fc80000000000 */
[----:B------:R-:W-:Y:S01]  /*6f60*/  IMAD R0, R2, 0x800, R3 ;  /* 0x0000080002007824 */ /* 0x000fe200078e0203 */
[----:B------:R-:W-:-:S04]  /*6f70*/  LOP3.LUT P0, RZ, R3, 0x9f, RZ, 0xc0, !PT ;  /* 0x0000009f03ff7812 */ /* 0x000fc8000780c0ff */
[----:B------:R-:W-:-:S04]  /*6f80*/  SHF.R.U32.HI R0, RZ, 0x4, R0 ;  /* 0x00000004ff007819 */ /* 0x000fc80000011600 */
[----:B------:R-:W-:-:S05]  /*6f90*/  LOP3.LUT R0, R0, 0x3fff, RZ, 0xc0, !PT ;  /* 0x00003fff00007812 */ /* 0x000fca00078ec0ff */
[----:B------:R0:W-:Y:S01]  /*6fa0*/  STL [R1+0x58], R0 ;  /* 0x0000580001007387 */ /* 0x0001e20000100800 */
[----:B------:R-:W-:Y:S05]  /*6fb0*/  @!P0 BRA `(.L_x_376) ;  /* 0x0000000000408947 */ /* 0x000fea0003800000 */
[----:B0-----:R-:W-:Y:S01]  /*6fc0*/  MOV R0, 0x0 ;  /* 0x0000000000007802 */ /* 0x001fe20000000f00 */
[----:B------:R-:W-:Y:S01]  /*6fd0*/  ULDC.64 UR4, c[0x4][0xa8] ;  /* 0x01002a0000047ab9 */ /* 0x000fe20000000a00 */
[----:B------:R-:W-:Y:S01]  /*6fe0*/  ULDC.64 UR6, c[0x4][0xb0] ;  /* 0x01002c0000067ab9 */ /* 0x000fe20000000a00 */
[----:B------:R-:W-:Y:S01]  /*6ff0*/  MOV R4, UR4 ;  /* 0x0000000400047c02 */ /* 0x000fe20008000f00 */
[----:B-1----:R0:W1:Y:S01]  /*7000*/  LDC.64 R14, c[0x4][R0] ;  /* 0x01000000000e7b82 */ /* 0x0020620000000a00 */
[----:B------:R-:W-:Y:S01]  /*7010*/  IMAD.U32 R5, RZ, RZ, UR5 ;  /* 0x00000005ff057e24 */ /* 0x000fe2000f8e00ff */
        /* <DEDUP_REMOVED lines=9> */
[----:B-1---5:R-:W-:Y:S05]  /*70b0*/  CALL.ABS.NOINC R14 ;  /* 0x000000000e007343 */ /* 0x022fea0003c00000 */
.L_x_376:
[----:B------:R-:W-:Y:S05]  /*70c0*/  BSYNC B6 ;  /* 0x0000000000067941 */ /* 0x000fea0003800000 */
.L_x_375:
[----:B------:R-:W-:Y:S02]  /*70d0*/  ULDC UR4, c[0x0][0x3d4] ;  /* 0x0000f50000047ab9 */ /* 0x000fe40000000800 */
[----:B------:R-:W-:-:S13]  /*70e0*/  ISETP.LT.AND P0, PT, RZ, UR4, PT ;  /* 0x00000004ff007c0c */ /* 0x000fda000bf01270 */
[----:B------:R-:W-:Y:S05]  /*70f0*/  @P0 BRA `(.L_x_377) ;  /* 0x0000000000400947 */ /* 0x000fea0003800000 */
[----:B------:R-:W0:Y:S02]  /*7100*/  LDL R20, [R1+0x78] ;  /* 0x0000780001147983 */ /* 0x000e240000100800 */
[----:B0-----:R-:W-:-:S04]  /*7110*/  LEA.HI R0, R20, R20, RZ, 0x1 ;  /* 0x0000001414007211 */ /* 0x001fc800078f08ff */
[----:B------:R-:W-:-:S05]  /*7120*/  LOP3.LUT R0, R0, 0xfffffffe, RZ, 0xc0, !PT ;  /* 0xfffffffe00007812 */ /* 0x000fca00078ec0ff */
[----:B------:R-:W-:-:S05]  /*7130*/  IMAD.IADD R0, R20, 0x1, -R0 ;  /* 0x0000000114007824 */ /* 0x000fca00078e0a00 */
[----:B------:R-:W-:-:S04]  /*7140*/  SHF.L.U32 R3, R0, 0x1f, RZ ;  /* 0x0000001f00037819 */ /* 0x000fc800000006ff */
[----:B------:R0:W2:Y:S03]  /*7150*/  SYNCS.PHASECHK.TRANS64.TRYWAIT P0, [R18+URZ+0x31c00], R3 ;  /* 0x031c0003120075a7 */ /* 0x0000a6000800017f */
[----:B--2---:R-:W-:Y:S05]  /*7160*/  @!P0 NANOSLEEP.SYNCS 0x989680 ;  /* 0x009896800000895d */ /* 0x004fea0003900000 */
[----:B------:R-:W2:Y:S01]  /*7170*/  @!P0 SYNCS.PHASECHK.TRANS64 P0, [R18+URZ+0x31c00], R3 ;  /* 0x031c0003120085a7 */ /* 0x000ea2000800007f */
[----:B------:R-:W-:Y:S04]  /*7180*/  BSSY B0, `(.L_x_378) ;  /* 0x0000006000007945 */ /* 0x000fe80003800000 */
[----:B--2---:R-:W-:Y:S05]  /*7190*/  @P0 BRA `(.L_x_379) ;  /* 0x0000000000100947 */ /* 0x004fea0003800000 */
.L_x_380:
[----:B--2---:R2:W3:Y:S02]  /*71a0*/  SYNCS.PHASECHK.TRANS64.TRYWAIT P0, [R18+URZ+0x31c00], R3 ;  /* 0x031c0003120075a7 */ /* 0x0044e4000800017f */
[----:B---3--:R-:W-:Y:S05]  /*71b0*/  @!P0 NANOSLEEP.SYNCS 0x989680 ;  /* 0x009896800000895d */ /* 0x008fea0003900000 */
[----:B------:R-:W3:Y:S02]  /*71c0*/  @!P0 SYNCS.PHASECHK.TRANS64 P0, [R18+URZ+0x31c00], R3 ;  /* 0x031c0003120085a7 */ /* 0x000ee4000800007f */
[----:B---3--:R-:W-:Y:S05]  /*71d0*/  @!P0 BRA `(.L_x_380) ;  /* 0xfffffffc00f08947 */ /* 0x008fea000383ffff */
.L_x_379:
[----:B------:R-:W-:Y:S05]  /*71e0*/  BSYNC B0 ;  /* 0x0000000000007941 */ /* 0x000fea0003800000 */
.L_x_378:
[----:B------:R-:W-:Y:S05]  /*71f0*/  BRA `(.L_x_381) ;  /* 0x0000003400b87947 */ /* 0x000fea0003800000 */
.L_x_377:
[----:B0-----:R-:W2:Y:S01]  /*7200*/  LDL R0, [R1+0x9c] ;  /* 0x00009c0001007983 */ /* 0x001ea20000100800 */
[----:B------:R-:W-:Y:S01]  /*7210*/  ULDC.64 UR4, c[0x0][0x3d8] ;  /* 0x0000f60000047ab9 */ /* 0x000fe20000000a00 */
[----:B------:R-:W-:Y:S01]  /*7220*/  ULDC.64 UR6, c[0x0][0x3e8] ;  /* 0x0000fa0000067ab9 */ /* 0x000fe20000000a00 */
[----:B-----5:R-:W-:Y:S01]  /*7230*/  IMAD.WIDE.U32 R50, R104, UR4, RZ ;  /* 0x0000000468327c25 */ /* 0x020fe2000f8e00ff */
[----:B------:R-:W-:Y:S02]  /*7240*/  SHF.R.S32.HI R8, RZ, 0x1f, R16 ;  /* 0x0000001fff087819 */ /* 0x000fe40000011410 */
[----:B------:R-:W-:Y:S02]  /*7250*/  SHF.R.S32.HI R10, RZ, 0x1f, R144 ;  /* 0x0000001fff0a7819 */ /* 0x000fe40000011490 */
[----:B--2---:R-:W-:Y:S02]  /*7260*/  R2UR UR8, R0 ;  /* 0x00000000000872ca */ /* 0x004fe400000e0000 */
[----:B------:R-:W-:-:S05]  /*7270*/  SHF.R.S32.HI R0, RZ, 0x1f, R104 ;  /* 0x0000001fff007819 */ /* 0x000fca0000011468 */
[C---:B------:R-:W-:Y:S02]  /*7280*/  IMAD R3, R0.reuse, UR4, RZ ;  /* 0x0000000400037c24 */ /* 0x040fe4000f8e02ff */
[----:B------:R-:W-:Y:S01]  /*7290*/  IMAD R5, R0, UR6, RZ ;  /* 0x0000000600057c24 */ /* 0x000fe2000f8e02ff */
[----:B------:R-:W-:Y:S01]  /*72a0*/  IADD3 R0, P0, R16, R50, RZ ;  /* 0x0000003210007210 */ /* 0x000fe20007f1e0ff */
[C---:B------:R-:W-:Y:S01]  /*72b0*/  IMAD R3, R104.reuse, UR5, R3 ;  /* 0x0000000568037c24 */ /* 0x040fe2000f8e0203 */
[----:B------:R-:W-:Y:S01]  /*72c0*/  ULDC.64 UR4, c[0x0][0x3c8] ;  /* 0x0000f20000047ab9 */ /* 0x000fe20000000a00 */
[----:B------:R-:W-:Y:S01]  /*72d0*/  IMAD R7, R104, UR7, R5 ;  /* 0x0000000768077c24 */ /* 0x000fe2000f8e0205 */
[----:B------:R-:W-:Y:S01]  /*72e0*/  ULOP3.LUT UP0, URZ, UR8, 0x1bf, URZ, 0xc0, !UPT ;  /* 0x000001bf083f7892 */ /* 0x000fe2000f80c03f */
[----:B------:R-:W-:Y:S01]  /*72f0*/  IMAD.IADD R5, R3, 0x1, R51 ;  /* 0x0000000103057824 */ /* 0x000fe200078e0233 */
[----:B------:R-:W-:Y:S01]  /*7300*/  LEA R44, P1, R50, UR4, 0x1 ;  /* 0x00000004322c7c11 */ /* 0x000fe2000f8208ff */
[----:B------:R-:W-:Y:S01]  /*7310*/  IMAD.WIDE.U32 R104, R104, UR6, RZ ;  /* 0x0000000668687c25 */ /* 0x000fe2000f8e00ff */
[----:B------:R-:W-:Y:S01]  /*7320*/  LEA R28, P2, R0, UR4, 0x1 ;  /* 0x00000004001c7c11 */ /* 0x000fe2000f8408ff */
[----:B------:R-:W-:-:S02]  /*7330*/  ULDC.64 UR6, c[0x0][0x3e0] ;  /* 0x0000f80000067ab9 */ /* 0x000fc40000000a00 */
[----:B------:R-:W-:Y:S01]  /*7340*/  IMAD.X R3, R8, 0x1, R5, P0 ;  /* 0x0000000108037824 */ /* 0x000fe200000e0605 */
[----:B------:R-:W-:Y:S01]  /*7350*/  IADD3 R4, P0, R144, R50, RZ ;  /* 0x0000003290047210 */ /* 0x000fe20007f1e0ff */
[----:B------:R-:W-:Y:S01]  /*7360*/  IMAD.IADD R51, R7, 0x1, R105 ;  /* 0x0000000107337824 */ /* 0x000fe200078e0269 */
[--C-:B------:R-:W-:Y:S02]  /*7370*/  LEA.HI.X R50, R50, UR5, R5.reuse, 0x1, P1 ;  /* 0x0000000532327c11 */ /* 0x100fe400088f0c05 */
[----:B------:R-:W-:Y:S01]  /*7380*/  PLOP3.LUT P1, PT, PT, PT, UP0, 0x80, 0x0 ;  /* 0x000000000000781c */ /* 0x000fe20003f2f008 */
[----:B------:R-:W-:Y:S01]  /*7390*/  IMAD.X R5, R10, 0x1, R5, P0 ;  /* 0x000000010a057824 */ /* 0x000fe200000e0605 */
[----:B------:R-:W-:Y:S02]  /*73a0*/  LEA.HI.X R29, R0, UR5, R3, 0x1, P2 ;  /* 0x00000005001d7c11 */ /* 0x000fe400090f0c03 */
[-C--:B------:R-:W-:Y:S02]  /*73b0*/  IADD3 R6, P4, R16, R104.reuse, RZ ;  /* 0x0000006810067210 */ /* 0x080fe40007f9e0ff */
[----:B------:R-:W-:-:S02]  /*73c0*/  IADD3 R0, P3, R144, R104, RZ ;  /* 0x0000006890007210 */ /* 0x000fc40007f7e0ff */
[----:B------:R-:W-:Y:S01]  /*73d0*/  LEA R26, P2, R6, UR6, 0x1 ;  /* 0x00000006061a7c11 */ /* 0x000fe2000f8408ff */
[--C-:B------:R-:W-:Y:S01]  /*73e0*/  IMAD.X R7, R8, 0x1, R51.reuse, P4 ;  /* 0x0000000108077824 */ /* 0x100fe200020e0633 */
[----:B------:R-:W-:Y:S01]  /*73f0*/  LEA R48, P0, R4, UR4, 0x1 ;  /* 0x0000000404307c11 */ /* 0x000fe2000f8008ff */
[----:B------:R-:W-:Y:S01]  /*7400*/  IMAD.X R3, R10, 0x1, R51, P3 ;  /* 0x000000010a037824 */ /* 0x000fe200018e0633 */
[----:B------:R-:W-:Y:S02]  /*7410*/  LEA R46, P4, R0, UR6, 0x1 ;  /* 0x00000006002e7c11 */ /* 0x000fe4000f8808ff */
[----:B------:R-:W-:Y:S02]  /*7420*/  LEA R45, P3, R104, UR6, 0x1 ;  /* 0x00000006682d7c11 */ /* 0x000fe4000f8608ff */
[----:B------:R-:W-:Y:S02]  /*7430*/  LEA.HI.X R27, R6, UR7, R7, 0x1, P2 ;  /* 0x00000007061b7c11 */ /* 0x000fe400090f0c07 */
[----:B------:R-:W-:-:S02]  /*7440*/  LEA.HI.X R49, R4, UR5, R5, 0x1, P0 ;  /* 0x0000000504317c11 */ /* 0x000fc400080f0c05 */
[----:B------:R-:W-:Y:S02]  /*7450*/  LEA.HI.X R47, R0, UR7, R3, 0x1, P4 ;  /* 0x00000007002f7c11 */ /* 0x000fe4000a0f0c03 */
[----:B------:R-:W-:Y:S01]  /*7460*/  LEA.HI.X R51, R104, UR7, R51, 0x1, P3 ;  /* 0x0000000768337c11 */ /* 0x000fe200098f0c33 */
[----:B------:R-:W-:Y:S06]  /*7470*/  @!P1 BRA `(.L_x_382) ;  /* 0x0000000000409947 */ /* 0x000fec0003800000 */
[----:B------:R-:W-:Y:S01]  /*7480*/  MOV R0, 0x0 ;  /* 0x0000000000007802 */ /* 0x000fe20000000f00 */
        /* <DEDUP_REMOVED lines=15> */
.L_x_382:
[----:B------:R-:W-:Y:S01]  /*7580*/  ULDC.U8 UR4, c[0x0][0x3f0] ;  /* 0x0000fc0000047ab9 */ /* 0x000fe20000000000 */
[----:B------:R-:W-:Y:S01]  /*7590*/  IMAD R107, R109, -0xc0, R107 ;  /* 0xffffff406d6b7824 */ /* 0x000fe200078e026b */
[----:B------:R-:W-:Y:S01]  /*75a0*/  ISETP.NE.AND P0, PT, RZ, UR4, PT ;  /* 0x00000004ff007c0c */ /* 0x000fe2000bf05270 */
[----:B------:R-:W-:Y:S03]  /*75b0*/  BSSY B0, `(.L_x_383) ;  /* 0x000032a000007945 */ /* 0x000fe60003800000 */
[----:B------:R-:W-:-:S09]  /*75c0*/  VIMNMX R0, R107, 0xc0, PT ;  /* 0x000000c06b007848 */ /* 0x000fd20003fe0100 */
[----:B------:R-:W-:Y:S05]  /*75d0*/  @!P0 BRA `(.L_x_384) ;  /* 0x0000001800348947 */ /* 0x000fea0003800000 */
        /* <DEDUP_REMOVED lines=15> */
[C---:B------:R-:W-:Y:S01]  /*76d0*/  VIADD R0, R16.reuse, 0x8 ;  /* 0x0000000810007836 */ /* 0x040fe20000000000 */
[----:B------:R-:W-:Y:S01]  /*76e0*/  ULDC UR4, c[0x0][0x3d4] ;  /* 0x0000f50000047ab9 */ /* 0x000fe20000000800 */
[C---:B------:R-:W-:Y:S01]  /*76f0*/  VIADD R3, R16.reuse, 0x10 ;  /* 0x0000001010037836 */ /* 0x040fe20000000000 */
[----:B------:R-:W-:Y:S02]  /*7700*/  ISETP.GE.AND P5, PT, R16, UR4, PT ;  /* 0x0000000410007c0c */ /* 0x000fe4000bfa6270 */
[----:B------:R-:W-:Y:S02]  /*7710*/  CS2R R46, SRZ ;  /* 0x00000000002e7805 */ /* 0x000fe4000001ff00 */
[----:B------:R-:W-:Y:S01]  /*7720*/  ISETP.GE.AND P4, PT, R0, UR4, PT ;  /* 0x0000000400007c0c */ /* 0x000fe2000bf86270 */
[C---:B------:R-:W-:Y:S01]  /*7730*/  VIADD R0, R16.reuse, 0x18 ;  /* 0x0000001810007836 */ /* 0x040fe20000000000 */
[----:B------:R-:W-:Y:S02]  /*7740*/  CS2R R48, SRZ ;  /* 0x0000000000307805 */ /* 0x000fe4000001ff00 */
[----:B------:R-:W-:Y:S01]  /*7750*/  ISETP.GE.AND P3, PT, R3, UR4, PT ;  /* 0x0000000403007c0c */ /* 0x000fe2000bf66270 */
[----:B------:R-:W-:Y:S01]  /*7760*/  VIADD R3, R16, 0x20 ;  /* 0x0000002010037836 */ /* 0x000fe20000000000 */
[----:B------:R-:W-:Y:S01]  /*7770*/  ISETP.GE.AND P2, PT, R0, UR4, PT ;  /* 0x0000000400007c0c */ /* 0x000fe2000bf46270 */
[----:B------:R-:W-:-:S03]  /*7780*/  VIADD R0, R16, 0x28 ;  /* 0x0000002810007836 */ /* 0x000fc60000000000 */
[----:B------:R-:W-:Y:S01]  /*7790*/  ISETP.GE.AND P1, PT, R3, UR4, PT ;  /* 0x0000000403007c0c */ /* 0x000fe2000bf26270 */
[----:B------:R0:W5:Y:S04]  /*77a0*/  @!P5 LDG.E.64 R46, desc[UR60][R28.64] ;  /* 0x0000003c1c2ed981 */ /* 0x000168000c1e1b00 */
[----:B------:R0:W5:Y:S01]  /*77b0*/  @!P5 LDG.E.64 R48, desc[UR60][R26.64] ;  /* 0x0000003c1a30d981 */ /* 0x000162000c1e1b00 */
[----:B------:R-:W-:Y:S02]  /*77c0*/  ISETP.GE.AND P5, PT, R0, UR4, PT ;  /* 0x0000000400007c0c */ /* 0x000fe4000bfa6270 */
        /* <DEDUP_REMOVED lines=9> */
[----:B------:R-:W-:Y:S01]  /*7860*/  CS2R R8, SRZ ;  /* 0x0000000000087805 */ /* 0x000fe2000001ff00 */
[----:B------:R0:W5:Y:S04]  /*7870*/  @!P4 LDG.E.64 R40, desc[UR60][R28.64+0x10] ;  /* 0x0000103c1c28c981 */ /* 0x000168000c1e1b00 */
        /* <DEDUP_REMOVED lines=8> */
[----:B------:R0:W5:Y:S02]  /*7900*/  @!P5 LDG.E.64 R8, desc[UR60][R26.64+0x50] ;  /* 0x0000503c1a08d981 */ /* 0x000164000c1e1b00 */
.L_x_386:
[----:B------:R-:W-:Y:S05]  /*7910*/  BSYNC B1 ;  /* 0x0000000000017941 */ /* 0x000fea0003800000 */
.L_x_385:
[----:B------:R-:W2:Y:S01]  /*7920*/  LDL R6, [R1+0x78] ;  /* 0x0000780001067983 */ /* 0x000ea20000100800 */
[----:B-----5:R-:W-:Y:S01]  /*7930*/  IMAD.MOV.U32 R0, RZ, RZ, R48 ;  /* 0x000000ffff007224 */ /* 0x020fe200078e0030 */
[----:B------:R-:W-:Y:S01]  /*7940*/  MOV R4, R42 ;  /* 0x0000002a00047202 */ /* 0x000fe20000000f00 */
[----:B------:R-:W-:Y:S01]  /*7950*/  IMAD.MOV.U32 R3, RZ, RZ, R49 ;  /* 0x000000ffff037224 */ /* 0x000fe200078e0031 */
[----:B------:R-:W-:Y:S01]  /*7960*/  UMOV UR4, 0xffffffff ;  /* 0xffffffff00047882 */ /* 0x000fe20000000000 */
[----:B------:R-:W-:Y:S01]  /*7970*/  IMAD.MOV.U32 R5, RZ, RZ, R39 ;  /* 0x000000ffff057224 */ /* 0x000fe200078e0027 */
[----:B0-----:R-:W-:Y:S01]  /*7980*/  PRMT R28, R28, 0x5410, R0 ;  /* 0x000054101c1c7816 */ /* 0x001fe20000000000 */
[----:B------:R-:W-:Y:S01]  /*7990*/  IMAD.MOV.U32 R0, RZ, RZ, R43 ;  /* 0x000000ffff007224 */ /* 0x000fe200078e002b */
[----:B------:R-:W-:Y:S01]  /*79a0*/  PRMT R56, R3, 0x5410, R4 ;  /* 0x0000541003387816 */ /* 0x000fe20000000004 */
[----:B------:R-:W-:Y:S01]  /*79b0*/  IMAD.MOV.U32 R3, RZ, RZ, R38 ;  /* 0x000000ffff037224 */ /* 0x000fe200078e0026 */
[----:B------:R-:W-:-:S04]  /*79c0*/  PRMT R26, R5, 0x7610, R26 ;  /* 0x00007610051a7816 */ /* 0x000fc8000000001a */
[----:B------:R-:W-:Y:S02]  /*79d0*/  PRMT R27, R3, 0x5410, R0 ;  /* 0x00005410031b7816 */ /* 0x000fe40000000000 */
[----:B--2---:R-:W-:Y:S01]  /*79e0*/  LEA.HI R0, R6, R6, RZ, 0x1 ;  /* 0x0000000606007211 */ /* 0x004fe200078f08ff */
[----:B------:R-:W-:Y:S06]  /*79f0*/  BRA.DIV UR4, `(.L_x_387) ;  /* 0x0000014a04487947 */ /* 0x000fec000b800000 */
.L_x_558:
[----:B------:R-:W-:Y:S01]  /*7a00*/  UMOV UR4, 0xffffffff ;  /* 0xffffffff00047882 */ /* 0x000fe20000000000 */
[----:B------:R-:W-:Y:S02]  /*7a10*/  LOP3.LUT R0, R0, 0xfffffffe, RZ, 0xc0, !PT ;  /* 0xfffffffe00007812 */ /* 0x000fe400078ec0ff */
[----:B------:R-:W-:Y:S05]  /*7a20*/  BRA.DIV UR4, `(.L_x_388) ;  /* 0x0000014a04647947 */ /* 0x000fea000b800000 */
.L_x_561:
[----:B------:R-:W-:Y:S01]  /*7a30*/  UMOV UR4, 0xffffffff ;  /* 0xffffffff00047882 */ /* 0x000fe20000000000 */
[----:B------:R-:W-:Y:S02]  /*7a40*/  IMAD.IADD R0, R6, 0x1, -R0 ;  /* 0x0000000106007824 */ /* 0x000fe400078e0a00 */
[----:B------:R-:W-:Y:S05]  /*7a50*/  BRA.DIV UR4, `(.L_x_389) ;  /* 0x0000014a04807947 */ /* 0x000fea000b800000 */
.L_x_564:
[----:B------:R-:W-:Y:S01]  /*7a60*/  UMOV UR4, 0xffffffff ;  /* 0xffffffff00047882 */ /* 0x000fe20000000000 */
[----:B------:R-:W-:Y:S02]  /*7a70*/  SHF.L.U32 R3, R0, 0x1f, RZ ;  /* 0x0000001f00037819 */ /* 0x000fe400000006ff */
[----:B------:R-:W-:Y:S05]  /*7a80*/  BRA.DIV UR4, `(.L_x_390) ;  /* 0x0000014a049c7947 */ /* 0x000fea000b800000 */
.L_x_567:
[----:B------:R-:W0:Y:S01]  /*7a90*/  SYNCS.PHASECHK.TRANS64.TRYWAIT P1, [R18+URZ+0x31c00], R3 ;  /* 0x031c0003120075a7 */ /* 0x000e22000802017f */
[----:B------:R-:W-:Y:S01]  /*7aa0*/  IMAD.MOV.U32 R0, RZ, RZ, R32 ;  /* 0x000000ffff007224 */ /* 0x000fe200078e0020 */
[----:B------:R-:W-:Y:S01]  /*7ab0*/  MOV R6, R25 ;  /* 0x0000001900067202 */ /* 0x000fe20000000f00 */
[----:B------:R-:W-:Y:S01]  /*7ac0*/  IMAD.MOV.U32 R4, RZ, RZ, R33 ;  /* 0x000000ffff047224 */ /* 0x000fe200078e0021 */
[----:B------:R-:W-:Y:S01]  /*7ad0*/  BSSY B1, `(.L_x_391) ;  /* 0x000001c000017945 */ /* 0x000fe20003800000 */
[----:B------:R-:W-:-:S03]  /*7ae0*/  IMAD.MOV.U32 R5, RZ, RZ, R24 ;  /* 0x000000ffff057224 */ /* 0x000fc600078e0018 */
[----:B-1----:R-:W-:Y:S01]  /*7af0*/  PRMT R14, R0, 0x5410, R4 ;  /* 0x00005410000e7816 */ /* 0x002fe20000000004 */
[----:B------:R-:W-:Y:S01]  /*7b00*/  IMAD.MOV.U32 R0, RZ, RZ, R8 ;  /* 0x000000ffff007224 */ /* 0x000fe200078e0008 */
[----:B------:R-:W-:Y:S01]  /*7b10*/  PRMT R12, R5, 0x5410, R6 ;  /* 0x00005410050c7816 */ /* 0x000fe20000000006 */
[----:B------:R-:W-:Y:S02]  /*7b20*/  IMAD.MOV.U32 R4, RZ, RZ, R9 ;  /* 0x000000ffff047224 */ /* 0x000fe400078e0009 */
[----:B------:R-:W-:Y:S02]  /*7b30*/  IMAD.MOV.U32 R5, RZ, RZ, R46 ;  /* 0x000000ffff057224 */ /* 0x000fe400078e002e */
[----:B------:R-:W-:Y:S01]  /*7b40*/  IMAD.MOV.U32 R6, RZ, RZ, R47 ;  /* 0x000000ffff067224 */ /* 0x000fe200078e002f */
[----:B------:R-:W-:Y:S01]  /*7b50*/  PRMT R10, R0, 0x5410, R4 ;  /* 0x00005410000a7816 */ /* 0x000fe20000000004 */
[----:B------:R-:W-:Y:S01]  /*7b60*/  IMAD.MOV.U32 R0, RZ, RZ, R40 ;  /* 0x000000ffff007224 */ /* 0x000fe200078e0028 */
[----:B------:R-:W-:Y:S01]  /*7b70*/  PRMT R44, R5, 0x7610, R44 ;  /* 0x00007610052c7816 */ /* 0x000fe2000000002c */
[----:B------:R-:W-:Y:S01]  /*7b80*/  IMAD.MOV.U32 R4, RZ, RZ, R41 ;  /* 0x000000ffff047224 */ /* 0x000fe200078e0029 */
[----:B------:R-:W-:Y:S01]  /*7b90*/  PRMT R57, R6, 0x7610, R57 ;  /* 0x0000761006397816 */ /* 0x000fe20000000039 */
[----:B------:R-:W-:Y:S01]  /*7ba0*/  IMAD.MOV.U32 R5, RZ, RZ, R36 ;  /* 0x000000ffff057224 */ /* 0x000fe200078e0024 */
[----:B------:R-:W-:-:S02]  /*7bb0*/  MOV R6, R37 ;  /* 0x0000002500067202 */ /* 0x000fc40000000f00 */
[----:B------:R-:W-:Y:S01]  /*7bc0*/  PRMT R57, R57, 0x5410, R0 ;  /* 0x0000541039397816 */ /* 0x000fe20000000000 */
[----:B------:R-:W-:Y:S01]  /*7bd0*/  IMAD.MOV.U32 R0, RZ, RZ, R34 ;  /* 0x000000ffff007224 */ /* 0x000fe200078e0022 */
[----:B------:R-:W-:Y:S01]  /*7be0*/  PRMT R58, R4, 0x7610, R58 ;  /* 0x00007610043a7816 */ /* 0x000fe2000000003a */
[----:B------:R-:W-:Y:S01]  /*7bf0*/  IMAD.MOV.U32 R4, RZ, RZ, R35 ;  /* 0x000000ffff047224 */ /* 0x000fe200078e0023 */
[----:B------:R-:W-:Y:S01]  /*7c00*/  PRMT R28, R5, 0x7610, R28 ;  /* 0x00007610051c7816 */ /* 0x000fe2000000001c */
[----:B------:R-:W-:Y:S01]  /*7c10*/  IMAD.MOV.U32 R5, RZ, RZ, R30 ;  /* 0x000000ffff057224 */ /* 0x000fe200078e001e */
[----:B------:R-:W-:Y:S01]  /*7c20*/  PRMT R26, R26, 0x5410, R6 ;  /* 0x000054101a1a7816 */ /* 0x000fe20000000006 */
[----:B------:R-:W-:Y:S01]  /*7c30*/  IMAD.MOV.U32 R6, RZ, RZ, R31 ;  /* 0x000000ffff067224 */ /* 0x000fe200078e001f */
[----:B------:R-:W-:Y:S01]  /*7c40*/  PRMT R15, R0, 0x5410, R4 ;  /* 0x00005410000f7816 */ /* 0x000fe20000000004 */
[----:B------:R-:W-:Y:S02]  /*7c50*/  IMAD.MOV.U32 R0, RZ, RZ, R20 ;  /* 0x000000ffff007224 */ /* 0x000fe400078e0014 */
[----:B------:R-:W-:Y:S01]  /*7c60*/  IMAD.MOV.U32 R4, RZ, RZ, R21 ;  /* 0x000000ffff047224 */ /* 0x000fe200078e0015 */
[----:B------:R-:W-:Y:S01]  /*7c70*/  PRMT R13, R5, 0x5410, R6 ;  /* 0x00005410050d7816 */ /* 0x000fe20000000006 */
[----:B0-----:R-:W-:Y:S06]  /*7c80*/  @!P1 BRA `(.L_x_392) ;  /* 0x0000014800449947 */ /* 0x001fec0003800000 */
.L_x_568:
[----:B------:R-:W-:Y:S05]  /*7c90*/  BSYNC B1 ;  /* 0x0000000000017941 */ /* 0x000fea0003800000 */
.L_x_391:
[----:B------:R-:W-:Y:S01]  /*7ca0*/  PRMT R11, R0, 0x5410, R4 ;  /* 0x00005410000b7816 */ /* 0x000fe20000000004 */
[----:B------:R-:W-:Y:S06]  /*7cb0*/  @P0 BRA `(.L_x_393) ;  /* 0x0000002800e40947 */ /* 0x000fec0003800000 */
[----:B------:R-:W0:Y:S01]  /*7cc0*/  LDL R29, [R1+0x60] ;  /* 0x00006000011d7983 */ /* 0x000e220000100800 */
[----:B------:R-:W1:Y:S03]  /*7cd0*/  LDC R5, c[0x0][0x3d4] ;  /* 0x0000f500ff057b82 */ /* 0x000e660000000800 */
[----:B------:R-:W2:Y:S01]  /*7ce0*/  LDL R7, [R1+0x80] ;  /* 0x0000800001077983 */ /* 0x000ea20000100800 */
[C---:B------:R-:W-:Y:S01]  /*7cf0*/  VIADD R0, R16.reuse, 0x8 ;  /* 0x0000000810007836 */ /* 0x040fe20000000000 */
[C---:B------:R-:W-:Y:S01]  /*7d00*/  IADD3 R4, R16.reuse, 0x10, RZ ;  /* 0x0000001010047810 */ /* 0x040fe20007ffe0ff */
[C---:B------:R-:W-:Y:S01]  /*7d10*/  VIADD R6, R16.reuse, 0x18 ;  /* 0x0000001810067836 */ /* 0x040fe20000000000 */
[----:B------:R-:W-:Y:S01]  /*7d20*/  BSSY B1, `(.L_x_394) ;  /* 0x0000037000017945 */ /* 0x000fe20003800000 */
[-C--:B-1----:R-:W-:Y:S02]  /*7d30*/  ISETP.GE.AND P6, PT, R16, R5.reuse, PT ;  /* 0x000000051000720c */ /* 0x082fe40003fc6270 */
[-C--:B------:R-:W-:Y:S01]  /*7d40*/  ISETP.GE.AND P0, PT, R0, R5.reuse, PT ;  /* 0x000000050000720c */ /* 0x080fe20003f06270 */
[----:B------:R-:W-:Y:S01]  /*7d50*/  VIADD R0, R16, 0x20 ;  /* 0x0000002010007836 */ /* 0x000fe20000000000 */
[-C--:B------:R-:W-:Y:S01]  /*7d60*/  ISETP.GE.AND P1, PT, R4, R5.reuse, PT ;  /* 0x000000050400720c */ /* 0x080fe20003f26270 */
[----:B------:R-:W-:Y:S01]  /*7d70*/  VIADD R4, R16, 0x28 ;  /* 0x0000002810047836 */ /* 0x000fe20000000000 */
[----:B------:R-:W-:-:S02]  /*7d80*/  ISETP.GE.AND P2, PT, R6, R5, PT ;  /* 0x000000050600720c */ /* 0x000fc40003f46270 */
[-C--:B------:R-:W-:Y:S02]  /*7d90*/  ISETP.GE.AND P3, PT, R0, R5.reuse, PT ;  /* 0x000000050000720c */ /* 0x080fe40003f66270 */
[----:B------:R-:W-:Y:S01]  /*7da0*/  ISETP.GE.AND P4, PT, R4, R5, PT ;  /* 0x000000050400720c */ /* 0x000fe20003f86270 */
[----:B0-----:R-:W-:-:S04]  /*7db0*/  IMAD R3, R29, 0x2, R18 ;  /* 0x000000021d037824 */ /* 0x001fc800078e0212 */
[----:B------:R-:W-:Y:S01]  /*7dc0*/  VIADD R0, R3, 0x20 ;  /* 0x0000002003007836 */ /* 0x000fe20000000000 */
[----:B--2---:R-:W-:Y:S01]  /*7dd0*/  LOP3.LUT P5, RZ, R7, 0x2, RZ, 0xc0, !PT ;  /* 0x0000000207ff7812 */ /* 0x004fe200078ac0ff */
[----:B------:R-:W-:-:S12]  /*7de0*/  @P6 BRA `(.L_x_395) ;  /* 0x0000000000a86947 */ /* 0x000fd80003800000 */
[----:B------:R-:W0:Y:S01]  /*7df0*/  LDS.128 R4, [R3+0xda00] ;  /* 0x00da000003047984 */ /* 0x000e220000000c00 */
[----:B------:R-:W-:Y:S02]  /*7e00*/  SHF.R.U32.HI R29, RZ, 0x10, R47 ;  /* 0x00000010ff1d7819 */ /* 0x000fe4000001162f */
[----:B------:R-:W-:Y:S02]  /*7e10*/  SHF.R.U32.HI R50, RZ, 0x10, R49 ;  /* 0x00000010ff327819 */ /* 0x000fe40000011631 */
[----:B------:R-:W-:Y:S01]  /*7e20*/  SHF.R.U64 R55, R46, 0x10, R47 ;  /* 0x000000102e377819 */ /* 0x000fe2000000122f */
[----:B------:R-:W-:Y:S01]  /*7e30*/  HADD2.F32 R47, -RZ, R44.H0_H0 ;  /* 0x2000002cff2f7230 */ /* 0x000fe20000004100 */
[----:B------:R-:W-:Y:S01]  /*7e40*/  SHF.R.U64 R54, R48, 0x10, R49 ;  /* 0x0000001030367819 */ /* 0x000fe20000001231 */
[----:B------:R-:W-:Y:S02]  /*7e50*/  HADD2.F32 R50, -RZ, R50.H0_H0 ;  /* 0x20000032ff327230 */ /* 0x000fe40000004100 */
[----:B------:R-:W-:-:S02]  /*7e60*/  HADD2.F32 R48, -RZ, R29.H0_H0 ;  /* 0x2000001dff307230 */ /* 0x000fc40000004100 */
[----:B------:R-:W-:Y:S02]  /*7e70*/  HADD2.F32 R49, -RZ, R28.H1_H1 ;  /* 0x3000001cff317230 */ /* 0x000fe40000004100 */
[--C-:B0-----:R-:W-:Y:S02]  /*7e80*/  HADD2.F32 R45, -RZ, R7.reuse.H0_H0 ;  /* 0x20000007ff2d7230 */ /* 0x101fe40000004100 */
[----:B------:R-:W-:Y:S02]  /*7e90*/  HADD2.F32 R46, -RZ, R7.H1_H1 ;  /* 0x30000007ff2e7230 */ /* 0x000fe40000004100 */
[--C-:B------:R-:W-:Y:S02]  /*7ea0*/  HADD2.F32 R7, -RZ, R4.reuse.H0_H0 ;  /* 0x20000004ff077230 */ /* 0x100fe40000004100 */
[----:B------:R-:W-:Y:S02]  /*7eb0*/  HADD2.F32 R4, -RZ, R4.H1_H1 ;  /* 0x30000004ff047230 */ /* 0x000fe40000004100 */
[C---:B------:R-:W-:Y:S01]  /*7ec0*/  FMUL.FTZ R52, R46.reuse, R50 ;  /* 0x000000322e347220 */ /* 0x040fe20000410000 */
[----:B------:R-:W-:Y:S01]  /*7ed0*/  FMUL.FTZ R51, R46, R48 ;  /* 0x000000302e337220 */ /* 0x000fe20000410000 */
[----:B------:R-:W-:-:S02]  /*7ee0*/  HADD2.F32 R29, -RZ, R6.H0_H0 ;  /* 0x20000006ff1d7230 */ /* 0x000fc40000004100 */
[C---:B------:R-:W-:Y:S01]  /*7ef0*/  FMUL.FTZ R46, R4.reuse, R49 ;  /* 0x00000031042e7220 */ /* 0x040fe20000410000 */
[C---:B------:R-:W-:Y:S01]  /*7f00*/  FFMA.FTZ R52, R45.reuse, R48, -R52 ;  /* 0x000000302d347223 */ /* 0x040fe20000010834 */
[----:B------:R-:W-:Y:S01]  /*7f10*/  FFMA.FTZ R53, R45, R50, R51 ;  /* 0x000000322d357223 */ /* 0x000fe20000010033 */
[----:B------:R-:W-:Y:S02]  /*7f20*/  HADD2.F32 R44, -RZ, R6.H1_H1 ;  /* 0x30000006ff2c7230 */ /* 0x000fe40000004100 */
[-C--:B------:R-:W-:Y:S01]  /*7f30*/  FMUL.FTZ R50, R4, R47.reuse ;  /* 0x0000002f04327220 */ /* 0x080fe20000410000 */
[C---:B------:R-:W-:Y:S01]  /*7f40*/  FFMA.FTZ R48, R7.reuse, R47, -R46 ;  /* 0x0000002f07307223 */ /* 0x040fe2000001082e */
[--C-:B------:R-:W-:Y:S02]  /*7f50*/  HADD2.F32 R6, -RZ, R5.reuse.H0_H0 ;  /* 0x20000005ff067230 */ /* 0x100fe40000004100 */
[----:B------:R-:W-:Y:S02]  /*7f60*/  HADD2.F32 R47, -RZ, R56.H0_H0 ;  /* 0x20000038ff2f7230 */ /* 0x000fe40000004100 */
[----:B------:R-:W-:Y:S01]  /*7f70*/  FFMA.FTZ R49, R7, R49, R50 ;  /* 0x0000003107317223 */ /* 0x000fe20000010032 */
[----:B------:R-:W-:-:S02]  /*7f80*/  HADD2.F32 R5, -RZ, R5.H1_H1 ;  /* 0x30000005ff057230 */ /* 0x000fc40000004100 */
[----:B------:R-:W-:Y:S02]  /*7f90*/  HADD2.F32 R45, -RZ, R57.H0_H0 ;  /* 0x20000039ff2d7230 */ /* 0x000fe40000004100 */
[C---:B------:R-:W-:Y:S01]  /*7fa0*/  FMUL.FTZ R50, R44.reuse, R47 ;  /* 0x0000002f2c327220 */ /* 0x040fe20000410000 */
[----:B------:R-:W-:Y:S02]  /*7fb0*/  HADD2.F32 R46, -RZ, R54.H0_H0 ;  /* 0x20000036ff2e7230 */ /* 0x000fe40000004100 */
[----:B------:R-:W-:Y:S02]  /*7fc0*/  HADD2.F32 R4, -RZ, R55.H0_H0 ;  /* 0x20000037ff047230 */ /* 0x000fe40000004100 */
[-C--:B------:R-:W-:Y:S01]  /*7fd0*/  FMUL.FTZ R44, R44, R45.reuse ;  /* 0x0000002d2c2c7220 */ /* 0x080fe20000410000 */
[----:B------:R-:W-:Y:S01]  /*7fe0*/  FFMA.FTZ R50, R29, R45, -R50 ;  /* 0x0000002d1d327223 */ /* 0x000fe20000010832 */
[C---:B------:R-:W-:Y:S01]  /*7ff0*/  FMUL.FTZ R7, R5.reuse, R46 ;  /* 0x0000002e05077220 */ /* 0x040fe20000410000 */
[----:B------:R-:W-:Y:S01]  /*8000*/  FMUL.FTZ R51, R5, R4 ;  /* 0x0000000405337220 */ /* 0x000fe20000410000 */
[----:B------:R-:W-:-:S02]  /*8010*/  FFMA.FTZ R29, R29, R47, R44 ;  /* 0x0000002f1d1d7223 */ /* 0x000fc4000001002c */
[C---:B------:R-:W-:Y:S01]  /*8020*/  FFMA.FTZ R5, R6.reuse, R4, -R7 ;  /* 0x0000000406057223 */ /* 0x040fe20000010807 */
[----:B------:R-:W-:Y:S01]  /*8030*/  F2FP.F16.F32.PACK_AB R7, R53, R52 ;  /* 0x000000343507723e */ /* 0x000fe200000000ff */
[----:B------:R-:W-:Y:S01]  /*8040*/  FFMA.FTZ R46, R6, R46, R51 ;  /* 0x0000002e062e7223 */ /* 0x000fe20000010033 */
[----:B------:R-:W-:Y:S02]  /*8050*/  F2FP.F16.F32.PACK_AB R4, R49, R48 ;  /* 0x000000303104723e */ /* 0x000fe400000000ff */
[----:B------:R-:W-:Y:S02]  /*8060*/  F2FP.F16.F32.PACK_AB R6, R29, R50 ;  /* 0x000000321d06723e */ /* 0x000fe400000000ff */
[----:B------:R-:W-:-:S05]  /*8070*/  F2FP.F16.F32.PACK_AB R5, R46, R5 ;  /* 0x000000052e05723e */ /* 0x000fca00000000ff */
[----:B------:R0:W-:Y:S02]  /*8080*/  STS.128 [R3+0xda00], R4 ;  /* 0x00da000403007388 */ /* 0x0001e40000000c00 */
.L_x_395:
[----:B------:R-:W-:Y:S05]  /*8090*/  BSYNC B1 ;  /* 0x0000000000017941 */ /* 0x000fea0003800000 */
.L_x_394:
[----:B------:R-:W-:Y:S01]  /*80a0*/  BSSY B1, `(.L_x_396) ;  /* 0x000002d000017945 */ /* 0x000fe20003800000 */
[----:B------:R-:W-:-:S03]  /*80b0*/  @P5 VIADD R0, R3, 0xffffffe0 ;  /* 0xffffffe003005836 */ /* 0x000fc60000000000 */
[----:B------:R-:W-:Y:S05]  /*80c0*/  @P0 BRA `(.L_x_397) ;  /* 0x0000000000a80947 */ /* 0x000fea0003800000 */
[----:B0-----:R-:W0:Y:S01]  /*80d0*/  LDS.128 R4, [R0+0xda00] ;  /* 0x00da000000047984 */ /* 0x001e220000000c00 */
[----:B------:R-:W-:Y:S01]  /*80e0*/  SHF.R.U32.HI R44, RZ, 0x10, R41 ;  /* 0x00000010ff2c7819 */ /* 0x000fe20000011629 */
[----:B------:R-:W-:Y:S01]  /*80f0*/  HADD2.F32 R45, -RZ, R56.H1_H1 ;  /* 0x30000038ff2d7230 */ /* 0x000fe20000004100 */
[----:B------:R-:W-:Y:S02]  /*8100*/  SHF.R.U32.HI R46, RZ, 0x10, R43 ;  /* 0x00000010ff2e7819 */ /* 0x000fe4000001162b */
[----:B------:R-:W-:Y:S01]  /*8110*/  SHF.R.U64 R51, R40, 0x10, R41 ;  /* 0x0000001028337819 */ /* 0x000fe20000001229 */
[----:B------:R-:W-:Y:S01]  /*8120*/  HADD2.F32 R44, -RZ, R44.H0_H0 ;  /* 0x2000002cff2c7230 */ /* 0x000fe20000004100 */
[----:B------:R-:W-:Y:S01]  /*8130*/  SHF.R.U64 R50, R42, 0x10, R43 ;  /* 0x000000102a327819 */ /* 0x000fe2000000122b */
[----:B------:R-:W-:Y:S02]  /*8140*/  HADD2.F32 R46, -RZ, R46.H0_H0 ;  /* 0x2000002eff2e7230 */ /* 0x000fe40000004100 */
[----:B------:R-:W-:-:S02]  /*8150*/  HADD2.F32 R43, -RZ, R57.H1_H1 ;  /* 0x30000039ff2b7230 */ /* 0x000fc40000004100 */
        /* <DEDUP_REMOVED lines=13> */
[----:B------:R-:W-:Y:S02]  /*8230*/  HADD2.F32 R6, -RZ, R5.H0_H0 ;  /* 0x20000005ff067230 */ /* 0x000fe40000004100 */
[----:B------:R-:W-:Y:S02]  /*8240*/  HADD2.F32 R43, -RZ, R27.H1_H1 ;  /* 0x3000001bff2b7230 */ /* 0x000fe40000004100 */
        /* <DEDUP_REMOVED lines=18> */
.L_x_397:
[----:B------:R-:W-:Y:S05]  /*8370*/  BSYNC B1 ;  /* 0x0000000000017941 */ /* 0x000fea0003800000 */
.L_x_396:
[----:B------:R-:W-:Y:S04]  /*8380*/  BSSY B1, `(.L_x_398) ;  /* 0x000002c000017945 */ /* 0x000fe80003800000 */
[----:B------:R-:W-:Y:S05]  /*8390*/  @P1 BRA `(.L_x_399) ;  /* 0x0000000000a81947 */ /* 0x000fea0003800000 */
[----:B01----:R-:W0:Y:S01]  /*83a0*/  LDS.128 R4, [R3+0x10a00] ;  /* 0x010a000003047984 */ /* 0x003e220000000c00 */
[----:B------:R-:W-:Y:S02]  /*83b0*/  SHF.R.U32.HI R40, RZ, 0x10, R39 ;  /* 0x00000010ff287819 */ /* 0x000fe40000011627 */
[--C-:B------:R-:W-:Y:S02]  /*83c0*/  SHF.R.U32.HI R41, RZ, 0x10, R37.reuse ;  /* 0x00000010ff297819 */ /* 0x100fe40000011625 */
[----:B------:R-:W-:Y:S01]  /*83d0*/  SHF.R.U64 R44, R36, 0x10, R37 ;  /* 0x00000010242c7819 */ /* 0x000fe20000001225 */
[----:B------:R-:W-:Y:S01]  /*83e0*/  HADD2.F32 R40, -RZ, R40.H0_H0 ;  /* 0x20000028ff287230 */ /* 0x000fe20000004100 */
[----:B------:R-:W-:Y:S01]  /*83f0*/  SHF.R.U64 R43, R38, 0x10, R39 ;  /* 0x00000010262b7819 */ /* 0x000fe20000001227 */
[----:B------:R-:W-:Y:S02]  /*8400*/  HADD2.F32 R38, -RZ, R41.H0_H0 ;  /* 0x20000029ff267230 */ /* 0x000fe40000004100 */
[----:B------:R-:W-:-:S02]  /*8410*/  HADD2.F32 R39, -RZ, R27.H0_H0 ;  /* 0x2000001bff277230 */ /* 0x000fc40000004100 */
[----:B------:R-:W-:Y:S02]  /*8420*/  HADD2.F32 R37, -RZ, R28.H0_H0 ;  /* 0x2000001cff257230 */ /* 0x000fe40000004100 */
        /* <DEDUP_REMOVED lines=8> */
[----:B------:R-:W-:Y:S01]  /*84b0*/  FFMA.FTZ R42, R29, R38, -R42 ;  /* 0x000000261d2a7223 */ /* 0x000fe2000001082a */
[-C--:B------:R-:W-:Y:S01]  /*84c0*/  FMUL.FTZ R38, R4, R37.reuse ;  /* 0x0000002504267220 */ /* 0x080fe20000410000 */
[----:B------:R-:W-:Y:S02]  /*84d0*/  HADD2.F32 R28, -RZ, R6.H1_H1 ;  /* 0x30000006ff1c7230 */ /* 0x000fe40000004100 */
[----:B------:R-:W-:Y:S01]  /*84e0*/  FFMA.FTZ R37, R7, R37, -R36 ;  /* 0x0000002507257223 */ /* 0x000fe20000010824 */
[--C-:B------:R-:W-:Y:S02]  /*84f0*/  HADD2.F32 R36, -RZ, R26.reuse.H0_H0 ;  /* 0x2000001aff247230 */ /* 0x100fe40000004100 */
[----:B------:R-:W-:Y:S01]  /*8500*/  FFMA.FTZ R41, R29, R40, R41 ;  /* 0x000000281d297223 */ /* 0x000fe20000010029 */
[----:B------:R-:W-:Y:S02]  /*8510*/  HADD2.F32 R6, -RZ, R5.H0_H0 ;  /* 0x20000005ff067230 */ /* 0x000fe40000004100 */
[----:B------:R-:W-:Y:S01]  /*8520*/  FFMA.FTZ R38, R7, R39, R38 ;  /* 0x0000002707267223 */ /* 0x000fe20000010026 */
[----:B------:R-:W-:-:S02]  /*8530*/  HADD2.F32 R26, -RZ, R26.H1_H1 ;  /* 0x3000001aff1a7230 */ /* 0x000fc40000004100 */
[C---:B------:R-:W-:Y:S01]  /*8540*/  FMUL.FTZ R40, R28.reuse, R36 ;  /* 0x000000241c287220 */ /* 0x040fe20000410000 */
[----:B------:R-:W-:Y:S02]  /*8550*/  HADD2.F32 R5, -RZ, R5.H1_H1 ;  /* 0x30000005ff057230 */ /* 0x000fe40000004100 */
[----:B------:R-:W-:Y:S02]  /*8560*/  HADD2.F32 R29, -RZ, R43.H0_H0 ;  /* 0x2000002bff1d7230 */ /* 0x000fe40000004100 */
[-C--:B------:R-:W-:Y:S01]  /*8570*/  FMUL.FTZ R39, R28, R26.reuse ;  /* 0x0000001a1c277220 */ /* 0x080fe20000410000 */
[----:B------:R-:W-:Y:S02]  /*8580*/  HADD2.F32 R4, -RZ, R44.H0_H0 ;  /* 0x2000002cff047230 */ /* 0x000fe40000004100 */
[----:B------:R-:W-:Y:S01]  /*8590*/  FFMA.FTZ R40, R27, R26, -R40 ;  /* 0x0000001a1b287223 */ /* 0x000fe20000010828 */
[----:B------:R-:W-:Y:S01]  /*85a0*/  FMUL.FTZ R7, R5, R29 ;  /* 0x0000001d05077220 */ /* 0x000fe20000410000 */
[----:B------:R-:W-:Y:S01]  /*85b0*/  FFMA.FTZ R39, R27, R36, R39 ;  /* 0x000000241b277223 */ /* 0x000fe20000010027 */
[----:B------:R-:W-:-:S02]  /*85c0*/  FMUL.FTZ R28, R5, R4 ;  /* 0x00000004051c7220 */ /* 0x000fc40000410000 */
[C---:B------:R-:W-:Y:S01]  /*85d0*/  FFMA.FTZ R5, R6.reuse, R4, -R7 ;  /* 0x0000000406057223 */ /* 0x040fe20000010807 */
[----:B------:R-:W-:Y:S01]  /*85e0*/  F2FP.F16.F32.PACK_AB R7, R41, R42 ;  /* 0x0000002a2907723e */ /* 0x000fe200000000ff */
[----:B------:R-:W-:Y:S01]  /*85f0*/  FFMA.FTZ R28, R6, R29, R28 ;  /* 0x0000001d061c7223 */ /* 0x000fe2000001001c */
[----:B------:R-:W-:Y:S02]  /*8600*/  F2FP.F16.F32.PACK_AB R6, R39, R40 ;  /* 0x000000282706723e */ /* 0x000fe400000000ff */
[----:B------:R-:W-:Y:S02]  /*8610*/  F2FP.F16.F32.PACK_AB R4, R38, R37 ;  /* 0x000000252604723e */ /* 0x000fe400000000ff */
[----:B------:R-:W-:-:S05]  /*8620*/  F2FP.F16.F32.PACK_AB R5, R28, R5 ;  /* 0x000000051c05723e */ /* 0x000fca00000000ff */
[----:B------:R2:W-:Y:S02]  /*8630*/  STS.128 [R3+0x10a00], R4 ;  /* 0x010a000403007388 */ /* 0x0005e40000000c00 */
.L_x_399:
[----:B------:R-:W-:Y:S05]  /*8640*/  BSYNC B1 ;  /* 0x0000000000017941 */ /* 0x000fea0003800000 */
.L_x_398:
[----:B------:R-:W-:Y:S04]  /*8650*/  BSSY B1, `(.L_x_400) ;  /* 0x000002c000017945 */ /* 0x000fe80003800000 */
[----:B------:R-:W-:Y:S05]  /*8660*/  @P2 BRA `(.L_x_401) ;  /* 0x0000000000a82947 */ /* 0x000fea0003800000 */
[----:B012---:R-:W0:Y:S01]  /*8670*/  LDS.128 R4, [R0+0x10a00] ;  /* 0x010a000000047984 */ /* 0x007e220000000c00 */
[--C-:B------:R-:W-:Y:S01]  /*8680*/  SHF.R.U64 R41, R34, 0x10, R35.reuse ;  /* 0x0000001022297819 */ /* 0x100fe20000001223 */
[----:B------:R-:W-:Y:S01]  /*8690*/  HADD2.F32 R34, -RZ, R14.H0_H0 ;  /* 0x2000000eff227230 */ /* 0x000fe20000004100 */
[----:B------:R-:W-:Y:S02]  /*86a0*/  SHF.R.U32.HI R26, RZ, 0x10, R35 ;  /* 0x00000010ff1a7819 */ /* 0x000fe40000011623 */
[--C-:B------:R-:W-:Y:S02]  /*86b0*/  SHF.R.U32.HI R35, RZ, 0x10, R33.reuse ;  /* 0x00000010ff237819 */ /* 0x100fe40000011621 */
[----:B------:R-:W-:Y:S01]  /*86c0*/  SHF.R.U64 R39, R32, 0x10, R33 ;  /* 0x0000001020277819 */ /* 0x000fe20000001221 */
[----:B------:R-:W-:Y:S02]  /*86d0*/  HADD2.F32 R33, -RZ, R26.H0_H0 ;  /* 0x2000001aff217230 */ /* 0x000fe40000004100 */
[----:B------:R-:W-:-:S02]  /*86e0*/  HADD2.F32 R35, -RZ, R35.H0_H0 ;  /* 0x20000023ff237230 */ /* 0x000fc40000004100 */
[--C-:B------:R-:W-:Y:S02]  /*86f0*/  HADD2.F32 R32, -RZ, R15.reuse.H0_H0 ;  /* 0x2000000fff207230 */ /* 0x100fe40000004100 */
[----:B------:R-:W-:Y:S02]  /*8700*/  HADD2.F32 R15, -RZ, R15.H1_H1 ;  /* 0x3000000fff0f7230 */ /* 0x000fe40000004100 */
[--C-:B0-----:R-:W-:Y:S02]  /*8710*/  HADD2.F32 R29, -RZ, R7.reuse.H1_H1 ;  /* 0x30000007ff1d7230 */ /* 0x101fe40000004100 */
[----:B------:R-:W-:Y:S02]  /*8720*/  HADD2.F32 R28, -RZ, R7.H0_H0 ;  /* 0x20000007ff1c7230 */ /* 0x000fe40000004100 */
[--C-:B------:R-:W-:Y:S02]  /*8730*/  HADD2.F32 R7, -RZ, R4.reuse.H0_H0 ;  /* 0x20000004ff077230 */ /* 0x100fe40000004100 */
[----:B------:R-:W-:Y:S01]  /*8740*/  FMUL.FTZ R37, R29, R35 ;  /* 0x000000231d257220 */ /* 0x000fe20000410000 */
[----:B------:R-:W-:-:S02]  /*8750*/  HADD2.F32 R4, -RZ, R4.H1_H1 ;  /* 0x30000004ff047230 */ /* 0x000fc40000004100 */
[-C--:B------:R-:W-:Y:S01]  /*8760*/  FMUL.FTZ R38, R29, R33.reuse ;  /* 0x000000211d267220 */ /* 0x080fe20000410000 */
[--C-:B------:R-:W-:Y:S02]  /*8770*/  HADD2.F32 R26, -RZ, R6.reuse.H0_H0 ;  /* 0x20000006ff1a7230 */ /* 0x100fe40000004100 */
[C---:B------:R-:W-:Y:S01]  /*8780*/  FFMA.FTZ R37, R28.reuse, R33, -R37 ;  /* 0x000000211c257223 */ /* 0x040fe20000010825 */
[----:B------:R-:W-:Y:S02]  /*8790*/  HADD2.F32 R27, -RZ, R6.H1_H1 ;  /* 0x30000006ff1b7230 */ /* 0x000fe40000004100 */
[----:B------:R-:W-:Y:S01]  /*87a0*/  FFMA.FTZ R40, R28, R35, R38 ;  /* 0x000000231c287223 */ /* 0x000fe20000010026 */
[----:B------:R-:W-:Y:S02]  /*87b0*/  HADD2.F32 R6, -RZ, R5.H0_H0 ;  /* 0x20000005ff067230 */ /* 0x000fe40000004100 */
[C---:B------:R-:W-:Y:S01]  /*87c0*/  FMUL.FTZ R36, R4.reuse, R34 ;  /* 0x0000002204247220 */ /* 0x040fe20000410000 */
[----:B------:R-:W-:Y:S01]  /*87d0*/  FMUL.FTZ R38, R4, R32 ;  /* 0x0000002004267220 */ /* 0x000fe20000410000 */
[----:B------:R-:W-:-:S02]  /*87e0*/  HADD2.F32 R28, -RZ, R14.H1_H1 ;  /* 0x3000000eff1c7230 */ /* 0x000fc40000004100 */
[----:B------:R-:W-:Y:S01]  /*87f0*/  FMUL.FTZ R35, R27, R15 ;  /* 0x0000000f1b237220 */ /* 0x000fe20000410000 */
[----:B------:R-:W-:Y:S02]  /*8800*/  HADD2.F32 R5, -RZ, R5.H1_H1 ;  /* 0x30000005ff057230 */ /* 0x000fe40000004100 */
[C---:B------:R-:W-:Y:S01]  /*8810*/  FFMA.FTZ R36, R7.reuse, R32, -R36 ;  /* 0x0000002007247223 */ /* 0x040fe20000010824 */
[----:B------:R-:W-:Y:S02]  /*8820*/  HADD2.F32 R14, -RZ, R39.H0_H0 ;  /* 0x20000027ff0e7230 */ /* 0x000fe40000004100 */
[----:B------:R-:W-:Y:S01]  /*8830*/  FFMA.FTZ R29, R7, R34, R38 ;  /* 0x00000022071d7223 */ /* 0x000fe20000010026 */
[----:B------:R-:W-:Y:S02]  /*8840*/  HADD2.F32 R4, -RZ, R41.H0_H0 ;  /* 0x20000029ff047230 */ /* 0x000fe40000004100 */
[----:B------:R-:W-:Y:S01]  /*8850*/  FMUL.FTZ R33, R27, R28 ;  /* 0x0000001c1b217220 */ /* 0x000fe20000410000 */
[----:B------:R-:W-:-:S02]  /*8860*/  FMUL.FTZ R7, R5, R14 ;  /* 0x0000000e05077220 */ /* 0x000fc40000410000 */
[----:B------:R-:W-:Y:S01]  /*8870*/  FMUL.FTZ R27, R5, R4 ;  /* 0x00000004051b7220 */ /* 0x000fe20000410000 */
[C---:B------:R-:W-:Y:S01]  /*8880*/  FFMA.FTZ R33, R26.reuse, R15, -R33 ;  /* 0x0000000f1a217223 */ /* 0x040fe20000010821 */
[----:B------:R-:W-:Y:S01]  /*8890*/  FFMA.FTZ R26, R26, R28, R35 ;  /* 0x0000001c1a1a7223 */ /* 0x000fe20000010023 */
[C---:B------:R-:W-:Y:S01]  /*88a0*/  FFMA.FTZ R5, R6.reuse, R4, -R7 ;  /* 0x0000000406057223 */ /* 0x040fe20000010807 */
[----:B------:R-:W-:Y:S01]  /*88b0*/  FFMA.FTZ R14, R6, R14, R27 ;  /* 0x0000000e060e7223 */ /* 0x000fe2000001001b */
[----:B------:R-:W-:Y:S02]  /*88c0*/  F2FP.F16.F32.PACK_AB R7, R40, R37 ;  /* 0x000000252807723e */ /* 0x000fe400000000ff */
[----:B------:R-:W-:Y:S02]  /*88d0*/  F2FP.F16.F32.PACK_AB R6, R26, R33 ;  /* 0x000000211a06723e */ /* 0x000fe400000000ff */
[----:B------:R-:W-:Y:S02]  /*88e0*/  F2FP.F16.F32.PACK_AB R4, R29, R36 ;  /* 0x000000241d04723e */ /* 0x000fe400000000ff */
[----:B------:R-:W-:-:S05]  /*88f0*/  F2FP.F16.F32.PACK_AB R5, R14, R5 ;  /* 0x000000050e05723e */ /* 0x000fca00000000ff */
[----:B------:R3:W-:Y:S02]  /*8900*/  STS.128 [R0+0x10a00], R4 ;  /* 0x010a000400007388 */ /* 0x0007e40000000c00 */
.L_x_401:
[----:B------:R-:W-:Y:S05]  /*8910*/  BSYNC B1 ;  /* 0x0000000000017941 */ /* 0x000fea0003800000 */
.L_x_400:
[----:B------:R-:W-:Y:S04]  /*8920*/  BSSY B1, `(.L_x_402) ;  /* 0x000002c000017945 */ /* 0x000fe80003800000 */
[----:B------:R-:W-:Y:S05]  /*8930*/  @P3 BRA `(.L_x_403) ;  /* 0x0000000000a83947 */ /* 0x000fea0003800000 */
[----:B0123--:R-:W0:Y:S01]  /*8940*/  LDS.128 R4, [R3+0x13a00] ;  /* 0x013a000003047984 */ /* 0x00fe220000000c00 */
[----:B------:R-:W-:Y:S01]  /*8950*/  SHF.R.U32.HI R27, RZ, 0x10, R31 ;  /* 0x00000010ff1b7819 */ /* 0x000fe2000001161f */
[----:B------:R-:W-:Y:S01]  /*8960*/  HADD2.F32 R26, -RZ, R13.H0_H0 ;  /* 0x2000000dff1a7230 */ /* 0x000fe20000004100 */
[--C-:B------:R-:W-:Y:S01]  /*8970*/  SHF.R.U32.HI R29, RZ, 0x10, R25.reuse ;  /* 0x00000010ff1d7819 */ /* 0x100fe20000011619 */
[----:B------:R-:W-:Y:S01]  /*8980*/  HADD2.F32 R28, -RZ, R12.H0_H0 ;  /* 0x2000000cff1c7230 */ /* 0x000fe20000004100 */
[----:B------:R-:W-:Y:S01]  /*8990*/  SHF.R.U64 R33, R24, 0x10, R25 ;  /* 0x0000001018217819 */ /* 0x000fe20000001219 */
[----:B------:R-:W-:Y:S01]  /*89a0*/  HADD2.F32 R27, -RZ, R27.H0_H0 ;  /* 0x2000001bff1b7230 */ /* 0x000fe20000004100 */
[----:B------:R-:W-:Y:S01]  /*89b0*/  SHF.R.U64 R35, R30, 0x10, R31 ;  /* 0x000000101e237819 */ /* 0x000fe2000000121f */
[----:B------:R-:W-:Y:S02]  /*89c0*/  HADD2.F32 R29, -RZ, R29.H0_H0 ;  /* 0x2000001dff1d7230 */ /* 0x000fe40000004100 */
[----:B------:R-:W-:-:S02]  /*89d0*/  HADD2.F32 R13, -RZ, R13.H1_H1 ;  /* 0x3000000dff0d7230 */ /* 0x000fc40000004100 */
[--C-:B0-----:R-:W-:Y:S02]  /*89e0*/  HADD2.F32 R25, -RZ, R7.reuse.H1_H1 ;  /* 0x30000007ff197230 */ /* 0x101fe40000004100 */
[----:B------:R-:W-:Y:S02]  /*89f0*/  HADD2.F32 R24, -RZ, R7.H0_H0 ;  /* 0x20000007ff187230 */ /* 0x000fe40000004100 */
[--C-:B------:R-:W-:Y:S02]  /*8a00*/  HADD2.F32 R7, -RZ, R4.reuse.H0_H0 ;  /* 0x20000004ff077230 */ /* 0x100fe40000004100 */
[C---:B------:R-:W-:Y:S01]  /*8a10*/  FMUL.FTZ R31, R25.reuse, R29 ;  /* 0x0000001d191f7220 */ /* 0x040fe20000410000 */
[----:B------:R-:W-:Y:S02]  /*8a20*/  HADD2.F32 R4, -RZ, R4.H1_H1 ;  /* 0x30000004ff047230 */ /* 0x000fe40000004100 */
[----:B------:R-:W-:Y:S01]  /*8a30*/  FMUL.FTZ R32, R25, R27 ;  /* 0x0000001b19207220 */ /* 0x000fe20000410000 */
[----:B------:R-:W-:-:S02]  /*8a40*/  HADD2.F32 R14, -RZ, R6.H0_H0 ;  /* 0x20000006ff0e7230 */ /* 0x000fc40000004100 */
[C---:B------:R-:W-:Y:S01]  /*8a50*/  FFMA.FTZ R31, R24.reuse, R27, -R31 ;  /* 0x0000001b181f7223 */ /* 0x040fe2000001081f */
[----:B------:R-:W-:Y:S02]  /*8a60*/  HADD2.F32 R15, -RZ, R6.H1_H1 ;  /* 0x30000006ff0f7230 */ /* 0x000fe40000004100 */
[----:B------:R-:W-:Y:S01]  /*8a70*/  FFMA.FTZ R34, R24, R29, R32 ;  /* 0x0000001d18227223 */ /* 0x000fe20000010020 */
[--C-:B------:R-:W-:Y:S02]  /*8a80*/  HADD2.F32 R6, -RZ, R5.reuse.H0_H0 ;  /* 0x20000005ff067230 */ /* 0x100fe40000004100 */
[C---:B------:R-:W-:Y:S01]  /*8a90*/  FMUL.FTZ R30, R4.reuse, R28 ;  /* 0x0000001c041e7220 */ /* 0x040fe20000410000 */
[----:B------:R-:W-:Y:S01]  /*8aa0*/  FMUL.FTZ R32, R4, R26 ;  /* 0x0000001a04207220 */ /* 0x000fe20000410000 */
[----:B------:R-:W-:Y:S02]  /*8ab0*/  HADD2.F32 R24, -RZ, R12.H1_H1 ;  /* 0x3000000cff187230 */ /* 0x000fe40000004100 */
[----:B------:R-:W-:Y:S01]  /*8ac0*/  FMUL.FTZ R29, R15, R13 ;  /* 0x0000000d0f1d7220 */ /* 0x000fe20000410000 */
[----:B------:R-:W-:-:S02]  /*8ad0*/  HADD2.F32 R5, -RZ, R5.H1_H1 ;  /* 0x30000005ff057230 */ /* 0x000fc40000004100 */
[C---:B------:R-:W-:Y:S01]  /*8ae0*/  FFMA.FTZ R30, R7.reuse, R26, -R30 ;  /* 0x0000001a071e7223 */ /* 0x040fe2000001081e */
[----:B------:R-:W-:Y:S02]  /*8af0*/  HADD2.F32 R12, -RZ, R33.H0_H0 ;  /* 0x20000021ff0c7230 */ /* 0x000fe40000004100 */
[----:B------:R-:W-:Y:S01]  /*8b00*/  FFMA.FTZ R25, R7, R28, R32 ;  /* 0x0000001c07197223 */ /* 0x000fe20000010020 */
[----:B------:R-:W-:Y:S02]  /*8b10*/  HADD2.F32 R4, -RZ, R35.H0_H0 ;  /* 0x20000023ff047230 */ /* 0x000fe40000004100 */
[----:B------:R-:W-:Y:S01]  /*8b20*/  FMUL.FTZ R27, R15, R24 ;  /* 0x000000180f1b7220 */ /* 0x000fe20000410000 */
[C---:B------:R-:W-:Y:S02]  /*8b30*/  FMUL.FTZ R7, R5.reuse, R12 ;  /* 0x0000000c05077220 */ /* 0x040fe40000410000 */
[----:B------:R-:W-:Y:S01]  /*8b40*/  FMUL.FTZ R15, R5, R4 ;  /* 0x00000004050f7220 */ /* 0x000fe20000410000 */
[C---:B------:R-:W-:Y:S01]  /*8b50*/  FFMA.FTZ R27, R14.reuse, R13, -R27 ;  /* 0x0000000d0e1b7223 */ /* 0x040fe2000001081b */
[----:B------:R-:W-:Y:S01]  /*8b60*/  FFMA.FTZ R14, R14, R24, R29 ;  /* 0x000000180e0e7223 */ /* 0x000fe2000001001d */
[C---:B------:R-:W-:Y:S01]  /*8b70*/  FFMA.FTZ R5, R6.reuse, R4, -R7 ;  /* 0x0000000406057223 */ /* 0x040fe20000010807 */
[----:B------:R-:W-:Y:S01]  /*8b80*/  FFMA.FTZ R12, R6, R12, R15 ;  /* 0x0000000c060c7223 */ /* 0x000fe2000001000f */
[----:B------:R-:W-:-:S02]  /*8b90*/  F2FP.F16.F32.PACK_AB R7, R34, R31 ;  /* 0x0000001f2207723e */ /* 0x000fc400000000ff */
[----:B------:R-:W-:Y:S02]  /*8ba0*/  F2FP.F16.F32.PACK_AB R6, R14, R27 ;  /* 0x0000001b0e06723e */ /* 0x000fe400000000ff */
[----:B------:R-:W-:Y:S02]  /*8bb0*/  F2FP.F16.F32.PACK_AB R4, R25, R30 ;  /* 0x0000001e1904723e */ /* 0x000fe400000000ff */
[----:B------:R-:W-:-:S05]  /*8bc0*/  F2FP.F16.F32.PACK_AB R5, R12, R5 ;  /* 0x000000050c05723e */ /* 0x000fca00000000ff */
[----:B------:R4:W-:Y:S02]  /*8bd0*/  STS.128 [R3+0x13a00], R4 ;  /* 0x013a000403007388 */ /* 0x0009e40000000c00 */
.L_x_403:
[----:B------:R-:W-:Y:S05]  /*8be0*/  BSYNC B1 ;  /* 0x0000000000017941 */ /* 0x000fea0003800000 */
.L_x_402:
[----:B------:R-:W-:Y:S05]  /*8bf0*/  @P4 BRA `(.L_x_393) ;  /* 0x0000001c00144947 */ /* 0x000fea0003800000 */
[----:B01234-:R-:W0:Y:S01]  /*8c00*/  LDS.128 R4, [R0+0x13a00] ;  /* 0x013a000000047984 */ /* 0x01fe220000000c00 */
[----:B------:R-:W-:Y:S01]  /*8c10*/  SHF.R.U64 R26, R20, 0x10, R21 ;  /* 0x00000010141a7819 */ /* 0x000fe20000001215 */
[--C-:B------:R-:W-:Y:S01]  /*8c20*/  HADD2.F32 R15, -RZ, R10.reuse.H0_H0 ;  /* 0x2000000aff0f7230 */ /* 0x100fe20000004100 */
[----:B------:R-:W-:Y:S01]  /*8c30*/  SHF.R.U32.HI R20, RZ, 0x10, R9 ;  /* 0x00000010ff147819 */ /* 0x000fe20000011609 */
[----:B------:R-:W-:Y:S01]  /*8c40*/  HADD2.F32 R13, -RZ, R11.H0_H0 ;  /* 0x2000000bff0d7230 */ /* 0x000fe20000004100 */
[----:B------:R-:W-:Y:S01]  /*8c50*/  SHF.R.U32.HI R14, RZ, 0x10, R21 ;  /* 0x00000010ff0e7819 */ /* 0x000fe20000011615 */
[----:B------:R-:W-:Y:S01]  /*8c60*/  HADD2.F32 R10, -RZ, R10.H1_H1 ;  /* 0x3000000aff0a7230 */ /* 0x000fe20000004100 */
[----:B------:R-:W-:Y:S01]  /*8c70*/  SHF.R.U64 R25, R8, 0x10, R9 ;  /* 0x0000001008197819 */ /* 0x000fe20000001209 */
[----:B------:R-:W-:Y:S02]  /*8c80*/  HADD2.F32 R20, -RZ, R20.H0_H0 ;  /* 0x20000014ff147230 */ /* 0x000fe40000004100 */
[----:B------:R-:W-:-:S02]  /*8c90*/  HADD2.F32 R14, -RZ, R14.H0_H0 ;  /* 0x2000000eff0e7230 */ /* 0x000fc40000004100 */
[----:B------:R-:W-:Y:S02]  /*8ca0*/  HADD2.F32 R11, -RZ, R11.H1_H1 ;  /* 0x3000000bff0b7230 */ /* 0x000fe40000004100 */
[--C-:B0-----:R-:W-:Y:S02]  /*8cb0*/  HADD2.F32 R12, -RZ, R7.reuse.H1_H1 ;  /* 0x30000007ff0c7230 */ /* 0x101fe40000004100 */
[--C-:B------:R-:W-:Y:S02]  /*8cc0*/  HADD2.F32 R3, -RZ, R4.reuse.H0_H0 ;  /* 0x20000004ff037230 */ /* 0x100fe40000004100 */
[----:B------:R-:W-:Y:S02]  /*8cd0*/  HADD2.F32 R9, -RZ, R7.H0_H0 ;  /* 0x20000007ff097230 */ /* 0x000fe40000004100 */
[C---:B------:R-:W-:Y:S01]  /*8ce0*/  FMUL.FTZ R24, R12.reuse, R20 ;  /* 0x000000140c187220 */ /* 0x040fe20000410000 */
[----:B------:R-:W-:Y:S02]  /*8cf0*/  HADD2.F32 R4, -RZ, R4.H1_H1 ;  /* 0x30000004ff047230 */ /* 0x000fe40000004100 */
[----:B------:R-:W-:Y:S01]  /*8d00*/  FMUL.FTZ R21, R12, R14 ;  /* 0x0000000e0c157220 */ /* 0x000fe20000410000 */
[----:B------:R-:W-:-:S02]  /*8d10*/  HADD2.F32 R7, -RZ, R6.H0_H0 ;  /* 0x20000006ff077230 */ /* 0x000fc40000004100 */
[C---:B------:R-:W-:Y:S01]  /*8d20*/  FFMA.FTZ R24, R9.reuse, R14, -R24 ;  /* 0x0000000e09187223 */ /* 0x040fe20000010818 */
[----:B------:R-:W-:Y:S02]  /*8d30*/  HADD2.F32 R8, -RZ, R6.H1_H1 ;  /* 0x30000006ff087230 */ /* 0x000fe40000004100 */
[C---:B------:R-:W-:Y:S01]  /*8d40*/  FMUL.FTZ R12, R4.reuse, R15 ;  /* 0x0000000f040c7220 */ /* 0x040fe20000410000 */
[--C-:B------:R-:W-:Y:S02]  /*8d50*/  HADD2.F32 R6, -RZ, R5.reuse.H0_H0 ;  /* 0x20000005ff067230 */ /* 0x100fe40000004100 */
[----:B------:R-:W-:Y:S01]  /*8d60*/  FFMA.FTZ R21, R9, R20, R21 ;  /* 0x0000001409157223 */ /* 0x000fe20000010015 */
[-C--:B------:R-:W-:Y:S01]  /*8d70*/  FMUL.FTZ R14, R4, R13.reuse ;  /* 0x0000000d040e7220 */ /* 0x080fe20000410000 */
[----:B------:R-:W-:Y:S02]  /*8d80*/  HADD2.F32 R5, -RZ, R5.H1_H1 ;  /* 0x30000005ff057230 */ /* 0x000fe40000004100 */
[----:B------:R-:W-:Y:S01]  /*8d90*/  FFMA.FTZ R12, R3, R13, -R12 ;  /* 0x0000000d030c7223 */ /* 0x000fe2000001080c */
[----:B------:R-:W-:-:S02]  /*8da0*/  HADD2.F32 R9, -RZ, R25.H0_H0 ;  /* 0x20000019ff097230 */ /* 0x000fc40000004100 */
[----:B------:R-:W-:Y:S01]  /*8db0*/  FFMA.FTZ R3, R3, R15, R14 ;  /* 0x0000000f03037223 */ /* 0x000fe2000001000e */
[----:B------:R-:W-:Y:S02]  /*8dc0*/  HADD2.F32 R4, -RZ, R26.H0_H0 ;  /* 0x2000001aff047230 */ /* 0x000fe40000004100 */
[C---:B------:R-:W-:Y:S01]  /*8dd0*/  FMUL.FTZ R14, R8.reuse, R10 ;  /* 0x0000000a080e7220 */ /* 0x040fe20000410000 */
[----:B------:R-:W-:Y:S01]  /*8de0*/  FMUL.FTZ R15, R8, R11 ;  /* 0x0000000b080f7220 */ /* 0x000fe20000410000 */
[C---:B------:R-:W-:Y:S01]  /*8df0*/  FMUL.FTZ R13, R5.reuse, R9 ;  /* 0x00000009050d7220 */ /* 0x040fe20000410000 */
        /* <DEDUP_REMOVED lines=9> */
[----:B------:R0:W-:Y:S01]  /*8e90*/  STS.128 [R0+0x13a00], R4 ;  /* 0x013a000400007388 */ /* 0x0001e20000000c00 */
[----:B------:R-:W-:Y:S05]  /*8ea0*/  BRA `(.L_x_393) ;  /* 0x0000001800687947 */ /* 0x000fea0003800000 */
.L_x_384:
        /* <DEDUP_REMOVED lines=15> */
[----:B------:R-:W2:Y:S01]  /*8fa0*/  LDL R8, [R1+0x2c] ;  /* 0x00002c0001087983 */ /* 0x000ea20000100800 */
[----:B------:R-:W-:-:S03]  /*8fb0*/  ULDC UR4, c[0x0][0x3d4] ;  /* 0x0000f50000047ab9 */ /* 0x000fc60000000800 */
[----:B------:R-:W3:Y:S01]  /*8fc0*/  LDL R3, [R1+0x34] ;  /* 0x0000340001037983 */ /* 0x000ee20000100800 */
[----:B------:R-:W-:Y:S02]  /*8fd0*/  ISETP.GE.AND P1, PT, R144, UR4, PT ;  /* 0x0000000490007c0c */ /* 0x000fe4000bf26270 */
        /* <DEDUP_REMOVED lines=12> */
[----:B------:R0:W5:Y:S04]  /*90a0*/  @!P1 LDG.E.128 R32, desc[UR60][R48.64] ;  /* 0x0000003c30209981 */ /* 0x000168000c1e1d00 */
[----:B------:R0:W5:Y:S01]  /*90b0*/  @!P1 LDG.E.128 R4, desc[UR60][R46.64] ;  /* 0x0000003c2e049981 */ /* 0x000162000c1e1d00 */
[----:B--2---:R-:W-:Y:S02]  /*90c0*/  ISETP.GE.AND P2, PT, R8, UR4, PT ;  /* 0x0000000408007c0c */ /* 0x004fe4000bf46270 */
[----:B---3--:R-:W-:-:S11]  /*90d0*/  ISETP.GE.AND P3, PT, R3, UR4, PT ;  /* 0x0000000403007c0c */ /* 0x008fd6000bf66270 */
[----:B------:R0:W5:Y:S04]  /*90e0*/  @!P2 LDG.E.128 R36, desc[UR60][R48.64+0x20] ;  /* 0x0000203c3024a981 */ /* 0x000168000c1e1d00 */
[----:B------:R0:W5:Y:S04]  /*90f0*/  @!P3 LDG.E.128 R40, desc[UR60][R48.64+0x40] ;  /* 0x0000403c3028b981 */ /* 0x000168000c1e1d00 */
[----:B------:R0:W5:Y:S04]  /*9100*/  @!P2 LDG.E.128 R24, desc[UR60][R46.64+0x20] ;  /* 0x0000203c2e18a981 */ /* 0x000168000c1e1d00 */
[----:B------:R0:W5:Y:S02]  /*9110*/  @!P3 LDG.E.128 R28, desc[UR60][R46.64+0x40] ;  /* 0x0000403c2e1cb981 */ /* 0x000164000c1e1d00 */
.L_x_405:
[----:B------:R-:W-:Y:S05]  /*9120*/  BSYNC B1 ;  /* 0x0000000000017941 */ /* 0x000fea0003800000 */
.L_x_404:
[----:B------:R-:W2:Y:S01]  /*9130*/  LDL R10, [R1+0x78] ;  /* 0x00007800010a7983 */ /* 0x000ea20000100800 */
[----:B-----5:R-:W-:Y:S01]  /*9140*/  IMAD.MOV.U32 R0, RZ, RZ, R4 ;  /* 0x000000ffff007224 */ /* 0x020fe200078e0004 */
[----:B------:R-:W-:Y:S01]  /*9150*/  MOV R3, R5 ;  /* 0x0000000500037202 */ /* 0x000fe20000000f00 */
[----:B------:R-:W-:Y:S01]  /*9160*/  IMAD.MOV.U32 R8, RZ, RZ, R6 ;  /* 0x000000ffff087224 */ /* 0x000fe200078e0006 */
[----:B------:R-:W-:Y:S01]  /*9170*/  UMOV UR4, 0xffffffff ;  /* 0xffffffff00047882 */ /* 0x000fe20000000000 */
[----:B------:R-:W-:Y:S01]  /*9180*/  IMAD.MOV.U32 R9, RZ, RZ, R25 ;  /* 0x000000ffff097224 */ /* 0x000fe200078e0019 */
[----:B------:R-:W-:Y:S01]  /*9190*/  PRMT R55, R3, 0x7610, R55 ;  /* 0x0000761003377816 */ /* 0x000fe20000000037 */
[----:B------:R-:W-:Y:S01]  /*91a0*/  IMAD.MOV.U32 R3, RZ, RZ, R24 ;  /* 0x000000ffff037224 */ /* 0x000fe200078e0018 */
[----:B------:R-:W-:Y:S01]  /*91b0*/  PRMT R59, R0, 0x5410, R8 ;  /* 0x00005410003b7816 */ /* 0x000fe20000000008 */
[----:B------:R-:W-:-:S03]  /*91c0*/  IMAD.MOV.U32 R0, RZ, RZ, R7 ;  /* 0x000000ffff007224 */ /* 0x000fc600078e0007 */
[----:B0-----:R-:W-:Y:S02]  /*91d0*/  PRMT R46, R3, 0x5410, R9 ;  /* 0x00005410032e7816 */ /* 0x001fe40000000009 */
[----:B------:R-:W-:Y:S02]  /*91e0*/  PRMT R61, R0, 0x7610, R61 ;  /* 0x00007610003d7816 */ /* 0x000fe4000000003d */
[----:B--2---:R-:W-:Y:S01]  /*91f0*/  LEA.HI R0, R10, R10, RZ, 0x1 ;  /* 0x0000000a0a007211 */ /* 0x004fe200078f08ff */
[----:B------:R-:W-:Y:S06]  /*9200*/  BRA.DIV UR4, `(.L_x_406) ;  /* 0x0000013204f87947 */ /* 0x000fec000b800000 */
.L_x_571:
[----:B------:R-:W-:Y:S01]  /*9210*/  UMOV UR4, 0xffffffff ;  /* 0xffffffff00047882 */ /* 0x000fe20000000000 */
[----:B------:R-:W-:Y:S02]  /*9220*/  LOP3.LUT R0, R0, 0xfffffffe, RZ, 0xc0, !PT ;  /* 0xfffffffe00007812 */ /* 0x000fe400078ec0ff */
[----:B------:R-:W-:Y:S05]  /*9230*/  BRA.DIV UR4, `(.L_x_407) ;  /* 0x0000013604147947 */ /* 0x000fea000b800000 */
.L_x_574:
[----:B------:R-:W-:Y:S01]  /*9240*/  UMOV UR4, 0xffffffff ;  /* 0xffffffff00047882 */ /* 0x000fe20000000000 */
[----:B------:R-:W-:Y:S02]  /*9250*/  IMAD.IADD R0, R10, 0x1, -R0 ;  /* 0x000000010a007824 */ /* 0x000fe400078e0a00 */
[----:B------:R-:W-:Y:S05]  /*9260*/  BRA.DIV UR4, `(.L_x_408) ;  /* 0x0000013604307947 */ /* 0x000fea000b800000 */
.L_x_577:
[----:B------:R-:W-:Y:S01]  /*9270*/  UMOV UR4, 0xffffffff ;  /* 0xffffffff00047882 */ /* 0x000fe20000000000 */
[----:B------:R-:W-:Y:S02]  /*9280*/  SHF.L.U32 R3, R0, 0x1f, RZ ;  /* 0x0000001f00037819 */ /* 0x000fe400000006ff */
[----:B------:R-:W-:Y:S05]  /*9290*/  BRA.DIV UR4, `(.L_x_409) ;  /* 0x00000136044c7947 */ /* 0x000fea000b800000 */
.L_x_580:
[----:B------:R-:W0:Y:S01]  /*92a0*/  SYNCS.PHASECHK.TRANS64.TRYWAIT P1, [R18+URZ+0x31c00], R3 ;  /* 0x031c0003120075a7 */ /* 0x000e22000802017f */
[----:B------:R-:W-:Y:S01]  /*92b0*/  IMAD.MOV.U32 R0, RZ, RZ, R26 ;  /* 0x000000ffff007224 */ /* 0x000fe200078e001a */
[----:B------:R-:W-:Y:S01]  /*92c0*/  MOV R9, R28 ;  /* 0x0000001c00097202 */ /* 0x000fe20000000f00 */
[----:B------:R-:W-:Y:S01]  /*92d0*/  IMAD.MOV.U32 R8, RZ, RZ, R27 ;  /* 0x000000ffff087224 */ /* 0x000fe200078e001b */
[----:B------:R-:W-:Y:S01]  /*92e0*/  BSSY B1, `(.L_x_410) ;  /* 0x000001c000017945 */ /* 0x000fe20003800000 */
[----:B------:R-:W-:-:S03]  /*92f0*/  IMAD.MOV.U32 R10, RZ, RZ, R29 ;  /* 0x000000ffff0a7224 */ /* 0x000fc600078e001d */
[----:B------:R-:W-:Y:S01]  /*9300*/  PRMT R47, R0, 0x5410, R8 ;  /* 0x00005410002f7816 */ /* 0x000fe20000000008 */
        /* <DEDUP_REMOVED lines=25> */
.L_x_581:
[----:B------:R-:W-:Y:S05]  /*94a0*/  BSYNC B1 ;  /* 0x0000000000017941 */ /* 0x000fea0003800000 */
.L_x_410:
[----:B------:R-:W-:Y:S01]  /*94b0*/  PRMT R45, R0, 0x5410, R8 ;  /* 0x00005410002d7816 */ /* 0x000fe20000000008 */
[----:B------:R-:W-:Y:S06]  /*94c0*/  @P0 BRA `(.L_x_393) ;  /* 0x0000001000e00947 */ /* 0x000fec0003800000 */
[----:B------:R-:W2:Y:S01]  /*94d0*/  LDL R71, [R1+0x2c] ;  /* 0x00002c0001477983 */ /* 0x000ea20000100800 */
[----:B0-----:R-:W0:Y:S03]  /*94e0*/  LDC R3, c[0x0][0x3d4] ;  /* 0x0000f500ff037b82 */ /* 0x001e260000000800 */
[----:B------:R-:W3:Y:S04]  /*94f0*/  LDL R70, [R1+0x34] ;  /* 0x0000340001467983 */ /* 0x000ee80000100800 */
[----:B------:R4:W5:Y:S04]  /*9500*/  LDL R69, [R1+0x38] ;  /* 0x0000380001457983 */ /* 0x0009680000100800 */
[----:B------:R4:W5:Y:S04]  /*9510*/  LDL R68, [R1+0x40] ;  /* 0x0000400001447983 */ /* 0x0009680000100800 */
[----:B------:R4:W5:Y:S01]  /*9520*/  LDL R67, [R1+0x3c] ;  /* 0x00003c0001437983 */ /* 0x0009620000100800 */
[----:B------:R-:W-:Y:S01]  /*9530*/  BSSY B1, `(.L_x_412) ;  /* 0x0000069000017945 */ /* 0x000fe20003800000 */
[----:B0-----:R-:W-:-:S02]  /*9540*/  ISETP.GE.AND P0, PT, R144, R3, PT ;  /* 0x000000039000720c */ /* 0x001fc40003f06270 */
[-C--:B--2---:R-:W-:Y:S02]  /*9550*/  ISETP.GE.AND P1, PT, R71, R3.reuse, PT ;  /* 0x000000034700720c */ /* 0x084fe40003f26270 */
[----:B---3--:R-:W-:-:S09]  /*9560*/  ISETP.GE.AND P2, PT, R70, R3, PT ;  /* 0x000000034600720c */ /* 0x008fd20003f46270 */
[----:B----4-:R-:W-:Y:S05]  /*9570*/  @P0 BRA `(.L_x_413) ;  /* 0x0000000400900947 */ /* 0x010fea0003800000 */
[----:B------:R-:W2:Y:S01]  /*9580*/  LDL R72, [R1+0x8c] ;  /* 0x00008c0001487983 */ /* 0x000ea20000100800 */
[----:B------:R-:W0:Y:S02]  /*9590*/  S2R R9, SR_TID.X ;  /* 0x0000000000097919 */ /* 0x000e240000002100 */
[----:B0-----:R-:W-:-:S04]  /*95a0*/  IADD3 R9, R9, -0x80, RZ ;  /* 0xffffff8009097810 */ /* 0x001fc80007ffe0ff */
[----:B------:R-:W-:-:S04]  /*95b0*/  LEA.HI R0, R9, R9, RZ, 0x1 ;  /* 0x0000000909007211 */ /* 0x000fc800078f08ff */
[----:B------:R-:W-:-:S05]  /*95c0*/  LOP3.LUT R0, R0, 0xfffffffe, RZ, 0xc0, !PT ;  /* 0xfffffffe00007812 */ /* 0x000fca00078ec0ff */
[----:B------:R-:W-:-:S05]  /*95d0*/  IMAD.IADD R0, R9, 0x1, -R0 ;  /* 0x0000000109007824 */ /* 0x000fca00078e0a00 */
[----:B------:R-:W-:-:S04]  /*95e0*/  LEA.HI R0, R3, R0, RZ, 0x1d ;  /* 0x0000000003007211 */ /* 0x000fc800078fe8ff */
[----:B------:R-:W-:-:S04]  /*95f0*/  SHF.R.S32.HI R9, RZ, 0x1f, R0 ;  /* 0x0000001fff097819 */ /* 0x000fc80000011400 */
[----:B------:R-:W-:Y:S01]  /*9600*/  LEA.HI R9, R9, R0, RZ, 0x2 ;  /* 0x0000000009097211 */ /* 0x000fe200078f10ff */
[----:B------:R-:W-:-:S03]  /*9610*/  IMAD.SHL.U32 R0, R0, 0x8, RZ ;  /* 0x0000000800007824 */ /* 0x000fc600078e00ff */
[----:B------:R-:W-:Y:S02]  /*9620*/  SHF.R.S32.HI R9, RZ, 0x2, R9 ;  /* 0x00000002ff097819 */ /* 0x000fe40000011409 */
[----:B-----5:R-:W-:-:S03]  /*9630*/  LOP3.LUT R0, R69, 0x18, R0, 0xf8, !PT ;  /* 0x0000001845007812 */ /* 0x020fc600078ef800 */
[----:B------:R-:W-:Y:S01]  /*9640*/  IMAD R12, R9, 0x1800, R68 ;  /* 0x00001800090c7824 */ /* 0x000fe200078e0244 */
[----:B------:R-:W-:-:S05]  /*9650*/  LOP3.LUT R13, R0, R67, RZ, 0x3c, !PT ;  /* 0x00000043000d7212 */ /* 0x000fca00078e3cff */
[----:B------:R-:W-:-:S04]  /*9660*/  IMAD.IADD R13, R12, 0x1, R13 ;  /* 0x000000010c0d7824 */ /* 0x000fc800078e020d */
[----:B------:R-:W-:-:S05]  /*9670*/  IMAD R0, R13, 0x2, R18 ;  /* 0x000000020d007824 */ /* 0x000fca00078e0212 */
[----:B-1----:R-:W0:Y:S01]  /*9680*/  LDS.128 R12, [R0+0xda00] ;  /* 0x00da0000000c7984 */ /* 0x002e220000000c00 */
[----:B------:R-:W-:Y:S01]  /*9690*/  HADD2.F32 R55, -RZ, R55.H0_H0 ;  /* 0x20000037ff377230 */ /* 0x000fe20000004100 */
[--C-:B------:R-:W-:Y:S01]  /*96a0*/  SHF.R.U64 R32, R32, 0x10, R33.reuse ;  /* 0x0000001020207819 */ /* 0x100fe20000001221 */
[----:B------:R-:W-:Y:S01]  /*96b0*/  HADD2.F32 R54, -RZ, R54.H0_H0 ;  /* 0x20000036ff367230 */ /* 0x000fe20000004100 */
[----:B------:R-:W-:Y:S02]  /*96c0*/  SHF.R.U32.HI R57, RZ, 0x10, R33 ;  /* 0x00000010ff397819 */ /* 0x000fe40000011621 */
[--C-:B------:R-:W-:Y:S02]  /*96d0*/  SHF.R.U64 R33, R4, 0x10, R5.reuse ;  /* 0x0000001004217819 */ /* 0x100fe40000001205 */
[----:B------:R-:W-:Y:S02]  /*96e0*/  SHF.R.U32.HI R56, RZ, 0x10, R5 ;  /* 0x00000010ff387819 */ /* 0x000fe40000011605 */
[----:B------:R-:W-:-:S02]  /*96f0*/  SHF.R.U64 R5, R6, 0x10, R7 ;  /* 0x0000001006057819 */ /* 0x000fc40000001207 */
[----:B------:R-:W-:Y:S01]  /*9700*/  SHF.R.U32.HI R63, RZ, 0x10, R7 ;  /* 0x00000010ff3f7819 */ /* 0x000fe20000011607 */
[----:B------:R-:W-:Y:S01]  /*9710*/  HADD2.F32 R56, -RZ, R56.H0_H0 ;  /* 0x20000038ff387230 */ /* 0x000fe20000004100 */
[--C-:B------:R-:W-:Y:S02]  /*9720*/  SHF.R.U32.HI R65, RZ, 0x10, R35.reuse ;  /* 0x00000010ff417819 */ /* 0x100fe40000011623 */
[----:B------:R-:W-:Y:S01]  /*9730*/  SHF.R.U64 R4, R34, 0x10, R35 ;  /* 0x0000001022047819 */ /* 0x000fe20000001223 */
[----:B0-----:R-:W-:-:S05]  /*9740*/  HADD2.F32 R50, -RZ, R13.H0_H0 ;  /* 0x2000000dff327230 */ /* 0x001fca0000004100 */
[C---:B------:R-:W-:Y:S01]  /*9750*/  FMUL.FTZ R58, R50.reuse, R55 ;  /* 0x00000037323a7220 */ /* 0x040fe20000410000 */
[----:B------:R-:W-:Y:S01]  /*9760*/  FMUL.FTZ R60, R50, R54 ;  /* 0x00000036323c7220 */ /* 0x000fe20000410000 */
[----:B------:R-:W-:Y:S02]  /*9770*/  HADD2.F32 R51, -RZ, R13.H1_H1 ;  /* 0x3000000dff337230 */ /* 0x000fe40000004100 */
[----:B------:R-:W-:Y:S02]  /*9780*/  HADD2.F32 R13, -RZ, R12.H0_H0 ;  /* 0x2000000cff0d7230 */ /* 0x000fe40000004100 */
[----:B------:R-:W-:Y:S02]  /*9790*/  HADD2.F32 R50, -RZ, R57.H0_H0 ;  /* 0x20000039ff327230 */ /* 0x000fe40000004100 */
[C---:B------:R-:W-:Y:S01]  /*97a0*/  FMUL.FTZ R62, R51.reuse, R56 ;  /* 0x00000038333e7220 */ /* 0x040fe20000410000 */
[----:B------:R-:W-:Y:S02]  /*97b0*/  HADD2.F32 R52, -RZ, R14.H0_H0 ;  /* 0x2000000eff347230 */ /* 0x000fe40000004100 */
[----:B------:R-:W-:Y:S01]  /*97c0*/  FMUL.FTZ R64, R51, R50 ;  /* 0x0000003233407220 */ /* 0x000fe20000410000 */
[----:B------:R-:W-:-:S02]  /*97d0*/  HADD2.F32 R51, -RZ, R59.H1_H1 ;  /* 0x3000003bff337230 */ /* 0x000fc40000004100 */
[--C-:B------:R-:W-:Y:S02]  /*97e0*/  HADD2.F32 R53, -RZ, R15.reuse.H0_H0 ;  /* 0x2000000fff357230 */ /* 0x100fe40000004100 */
[----:B------:R-:W-:Y:S02]  /*97f0*/  HADD2.F32 R15, -RZ, R15.H1_H1 ;  /* 0x3000000fff0f7230 */ /* 0x000fe40000004100 */
[----:B------:R-:W-:Y:S02]  /*9800*/  HADD2.F32 R12, -RZ, R12.H1_H1 ;  /* 0x3000000cff0c7230 */ /* 0x000fe40000004100 */
[----:B------:R-:W-:Y:S02]  /*9810*/  HADD2.F32 R14, -RZ, R14.H1_H1 ;  /* 0x3000000eff0e7230 */ /* 0x000fe40000004100 */
[----:B------:R-:W-:Y:S01]  /*9820*/  HADD2.F32 R33, -RZ, R33.H0_H0 ;  /* 0x20000021ff217230 */ /* 0x000fe20000004100 */
[----:B--2---:R-:W0:Y:S02]  /*9830*/  LDS.128 R8, [R72] ;  /* 0x0000000048087984 */ /* 0x004e240000000c00 */
[----:B0-----:R-:W-:-:S05]  /*9840*/  HADD2.F32 R7, -RZ, R9.H0_H0 ;  /* 0x20000009ff077230 */ /* 0x001fca0000004100 */
[C---:B------:R-:W-:Y:S01]  /*9850*/  FFMA.FTZ R58, R7.reuse, R54, -R58 ;  /* 0x00000036073a7223 */ /* 0x040fe2000001083a */
[----:B------:R-:W-:Y:S02]  /*9860*/  HADD2.F32 R54, -RZ, R59.H0_H0 ;  /* 0x2000003bff367230 */ /* 0x000fe40000004100 */
[----:B------:R-:W-:Y:S01]  /*9870*/  FFMA.FTZ R60, R7, R55, R60 ;  /* 0x00000037073c7223 */ /* 0x000fe2000001003c */
[----:B------:R-:W-:Y:S02]  /*9880*/  HADD2.F32 R7, -RZ, R61.H1_H1 ;  /* 0x3000003dff077230 */ /* 0x000fe40000004100 */
[----:B------:R-:W-:Y:S02]  /*9890*/  HADD2.F32 R6, -RZ, R8.H0_H0 ;  /* 0x20000008ff067230 */ /* 0x000fe40000004100 */
[C---:B------:R-:W-:Y:S01]  /*98a0*/  FMUL.FTZ R55, R13.reuse, R54 ;  /* 0x000000360d377220 */ /* 0x040fe20000410000 */
[----:B------:R-:W-:Y:S01]  /*98b0*/  FMUL.FTZ R13, R13, R7 ;  /* 0x000000070d0d7220 */ /* 0x000fe20000410000 */
[----:B------:R-:W-:-:S02]  /*98c0*/  HADD2.F32 R9, -RZ, R9.H1_H1 ;  /* 0x30000009ff097230 */ /* 0x000fc40000004100 */
[C---:B------:R-:W-:Y:S01]  /*98d0*/  FFMA.FTZ R55, R6.reuse, R7, -R55 ;  /* 0x0000000706377223 */ /* 0x040fe20000010837 */
[----:B------:R-:W-:Y:S02]  /*98e0*/  HADD2.F32 R7, -RZ, R66.H0_H0 ;  /* 0x20000042ff077230 */ /* 0x000fe40000004100 */
[----:B------:R-:W-:Y:S01]  /*98f0*/  FFMA.FTZ R13, R6, R54, R13 ;  /* 0x00000036060d7223 */ /* 0x000fe2000001000d */
[----:B------:R-:W-:Y:S02]  /*9900*/  HADD2.F32 R54, -RZ, R61.H0_H0 ;  /* 0x2000003dff367230 */ /* 0x000fe40000004100 */
[C---:B------:R-:W-:Y:S01]  /*9910*/  FFMA.FTZ R57, R9.reuse, R50, -R62 ;  /* 0x0000003209397223 */ /* 0x040fe2000001083e */
[----:B------:R-:W-:Y:S01]  /*9920*/  FFMA.FTZ R59, R9, R56, R64 ;  /* 0x00000038093b7223 */ /* 0x000fe20000010040 */
[----:B------:R-:W-:Y:S02]  /*9930*/  HADD2.F32 R34, -RZ, R10.H0_H0 ;  /* 0x2000000aff227230 */ /* 0x000fe40000004100 */
[----:B------:R-:W-:Y:S01]  /*9940*/  FMUL.FTZ R9, R52, R51 ;  /* 0x0000003334097220 */ /* 0x000fe20000410000 */
[----:B------:R-:W-:-:S02]  /*9950*/  HADD2.F32 R35, -RZ, R11.H0_H0 ;  /* 0x2000000bff237230 */ /* 0x000fc40000004100 */
[-C--:B------:R-:W-:Y:S01]  /*9960*/  FMUL.FTZ R61, R52, R7.reuse ;  /* 0x00000007343d7220 */ /* 0x080fe20000410000 */
[----:B------:R-:W-:Y:S02]  /*9970*/  HADD2.F32 R6, -RZ, R66.H1_H1 ;  /* 0x30000042ff067230 */ /* 0x000fe40000004100 */
[C---:B------:R-:W-:Y:S01]  /*9980*/  FMUL.FTZ R62, R53.reuse, R54 ;  /* 0x00000036353e7220 */ /* 0x040fe20000410000 */
[----:B------:R-:W-:Y:S02]  /*9990*/  HADD2.F32 R52, -RZ, R63.H0_H0 ;  /* 0x2000003fff347230 */ /* 0x000fe40000004100 */
[----:B------:R-:W-:Y:S02]  /*99a0*/  HADD2.F32 R50, -RZ, R65.H0_H0 ;  /* 0x20000041ff327230 */ /* 0x000fe40000004100 */
[C---:B------:R-:W-:Y:S01]  /*99b0*/  FFMA.FTZ R56, R34.reuse, R7, -R9 ;  /* 0x0000000722387223 */ /* 0x040fe20000010809 */
[----:B------:R-:W-:Y:S02]  /*99c0*/  HADD2.F32 R11, -RZ, R11.H1_H1 ;  /* 0x3000000bff0b7230 */ /* 0x000fe40000004100 */
[-C--:B------:R-:W-:Y:S01]  /*99d0*/  FMUL.FTZ R53, R53, R6.reuse ;  /* 0x0000000635357220 */ /* 0x080fe20000410000 */
[----:B------:R-:W-:Y:S01]  /*99e0*/  FFMA.FTZ R61, R34, R51, R61 ;  /* 0x00000033223d7223 */ /* 0x000fe2000001003d */
[----:B------:R-:W-:Y:S01]  /*99f0*/  FFMA.FTZ R62, R35, R6, -R62 ;  /* 0x00000006233e7223 */ /* 0x000fe2000001083e */
[C---:B------:R-:W-:Y:S01]  /*9a00*/  FMUL.FTZ R34, R15.reuse, R52 ;  /* 0x000000340f227220 */ /* 0x040fe20000410000 */
[----:B------:R-:W-:Y:S01]  /*9a10*/  FMUL.FTZ R6, R15, R50 ;  /* 0x000000320f067220 */ /* 0x000fe20000410000 */
[----:B------:R-:W-:-:S02]  /*9a20*/  HADD2.F32 R9, -RZ, R5.H0_H0 ;  /* 0x20000005ff097230 */ /* 0x000fc40000004100 */
[----:B------:R-:W-:Y:S02]  /*9a30*/  HADD2.F32 R7, -RZ, R32.H0_H0 ;  /* 0x20000020ff077230 */ /* 0x000fe40000004100 */
[----:B------:R-:W-:Y:S02]  /*9a40*/  HADD2.F32 R5, -RZ, R4.H0_H0 ;  /* 0x20000004ff057230 */ /* 0x000fe40000004100 */
[----:B------:R-:W-:Y:S01]  /*9a50*/  FFMA.FTZ R53, R35, R54, R53 ;  /* 0x0000003623357223 */ /* 0x000fe20000010035 */
[----:B------:R-:W-:Y:S02]  /*9a60*/  HADD2.F32 R8, -RZ, R8.H1_H1 ;  /* 0x30000008ff087230 */ /* 0x000fe40000004100 */
[C---:B------:R-:W-:Y:S01]  /*9a70*/  FFMA.FTZ R35, R11.reuse, R50, -R34 ;  /* 0x000000320b237223 */ /* 0x040fe20000010822 */
[----:B------:R-:W-:Y:S02]  /*9a80*/  HADD2.F32 R10, -RZ, R10.H1_H1 ;  /* 0x3000000aff0a7230 */ /* 0x000fe40000004100 */
[----:B------:R-:W-:Y:S01]  /*9a90*/  FFMA.FTZ R6, R11, R52, R6 ;  /* 0x000000340b067223 */ /* 0x000fe20000010006 */
[----:B------:R-:W-:Y:S01]  /*9aa0*/  FMUL.FTZ R11, R12, R33 ;  /* 0x000000210c0b7220 */ /* 0x000fe20000410000 */
[----:B------:R-:W-:Y:S01]  /*9ab0*/  FMUL.FTZ R15, R14, R9 ;  /* 0x000000090e0f7220 */ /* 0x000fe20000410000 */
[----:B------:R-:W-:Y:S01]  /*9ac0*/  FMUL.FTZ R12, R12, R7 ;  /* 0x000000070c0c7220 */ /* 0x000fe20000410000 */
[----:B------:R-:W-:Y:S01]  /*9ad0*/  FMUL.FTZ R14, R14, R5 ;  /* 0x000000050e0e7220 */ /* 0x000fe20000410000 */
[----:B------:R-:W-:Y:S01]  /*9ae0*/  FFMA.FTZ R4, R8, R7, -R11 ;  /* 0x0000000708047223 */ /* 0x000fe2000001080b */
[----:B------:R-:W-:Y:S01]  /*9af0*/  FFMA.FTZ R15, R10, R5, -R15 ;  /* 0x000000050a0f7223 */ /* 0x000fe2000001080f */
[----:B------:R-:W-:Y:S01]  /*9b00*/  FFMA.FTZ R8, R8, R33, R12 ;  /* 0x0000002108087223 */ /* 0x000fe2000001000c */
[----:B------:R-:W-:Y:S01]  /*9b10*/  FFMA.FTZ R10, R10, R9, R14 ;  /* 0x000000090a0a7223 */ /* 0x000fe2000001000e */
[----:B------:R-:W-:-:S02]  /*9b20*/  F2FP.F16.F32.PACK_AB R11, R6, R53 ;  /* 0x00000035060b723e */ /* 0x000fc400000000ff */
[----:B------:R-:W-:Y:S02]  /*9b30*/  F2FP.F16.F32.PACK_AB R7, R35, R62 ;  /* 0x0000003e2307723e */ /* 0x000fe400000000ff */
[----:B------:R-:W-:Y:S02]  /*9b40*/  F2FP.F16.F32.PACK_AB R5, R57, R58 ;  /* 0x0000003a3905723e */ /* 0x000fe400000000ff */
[----:B------:R-:W-:Y:S02]  /*9b50*/  F2FP.F16.F32.PACK_AB R4, R4, R55 ;  /* 0x000000370404723e */ /* 0x000fe400000000ff */
[----:B------:R-:W-:Y:S02]  /*9b60*/  F2FP.F16.F32.PACK_AB R6, R15, R56 ;  /* 0x000000380f06723e */ /* 0x000fe400000000ff */
[----:B------:R-:W-:Y:S02]  /*9b70*/  F2FP.F16.F32.PACK_AB R9, R59, R60 ;  /* 0x0000003c3b09723e */ /* 0x000fe400000000ff */
[----:B------:R-:W-:-:S02]  /*9b80*/  F2FP.F16.F32.PACK_AB R8, R8, R13 ;  /* 0x0000000d0808723e */ /* 0x000fc400000000ff */
[----:B------:R-:W-:Y:S01]  /*9b90*/  F2FP.F16.F32.PACK_AB R10, R10, R61 ;  /* 0x0000003d0a0a723e */ /* 0x000fe200000000ff */
[----:B------:R0:W-:Y:S04]  /*9ba0*/  STS.128 [R72], R4 ;  /* 0x0000000448007388 */ /* 0x0001e80000000c00 */
[----:B------:R0:W-:Y:S02]  /*9bb0*/  STS.128 [R0+0xda00], R8 ;  /* 0x00da000800007388 */ /* 0x0001e40000000c00 */
.L_x_413:
[----:B------:R-:W-:Y:S05]  /*9bc0*/  BSYNC B1 ;  /* 0x0000000000017941 */ /* 0x000fea0003800000 */
.L_x_412:
[----:B------:R-:W-:Y:S04]  /*9bd0*/  BSSY B1, `(.L_x_414) ;  /* 0x0000064000017945 */ /* 0x000fe80003800000 */
[----:B------:R-:W-:Y:S05]  /*9be0*/  @P1 BRA `(.L_x_415) ;  /* 0x0000000400881947 */ /* 0x000fea0003800000 */
[----:B------:R-:W2:Y:S01]  /*9bf0*/  LDL R56, [R1+0x88] ;  /* 0x0000880001387983 */ /* 0x000ea20000100800 */
[----:B0-----:R-:W-:Y:S01]  /*9c00*/  SHF.R.S32.HI R0, RZ, 0x1f, R71 ;  /* 0x0000001fff007819 */ /* 0x001fe20000011447 */
[----:B------:R-:W-:Y:S01]  /*9c10*/  HADD2.F32 R33, -RZ, R49.H1_H1 ;  /* 0x30000031ff217230 */ /* 0x000fe20000004100 */
[--C-:B------:R-:W-:Y:S01]  /*9c20*/  SHF.R.U64 R52, R24, 0x10, R25.reuse ;  /* 0x0000001018347819 */ /* 0x100fe20000001219 */
[--C-:B------:R-:W-:Y:S01]  /*9c30*/  HADD2.F32 R35, -RZ, R46.reuse.H1_H1 ;  /* 0x3000002eff237230 */ /* 0x100fe20000004100 */
[----:B------:R-:W-:Y:S01]  /*9c40*/  LEA.HI R0, R0, R71, RZ, 0x3 ;  /* 0x0000004700007211 */ /* 0x000fe200078f18ff */
[----:B------:R-:W-:Y:S01]  /*9c50*/  HADD2.F32 R46, -RZ, R46.H0_H0 ;  /* 0x2000002eff2e7230 */ /* 0x000fe20000004100 */
[----:B------:R-:W-:Y:S02]  /*9c60*/  SHF.R.U32.HI R32, RZ, 0x10, R25 ;  /* 0x00000010ff207819 */ /* 0x000fe40000011619 */
[----:B------:R-:W-:Y:S02]  /*9c70*/  SHF.R.S32.HI R0, RZ, 0x3, R0 ;  /* 0x00000003ff007819 */ /* 0x000fe40000011400 */
[----:B------:R-:W-:Y:S01]  /*9c80*/  SHF.R.U64 R55, R36, 0x10, R37 ;  /* 0x0000001024377819 */ /* 0x000fe20000001225 */
[----:B------:R-:W-:Y:S01]  /*9c90*/  HADD2.F32 R32, -RZ, R32.H0_H0 ;  /* 0x20000020ff207230 */ /* 0x000fe20000004100 */
[----:B------:R-:W-:-:S02]  /*9ca0*/  LEA.HI R0, R3, R0, RZ, 0x1d ;  /* 0x0000000003007211 */ /* 0x000fc400078fe8ff */
[----:B------:R-:W-:Y:S02]  /*9cb0*/  SHF.R.U32.HI R36, RZ, 0x10, R37 ;  /* 0x00000010ff247819 */ /* 0x000fe40000011625 */
[----:B------:R-:W-:Y:S02]  /*9cc0*/  SHF.R.S32.HI R5, RZ, 0x1f, R0 ;  /* 0x0000001fff057819 */ /* 0x000fe40000011400 */
[--C-:B------:R-:W-:Y:S02]  /*9cd0*/  SHF.R.U64 R54, R38, 0x10, R39.reuse ;  /* 0x0000001026367819 */ /* 0x100fe40000001227 */
[----:B------:R-:W-:Y:S01]  /*9ce0*/  LEA.HI R5, R5, R0, RZ, 0x2 ;  /* 0x0000000005057211 */ /* 0x000fe200078f10ff */
[----:B------:R-:W-:Y:S01]  /*9cf0*/  IMAD.SHL.U32 R0, R0, 0x8, RZ ;  /* 0x0000000800007824 */ /* 0x000fe200078e00ff */
[----:B------:R-:W-:Y:S02]  /*9d00*/  SHF.R.U32.HI R53, RZ, 0x10, R39 ;  /* 0x00000010ff357819 */ /* 0x000fe40000011627 */
[----:B------:R-:W-:-:S02]  /*9d10*/  SHF.R.S32.HI R5, RZ, 0x2, R5 ;  /* 0x00000002ff057819 */ /* 0x000fc40000011405 */
[----:B-----5:R-:W-:Y:S02]  /*9d20*/  LOP3.LUT R0, R69, 0x18, R0, 0xf8, !PT ;  /* 0x0000001845007812 */ /* 0x020fe400078ef800 */
[--C-:B------:R-:W-:Y:S01]  /*9d30*/  SHF.R.U64 R51, R26, 0x10, R27.reuse ;  /* 0x000000101a337819 */ /* 0x100fe2000000121b */
[----:B------:R-:W-:Y:S01]  /*9d40*/  IMAD R8, R5, 0x1800, R68 ;  /* 0x0000180005087824 */ /* 0x000fe200078e0244 */
[----:B------:R-:W-:Y:S02]  /*9d50*/  LOP3.LUT R9, R0, R67, RZ, 0x3c, !PT ;  /* 0x0000004300097212 */ /* 0x000fe400078e3cff */
[----:B------:R-:W-:-:S03]  /*9d60*/  SHF.R.U32.HI R50, RZ, 0x10, R27 ;  /* 0x00000010ff327819 */ /* 0x000fc6000001161b */
[----:B------:R-:W-:-:S04]  /*9d70*/  IMAD.IADD R9, R8, 0x1, R9 ;  /* 0x0000000108097824 */ /* 0x000fc800078e0209 */
[----:B------:R-:W-:-:S05]  /*9d80*/  IMAD R0, R9, 0x2, R18 ;  /* 0x0000000209007824 */ /* 0x000fca00078e0212 */
[----:B------:R-:W0:Y:S02]  /*9d90*/  LDS.128 R8, [R0+0xda00] ;  /* 0x00da000000087984 */ /* 0x000e240000000c00 */
[--C-:B0-----:R-:W-:Y:S02]  /*9da0*/  HADD2.F32 R24, -RZ, R9.reuse.H0_H0 ;  /* 0x20000009ff187230 */ /* 0x101fe40000004100 */
[----:B------:R-:W-:Y:S02]  /*9db0*/  HADD2.F32 R25, -RZ, R9.H1_H1 ;  /* 0x30000009ff197230 */ /* 0x000fe40000004100 */
[----:B------:R-:W-:Y:S02]  /*9dc0*/  HADD2.F32 R9, -RZ, R8.H0_H0 ;  /* 0x20000008ff097230 */ /* 0x000fe40000004100 */
[C---:B------:R-:W-:Y:S01]  /*9dd0*/  FMUL.FTZ R37, R24.reuse, R35 ;  /* 0x0000002318257220 */ /* 0x040fe20000410000 */
[----:B------:R-:W-:Y:S01]  /*9de0*/  FMUL.FTZ R39, R24, R33 ;  /* 0x0000002118277220 */ /* 0x000fe20000410000 */
[----:B------:R-:W-:-:S02]  /*9df0*/  HADD2.F32 R24, -RZ, R36.H0_H0 ;  /* 0x20000024ff187230 */ /* 0x000fc40000004100 */
[C---:B------:R-:W-:Y:S01]  /*9e00*/  FMUL.FTZ R34, R25.reuse, R32 ;  /* 0x0000002019227220 */ /* 0x040fe20000410000 */
[----:B------:R-:W-:Y:S02]  /*9e10*/  HADD2.F32 R26, -RZ, R10.H0_H0 ;  /* 0x2000000aff1a7230 */ /* 0x000fe40000004100 */
[----:B------:R-:W-:Y:S02]  /*9e20*/  HADD2.F32 R27, -RZ, R11.H0_H0 ;  /* 0x2000000bff1b7230 */ /* 0x000fe40000004100 */
[----:B------:R-:W-:Y:S01]  /*9e30*/  FMUL.FTZ R36, R25, R24 ;  /* 0x0000001819247220 */ /* 0x000fe20000410000 */
[----:B------:R-:W-:Y:S02]  /*9e40*/  HADD2.F32 R25, -RZ, R47.H0_H0 ;  /* 0x2000002fff197230 */ /* 0x000fe40000004100 */
[----:B------:R-:W-:Y:S02]  /*9e50*/  HADD2.F32 R11, -RZ, R11.H1_H1 ;  /* 0x3000000bff0b7230 */ /* 0x000fe40000004100 */
[----:B------:R-:W-:-:S02]  /*9e60*/  HADD2.F32 R8, -RZ, R8.H1_H1 ;  /* 0x30000008ff087230 */ /* 0x000fc40000004100 */
[----:B------:R-:W-:Y:S01]  /*9e70*/  HADD2.F32 R10, -RZ, R10.H1_H1 ;  /* 0x3000000aff0a7230 */ /* 0x000fe20000004100 */
[----:B--2---:R-:W0:Y:S02]  /*9e80*/  LDS.128 R4, [R56] ;  /* 0x0000000038047984 */ /* 0x004e240000000c00 */
[--C-:B0-----:R-:W-:Y:S02]  /*9e90*/  HADD2.F32 R12, -RZ, R5.reuse.H0_H0 ;  /* 0x20000005ff0c7230 */ /* 0x101fe40000004100 */
[----:B------:R-:W-:Y:S02]  /*9ea0*/  HADD2.F32 R13, -RZ, R5.H1_H1 ;  /* 0x30000005ff0d7230 */ /* 0x000fe40000004100 */
[----:B------:R-:W-:Y:S02]  /*9eb0*/  HADD2.F32 R5, -RZ, R4.H0_H0 ;  /* 0x20000004ff057230 */ /* 0x000fe40000004100 */
[C---:B------:R-:W-:Y:S01]  /*9ec0*/  FFMA.FTZ R37, R12.reuse, R33, -R37 ;  /* 0x000000210c257223 */ /* 0x040fe20000010825 */
[----:B------:R-:W-:Y:S01]  /*9ed0*/  FFMA.FTZ R39, R12, R35, R39 ;  /* 0x000000230c277223 */ /* 0x000fe20000010027 */
[----:B------:R-:W-:-:S02]  /*9ee0*/  HADD2.F32 R12, -RZ, R48.H1_H1 ;  /* 0x30000030ff0c7230 */ /* 0x000fc40000004100 */
[----:B------:R-:W-:Y:S01]  /*9ef0*/  FFMA.FTZ R34, R13, R24, -R34 ;  /* 0x000000180d227223 */ /* 0x000fe20000010822 */
[----:B------:R-:W-:Y:S01]  /*9f00*/  FMUL.FTZ R24, R9, R46 ;  /* 0x0000002e09187220 */ /* 0x000fe20000410000 */
[----:B------:R-:W-:Y:S01]  /*9f10*/  FFMA.FTZ R36, R13, R32, R36 ;  /* 0x000000200d247223 */ /* 0x000fe20000010024 */
[----:B------:R-:W-:Y:S02]  /*9f20*/  HADD2.F32 R32, -RZ, R47.H1_H1 ;  /* 0x3000002fff207230 */ /* 0x000fe40000004100 */
[-C--:B------:R-:W-:Y:S01]  /*9f30*/  FMUL.FTZ R35, R9, R12.reuse ;  /* 0x0000000c09237220 */ /* 0x080fe20000410000 */
[----:B------:R-:W-:Y:S02]  /*9f40*/  HADD2.F32 R9, -RZ, R48.H0_H0 ;  /* 0x20000030ff097230 */ /* 0x000fe40000004100 */
[C---:B------:R-:W-:Y:S01]  /*9f50*/  FFMA.FTZ R33, R5.reuse, R12, -R24 ;  /* 0x0000000c05217223 */ /* 0x040fe20000010818 */
[----:B-1----:R-:W-:Y:S02]  /*9f60*/  HADD2.F32 R14, -RZ, R6.H0_H0 ;  /* 0x20000006ff0e7230 */ /* 0x002fe40000004100 */
[----:B------:R-:W-:Y:S01]  /*9f70*/  FFMA.FTZ R35, R5, R46, R35 ;  /* 0x0000002e05237223 */ /* 0x000fe20000010023 */
[----:B------:R-:W-:-:S02]  /*9f80*/  HADD2.F32 R15, -RZ, R7.H0_H0 ;  /* 0x20000007ff0f7230 */ /* 0x000fc40000004100 */
[C---:B------:R-:W-:Y:S01]  /*9f90*/  FMUL.FTZ R5, R26.reuse, R25 ;  /* 0x000000191a057220 */ /* 0x040fe20000410000 */
[----:B------:R-:W-:Y:S02]  /*9fa0*/  HADD2.F32 R12, -RZ, R49.H0_H0 ;  /* 0x20000031ff0c7230 */ /* 0x000fe40000004100 */
[-C--:B------:R-:W-:Y:S01]  /*9fb0*/  FMUL.FTZ R13, R26, R9.reuse ;  /* 0x000000091a0d7220 */ /* 0x080fe20000410000 */
[----:B------:R-:W-:Y:S02]  /*9fc0*/  HADD2.F32 R26, -RZ, R50.H0_H0 ;  /* 0x20000032ff1a7230 */ /* 0x000fe40000004100 */
[C---:B------:R-:W-:Y:S01]  /*9fd0*/  FMUL.FTZ R46, R27.reuse, R32 ;  /* 0x000000201b2e7220 */ /* 0x040fe20000410000 */
[----:B------:R-:W-:Y:S02]  /*9fe0*/  HADD2.F32 R24, -RZ, R53.H0_H0 ;  /* 0x20000035ff187230 */ /* 0x000fe40000004100 */
[----:B------:R-:W-:Y:S01]  /*9ff0*/  FFMA.FTZ R38, R14, R9, -R5 ;  /* 0x000000090e267223 */ /* 0x000fe20000010805 */
[-C--:B------:R-:W-:Y:S01]  /*a000*/  FMUL.FTZ R27, R27, R12.reuse ;  /* 0x0000000c1b1b7220 */ /* 0x080fe20000410000 */
[----:B------:R-:W-:Y:S01]  /*a010*/  FFMA.FTZ R46, R15, R12, -R46 ;  /* 0x0000000c0f2e7223 */ /* 0x000fe2000001082e */
[----:B------:R-:W-:-:S02]  /*a020*/  HADD2.F32 R7, -RZ, R7.H1_H1 ;  /* 0x30000007ff077230 */ /* 0x000fc40000004100 */
[----:B------:R-:W-:Y:S01]  /*a030*/  FFMA.FTZ R14, R14, R25, R13 ;  /* 0x000000190e0e7223 */ /* 0x000fe2000001000d */
[C---:B------:R-:W-:Y:S01]  /*a040*/  FMUL.FTZ R48, R11.reuse, R26 ;  /* 0x0000001a0b307220 */ /* 0x040fe20000410000 */
[----:B------:R-:W-:Y:S01]  /*a050*/  FMUL.FTZ R12, R11, R24 ;  /* 0x000000180b0c7220 */ /* 0x000fe20000410000 */
[----:B------:R-:W-:Y:S02]  /*a060*/  HADD2.F32 R11, -RZ, R52.H0_H0 ;  /* 0x20000034ff0b7230 */ /* 0x000fe40000004100 */
[----:B------:R-:W-:Y:S01]  /*a070*/  FFMA.FTZ R27, R15, R32, R27 ;  /* 0x000000200f1b7223 */ /* 0x000fe2000001001b */
[----:B------:R-:W-:Y:S02]  /*a080*/  HADD2.F32 R13, -RZ, R51.H0_H0 ;  /* 0x20000033ff0d7230 */ /* 0x000fe40000004100 */
[C---:B------:R-:W-:Y:S01]  /*a090*/  FFMA.FTZ R25, R7.reuse, R24, -R48 ;  /* 0x0000001807197223 */ /* 0x040fe20000010830 */
[----:B------:R-:W-:Y:S02]  /*a0a0*/  HADD2.F32 R5, -RZ, R55.H0_H0 ;  /* 0x20000037ff057230 */ /* 0x000fe40000004100 */
[----:B------:R-:W-:Y:S01]  /*a0b0*/  FFMA.FTZ R26, R7, R26, R12 ;  /* 0x0000001a071a7223 */ /* 0x000fe2000001000c */
[----:B------:R-:W-:-:S02]  /*a0c0*/  HADD2.F32 R9, -RZ, R54.H0_H0 ;  /* 0x20000036ff097230 */ /* 0x000fc40000004100 */
[----:B------:R-:W-:Y:S01]  /*a0d0*/  FMUL.FTZ R7, R8, R11 ;  /* 0x0000000b08077220 */ /* 0x000fe20000410000 */
[----:B------:R-:W-:Y:S02]  /*a0e0*/  HADD2.F32 R4, -RZ, R4.H1_H1 ;  /* 0x30000004ff047230 */ /* 0x000fe40000004100 */
[----:B------:R-:W-:Y:S01]  /*a0f0*/  FMUL.FTZ R15, R10, R13 ;  /* 0x0000000d0a0f7220 */ /* 0x000fe20000410000 */
[----:B------:R-:W-:Y:S02]  /*a100*/  HADD2.F32 R6, -RZ, R6.H1_H1 ;  /* 0x30000006ff067230 */ /* 0x000fe40000004100 */
[----:B------:R-:W-:Y:S01]  /*a110*/  FMUL.FTZ R12, R8, R5 ;  /* 0x00000005080c7220 */ /* 0x000fe20000410000 */
[----:B------:R-:W-:Y:S01]  /*a120*/  FMUL.FTZ R10, R10, R9 ;  /* 0x000000090a0a7220 */ /* 0x000fe20000410000 */
[----:B------:R-:W-:Y:S01]  /*a130*/  FFMA.FTZ R8, R4, R5, -R7 ;  /* 0x0000000504087223 */ /* 0x000fe20000010807 */
[----:B------:R-:W-:Y:S01]  /*a140*/  F2FP.F16.F32.PACK_AB R7, R25, R46 ;  /* 0x0000002e1907723e */ /* 0x000fe200000000ff */
[----:B------:R-:W-:Y:S01]  /*a150*/  FFMA.FTZ R15, R6, R9, -R15 ;  /* 0x00000009060f7223 */ /* 0x000fe2000001080f */
[----:B------:R-:W-:Y:S01]  /*a160*/  FFMA.FTZ R12, R4, R11, R12 ;  /* 0x0000000b040c7223 */ /* 0x000fe2000001000c */
[----:B------:R-:W-:Y:S01]  /*a170*/  FFMA.FTZ R13, R6, R13, R10 ;  /* 0x0000000d060d7223 */ /* 0x000fe2000001000a */
[----:B------:R-:W-:-:S02]  /*a180*/  F2FP.F16.F32.PACK_AB R5, R34, R37 ;  /* 0x000000252205723e */ /* 0x000fc400000000ff */
[----:B------:R-:W-:Y:S02]  /*a190*/  F2FP.F16.F32.PACK_AB R4, R8, R33 ;  /* 0x000000210804723e */ /* 0x000fe400000000ff */
[----:B------:R-:W-:Y:S02]  /*a1a0*/  F2FP.F16.F32.PACK_AB R6, R15, R38 ;  /* 0x000000260f06723e */ /* 0x000fe400000000ff */
[----:B------:R-:W-:Y:S02]  /*a1b0*/  F2FP.F16.F32.PACK_AB R11, R26, R27 ;  /* 0x0000001b1a0b723e */ /* 0x000fe400000000ff */
[----:B------:R-:W-:Y:S01]  /*a1c0*/  F2FP.F16.F32.PACK_AB R9, R36, R39 ;  /* 0x000000272409723e */ /* 0x000fe200000000ff */
[----:B------:R2:W-:Y:S01]  /*a1d0*/  STS.128 [R56], R4 ;  /* 0x0000000438007388 */ /* 0x0005e20000000c00 */
[----:B------:R-:W-:Y:S02]  /*a1e0*/  F2FP.F16.F32.PACK_AB R8, R12, R35 ;  /* 0x000000230c08723e */ /* 0x000fe400000000ff */
[----:B------:R-:W-:-:S05]  /*a1f0*/  F2FP.F16.F32.PACK_AB R10, R13, R14 ;  /* 0x0000000e0d0a723e */ /* 0x000fca00000000ff */
[----:B------:R2:W-:Y:S02]  /*a200*/  STS.128 [R0+0xda00], R8 ;  /* 0x00da000800007388 */ /* 0x0005e40000000c00 */
.L_x_415:
[----:B------:R-:W-:Y:S05]  /*a210*/  BSYNC B1 ;  /* 0x0000000000017941 */ /* 0x000fea0003800000 */
.L_x_414:
[----:B------:R-:W-:Y:S05]  /*a220*/  @P2 BRA `(.L_x_393) ;  /* 0x0000000400882947 */ /* 0x000fea0003800000 */
[----:B------:R-:W3:Y:S01]  /*a230*/  LDL R39, [R1+0x84] ;  /* 0x0000840001277983 */ /* 0x000ee20000100800 */
[----:B0-2---:R-:W-:Y:S01]  /*a240*/  SHF.R.S32.HI R0, RZ, 0x1f, R70 ;  /* 0x0000001fff007819 */ /* 0x005fe20000011446 */
[----:B------:R-:W-:Y:S01]  /*a250*/  HADD2.F32 R27, -RZ, R44.H1_H1 ;  /* 0x3000002cff1b7230 */ /* 0x000fe20000004100 */
[--C-:B------:R-:W-:Y:S01]  /*a260*/  SHF.R.U64 R36, R28, 0x10, R29.reuse ;  /* 0x000000101c247819 */ /* 0x100fe2000000121d */
[--C-:B------:R-:W-:Y:S01]  /*a270*/  HADD2.F32 R28, -RZ, R20.reuse.H1_H1 ;  /* 0x30000014ff1c7230 */ /* 0x100fe20000004100 */
[----:B------:R-:W-:Y:S01]  /*a280*/  LEA.HI R0, R0, R70, RZ, 0x3 ;  /* 0x0000004600007211 */ /* 0x000fe200078f18ff */
[----:B------:R-:W-:Y:S01]  /*a290*/  HADD2.F32 R20, -RZ, R20.H0_H0 ;  /* 0x20000014ff147230 */ /* 0x000fe20000004100 */
[----:B------:R-:W-:Y:S01]  /*a2a0*/  SHF.R.U32.HI R29, RZ, 0x10, R29 ;  /* 0x00000010ff1d7819 */ /* 0x000fe2000001161d */
[----:B------:R-:W-:Y:S01]  /*a2b0*/  HADD2.F32 R44, -RZ, R44.H0_H0 ;  /* 0x2000002cff2c7230 */ /* 0x000fe20000004100 */
[----:B------:R-:W-:Y:S02]  /*a2c0*/  SHF.R.S32.HI R0, RZ, 0x3, R0 ;  /* 0x00000003ff007819 */ /* 0x000fe40000011400 */
[----:B------:R-:W-:Y:S01]  /*a2d0*/  SHF.R.U64 R38, R40, 0x10, R41 ;  /* 0x0000001028267819 */ /* 0x000fe20000001229 */
[----:B------:R-:W-:Y:S01]  /*a2e0*/  HADD2.F32 R29, -RZ, R29.H0_H0 ;  /* 0x2000001dff1d7230 */ /* 0x000fe20000004100 */
[----:B------:R-:W-:-:S02]  /*a2f0*/  LEA.HI R3, R3, R0, RZ, 0x1d ;  /* 0x0000000003037211 */ /* 0x000fc400078fe8ff */
[----:B------:R-:W-:Y:S02]  /*a300*/  SHF.R.U32.HI R40, RZ, 0x10, R41 ;  /* 0x00000010ff287819 */ /* 0x000fe40000011629 */
[----:B------:R-:W-:Y:S02]  /*a310*/  SHF.R.S32.HI R0, RZ, 0x1f, R3 ;  /* 0x0000001fff007819 */ /* 0x000fe40000011403 */
[----:B------:R-:W-:Y:S02]  /*a320*/  SHF.R.U64 R35, R30, 0x10, R31 ;  /* 0x000000101e237819 */ /* 0x000fe4000000121f */
[----:B------:R-:W-:Y:S02]  /*a330*/  LEA.HI R0, R0, R3, RZ, 0x2 ;  /* 0x0000000300007211 */ /* 0x000fe400078f10ff */
[----:B------:R-:W-:Y:S02]  /*a340*/  SHF.L.U32 R3, R3, 0x3, RZ ;  /* 0x0000000303037819 */ /* 0x000fe400000006ff */
[----:B------:R-:W-:-:S02]  /*a350*/  SHF.R.S32.HI R0, RZ, 0x2, R0 ;  /* 0x00000002ff007819 */ /* 0x000fc40000011400 */
[----:B-----5:R-:W-:Y:S02]  /*a360*/  LOP3.LUT R3, R69, 0x18, R3, 0xf8, !PT ;  /* 0x0000001845037812 */ /* 0x020fe400078ef803 */
[----:B------:R-:W-:Y:S01]  /*a370*/  SHF.R.U32.HI R34, RZ, 0x10, R31 ;  /* 0x00000010ff227819 */ /* 0x000fe2000001161f */
[----:B------:R-:W-:Y:S01]  /*a380*/  IMAD R0, R0, 0x1800, R68 ;  /* 0x0000180000007824 */ /* 0x000fe200078e0244 */
[----:B------:R-:W-:Y:S02]  /*a390*/  LOP3.LUT R3, R3, R67, RZ, 0x3c, !PT ;  /* 0x0000004303037212 */ /* 0x000fe400078e3cff */
[--C-:B------:R-:W-:Y:S02]  /*a3a0*/  SHF.R.U64 R37, R42, 0x10, R43.reuse ;  /* 0x000000102a257819 */ /* 0x100fe4000000122b */
[----:B------:R-:W-:Y:S01]  /*a3b0*/  SHF.R.U32.HI R42, RZ, 0x10, R43 ;  /* 0x00000010ff2a7819 */ /* 0x000fe2000001162b */
        /* <DEDUP_REMOVED lines=9> */
[----:B------:R-:W-:Y:S01]  /*a450*/  FMUL.FTZ R30, R24, R29 ;  /* 0x0000001d181e7220 */ /* 0x000fe20000410000 */
[----:B------:R-:W-:Y:S02]  /*a460*/  HADD2.F32 R25, -RZ, R10.H0_H0 ;  /* 0x2000000aff197230 */ /* 0x000fe40000004100 */
[--C-:B------:R-:W-:Y:S02]  /*a470*/  HADD2.F32 R26, -RZ, R11.reuse.H0_H0 ;  /* 0x2000000bff1a7230 */ /* 0x100fe40000004100 */
[----:B------:R-:W-:Y:S02]  /*a480*/  HADD2.F32 R11, -RZ, R11.H1_H1 ;  /* 0x3000000bff0b7230 */ /* 0x000fe40000004100 */
[----:B------:R-:W-:Y:S02]  /*a490*/  HADD2.F32 R8, -RZ, R8.H1_H1 ;  /* 0x30000008ff087230 */ /* 0x000fe40000004100 */
[----:B------:R-:W-:Y:S01]  /*a4a0*/  HADD2.F32 R10, -RZ, R10.H1_H1 ;  /* 0x3000000aff0a7230 */ /* 0x000fe20000004100 */
[----:B---3--:R-:W0:Y:S02]  /*a4b0*/  LDS.128 R4, [R39] ;  /* 0x0000000027047984 */ /* 0x008e240000000c00 */
[----:B0-----:R-:W-:-:S02]  /*a4c0*/  HADD2.F32 R12, -RZ, R5.H0_H0 ;  /* 0x20000005ff0c7230 */ /* 0x001fc40000004100 */
[----:B------:R-:W-:Y:S02]  /*a4d0*/  HADD2.F32 R5, -RZ, R5.H1_H1 ;  /* 0x30000005ff057230 */ /* 0x000fe40000004100 */
[----:B------:R-:W-:Y:S02]  /*a4e0*/  HADD2.F32 R0, -RZ, R4.H0_H0 ;  /* 0x20000004ff007230 */ /* 0x000fe40000004100 */
[C---:B------:R-:W-:Y:S01]  /*a4f0*/  FFMA.FTZ R31, R12.reuse, R27, -R31 ;  /* 0x0000001b0c1f7223 */ /* 0x040fe2000001081f */
[----:B------:R-:W-:Y:S01]  /*a500*/  FFMA.FTZ R33, R12, R28, R33 ;  /* 0x0000001c0c217223 */ /* 0x000fe20000010021 */
[-C--:B------:R-:W-:Y:S01]  /*a510*/  FMUL.FTZ R12, R24, R15.reuse ;  /* 0x0000000f180c7220 */ /* 0x080fe20000410000 */
[----:B------:R-:W-:Y:S01]  /*a520*/  FFMA.FTZ R30, R5, R15, -R30 ;  /* 0x0000000f051e7223 */ /* 0x000fe2000001081e */
[C---:B------:R-:W-:Y:S01]  /*a530*/  FMUL.FTZ R15, R9.reuse, R20 ;  /* 0x00000014090f7220 */ /* 0x040fe20000410000 */
[----:B------:R-:W-:Y:S02]  /*a540*/  HADD2.F32 R24, -RZ, R21.H0_H0 ;  /* 0x20000015ff187230 */ /* 0x000fe40000004100 */
[----:B------:R-:W-:Y:S01]  /*a550*/  FMUL.FTZ R9, R9, R44 ;  /* 0x0000002c09097220 */ /* 0x000fe20000410000 */
[----:B------:R-:W-:Y:S01]  /*a560*/  FFMA.FTZ R28, R5, R29, R12 ;  /* 0x0000001d051c7223 */ /* 0x000fe2000001000c */
[----:B------:R-:W-:-:S02]  /*a570*/  HADD2.F32 R12, -RZ, R45.H0_H0 ;  /* 0x2000002dff0c7230 */ /* 0x000fc40000004100 */
[C---:B------:R-:W-:Y:S01]  /*a580*/  FFMA.FTZ R15, R0.reuse, R44, -R15 ;  /* 0x0000002c000f7223 */ /* 0x040fe2000001080f */
[----:B------:R-:W-:Y:S02]  /*a590*/  HADD2.F32 R13, -RZ, R6.H0_H0 ;  /* 0x20000006ff0d7230 */ /* 0x000fe40000004100 */
[----:B------:R-:W-:Y:S01]  /*a5a0*/  FFMA.FTZ R20, R0, R20, R9 ;  /* 0x0000001400147223 */ /* 0x000fe20000010009 */
[----:B------:R-:W-:Y:S02]  /*a5b0*/  HADD2.F32 R21, -RZ, R21.H1_H1 ;  /* 0x30000015ff157230 */ /* 0x000fe40000004100 */
[C---:B------:R-:W-:Y:S01]  /*a5c0*/  FMUL.FTZ R0, R25.reuse, R24 ;  /* 0x0000001819007220 */ /* 0x040fe20000410000 */
[----:B------:R-:W-:Y:S02]  /*a5d0*/  HADD2.F32 R45, -RZ, R45.H1_H1 ;  /* 0x3000002dff2d7230 */ /* 0x000fe40000004100 */
[----:B------:R-:W-:Y:S01]  /*a5e0*/  FMUL.FTZ R32, R25, R12 ;  /* 0x0000000c19207220 */ /* 0x000fe20000410000 */
[----:B-1----:R-:W-:-:S02]  /*a5f0*/  HADD2.F32 R14, -RZ, R7.H0_H0 ;  /* 0x20000007ff0e7230 */ /* 0x002fc40000004100 */
[C---:B------:R-:W-:Y:S01]  /*a600*/  FFMA.FTZ R25, R13.reuse, R12, -R0 ;  /* 0x0000000c0d197223 */ /* 0x040fe20000010800 */
[C---:B------:R-:W-:Y:S01]  /*a610*/  FMUL.FTZ R5, R26.reuse, R21 ;  /* 0x000000151a057220 */ /* 0x040fe20000410000 */
[----:B------:R-:W-:Y:S02]  /*a620*/  HADD2.F32 R12, -RZ, R34.H0_H0 ;  /* 0x20000022ff0c7230 */ /* 0x000fe40000004100 */
[-C--:B------:R-:W-:Y:S01]  /*a630*/  FMUL.FTZ R26, R26, R45.reuse ;  /* 0x0000002d1a1a7220 */ /* 0x080fe20000410000 */
[----:B------:R-:W-:Y:S02]  /*a640*/  HADD2.F32 R0, -RZ, R42.H0_H0 ;  /* 0x2000002aff007230 */ /* 0x000fe40000004100 */
[----:B------:R-:W-:Y:S01]  /*a650*/  FFMA.FTZ R32, R13, R24, R32 ;  /* 0x000000180d207223 */ /* 0x000fe20000010020 */
[C---:B------:R-:W-:Y:S01]  /*a660*/  FFMA.FTZ R45, R14.reuse, R45, -R5 ;  /* 0x0000002d0e2d7223 */ /* 0x040fe20000010805 */
[----:B------:R-:W-:Y:S01]  /*a670*/  FFMA.FTZ R26, R14, R21, R26 ;  /* 0x000000150e1a7223 */ /* 0x000fe2000001001a */
[----:B------:R-:W-:-:S02]  /*a680*/  HADD2.F32 R7, -RZ, R7.H1_H1 ;  /* 0x30000007ff077230 */ /* 0x000fc40000004100 */
[C---:B------:R-:W-:Y:S01]  /*a690*/  FMUL.FTZ R24, R11.reuse, R12 ;  /* 0x0000000c0b187220 */ /* 0x040fe20000410000 */
[-C--:B------:R-:W-:Y:S01]  /*a6a0*/  FMUL.FTZ R14, R11, R0.reuse ;  /* 0x000000000b0e7220 */ /* 0x080fe20000410000 */
[----:B------:R-:W-:Y:S02]  /*a6b0*/  HADD2.F32 R11, -RZ, R36.H0_H0 ;  /* 0x20000024ff0b7230 */ /* 0x000fe40000004100 */
        /* <DEDUP_REMOVED lines=25> */
.L_x_393:
[----:B------:R-:W-:Y:S05]  /*a850*/  BSYNC B0 ;  /* 0x0000000000007941 */ /* 0x000fea0003800000 */
.L_x_383:
[----:B------:R-:W-:Y:S01]  /*a860*/  @!PT LDS RZ, [RZ] ;  /* 0x00000000fffff984 */ /* 0x000fe20000000800 */
[----:B------:R-:W-:Y:S01]  /*a870*/  @!PT LDS RZ, [RZ] ;  /* 0x00000000fffff984 */ /* 0x000fe20000000800 */
[----:B------:R-:W-:Y:S01]  /*a880*/  @!PT LDS RZ, [RZ] ;  /* 0x00000000fffff984 */ /* 0x000fe20000000800 */
[----:B------:R-:W-:Y:S01]  /*a890*/  @!PT LDS RZ, [RZ] ;  /* 0x00000000fffff984 */ /* 0x000fe20000000800 */
[----:B------:R1:W-:Y:S06]  /*a8a0*/  MEMBAR.ALL.CTA ;  /* 0x0000000000007992 */ /* 0x0003ec0000008000 */
[----:B-1----:R-:W1:Y:S01]  /*a8b0*/  FENCE.VIEW.ASYNC.S ;  /* 0x00000000000073c6 */ /* 0x002e620000000000 */
[----:B------:R-:W-:Y:S05]  /*a8c0*/  WARPSYNC.ALL ;  /* 0x0000000000007948 */ /* 0x000fea0003800000 */
[----:B-1----:R-:W-:Y:S06]  /*a8d0*/  BAR.SYNC.DEFER_BLOCKING 0xd, 0x180 ;  /* 0x0346000000007b1d */ /* 0x002fec0000010000 */
.L_x_381:
[----:B0-23--:R-:W2:Y:S02]  /*a8e0*/  LDL R0, [R1+0x48] ;  /* 0x0000480001007983 */ /* 0x00dea40000100800 */
[----:B--2---:R-:W-:-:S13]  /*a8f0*/  R2UR UR4, R0 ;  /* 0x00000000000472ca */ /* 0x004fda00000e0000 */
[----:B------:R-:W-:-:S05]  /*a900*/  IMAD.U32 R0, RZ, RZ, UR4 ;  /* 0x00000004ff007e24 */ /* 0x000fca000f8e00ff */
[----:B------:R-:W-:-:S13]  /*a910*/  ISETP.NE.AND P0, PT, R0, 0x3, PT ;  /* 0x000000030000780c */ /* 0x000fda0003f05270 */
[----:B------:R-:W-:Y:S05]  /*a920*/  @!P0 BRA `(.L_x_416) ;  /* 0x0000000000048947 */ /* 0x000fea0003800000 */
[----:B------:R-:W-:Y:S01]  /*a930*/  BPT.TRAP 0x1 ;  /* 0x000000040000795c */ /* 0x000fe20000300000 */
.L_x_416:
[----:B----4-:R-:W2:Y:S01]  /*a940*/  LDL R3, [R1+0x44] ;  /* 0x0000440001037983 */ /* 0x010ea20000100800 */
[----:B------:R-:W-:Y:S01]  /*a950*/  IMAD R0, R146, 0x8, R18 ;  /* 0x0000000892007824 */ /* 0x000fe200078e0212 */
[----:B--2---:R-:W-:-:S04]  /*a960*/  SHF.L.U32 R5, R3, 0x1f, RZ ;  /* 0x0000001f03057819 */ /* 0x004fc800000006ff */
[----:B------:R0:W2:Y:S01]  /*a970*/  SYNCS.PHASECHK.TRANS64.TRYWAIT P1, [R0+URZ+0x31c30], R5 ;  /* 0x031c3005000075a7 */ /* 0x0000a2000802017f */
[----:B------:R-:W-:Y:S05]  /*a980*/  @!P0 BRA `(.L_x_417) ;  /* 0x0000000000048947 */ /* 0x000fea0003800000 */
[----:B------:R-:W-:Y:S01]  /*a990*/  BPT.TRAP 0x1 ;  /* 0x000000040000795c */ /* 0x000fe20000300000 */
.L_x_417:
[----:B------:R-:W-:Y:S02]  /*a9a0*/  IMAD R2, R2, 0x1000, R18 ;  /* 0x0000100002027824 */ /* 0x000fe400078e0212 */
[----:B------:R-:W-:Y:S02]  /*a9b0*/  VIADD R4, R18, 0x16a00 ;  /* 0x00016a0012047836 */ /* 0x000fe40000000000 */
[----:B------:R-:W-:-:S03]  /*a9c0*/  VIADD R3, R2, 0xda00 ;  /* 0x0000da0002037836 */ /* 0x000fc60000000000 */
[----:B------:R-:W-:Y:S02]  /*a9d0*/  SHF.R.U32.HI R2, RZ, 0x4, R4 ;  /* 0x00000004ff027819 */ /* 0x000fe40000011604 */
[----:B------:R-:W-:Y:S02]  /*a9e0*/  SHF.R.U32.HI R3, RZ, 0x4, R3 ;  /* 0x00000004ff037819 */ /* 0x000fe40000011603 */
[----:B------:R-:W-:Y:S02]  /*a9f0*/  LOP3.LUT R2, R2, 0x3fff, RZ, 0xc0, !PT ;  /* 0x00003fff02027812 */ /* 0x000fe400078ec0ff */
[----:B------:R-:W-:Y:S02]  /*aa00*/  LOP3.LUT R3, R3, 0x3fff, RZ, 0xc0, !PT ;  /* 0x00003fff03037812 */ /* 0x000fe400078ec0ff */
[----:B------:R-:W-:-:S05]  /*aa10*/  LOP3.LUT R2, R2, 0x10000, RZ, 0xfc, !PT ;  /* 0x0001000002027812 */ /* 0x000fca00078efcff */
[----:B------:R3:W-:Y:S01]  /*aa20*/  STL [R1+0x54], R2 ;  /* 0x0000540201007387 */ /* 0x0007e20000100800 */
[----:B--2---:R-:W-:Y:S05]  /*aa30*/  @P1 BRA `(.L_x_418) ;  /* 0x0000000000081947 */ /* 0x004fea0003800000 */
[----:B------:R-:W2:Y:S02]  /*aa40*/  SYNCS.PHASECHK.TRANS64.TRYWAIT P1, [R0+URZ+0x31c30], R5 ;  /* 0x031c3005000075a7 */ /* 0x000ea4000802017f */
[----:B--2---:R-:W-:Y:S05]  /*aa50*/  @!P1 BRA `(.L_x_419) ;  /* 0x0000011c00989947 */ /* 0x004fea0003800000 */
.L_x_418:
[----:B------:R-:W1:Y:S01]  /*aa60*/  LDL R4, [R1+0x54] ;  /* 0x0000540001047983 */ /* 0x000e620000100800 */
[----:B---3--:R-:W-:Y:S01]  /*aa70*/  LOP3.LUT R2, R3, 0x10000, RZ, 0xfc, !PT ;  /* 0x0001000003027812 */ /* 0x008fe200078efcff */
[----:B------:R-:W-:Y:S01]  /*aa80*/  IMAD.MOV.U32 R3, RZ, RZ, -0x7fffffe0 ;  /* 0x80000020ff037424 */ /* 0x000fe200078e00ff */
[----:B------:R-:W-:Y:S01]  /*aa90*/  MOV R15, 0x80000020 ;  /* 0x80000020000f7802 */ /* 0x000fe20000000f00 */
[----:B------:R-:W-:Y:S05]  /*aaa0*/  WARPSYNC.ALL ;  /* 0x0000000000007948 */ /* 0x000fea0003800000 */
[----:B------:R-:W-:Y:S01]  /*aab0*/  R2UR UR7, R15 ;  /* 0x000000000f0772ca */ /* 0x000fe200000e0000 */
[----:B------:R-:W3:Y:S01]  /*aac0*/  LDL R98, [R1+0x90] ;  /* 0x0000900001627983 */ /* 0x000ee20000100800 */
[----:B------:R-:W-:-:S02]  /*aad0*/  R2UR UR4, R2 ;  /* 0x00000000020472ca */ /* 0x000fc400000e0000 */
[C---:B------:R-:W-:Y:S01]  /*aae0*/  R2UR UR5, R3.reuse ;  /* 0x00000000030572ca */ /* 0x040fe200000e0000 */
[----:B------:R-:W-:Y:S01]  /*aaf0*/  WARPGROUP.ARRIVE ;  /* 0x00000000000079c5 */ /* 0x000fe20000000000 */
[----:B0-2---:R-:W-:Y:S02]  /*ab00*/  IMAD.MOV.U32 R5, RZ, RZ, -0x7fffffe0 ;  /* 0x80000020ff057424 */ /* 0x005fe400078e00ff */
[----:B------:R-:W-:Y:S01]  /*ab10*/  IMAD.MOV.U32 R7, RZ, RZ, -0x7fffffe0 ;  /* 0x80000020ff077424 */ /* 0x000fe200078e00ff */
[C---:B------:R-:W-:Y:S02]  /*ab20*/  R2UR UR8, R2.reuse ;  /* 0x00000000020872ca */ /* 0x040fe400000e0000 */
[----:B------:R-:W-:Y:S02]  /*ab30*/  R2UR UR9, R3 ;  /* 0x00000000030972ca */ /* 0x000fe400000e0000 */
[----:B------:R-:W-:Y:S02]  /*ab40*/  R2UR UR11, R7 ;  /* 0x00000000070b72ca */ /* 0x000fe400000e0000 */
[----:B------:R-:W-:-:S02]  /*ab50*/  R2UR UR12, R2 ;  /* 0x00000000020c72ca */ /* 0x000fc400000e0000 */
[C---:B------:R-:W-:Y:S01]  /*ab60*/  R2UR UR13, R3.reuse ;  /* 0x00000000030d72ca */ /* 0x040fe200000e0000 */
[----:B------:R-:W-:Y:S01]  /*ab70*/  IMAD.MOV.U32 R9, RZ, RZ, -0x7fffffe0 ;  /* 0x80000020ff097424 */ /* 0x000fe200078e00ff */
[----:B------:R-:W-:Y:S02]  /*ab80*/  R2UR UR16, R2 ;  /* 0x00000000021072ca */ /* 0x000fe400000e0000 */
[----:B------:R-:W-:Y:S02]  /*ab90*/  R2UR UR17, R3 ;  /* 0x00000000031172ca */ /* 0x000fe400000e0000 */
[----:B------:R-:W-:Y:S01]  /*aba0*/  R2UR UR19, R9 ;  /* 0x00000000091372ca */ /* 0x000fe200000e0000 */
[----:B-1----:R-:W-:-:S05]  /*abb0*/  IMAD R14, R146, 0x6c0, R4 ;  /* 0x000006c0920e7824 */ /* 0x002fca00078e0204 */
[----:B------:R-:W-:-:S13]  /*abc0*/  R2UR UR6, R14 ;  /* 0x000000000e0672ca */ /* 0x000fda00000e0000 */
[----:B------:R-:W-:Y:S01]  /*abd0*/  HGMMA.64x16x16.F32 R88, gdesc[UR4], RZ, !UPT, gsb0 ;  /* 0x00200000045879f0 */ /* 0x000fe2000c0008ff */
[----:B------:R-:W-:Y:S01]  /*abe0*/  VIADD R4, R14, 0x40 ;  /* 0x000000400e047836 */ /* 0x000fe20000000000 */
[----:B------:R-:W-:Y:S02]  /*abf0*/  R2UR UR7, R5 ;  /* 0x00000000050772ca */ /* 0x000fe400000e0000 */
[----:B------:R-:W-:Y:S02]  /*ac00*/  R2UR UR4, R2 ;  /* 0x00000000020472ca */ /* 0x000fe400000e0000 */
[----:B------:R-:W-:Y:S02]  /*ac10*/  R2UR UR6, R4 ;  /* 0x00000000040672ca */ /* 0x000fe400000e0000 */
[----:B------:R-:W-:Y:S01]  /*ac20*/  R2UR UR5, R3 ;  /* 0x00000000030572ca */ /* 0x000fe200000e0000 */
[----:B------:R-:W-:Y:S02]  /*ac30*/  WARPGROUP.DEPBAR.LE gsb0, 0x0 ;  /* 0x00008000000079c5 */ /* 0x000fe40000010000 */
[----:B------:R-:W-:-:S10]  /*ac40*/  WARPGROUP.ARRIVE ;  /* 0x00000000000079c5 */ /* 0x000fd40000000000 */
[----:B------:R-:W-:Y:S01]  /*ac50*/  HGMMA.64x16x16.F32 R80, gdesc[UR4], RZ, !UPT, gsb0 ;  /* 0x00200000045079f0 */ /* 0x000fe2000c0008ff */
[----:B------:R-:W-:-:S05]  /*ac60*/  VIADD R6, R14, 0x80 ;  /* 0x000000800e067836 */ /* 0x000fca0000000000 */
[----:B------:R-:W-:Y:S01]  /*ac70*/  R2UR UR10, R6 ;  /* 0x00000000060a72ca */ /* 0x000fe200000e0000 */
[----:B------:R-:W-:Y:S02]  /*ac80*/  WARPGROUP.DEPBAR.LE gsb0, 0x0 ;  /* 0x00008000000079c5 */ /* 0x000fe40000010000 */
[----:B------:R-:W-:-:S10]  /*ac90*/  WARPGROUP.ARRIVE ;  /* 0x00000000000079c5 */ /* 0x000fd40000000000 */
[----:B------:R-:W-:Y:S01]  /*aca0*/  HGMMA.64x16x16.F32 R72, gdesc[UR8], RZ, !UPT, gsb0 ;  /* 0x00200000084879f0 */ /* 0x000fe2000c0008ff */
[----:B------:R-:W-:Y:S02]  /*acb0*/  VIADD R4, R14, 0xc0 ;  /* 0x000000c00e047836 */ /* 0x000fe40000000000 */
[----:B------:R-:W-:-:S03]  /*acc0*/  IMAD.MOV.U32 R5, RZ, RZ, -0x7fffffe0 ;  /* 0x80000020ff057424 */ /* 0x000fc600078e00ff */
[----:B------:R-:W-:Y:S02]  /*acd0*/  R2UR UR14, R4 ;  /* 0x00000000040e72ca */ /* 0x000fe400000e0000 */
[----:B------:R-:W-:Y:S01]  /*ace0*/  R2UR UR15, R5 ;  /* 0x00000000050f72ca */ /* 0x000fe200000e0000 */
[----:B------:R-:W-:Y:S02]  /*acf0*/  WARPGROUP.DEPBAR.LE gsb0, 0x0 ;  /* 0x00008000000079c5 */ /* 0x000fe40000010000 */
[----:B-----5:R-:W-:-:S10]  /*ad00*/  WARPGROUP.ARRIVE ;  /* 0x00000000000079c5 */ /* 0x020fd40000000000 */
[----:B------:R-:W-:Y:S01]  /*ad10*/  HGMMA.64x16x16.F32 R64, gdesc[UR12], RZ, !UPT, gsb0 ;  /* 0x002000000c4079f0 */ /* 0x000fe2000c0008ff */
[----:B------:R-:W-:-:S05]  /*ad20*/  VIADD R8, R14, 0x100 ;  /* 0x000001000e087836 */ /* 0x000fca0000000000 */
[----:B------:R-:W-:Y:S01]  /*ad30*/  R2UR UR18, R8 ;  /* 0x00000000081272ca */ /* 0x000fe200000e0000 */
[----:B------:R-:W-:Y:S02]  /*ad40*/  WARPGROUP.DEPBAR.LE gsb0, 0x0 ;  /* 0x00008000000079c5 */ /* 0x000fe40000010000 */
[----:B------:R-:W-:-:S10]  /*ad50*/  WARPGROUP.ARRIVE ;  /* 0x00000000000079c5 */ /* 0x000fd40000000000 */
[----:B------:R-:W-:Y:S01]  /*ad60*/  HGMMA.64x16x16.F32 R56, gdesc[UR16], RZ, !UPT, gsb0 ;  /* 0x00200000103879f0 */ /* 0x000fe2000c0008ff */
[----:B------:R-:W-:Y:S01]  /*ad70*/  IMAD.MOV.U32 R7, RZ, RZ, -0x7fffffe0 ;  /* 0x80000020ff077424 */ /* 0x000fe200078e00ff */
[----:B------:R-:W-:Y:S02]  /*ad80*/  IADD3 R6, R14, 0x140, RZ ;  /* 0x000001400e067810 */ /* 0x000fe40007ffe0ff */
[----:B------:R-:W-:Y:S02]  /*ad90*/  R2UR UR20, R2 ;  /* 0x00000000021472ca */ /* 0x000fe400000e0000 */
[----:B------:R-:W-:Y:S02]  /*ada0*/  R2UR UR22, R6 ;  /* 0x00000000061672ca */ /* 0x000fe400000e0000 */
[----:B------:R-:W-:Y:S02]  /*adb0*/  R2UR UR23, R7 ;  /* 0x00000000071772ca */ /* 0x000fe400000e0000 */
[----:B------:R-:W-:Y:S01]  /*adc0*/  R2UR UR21, R3 ;  /* 0x00000000031572ca */ /* 0x000fe200000e0000 */
[----:B------:R-:W-:-:S02]  /*add0*/  WARPGROUP.DEPBAR.LE gsb0, 0x0 ;  /* 0x00008000000079c5 */ /* 0x000fc40000010000 */
[----:B------:R-:W-:-:S10]  /*ade0*/  WARPGROUP.ARRIVE ;  /* 0x00000000000079c5 */ /* 0x000fd40000000000 */
[----:B------:R-:W-:Y:S01]  /*adf0*/  HGMMA.64x16x16.F32 R48, gdesc[UR20], RZ, !UPT, gsb0 ;  /* 0x00200000143079f0 */ /* 0x000fe2000c0008ff */
[----:B------:R-:W-:Y:S02]  /*ae00*/  VIADD R4, R14, 0x180 ;  /* 0x000001800e047836 */ /* 0x000fe40000000000 */
[----:B------:R-:W-:Y:S01]  /*ae10*/  IMAD.MOV.U32 R5, RZ, RZ, -0x7fffffe0 ;  /* 0x80000020ff057424 */ /* 0x000fe200078e00ff */
        /* <DEDUP_REMOVED lines=25> */
[----:B------:R-:W-:Y:S01]  /*afb0*/  IMAD.MOV.U32 R5, RZ, RZ, -0x7fffffe0 ;  /* 0x80000020ff057424 */ /* 0x000fe200078e00ff */
[----:B------:R-:W-:Y:S01]  /*afc0*/  IADD3 R4, R14, 0x2, RZ ;  /* 0x000000020e047810 */ /* 0x000fe20007ffe0ff */
[----:B------:R-:W-:Y:S02]  /*afd0*/  VIADD R8, R2, 0x2 ;  /* 0x0000000202087836 */ /* 0x000fe40000000000 */
[----:B------:R-:W-:Y:S01]  /*afe0*/  IMAD.MOV.U32 R9, RZ, RZ, -0x7fffffe0 ;  /* 0x80000020ff097424 */ /* 0x000fe200078e00ff */
[----:B------:R-:W-:Y:S02]  /*aff0*/  R2UR UR38, R4 ;  /* 0x00000000042672ca */ /* 0x000fe400000e0000 */
[----:B------:R-:W-:Y:S02]  /*b000*/  R2UR UR39, R5 ;  /* 0x00000000052772ca */ /* 0x000fe400000e0000 */
[----:B------:R-:W-:-:S02]  /*b010*/  R2UR UR36, R8 ;  /* 0x00000000082472ca */ /* 0x000fc400000e0000 */
[----:B------:R-:W-:Y:S01]  /*b020*/  R2UR UR37, R9 ;  /* 0x00000000092572ca */ /* 0x000fe200000e0000 */
[----:B------:R-:W-:Y:S02]  /*b030*/  WARPGROUP.DEPBAR.LE gsb0, 0x0 ;  /* 0x00008000000079c5 */ /* 0x000fe40000010000 */
[----:B------:R-:W-:-:S10]  /*b040*/  WARPGROUP.ARRIVE ;  /* 0x00000000000079c5 */ /* 0x000fd40000000000 */
[----:B------:R-:W-:Y:S01]  /*b050*/  HGMMA.64x16x16.F32 R88, gdesc[UR36], R88, gsb0 ;  /* 0x00200000245879f0 */ /* 0x000fe20008000858 */
[----:B------:R-:W-:Y:S01]  /*b060*/  VIADD R6, R14, 0x42 ;  /* 0x000000420e067836 */ /* 0x000fe20000000000 */
[----:B------:R-:W-:Y:S02]  /*b070*/  MOV R7, 0x80000020 ;  /* 0x8000002000077802 */ /* 0x000fe40000000f00 */
[----:B------:R-:W-:Y:S02]  /*b080*/  R2UR UR4, R8 ;  /* 0x00000000080472ca */ /* 0x000fe400000e0000 */
[----:B------:R-:W-:Y:S02]  /*b090*/  R2UR UR6, R6 ;  /* 0x00000000060672ca */ /* 0x000fe400000e0000 */
[----:B------:R-:W-:Y:S02]  /*b0a0*/  R2UR UR7, R7 ;  /* 0x00000000070772ca */ /* 0x000fe400000e0000 */
[----:B------:R-:W-:Y:S01]  /*b0b0*/  R2UR UR5, R9 ;  /* 0x00000000090572ca */ /* 0x000fe200000e0000 */
[----:B------:R-:W-:-:S02]  /*b0c0*/  WARPGROUP.DEPBAR.LE gsb0, 0x0 ;  /* 0x00008000000079c5 */ /* 0x000fc40000010000 */
[----:B------:R-:W-:-:S10]  /*b0d0*/  WARPGROUP.ARRIVE ;  /* 0x00000000000079c5 */ /* 0x000fd40000000000 */
[----:B------:R-:W-:Y:S01]  /*b0e0*/  HGMMA.64x16x16.F32 R80, gdesc[UR4], R80, gsb0 ;  /* 0x00200000045079f0 */ /* 0x000fe20008000850 */
        /* <DEDUP_REMOVED lines=64> */
[----:B------:R-:W-:Y:S01]  /*b4f0*/  IADD3 R12, R2, 0x300, RZ ;  /* 0x00000300020c7810 */ /* 0x000fe20007ffe0ff */
[----:B------:R-:W-:Y:S02]  /*b500*/  IMAD.MOV.U32 R7, RZ, RZ, -0x7fffffe0 ;  /* 0x80000020ff077424 */ /* 0x000fe400078e00ff */
        /* <DEDUP_REMOVED lines=163> */
[----:B------:R-:W-:Y:S02]  /*bf40*/  IMAD.MOV.U32 R7, RZ, RZ, -0x7fffffe0 ;  /* 0x80000020ff077424 */ /* 0x000fe400078e00ff */
[----:B------:R-:W-:-:S03]  /*bf50*/  VIADD R6, R14, 0x480 ;  /* 0x000004800e067836 */ /* 0x000fc60000000000 */
[----:B------:R-:W-:Y:S01]  /*bf60*/  R2UR UR39, R7 ;  /* 0x00000000072772ca */ /* 0x000fe200000e0000 */
[----:B------:R-:W-:Y:S01]  /*bf70*/  IMAD.MOV.U32 R7, RZ, RZ, -0x7fffffe0 ;  /* 0x80000020ff077424 */ /* 0x000fe200078e00ff */
[----:B------:R-:W-:Y:S02]  /*bf80*/  R2UR UR38, R6 ;  /* 0x00000000062672ca */ /* 0x000fe400000e0000 */
[----:B------:R-:W-:Y:S02]  /*bf90*/  IADD3 R6, R2, 0x600, RZ ;  /* 0x0000060002067810 */ /* 0x000fe40007ffe0ff */
[----:B------:R-:W-:Y:S02]  /*bfa0*/  R2UR UR37, R7 ;  /* 0x00000000072572ca */ /* 0x000fe400000e0000 */
        /* <DEDUP_REMOVED lines=98> */
[----:B------:R-:W-:Y:S01]  /*c5d0*/  ULDC UR4, c[0x0][0x9d8] ;  /* 0x0002760000047ab9 */ /* 0x000fe20000000800 */
[----:B------:R-:W-:Y:S01]  /*c5e0*/  R2UR UR8, R4 ;  /* 0x00000000040872ca */ /* 0x000fe200000e0000 */
[----:B------:R-:W-:Y:S01]  /*c5f0*/  ULDC UR5, c[0x0][0x988] ;  /* 0x0002620000057ab9 */ /* 0x000fe20000000800 */
        /* <DEDUP_REMOVED lines=42> */
[----:B---3--:R-:W-:Y:S02]  /*c8a0*/  IMAD.IADD R21, R98, 0x1, R108 ;  /* 0x0000000162157824 */ /* 0x008fe400078e026c */
[----:B------:R-:W-:Y:S01]  /*c8b0*/  VIADD R20, R14, 0x642 ;  /* 0x000006420e147836 */ /* 0x000fe20000000000 */
[----:B------:R-:W-:Y:S01]  /*c8c0*/  R2UR UR8, R4 ;  /* 0x00000000040872ca */ /* 0x000fe200000e0000 */
[----:B------:R-:W-:Y:S01]  /*c8d0*/  FMUL.FTZ R15, R88, UR4 ;  /* 0x00000004580f7c20 */ /* 0x000fe20008410000 */
[----:B------:R-:W-:Y:S02]  /*c8e0*/  R2UR UR9, R5 ;  /* 0x00000000050972ca */ /* 0x000fe400000e0000 */
[----:B------:R-:W-:Y:S01]  /*c8f0*/  R2UR UR10, R20 ;  /* 0x00000000140a72ca */ /* 0x000fe200000e0000 */
[----:B------:R-:W-:Y:S01]  /*c900*/  FMUL.FTZ R88, R89, UR4 ;  /* 0x0000000459587c20 */ /* 0x000fe20008410000 */
[----:B------:R-:W-:Y:S01]  /*c910*/  FMUL.FTZ R89, R90, UR4 ;  /* 0x000000045a597c20 */ /* 0x000fe20008410000 */
[----:B------:R-:W-:Y:S01]  /*c920*/  FMUL.FTZ R90, R91, UR4 ;  /* 0x000000045b5a7c20 */ /* 0x000fe20008410000 */
[----:B------:R-:W-:Y:S01]  /*c930*/  FMUL.FTZ R91, R92, UR4 ;  /* 0x000000045c5b7c20 */ /* 0x000fe20008410000 */
[----:B------:R-:W-:Y:S01]  /*c940*/  FMUL.FTZ R92, R93, UR4 ;  /* 0x000000045d5c7c20 */ /* 0x000fe20008410000 */
[----:B------:R-:W-:Y:S01]  /*c950*/  FMUL.FTZ R93, R94, UR4 ;  /* 0x000000045e5d7c20 */ /* 0x000fe20008410000 */
[----:B------:R-:W-:Y:S01]  /*c960*/  FMUL.FTZ R94, R95, UR4 ;  /* 0x000000045f5e7c20 */ /* 0x000fe20008410000 */
[----:B------:R-:W-:Y:S01]  /*c970*/  FMUL.FTZ R74, R74, UR4 ;  /* 0x000000044a4a7c20 */ /* 0x000fe20008410000 */
[----:B------:R-:W-:Y:S08]  /*c980*/  MUFU.TANH R15, R15 ;  /* 0x0000000f000f7308 */ /* 0x000ff00000002400 */
[----:B------:R-:W-:Y:S01]  /*c990*/  MUFU.TANH R92, R92 ;  /* 0x0000005c005c7308 */ /* 0x000fe20000002400 */
[----:B------:R-:W-:-:S02]  /*c9a0*/  WARPGROUP.DEPBAR.LE gsb0, 0x0 ;  /* 0x00008000000079c5 */ /* 0x000fc40000010000 */
[----:B------:R-:W-:Y:S01]  /*c9b0*/  FMUL.FTZ R97, R40, UR4 ;  /* 0x0000000428617c20 */ /* 0x000fe20008410000 */
[----:B------:R-:W-:Y:S02]  /*c9c0*/  VIADD R40, R14, 0x682 ;  /* 0x000006820e287836 */ /* 0x000fe40000000000 */
[----:B------:R-:W-:Y:S02]  /*c9d0*/  IMAD R14, R112, -0x90, R21 ;  /* 0xffffff70700e7824 */ /* 0x000fe400078e0215 */
[----:B------:R-:W-:-:S05]  /*c9e0*/  IMAD.MOV.U32 R21, RZ, RZ, -0x7fffffe0 ;  /* 0x80000020ff157424 */ /* 0x000fca00078e00ff */
[----:B------:R-:W-:Y:S01]  /*c9f0*/  R2UR UR11, R21 ;  /* 0x00000000150b72ca */ /* 0x000fe200000e0000 */
[----:B------:R-:W-:Y:S01]  /*ca00*/  WARPGROUP.ARRIVE ;  /* 0x00000000000079c5 */ /* 0x000fe20000000000 */
[----:B------:R-:W0:Y:S01]  /*ca10*/  MUFU.TANH R94, R94 ;  /* 0x0000005e005e7308 */ /* 0x000e220000002400 */
[----:B------:R-:W-:-:S07]  /*ca20*/  FMUL.FTZ R80, R80, UR4 ;  /* 0x0000000450507c20 */ /* 0x000fce0008410000 */
[----:B------:R-:W1:Y:S03]  /*ca30*/  MUFU.TANH R88, R88 ;  /* 0x0000005800587308 */ /* 0x000e660000002400 */
[----:B------:R-:W-:Y:S05]  /*ca40*/  HGMMA.64x16x16.F32 R32, gdesc[UR8], R32, gsb0 ;  /* 0x00200000082079f0 */ /* 0x000fea0008000820 */
[----:B------:R-:W-:Y:S01]  /*ca50*/  MUFU.TANH R74, R74 ;  /* 0x0000004a004a7308 */ /* 0x000fe20000002400 */
[----:B------:R-:W-:-:S07]  /*ca60*/  FMUL.FTZ R81, R81, UR4 ;  /* 0x0000000451517c20 */ /* 0x000fce0008410000 */
[----:B------:R-:W2:Y:S01]  /*ca70*/  MUFU.TANH R91, R91 ;  /* 0x0000005b005b7308 */ /* 0x000ea20000002400 */
[----:B------:R-:W-:Y:S01]  /*ca80*/  ISETP.GT.AND P3, PT, R14, 0x9, PT ;  /* 0x000000090e00780c */ /* 0x000fe20003f64270 */
[----:B------:R-:W-:Y:S01]  /*ca90*/  FMUL.FTZ R84, R84, UR4 ;  /* 0x0000000454547c20 */ /* 0x000fe20008410000 */
[C---:B------:R-:W-:Y:S02]  /*caa0*/  ISETP.GT.AND P5, PT, R14.reuse, RZ, PT ;  /* 0x000000ff0e00720c */ /* 0x040fe40003fa4270 */
[----:B------:R-:W-:-:S03]  /*cab0*/  ISETP.GT.AND P1, PT, R14, 0x1, PT ;  /* 0x000000010e00780c */ /* 0x000fc60003f24270 */
[----:B------:R-:W3:Y:S01]  /*cac0*/  MUFU.TANH R89, R89 ;  /* 0x0000005900597308 */ /* 0x000ee20000002400 */
[----:B------:R-:W-:Y:S01]  /*cad0*/  FMUL.FTZ R53, R53, UR4 ;  /* 0x0000000435357c20 */ /* 0x000fe20008410000 */
[----:B0-----:R-:W-:Y:S02]  /*cae0*/  FSEL R94, R94, -INF , P3 ;  /* 0xff8000005e5e7808 */ /* 0x001fe40001800000 */
[----:B------:R-:W-:-:S04]  /*caf0*/  FSEL R92, R92, -INF , P3 ;  /* 0xff8000005c5c7808 */ /* 0x000fc80001800000 */
[----:B------:R-:W0:Y:S01]  /*cb00*/  MUFU.TANH R80, R80 ;  /* 0x0000005000507308 */ /* 0x000e220000002400 */
[C---:B------:R-:W-:Y:S01]  /*cb10*/  ISETP.GT.AND P3, PT, R14.reuse, 0x20, PT ;  /* 0x000000200e00780c */ /* 0x040fe20003f64270 */
[----:B------:R-:W-:Y:S01]  /*cb20*/  FMUL.FTZ R96, R55, UR4 ;  /* 0x0000000437607c20 */ /* 0x000fe20008410000 */
[----:B------:R-:W-:Y:S01]  /*cb30*/  FMUL.FTZ R98, R41, UR4 ;  /* 0x0000000429627c20 */ /* 0x000fe20008410000 */
[----:B------:R-:W-:Y:S01]  /*cb40*/  ISETP.GT.AND P2, PT, R14, 0x8, PT ;  /* 0x000000080e00780c */ /* 0x000fe20003f44270 */
[----:B------:R-:W-:Y:S01]  /*cb50*/  FMUL.FTZ R85, R85, UR4 ;  /* 0x0000000455557c20 */ /* 0x000fe20008410000 */
[----:B------:R-:W-:Y:S02]  /*cb60*/  FSEL R21, R15, -INF , P5 ;  /* 0xff8000000f157808 */ /* 0x000fe40002800000 */
[----:B------:R-:W4:Y:S01]  /*cb70*/  MUFU.TANH R90, R90 ;  /* 0x0000005a005a7308 */ /* 0x000f220000002400 */
[----:B-1----:R-:W-:Y:S01]  /*cb80*/  FSEL R88, R88, -INF , P1 ;  /* 0xff80000058587808 */ /* 0x002fe20000800000 */
[----:B------:R-:W-:Y:S01]  /*cb90*/  FMUL.FTZ R55, R42, UR4 ;  /* 0x000000042a377c20 */ /* 0x000fe20008410000 */
[----:B------:R-:W-:-:S05]  /*cba0*/  IMAD.MOV.U32 R41, RZ, RZ, -0x7fffffe0 ;  /* 0x80000020ff297424 */ /* 0x000fca00078e00ff */
[----:B------:R-:W1:Y:S01]  /*cbb0*/  MUFU.TANH R81, R81 ;  /* 0x0000005100517308 */ /* 0x000e620000002400 */
[----:B------:R-:W-:Y:S01]  /*cbc0*/  FMUL.FTZ R82, R82, UR4 ;  /* 0x0000000452527c20 */ /* 0x000fe20008410000 */
[----:B--2---:R-:W-:Y:S01]  /*cbd0*/  FSEL R91, R91, -INF , P2 ;  /* 0xff8000005b5b7808 */ /* 0x004fe20001000000 */
[----:B------:R-:W-:Y:S01]  /*cbe0*/  FMUL.FTZ R72, R72, UR4 ;  /* 0x0000000448487c20 */ /* 0x000fe20008410000 */
[----:B------:R-:W-:-:S04]  /*cbf0*/  R2UR UR15, R41 ;  /* 0x00000000290f72ca */ /* 0x000fc800000e0000 */
[----:B------:R-:W2:Y:S01]  /*cc00*/  MUFU.TANH R93, R93 ;  /* 0x0000005d005d7308 */ /* 0x000ea20000002400 */
[----:B------:R-:W-:Y:S01]  /*cc10*/  FMUL.FTZ R83, R83, UR4 ;  /* 0x0000000453537c20 */ /* 0x000fe20008410000 */
[----:B------:R-:W-:-:S06]  /*cc20*/  ISETP.GT.AND P4, PT, R14, 0x10, PT ;  /* 0x000000100e00780c */ /* 0x000fcc0003f84270 */
[----:B------:R3:W-:Y:S01]  /*cc30*/  MUFU.TANH R42, R53 ;  /* 0x00000035002a7308 */ /* 0x0007e20000002400 */
[----:B------:R-:W-:-:S07]  /*cc40*/  FMUL.FTZ R73, R73, UR4 ;  /* 0x0000000449497c20 */ /* 0x000fce0008410000 */
[----:B------:R-:W2:Y:S01]  /*cc50*/  MUFU.TANH R84, R84 ;  /* 0x0000005400547308 */ /* 0x000ea20000002400 */
[----:B---3--:R-:W-:Y:S02]  /*cc60*/  FSEL R53, R74, -INF , P3 ;  /* 0xff8000004a357808 */ /* 0x008fe40001800000 */
[----:B------:R-:W-:-:S05]  /*cc70*/  FMNMX.FTZ R74, R21, R88, !PT ;  /* 0x00000058154a7209 */ /* 0x000fca0007810000 */
[----:B------:R-:W3:Y:S01]  /*cc80*/  MUFU.TANH R85, R85 ;  /* 0x0000005500557308 */ /* 0x000ee20000002400 */
[----:B------:R-:W-:Y:S01]  /*cc90*/  FSEL R89, R89, -INF , P5 ;  /* 0xff80000059597808 */ /* 0x000fe20002800000 */
[----:B------:R-:W-:Y:S01]  /*cca0*/  FMUL.FTZ R86, R86, UR4 ;  /* 0x0000000456567c20 */ /* 0x000fe20008410000 */
[----:B------:R-:W-:-:S05]  /*ccb0*/  ISETP.GT.AND P5, PT, R14, 0x11, PT ;  /* 0x000000110e00780c */ /* 0x000fca0003fa4270 */
[----:B------:R4:W-:Y:S01]  /*ccc0*/  MUFU.TANH R41, R55 ;  /* 0x0000003700297308 */ /* 0x0009e20000002400 */
[----:B0-----:R-:W-:Y:S01]  /*ccd0*/  FSEL R80, R80, -INF , P4 ;  /* 0xff80000050507808 */ /* 0x001fe20002000000 */
[----:B------:R-:W-:Y:S01]  /*cce0*/  FMUL.FTZ R76, R76, UR4 ;  /* 0x000000044c4c7c20 */ /* 0x000fe20008410000 */
[----:B----4-:R-:W-:-:S05]  /*ccf0*/  FMNMX.FTZ R55, R91, R74, !PT ;  /* 0x0000004a5b377209 */ /* 0x010fca0007810000 */
[----:B------:R-:W0:Y:S01]  /*cd00*/  MUFU.TANH R82, R82 ;  /* 0x0000005200527308 */ /* 0x000e220000002400 */
[----:B------:R-:W-:-:S07]  /*cd10*/  FMNMX.FTZ R55, R92, R55, !PT ;  /* 0x000000375c377209 */ /* 0x000fce0007810000 */
[----:B------:R-:W4:Y:S01]  /*cd20*/  MUFU.TANH R72, R72 ;  /* 0x0000004800487308 */ /* 0x000f220000002400 */
[----:B------:R-:W-:Y:S01]  /*cd30*/  FSEL R90, R90, -INF , P1 ;  /* 0xff8000005a5a7808 */ /* 0x000fe20000800000 */
[----:B------:R-:W-:Y:S01]  /*cd40*/  FMUL.FTZ R87, R87, UR4 ;  /* 0x0000000457577c20 */ /* 0x000fe20008410000 */
[----:B------:R-:W-:Y:S01]  /*cd50*/  ISETP.GT.AND P1, PT, R14, 0x18, PT ;  /* 0x000000180e00780c */ /* 0x000fe20003f24270 */
[----:B------:R-:W-:Y:S01]  /*cd60*/  FMUL.FTZ R77, R77, UR4 ;  /* 0x000000044d4d7c20 */ /* 0x000fe20008410000 */
[----:B-1----:R-:W-:-:S03]  /*cd70*/  FSEL R81, R81, -INF , P5 ;  /* 0xff80000051517808 */ /* 0x002fc60002800000 */
[----:B------:R-:W1:Y:S01]  /*cd80*/  MUFU.TANH R83, R83 ;  /* 0x0000005300537308 */ /* 0x000e620000002400 */
[----:B------:R-:W-:Y:S02]  /*cd90*/  FMNMX.FTZ R74, R80, R55, !PT ;  /* 0x00000037504a7209 */ /* 0x000fe40007810000 */
[----:B--2---:R-:W-:-:S05]  /*cda0*/  FSEL R93, R93, -INF , P2 ;  /* 0xff8000005d5d7808 */ /* 0x004fca0001000000 */
[----:B------:R-:W2:Y:S01]  /*cdb0*/  MUFU.TANH R73, R73 ;  /* 0x0000004900497308 */ /* 0x000ea20000002400 */
[----:B------:R-:W-:Y:S01]  /*cdc0*/  ISETP.GT.AND P2, PT, R14, 0x19, PT ;  /* 0x000000190e00780c */ /* 0x000fe20003f44270 */
[----:B------:R-:W-:Y:S01]  /*cdd0*/  FMUL.FTZ R64, R64, UR4 ;  /* 0x0000000440407c20 */ /* 0x000fe20008410000 */
[----:B------:R-:W-:Y:S02]  /*cde0*/  FSEL R84, R84, -INF , P1 ;  /* 0xff80000054547808 */ /* 0x000fe40000800000 */
[----:B------:R-:W-:-:S03]  /*cdf0*/  FMNMX.FTZ R55, R81, R74, !PT ;  /* 0x0000004a51377209 */ /* 0x000fc60007810000 */
[----:B------:R-:W2:Y:S01]  /*ce00*/  MUFU.TANH R86, R86 ;  /* 0x0000005600567308 */ /* 0x000ea20000002400 */
[----:B------:R-:W-:Y:S01]  /*ce10*/  FMUL.FTZ R75, R75, UR4 ;  /* 0x000000044b4b7c20 */ /* 0x000fe20008410000 */
[----:B---3--:R-:W-:-:S06]  /*ce20*/  FSEL R85, R85, -INF , P2 ;  /* 0xff80000055557808 */ /* 0x008fcc0001000000 */
[----:B------:R-:W3:Y:S01]  /*ce30*/  MUFU.TANH R76, R76 ;  /* 0x0000004c004c7308 */ /* 0x000ee20000002400 */
[----:B------:R-:W-:Y:S01]  /*ce40*/  FMNMX.FTZ R74, R84, R55, !PT ;  /* 0x00000037544a7209 */ /* 0x000fe20007810000 */
[----:B------:R-:W-:Y:S01]  /*ce50*/  FMUL.FTZ R65, R65, UR4 ;  /* 0x0000000441417c20 */ /* 0x000fe20008410000 */
[----:B------:R-:W-:-:S05]  /*ce60*/  R2UR UR14, R40 ;  /* 0x00000000280e72ca */ /* 0x000fca00000e0000 */
[----:B------:R-:W3:Y:S01]  /*ce70*/  MUFU.TANH R87, R87 ;  /* 0x0000005700577308 */ /* 0x000ee20000002400 */
[----:B------:R-:W-:Y:S02]  /*ce80*/  R2UR UR12, R4 ;  /* 0x00000000040c72ca */ /* 0x000fe400000e0000 */
[----:B------:R-:W-:-:S05]  /*ce90*/  R2UR UR13, R5 ;  /* 0x00000000050d72ca */ /* 0x000fca00000e0000 */
[----:B------:R-:W3:Y:S01]  /*cea0*/  MUFU.TANH R77, R77 ;  /* 0x0000004d004d7308 */ /* 0x000ee20000002400 */
[----:B0-----:R-:W-:Y:S01]  /*ceb0*/  FSEL R82, R82, -INF , P4 ;  /* 0xff80000052527808 */ /* 0x001fe20002000000 */
[----:B------:R-:W-:Y:S01]  /*cec0*/  FMUL.FTZ R78, R78, UR4 ;  /* 0x000000044e4e7c20 */ /* 0x000fe20008410000 */
[----:B------:R-:W-:Y:S01]  /*ced0*/  ISETP.GT.AND P4, PT, R14, 0x21, PT ;  /* 0x000000210e00780c */ /* 0x000fe20003f84270 */
[----:B------:R-:W-:Y:S01]  /*cee0*/  FMUL.FTZ R68, R68, UR4 ;  /* 0x0000000444447c20 */ /* 0x000fe20008410000 */
[----:B----4-:R-:W-:Y:S02]  /*cef0*/  FSEL R72, R72, -INF , P3 ;  /* 0xff80000048487808 */ /* 0x010fe40001800000 */
[----:B------:R-:W-:Y:S01]  /*cf00*/  FMNMX.FTZ R55, R85, R74, !PT ;  /* 0x0000004a55377209 */ /* 0x000fe20007810000 */
[----:B------:R-:W0:Y:S01]  /*cf10*/  MUFU.TANH R64, R64 ;  /* 0x0000004000407308 */ /* 0x000e220000002400 */
[----:B-1----:R-:W-:Y:S01]  /*cf20*/  FSEL R83, R83, -INF , P5 ;  /* 0xff80000053537808 */ /* 0x002fe20002800000 */
[----:B------:R-:W-:Y:S01]  /*cf30*/  FMUL.FTZ R79, R79, UR4 ;  /* 0x000000044f4f7c20 */ /* 0x000fe20008410000 */
[----:B------:R-:W-:-:S02]  /*cf40*/  WARPGROUP.DEPBAR.LE gsb0, 0x0 ;  /* 0x00008000000079c5 */ /* 0x000fc40000010000 */
[----:B------:R-:W-:-:S03]  /*cf50*/  ISETP.GT.AND P5, PT, R14, 0x28, PT ;  /* 0x000000280e00780c */ /* 0x000fc60003fa4270 */
[----:B------:R-:W1:Y:S01]  /*cf60*/  MUFU.TANH R75, R75 ;  /* 0x0000004b004b7308 */ /* 0x000e620000002400 */
[----:B--2---:R-:W-:Y:S01]  /*cf70*/  FSEL R73, R73, -INF , P4 ;  /* 0xff80000049497808 */ /* 0x004fe20002000000 */
[----:B------:R-:W-:Y:S01]  /*cf80*/  FMUL.FTZ R69, R69, UR4 ;  /* 0x0000000445457c20 */ /* 0x000fe20008410000 */
[----:B------:R-:W-:Y:S01]  /*cf90*/  FMNMX.FTZ R74, R72, R55, !PT ;  /* 0x00000037484a7209 */ /* 0x000fe20007810000 */
[----:B------:R-:W-:-:S04]  /*cfa0*/  WARPGROUP.ARRIVE ;  /* 0x00000000000079c5 */ /* 0x000fc80000000000 */
[----:B------:R-:W2:Y:S01]  /*cfb0*/  MUFU.TANH R65, R65 ;  /* 0x0000004100417308 */ /* 0x000ea20000002400 */
[----:B------:R-:W-:Y:S01]  /*cfc0*/  FSEL R86, R86, -INF , P1 ;  /* 0xff80000056567808 */ /* 0x000fe20000800000 */
[----:B------:R-:W-:Y:S01]  /*cfd0*/  FMUL.FTZ R66, R66, UR4 ;  /* 0x0000000442427c20 */ /* 0x000fe20008410000 */
[----:B------:R-:W-:Y:S01]  /*cfe0*/  ISETP.GT.AND P1, PT, R14, 0x29, PT ;  /* 0x000000290e00780c */ /* 0x000fe20003f24270 */
[----:B------:R-:W-:Y:S01]  /*cff0*/  FMUL.FTZ R56, R56, UR4 ;  /* 0x0000000438387c20 */ /* 0x000fe20008410000 */
[----:B---3--:R-:W-:Y:S01]  /*d000*/  FSEL R76, R76, -INF , P5 ;  /* 0xff8000004c4c7808 */ /* 0x008fe20002800000 */
[----:B------:R-:W-:Y:S02]  /*d010*/  HGMMA.64x16x16.F32 R24, gdesc[UR12], R24, gsb0 ;  /* 0x002000000c1879f0 */ /* 0x000fe40008000818 */
[----:B------:R-:W3:Y:S01]  /*d020*/  MUFU.TANH R78, R78 ;  /* 0x0000004e004e7308 */ /* 0x000ee20000002400 */
[----:B------:R-:W-:Y:S01]  /*d030*/  FMNMX.FTZ R55, R73, R74, !PT ;  /* 0x0000004a49377209 */ /* 0x000fe20007810000 */
[----:B------:R-:W-:Y:S01]  /*d040*/  FMUL.FTZ R67, R67, UR4 ;  /* 0x0000000443437c20 */ /* 0x000fe20008410000 */
[----:B------:R-:W-:-:S05]  /*d050*/  FSEL R87, R87, -INF , P2 ;  /* 0xff80000057577808 */ /* 0x000fca0001000000 */
[----:B------:R-:W4:Y:S01]  /*d060*/  MUFU.TANH R68, R68 ;  /* 0x0000004400447308 */ /* 0x000f220000002400 */
[----:B------:R-:W-:Y:S01]  /*d070*/  ISETP.GT.AND P2, PT, R14, 0x30, PT ;  /* 0x000000300e00780c */ /* 0x000fe20003f44270 */
[----:B------:R-:W-:Y:S01]  /*d080*/  FMUL.FTZ R57, R57, UR4 ;  /* 0x0000000439397c20 */ /* 0x000fe20008410000 */
[----:B------:R-:W-:Y:S02]  /*d090*/  FSEL R77, R77, -INF , P1 ;  /* 0xff8000004d4d7808 */ /* 0x000fe40000800000 */
[----:B------:R-:W-:-:S03]  /*d0a0*/  FMNMX.FTZ R74, R76, R55, !PT ;  /* 0x000000374c4a7209 */ /* 0x000fc60007810000 */
[----:B------:R-:W4:Y:S01]  /*d0b0*/  MUFU.TANH R79, R79 ;  /* 0x0000004f004f7308 */ /* 0x000f220000002400 */
[----:B------:R-:W-:Y:S01]  /*d0c0*/  FMUL.FTZ R70, R70, UR4 ;  /* 0x0000000446467c20 */ /* 0x000fe20008410000 */
[----:B------:R-:W-:-:S06]  /*d0d0*/  ISETP.GT.AND P3, PT, R14, 0x31, PT ;  /* 0x000000310e00780c */ /* 0x000fcc0003f64270 */
[----:B------:R-:W4:Y:S01]  /*d0e0*/  MUFU.TANH R69, R69 ;  /* 0x0000004500457308 */ /* 0x000f220000002400 */
[----:B0-----:R-:W-:Y:S01]  /*d0f0*/  FSEL R64, R64, -INF , P2 ;  /* 0xff80000040407808 */ /* 0x001fe20001000000 */
[----:B------:R-:W-:Y:S01]  /*d100*/  FMUL.FTZ R60, R60, UR4 ;  /* 0x000000043c3c7c20 */ /* 0x000fe20008410000 */
[----:B------:R-:W-:-:S05]  /*d110*/  FMNMX.FTZ R55, R77, R74, !PT ;  /* 0x0000004a4d377209 */ /* 0x000fca0007810000 */
[----:B------:R-:W0:Y:S01]  /*d120*/  MUFU.TANH R66, R66 ;  /* 0x0000004200427308 */ /* 0x000e220000002400 */
[----:B-1----:R-:W-:Y:S01]  /*d130*/  FSEL R75, R75, -INF , P4 ;  /* 0xff8000004b4b7808 */ /* 0x002fe20002000000 */
[----:B------:R-:W-:Y:S01]  /*d140*/  FMUL.FTZ R71, R71, UR4 ;  /* 0x0000000447477c20 */ /* 0x000fe20008410000 */
[----:B------:R-:W-:-:S05]  /*d150*/  ISETP.GT.AND P4, PT, R14, 0x38, PT ;  /* 0x000000380e00780c */ /* 0x000fca0003f84270 */
[----:B------:R-:W1:Y:S01]  /*d160*/  MUFU.TANH R56, R56 ;  /* 0x0000003800387308 */ /* 0x000e620000002400 */
[----:B--2---:R-:W-:Y:S01]  /*d170*/  FSEL R65, R65, -INF , P3 ;  /* 0xff80000041417808 */ /* 0x004fe20001800000 */
[----:B------:R-:W-:Y:S01]  /*d180*/  FMUL.FTZ R61, R61, UR4 ;  /* 0x000000043d3d7c20 */ /* 0x000fe20008410000 */
[----:B------:R-:W-:Y:S01]  /*d190*/  FMNMX.FTZ R74, R64, R55, !PT ;  /* 0x00000037404a7209 */ /* 0x000fe20007810000 */
[----:B------:R-:W-:-:S04]  /*d1a0*/  FMUL.FTZ R95, R54, UR4 ;  /* 0x00000004365f7c20 */ /* 0x000fc80008410000 */
[----:B------:R-:W2:Y:S01]  /*d1b0*/  MUFU.TANH R67, R67 ;  /* 0x0000004300437308 */ /* 0x000ea20000002400 */
[----:B---3--:R-:W-:Y:S01]  /*d1c0*/  FSEL R78, R78, -INF , P5 ;  /* 0xff8000004e4e7808 */ /* 0x008fe20002800000 */
[----:B------:R-:W-:Y:S01]  /*d1d0*/  FMUL.FTZ R58, R58, UR4 ;  /* 0x000000043a3a7c20 */ /* 0x000fe20008410000 */
[----:B------:R-:W-:-:S05]  /*d1e0*/  ISETP.GT.AND P5, PT, R14, 0x39, PT ;  /* 0x000000390e00780c */ /* 0x000fca0003fa4270 */
[----:B------:R-:W3:Y:S01]  /*d1f0*/  MUFU.TANH R57, R57 ;  /* 0x0000003900397308 */ /* 0x000ee20000002400 */
[----:B----4-:R-:W-:Y:S01]  /*d200*/  FSEL R68, R68, -INF , P4 ;  /* 0xff80000044447808 */ /* 0x010fe20002000000 */
[----:B------:R-:W-:Y:S01]  /*d210*/  FMUL.FTZ R48, R48, UR4 ;  /* 0x0000000430307c20 */ /* 0x000fe20008410000 */
[----:B------:R-:W-:Y:S01]  /*d220*/  FMNMX.FTZ R55, R65, R74, !PT ;  /* 0x0000004a41377209 */ /* 0x000fe20007810000 */
[----:B------:R-:W-:-:S04]  /*d230*/  FMUL.FTZ R54, R43, UR4 ;  /* 0x000000042b367c20 */ /* 0x000fc80008410000 */
[----:B------:R-:W4:Y:S01]  /*d240*/  MUFU.TANH R70, R70 ;  /* 0x0000004600467308 */ /* 0x000f220000002400 */
[----:B------:R-:W-:Y:S01]  /*d250*/  FSEL R79, R79, -INF , P1 ;  /* 0xff8000004f4f7808 */ /* 0x000fe20000800000 */
[----:B------:R-:W-:Y:S01]  /*d260*/  FMUL.FTZ R59, R59, UR4 ;  /* 0x000000043b3b7c20 */ /* 0x000fe20008410000 */
[----:B------:R-:W-:-:S05]  /*d270*/  ISETP.GT.AND P1, PT, R14, 0x40, PT ;  /* 0x000000400e00780c */ /* 0x000fca0003f24270 */
[----:B------:R-:W4:Y:S01]  /*d280*/  MUFU.TANH R60, R60 ;  /* 0x0000003c003c7308 */ /* 0x000f220000002400 */
[----:B------:R-:W-:Y:S01]  /*d290*/  FSEL R69, R69, -INF , P5 ;  /* 0xff80000045457808 */ /* 0x000fe20002800000 */
[----:B------:R-:W-:Y:S01]  /*d2a0*/  FMUL.FTZ R49, R49, UR4 ;  /* 0x0000000431317c20 */ /* 0x000fe20008410000 */
[----:B0-----:R-:W-:-:S05]  /*d2b0*/  FSEL R66, R66, -INF , P2 ;  /* 0xff80000042427808 */ /* 0x001fca0001000000 */
[----:B------:R-:W0:Y:S01]  /*d2c0*/  MUFU.TANH R71, R71 ;  /* 0x0000004700477308 */ /* 0x000e220000002400 */
[----:B------:R-:W-:Y:S01]  /*d2d0*/  FMUL.FTZ R62, R62, UR4 ;  /* 0x000000043e3e7c20 */ /* 0x000fe20008410000 */
[----:B------:R-:W-:-:S06]  /*d2e0*/  ISETP.GT.AND P2, PT, R14, 0x41, PT ;  /* 0x000000410e00780c */ /* 0x000fcc0003f44270 */
[----:B------:R2:W-:Y:S01]  /*d2f0*/  MUFU.TANH R43, R95 ;  /* 0x0000005f002b7308 */ /* 0x0005e20000002400 */
[----:B-1----:R-:W-:Y:S01]  /*d300*/  FSEL R56, R56, -INF , P1 ;  /* 0xff80000038387808 */ /* 0x002fe20000800000 */
[----:B------:R-:W-:-:S06]  /*d310*/  FMUL.FTZ R52, R52, UR4 ;  /* 0x0000000434347c20 */ /* 0x000fcc0008410000 */
[----:B------:R-:W1:Y:S01]  /*d320*/  MUFU.TANH R61, R61 ;  /* 0x0000003d003d7308 */ /* 0x000e620000002400 */
[----:B--2---:R-:W-:Y:S01]  /*d330*/  FMUL.FTZ R95, R34, UR4 ;  /* 0x00000004225f7c20 */ /* 0x004fe20008410000 */
[----:B------:R-:W-:-:S04]  /*d340*/  FMNMX.FTZ R34, R68, R55, !PT ;  /* 0x0000003744227209 */ /* 0x000fc80007810000 */
[----:B------:R-:W-:Y:S02]  /*d350*/  FMNMX.FTZ R55, R69, R34, !PT ;  /* 0x0000002245377209 */ /* 0x000fe40007810000 */
[----:B------:R-:W2:Y:S01]  /*d360*/  MUFU.TANH R58, R58 ;  /* 0x0000003a003a7308 */ /* 0x000ea20000002400 */
[----:B------:R-:W-:Y:S01]  /*d370*/  FSEL R67, R67, -INF , P3 ;  /* 0xff80000043437808 */ /* 0x000fe20001800000 */
[----:B------:R-:W-:Y:S01]  /*d380*/  FMUL.FTZ R63, R63, UR4 ;  /* 0x000000043f3f7c20 */ /* 0x000fe20008410000 */
[----:B------:R-:W-:-:S05]  /*d390*/  ISETP.GT.AND P3, PT, R14, 0x48, PT ;  /* 0x000000480e00780c */ /* 0x000fca0003f64270 */
[----:B------:R-:W2:Y:S01]  /*d3a0*/  MUFU.TANH R48, R48 ;  /* 0x0000003000307308 */ /* 0x000ea20000002400 */
[----:B---3--:R-:W-:Y:S02]  /*d3b0*/  FSEL R57, R57, -INF , P2 ;  /* 0xff80000039397808 */ /* 0x008fe40001000000 */
[----:B------:R-:W-:-:S05]  /*d3c0*/  FMNMX.FTZ R34, R56, R55, !PT ;  /* 0x0000003738227209 */ /* 0x000fca0007810000 */
[----:B------:R-:W3:Y:S01]  /*d3d0*/  MUFU.TANH R59, R59 ;  /* 0x0000003b003b7308 */ /* 0x000ee20000002400 */
[----:B----4-:R-:W-:Y:S01]  /*d3e0*/  FSEL R70, R70, -INF , P4 ;  /* 0xff80000046467808 */ /* 0x010fe20002000000 */
[----:B------:R-:W-:Y:S01]  /*d3f0*/  FMUL.FTZ R50, R50, UR4 ;  /* 0x0000000432327c20 */ /* 0x000fe20008410000 */
[----:B------:R-:W-:-:S05]  /*d400*/  ISETP.GT.AND P4, PT, R14, 0x49, PT ;  /* 0x000000490e00780c */ /* 0x000fca0003f84270 */
[----:B------:R-:W4:Y:S01]  /*d410*/  MUFU.TANH R49, R49 ;  /* 0x0000003100317308 */ /* 0x000f220000002400 */
[----:B------:R-:W-:Y:S01]  /*d420*/  FSEL R60, R60, -INF , P3 ;  /* 0xff8000003c3c7808 */ /* 0x000fe20001800000 */
[----:B------:R-:W-:Y:S01]  /*d430*/  FMUL.FTZ R51, R51, UR4 ;  /* 0x0000000433337c20 */ /* 0x000fe20008410000 */
[----:B0-----:R-:W-:-:S05]  /*d440*/  FSEL R71, R71, -INF , P5 ;  /* 0xff80000047477808 */ /* 0x001fca0002800000 */
[----:B------:R-:W0:Y:S01]  /*d450*/  MUFU.TANH R62, R62 ;  /* 0x0000003e003e7308 */ /* 0x000e220000002400 */
[----:B------:R-:W-:Y:S02]  /*d460*/  ISETP.GT.AND P5, PT, R14, 0x50, PT ;  /* 0x000000500e00780c */ /* 0x000fe40003fa4270 */
[----:B-1----:R-:W-:-:S05]  /*d470*/  FSEL R61, R61, -INF , P4 ;  /* 0xff8000003d3d7808 */ /* 0x002fca0002000000 */
[----:B------:R-:W1:Y:S08]  /*d480*/  MUFU.TANH R52, R52 ;  /* 0x0000003400347308 */ /* 0x000e700000002400 */
[----:B------:R3:W-:Y:S01]  /*d490*/  MUFU.TANH R15, R97 ;  /* 0x00000061000f7308 */ /* 0x0007e20000002400 */
[----:B--2---:R-:W-:Y:S01]  /*d4a0*/  FSEL R58, R58, -INF , P1 ;  /* 0xff8000003a3a7808 */ /* 0x004fe20000800000 */
[----:B------:R-:W-:Y:S01]  /*d4b0*/  FMUL.FTZ R55, R37, UR4 ;  /* 0x0000000425377c20 */ /* 0x000fe20008410000 */
[----:B---3--:R-:W-:-:S05]  /*d4c0*/  FMNMX.FTZ R97, R57, R34, !PT ;  /* 0x0000002239617209 */ /* 0x008fca0007810000 */
[----:B------:R-:W2:Y:S01]  /*d4d0*/  MUFU.TANH R63, R63 ;  /* 0x0000003f003f7308 */ /* 0x000ea20000002400 */
[----:B------:R-:W-:Y:S01]  /*d4e0*/  FMNMX.FTZ R34, R60, R97, !PT ;  /* 0x000000613c227209 */ /* 0x000fe20007810000 */
[----:B------:R-:W-:Y:S01]  /*d4f0*/  FMUL.FTZ R44, R44, UR4 ;  /* 0x000000042c2c7c20 */ /* 0x000fe20008410000 */
[----:B------:R-:W-:-:S05]  /*d500*/  ISETP.GT.AND P1, PT, R14, 0x51, PT ;  /* 0x000000510e00780c */ /* 0x000fca0003f24270 */
[----:B------:R-:W3:Y:S01]  /*d510*/  MUFU.TANH R50, R50 ;  /* 0x0000003200327308 */ /* 0x000ee20000002400 */
[----:B------:R-:W-:Y:S02]  /*d520*/  FSEL R48, R48, -INF , P5 ;  /* 0xff80000030307808 */ /* 0x000fe40002800000 */
[----:B------:R-:W-:Y:S02]  /*d530*/  FMNMX.FTZ R37, R61, R34, !PT ;  /* 0x000000223d257209 */ /* 0x000fe40007810000 */
[----:B------:R-:W-:-:S03]  /*d540*/  FSEL R59, R59, -INF , P2 ;  /* 0xff8000003b3b7808 */ /* 0x000fc60001000000 */
[----:B------:R-:W3:Y:S01]  /*d550*/  MUFU.TANH R51, R51 ;  /* 0x0000003300337308 */ /* 0x000ee20000002400 */
[----:B------:R-:W-:Y:S01]  /*d560*/  ISETP.GT.AND P2, PT, R14, 0x58, PT ;  /* 0x000000580e00780c */ /* 0x000fe20003f44270 */
[----:B------:R-:W-:Y:S01]  /*d570*/  FMUL.FTZ R45, R45, UR4 ;  /* 0x000000042d2d7c20 */ /* 0x000fe20008410000 */
[----:B----4-:R-:W-:Y:S02]  /*d580*/  FSEL R49, R49, -INF , P1 ;  /* 0xff80000031317808 */ /* 0x010fe40000800000 */
[----:B------:R-:W-:-:S03]  /*d590*/  FMNMX.FTZ R34, R48, R37, !PT ;  /* 0x0000002530227209 */ /* 0x000fc60007810000 */
[----:B------:R-:W4:Y:S01]  /*d5a0*/  MUFU.TANH R40, R98 ;  /* 0x0000006200287308 */ /* 0x000f220000002400 */
[----:B0-----:R-:W-:Y:S01]  /*d5b0*/  FSEL R62, R62, -INF , P3 ;  /* 0xff8000003e3e7808 */ /* 0x001fe20001800000 */
[----:B------:R-:W-:Y:S01]  /*d5c0*/  FMUL.FTZ R32, R32, UR4 ;  /* 0x0000000420207c20 */ /* 0x000fe20008410000 */
[----:B------:R-:W-:Y:S02]  /*d5d0*/  ISETP.GT.AND P3, PT, R14, 0x59, PT ;  /* 0x000000590e00780c */ /* 0x000fe40003f64270 */
[----:B-1----:R-:W-:Y:S02]  /*d5e0*/  FSEL R52, R52, -INF , P2 ;  /* 0xff80000034347808 */ /* 0x002fe40001000000 */
[----:B------:R-:W-:Y:S01]  /*d5f0*/  FMNMX.FTZ R37, R49, R34, !PT ;  /* 0x0000002231257209 */ /* 0x000fe20007810000 */
[----:B------:R-:W0:Y:S01]  /*d600*/  MUFU.TANH R44, R44 ;  /* 0x0000002c002c7308 */ /* 0x000e220000002400 */
[----:B--2---:R-:W-:Y:S01]  /*d610*/  FSEL R63, R63, -INF , P4 ;  /* 0xff8000003f3f7808 */ /* 0x004fe20002000000 */
[----:B------:R-:W-:Y:S01]  /*d620*/  FMUL.FTZ R33, R33, UR4 ;  /* 0x0000000421217c20 */ /* 0x000fe20008410000 */
[----:B------:R-:W-:-:S02]  /*d630*/  ISETP.GT.AND P4, PT, R14, 0x60, PT ;  /* 0x000000600e00780c */ /* 0x000fc40003f84270 */
[----:B------:R-:W-:-:S03]  /*d640*/  FSEL R42, R42, -INF , P3 ;  /* 0xff8000002a2a7808 */ /* 0x000fc60001800000 */
[----:B------:R-:W1:Y:S01]  /*d650*/  MUFU.TANH R20, R96 ;  /* 0x0000006000147308 */ /* 0x000e620000002400 */
[----:B------:R-:W-:Y:S01]  /*d660*/  FMNMX.FTZ R37, R52, R37, !PT ;  /* 0x0000002534257209 */ /* 0x000fe20007810000 */
[----:B------:R-:W-:Y:S02]  /*d670*/  WARPGROUP.DEPBAR.LE gsb0, 0x0 ;  /* 0x00008000000079c5 */ /* 0x000fe40000010000 */
[----:B---3--:R-:W-:-:S04]  /*d680*/  FSEL R50, R50, -INF , P5 ;  /* 0xff80000032327808 */ /* 0x008fc80002800000 */
[----:B------:R-:W2:Y:S01]  /*d690*/  MUFU.TANH R45, R45 ;  /* 0x0000002d002d7308 */ /* 0x000ea20000002400 */
[----:B------:R-:W-:Y:S01]  /*d6a0*/  FMUL.FTZ R34, R24, UR4 ;  /* 0x0000000418227c20 */ /* 0x000fe20008410000 */
[----:B------:R-:W-:Y:S01]  /*d6b0*/  FMUL.FTZ R46, R46, UR4 ;  /* 0x000000042e2e7c20 */ /* 0x000fe20008410000 */
[----:B------:R-:W-:Y:S01]  /*d6c0*/  FMUL.FTZ R47, R47, UR4 ;  /* 0x000000042f2f7c20 */ /* 0x000fe20008410000 */
[----:B------:R-:W-:Y:S01]  /*d6d0*/  ISETP.GT.AND P5, PT, R14, 0x61, PT ;  /* 0x000000610e00780c */ /* 0x000fe20003fa4270 */
[----:B------:R-:W-:Y:S01]  /*d6e0*/  FMUL.FTZ R74, R36, UR4 ;  /* 0x00000004244a7c20 */ /* 0x000fe20008410000 */
[----:B------:R-:W-:Y:S02]  /*d6f0*/  FSEL R24, R15, -INF , P4 ;  /* 0xff8000000f187808 */ /* 0x000fe40002000000 */
[----:B------:R-:W-:Y:S01]  /*d700*/  MUFU.TANH R32, R32 ;  /* 0x0000002000207308 */ /* 0x000fe20000002400 */
[----:B------:R-:W-:Y:S02]  /*d710*/  FMNMX.FTZ R37, R42, R37, !PT ;  /* 0x000000252a257209 */ /* 0x000fe40007810000 */
[----:B------:R-:W-:-:S02]  /*d720*/  FSEL R51, R51, -INF , P1 ;  /* 0xff80000033337808 */ /* 0x000fc40000800000 */
[----:B------:R-:W-:-:S03]  /*d730*/  ISETP.GT.AND P1, PT, R14, 0x68, PT ;  /* 0x000000680e00780c */ /* 0x000fc60003f24270 */
[----:B------:R-:W3:Y:S01]  /*d740*/  MUFU.TANH R54, R54 ;  /* 0x0000003600367308 */ /* 0x000ee20000002400 */
[----:B----4-:R-:W-:Y:S02]  /*d750*/  FSEL R40, R40, -INF , P5 ;  /* 0xff80000028287808 */ /* 0x010fe40002800000 */
[----:B------:R-:W-:-:S05]  /*d760*/  FMNMX.FTZ R37, R24, R37, !PT ;  /* 0x0000002518257209 */ /* 0x000fca0007810000 */
[----:B------:R-:W4:Y:S01]  /*d770*/  MUFU.TANH R33, R33 ;  /* 0x0000002100217308 */ /* 0x000f220000002400 */
[----:B------:R-:W-:Y:S02]  /*d780*/  FSEL R43, R43, -INF , P2 ;  /* 0xff8000002b2b7808 */ /* 0x000fe40001000000 */
[----:B------:R-:W-:Y:S02]  /*d790*/  ISETP.GT.AND P2, PT, R14, 0x69, PT ;  /* 0x000000690e00780c */ /* 0x000fe40003f44270 */
[----:B0-----:R-:W-:-:S03]  /*d7a0*/  FSEL R44, R44, -INF , P1 ;  /* 0xff8000002c2c7808 */ /* 0x001fc60000800000 */
[----:B------:R-:W0:Y:S01]  /*d7b0*/  MUFU.TANH R46, R46 ;  /* 0x0000002e002e7308 */ /* 0x000e220000002400 */
[----:B------:R-:W-:Y:S01]  /*d7c0*/  FMNMX.FTZ R37, R40, R37, !PT ;  /* 0x0000002528257209 */ /* 0x000fe20007810000 */
[----:B------:R-:W-:Y:S01]  /*d7d0*/  FMUL.FTZ R36, R38, UR4 ;  /* 0x0000000426247c20 */ /* 0x000fe20008410000 */
[----:B-1----:R-:W-:-:S05]  /*d7e0*/  FSEL R20, R20, -INF , P3 ;  /* 0xff80000014147808 */ /* 0x002fca0001800000 */
[----:B------:R-:W1:Y:S01]  /*d7f0*/  MUFU.TANH R47, R47 ;  /* 0x0000002f002f7308 */ /* 0x000e620000002400 */
[----:B------:R-:W-:Y:S01]  /*d800*/  FMUL.FTZ R35, R35, UR4 ;  /* 0x0000000423237c20 */ /* 0x000fe20008410000 */
[----:B------:R-:W-:-:S06]  /*d810*/  ISETP.GT.AND P3, PT, R14, 0x70, PT ;  /* 0x000000700e00780c */ /* 0x000fcc0003f64270 */
[----:B------:R-:W1:Y:S01]  /*d820*/  MUFU.TANH R74, R74 ;  /* 0x0000004a004a7308 */ /* 0x000e620000002400 */
[----:B--2---:R-:W-:Y:S01]  /*d830*/  FSEL R45, R45, -INF , P2 ;  /* 0xff8000002d2d7808 */ /* 0x004fe20001000000 */
[----:B------:R-:W-:Y:S01]  /*d840*/  FMUL.FTZ R25, R25, UR4 ;  /* 0x0000000419197c20 */ /* 0x000fe20008410000 */
[----:B------:R-:W-:-:S05]  /*d850*/  FMNMX.FTZ R38, R44, R37, !PT ;  /* 0x000000252c267209 */ /* 0x000fca0007810000 */
[----:B------:R-:W2:Y:S01]  /*d860*/  MUFU.TANH R55, R55 ;  /* 0x0000003700377308 */ /* 0x000ea20000002400 */
[----:B------:R-:W-:Y:S02]  /*d870*/  FSEL R41, R41, -INF , P4 ;  /* 0xff80000029297808 */ /* 0x000fe40002000000 */
[----:B------:R-:W-:Y:S02]  /*d880*/  ISETP.GT.AND P4, PT, R14, 0x71, PT ;  /* 0x000000710e00780c */ /* 0x000fe40003f84270 */
[----:B------:R-:W-:-:S03]  /*d890*/  FMNMX.FTZ R97, R45, R38, !PT ;  /* 0x000000262d617209 */ /* 0x000fc60007810000 */
[----:B------:R-:W2:Y:S01]  /*d8a0*/  MUFU.TANH R95, R95 ;  /* 0x0000005f005f7308 */ /* 0x000ea20000002400 */
[----:B---3--:R-:W-:Y:S01]  /*d8b0*/  FSEL R54, R54, -INF , P5 ;  /* 0xff80000036367808 */ /* 0x008fe20002800000 */
[----:B------:R-:W-:Y:S01]  /*d8c0*/  FMUL.FTZ R28, R28, UR4 ;  /* 0x000000041c1c7c20 */ /* 0x000fe20008410000 */
[----:B------:R-:W-:-:S05]  /*d8d0*/  ISETP.GT.AND P5, PT, R14, 0x78, PT ;  /* 0x000000780e00780c */ /* 0x000fca0003fa4270 */
[----:B------:R3:W2:Y:S01]  /*d8e0*/  MUFU.TANH R15, R34 ;  /* 0x00000022000f7308 */ /* 0x0006a20000002400 */
[----:B----4-:R-:W-:Y:S01]  /*d8f0*/  FSEL R33, R33, -INF , P4 ;  /* 0xff80000021217808 */ /* 0x010fe20002000000 */
[----:B------:R-:W-:Y:S01]  /*d900*/  FMUL.FTZ R96, R29, UR4 ;  /* 0x000000041d607c20 */ /* 0x000fe20008410000 */
[----:B---3--:R-:W-:-:S05]  /*d910*/  FSEL R34, R32, -INF , P3 ;  /* 0xff80000020227808 */ /* 0x008fca0001800000 */
[----:B------:R-:W3:Y:S01]  /*d920*/  MUFU.TANH R35, R35 ;  /* 0x0000002300237308 */ /* 0x000ee20000002400 */
[----:B------:R-:W-:-:S07]  /*d930*/  FMNMX.FTZ R32, R34, R97, !PT ;  /* 0x0000006122207209 */ /* 0x000fce0007810000 */
[----:B------:R-:W4:Y:S01]  /*d940*/  MUFU.TANH R25, R25 ;  /* 0x0000001900197308 */ /* 0x000f220000002400 */
[----:B0-----:R-:W-:Y:S02]  /*d950*/  FSEL R46, R46, -INF , P1 ;  /* 0xff8000002e2e7808 */ /* 0x001fe40000800000 */
[----:B-1----:R-:W-:Y:S02]  /*d960*/  FSEL R29, R47, -INF , P2 ;  /* 0xff8000002f1d7808 */ /* 0x002fe40001000000 */
[----:B------:R-:W-:-:S03]  /*d970*/  ISETP.GT.AND P1, PT, R14, 0x79, PT ;  /* 0x000000790e00780c */ /* 0x000fc60003f24270 */
[----:B------:R-:W0:Y:S01]  /*d980*/  MUFU.TANH R36, R36 ;  /* 0x0000002400247308 */ /* 0x000e220000002400 */
[----:B------:R-:W-:Y:S02]  /*d990*/  FSEL R74, R74, -INF , P5 ;  /* 0xff8000004a4a7808 */ /* 0x000fe40002800000 */
[----:B------:R-:W-:-:S05]  /*d9a0*/  FMNMX.FTZ R47, R33, R32, !PT ;  /* 0x00000020212f7209 */ /* 0x000fca0007810000 */
[----:B------:R3:W1:Y:S01]  /*d9b0*/  MUFU.TANH R37, R28 ;  /* 0x0000001c00257308 */ /* 0x0006620000002400 */
[----:B------:R-:W-:Y:S02]  /*d9c0*/  ISETP.GT.AND P2, PT, R14, 0x80, PT ;  /* 0x000000800e00780c */ /* 0x000fe40003f44270 */
[----:B--2---:R-:W-:Y:S02]  /*d9d0*/  FSEL R55, R55, -INF , P1 ;  /* 0xff80000037377808 */ /* 0x004fe40000800000 */
[----:B------:R-:W-:-:S03]  /*d9e0*/  FMNMX.FTZ R38, R74, R47, !PT ;  /* 0x0000002f4a267209 */ /* 0x000fc60007810000 */
[----:B------:R-:W2:Y:S01]  /*d9f0*/  MUFU.TANH R96, R96 ;  /* 0x0000006000607308 */ /* 0x000ea20000002400 */
[----:B------:R-:W-:Y:S02]  /*da00*/  FSEL R32, R95, -INF , P3 ;  /* 0xff8000005f207808 */ /* 0x000fe40001800000 */
[C---:B------:R-:W-:Y:S02]  /*da10*/  ISETP.GT.AND P3, PT, R14.reuse, 0x81, PT ;  /* 0x000000810e00780c */ /* 0x040fe40003f64270 */
[----:B------:R-:W-:Y:S02]  /*da20*/  FSEL R47, R15, -INF , P2 ;  /* 0xff8000000f2f7808 */ /* 0x000fe40001000000 */
[----:B------:R-:W-:Y:S02]  /*da30*/  FMNMX.FTZ R98, R55, R38, !PT ;  /* 0x0000002637627209 */ /* 0x000fe40007810000 */
[----:B---3--:R-:W-:Y:S02]  /*da40*/  FSEL R28, R35, -INF , P4 ;  /* 0xff800000231c7808 */ /* 0x008fe40002000000 */
[----:B------:R-:W-:-:S02]  /*da50*/  ISETP.GT.AND P4, PT, R14, 0x88, PT ;  /* 0x000000880e00780c */ /* 0x000fc40003f84270 */
[----:B----4-:R-:W-:Y:S02]  /*da60*/  FSEL R38, R25, -INF , P3 ;  /* 0xff80000019267808 */ /* 0x010fe40001800000 */
[----:B------:R-:W-:Y:S02]  /*da70*/  FMNMX.FTZ R15, R47, R98, !PT ;  /* 0x000000622f0f7209 */ /* 0x000fe40007810000 */
[----:B0-----:R-:W-:Y:S02]  /*da80*/  FSEL R25, R36, -INF , P5 ;  /* 0xff80000024197808 */ /* 0x001fe40002800000 */
[----:B------:R-:W-:Y:S02]  /*da90*/  ISETP.GT.AND P5, PT, R14, 0x89, PT ;  /* 0x000000890e00780c */ /* 0x000fe40003fa4270 */
[----:B-1----:R-:W-:Y:S02]  /*daa0*/  FSEL R37, R37, -INF , P4 ;  /* 0xff80000025257808 */ /* 0x002fe40002000000 */
[----:B------:R-:W-:-:S02]  /*dab0*/  FMNMX.FTZ R14, R38, R15, !PT ;  /* 0x0000000f260e7209 */ /* 0x000fc40007810000 */
[----:B--2---:R-:W-:Y:S02]  /*dac0*/  FSEL R35, R96, -INF , P5 ;  /* 0xff80000060237808 */ /* 0x004fe40002800000 */
[----:B------:R-:W-:-:S04]  /*dad0*/  FMNMX.FTZ R14, R37, R14, !PT ;  /* 0x0000000e250e7209 */ /* 0x000fc80007810000 */
[----:B------:R-:W-:-:S05]  /*dae0*/  FMNMX.FTZ R95, R35, R14, !PT ;  /* 0x0000000e235f7209 */ /* 0x000fca0007810000 */
[----:B------:R-:W0:Y:S02]  /*daf0*/  SHFL.BFLY PT, R14, R95, 0x2, 0x1f ;  /* 0x0c401f005f0e7f89 */ /* 0x000e2400000e0000 */
[----:B0-----:R-:W-:-:S05]  /*db00*/  FMNMX.FTZ R98, R95, R14, !PT ;  /* 0x0000000e5f627209 */ /* 0x001fca0007810000 */
[----:B------:R-:W0:Y:S01]  /*db10*/  SHFL.BFLY PT, R15, R98, 0x1, 0x1f ;  /* 0x0c201f00620f7f89 */ /* 0x000e2200000e0000 */
[----:B------:R-:W-:Y:S01]  /*db20*/  FMUL.FTZ R97, R26, UR4 ;  /* 0x000000041a617c20 */ /* 0x000fe20008410000 */
[----:B0-----:R-:W-:Y:S01]  /*db30*/  FMNMX.FTZ R14, R98, R15, !PT ;  /* 0x0000000f620e7209 */ /* 0x001fe20007810000 */
[----:B------:R-:W-:-:S03]  /*db40*/  IMAD.U32 R15, RZ, RZ, UR5 ;  /* 0x00000005ff0f7e24 */ /* 0x000fc6000f8e00ff */
[C---:B------:R-:W-:Y:S01]  /*db50*/  FSETP.NEU.FTZ.AND P6, PT, R14.reuse, -INF , PT ;  /* 0xff8000000e00780b */ /* 0x040fe20003fdd000 */
[----:B------:R-:W-:Y:S01]  /*db60*/  FMUL.FTZ R36, R14, R15 ;  /* 0x0000000f0e247220 */ /* 0x000fe20000410000 */
[----:B------:R-:W-:-:S04]  /*db70*/  FMUL.FTZ R98, R27, UR4 ;  /* 0x000000041b627c20 */ /* 0x000fc80008410000 */
[----:B------:R-:W-:-:S05]  /*db80*/  FSEL R36, R36, RZ, P6 ;  /* 0x000000ff24247208 */ /* 0x000fca0003000000 */
[-CC-:B------:R-:W-:Y:S01]  /*db90*/  FFMA.FTZ R27, R88, R15.reuse, -R36.reuse ;  /* 0x0000000f581b7223 */ /* 0x180fe20000010824 */
[----:B------:R-:W-:Y:S01]  /*dba0*/  FMNMX.FTZ R88, R89, R90, !PT ;  /* 0x0000005a59587209 */ /* 0x000fe20007810000 */
[----:B------:R-:W-:-:S03]  /*dbb0*/  FFMA.FTZ R26, R21, R15, -R36 ;  /* 0x0000000f151a7223 */ /* 0x000fc60000010824 */
[----:B------:R-:W-:-:S04]  /*dbc0*/  FMNMX.FTZ R21, R93, R88, !PT ;  /* 0x000000585d157209 */ /* 0x000fc80007810000 */
[----:B------:R-:W-:-:S04]  /*dbd0*/  FMNMX.FTZ R21, R94, R21, !PT ;  /* 0x000000155e157209 */ /* 0x000fc80007810000 */
[----:B------:R-:W-:-:S04]  /*dbe0*/  FMNMX.FTZ R88, R82, R21, !PT ;  /* 0x0000001552587209 */ /* 0x000fc80007810000 */
[----:B------:R-:W-:Y:S01]  /*dbf0*/  FMNMX.FTZ R21, R83, R88, !PT ;  /* 0x0000005853157209 */ /* 0x000fe20007810000 */
[----:B------:R-:W-:-:S03]  /*dc00*/  FMUL.FTZ R96, R39, UR4 ;  /* 0x0000000427607c20 */ /* 0x000fc60008410000 */
[----:B------:R-:W-:Y:S01]  /*dc10*/  FMNMX.FTZ R88, R86, R21, !PT ;  /* 0x0000001556587209 */ /* 0x000fe20007810000 */
[----:B------:R-:W-:-:S03]  /*dc20*/  FFMA.FTZ R39, R72, R15, -R36 ;  /* 0x0000000f48277223 */ /* 0x000fc60000010824 */
[----:B------:R-:W-:-:S04]  /*dc30*/  FMNMX.FTZ R72, R87, R88, !PT ;  /* 0x0000005857487209 */ /* 0x000fc80007810000 */
[----:B------:R-:W-:-:S04]  /*dc40*/  FMNMX.FTZ R72, R53, R72, !PT ;  /* 0x0000004835487209 */ /* 0x000fc80007810000 */
[----:B------:R-:W-:-:S04]  /*dc50*/  FMNMX.FTZ R21, R75, R72, !PT ;  /* 0x000000484b157209 */ /* 0x000fc80007810000 */
[----:B------:R-:W-:-:S04]  /*dc60*/  FMNMX.FTZ R72, R78, R21, !PT ;  /* 0x000000154e487209 */ /* 0x000fc80007810000 */
[----:B------:R-:W-:-:S04]  /*dc70*/  FMNMX.FTZ R21, R79, R72, !PT ;  /* 0x000000484f157209 */ /* 0x000fc80007810000 */
[----:B------:R-:W-:-:S04]  /*dc80*/  FMNMX.FTZ R72, R66, R21, !PT ;  /* 0x0000001542487209 */ /* 0x000fc80007810000 */
[----:B------:R-:W-:-:S04]  /*dc90*/  FMNMX.FTZ R21, R67, R72, !PT ;  /* 0x0000004843157209 */ /* 0x000fc80007810000 */
[----:B------:R-:W-:Y:S01]  /*dca0*/  FMNMX.FTZ R72, R70, R21, !PT ;  /* 0x0000001546487209 */ /* 0x000fe20007810000 */
[----:B------:R0:W-:Y:S03]  /*dcb0*/  MUFU.EX2 R88, R39 ;  /* 0x0000002700587308 */ /* 0x0001e60000000800 */
[----:B------:R-:W-:Y:S01]  /*dcc0*/  FMNMX.FTZ R21, R71, R72, !PT ;  /* 0x0000004847157209 */ /* 0x000fe20007810000 */
[----:B0-----:R-:W-:-:S03]  /*dcd0*/  FFMA.FTZ R39, R64, R15, -R36 ;  /* 0x0000000f40277223 */ /* 0x001fc60000010824 */
[----:B------:R-:W-:-:S04]  /*dce0*/  FMNMX.FTZ R64, R58, R21, !PT ;  /* 0x000000153a407209 */ /* 0x000fc80007810000 */
[----:B------:R-:W-:Y:S01]  /*dcf0*/  FMNMX.FTZ R21, R59, R64, !PT ;  /* 0x000000403b157209 */ /* 0x000fe20007810000 */
[----:B------:R-:W-:-:S03]  /*dd00*/  FMUL.FTZ R99, R30, UR4 ;  /* 0x000000041e637c20 */ /* 0x000fc60008410000 */
[----:B------:R-:W-:Y:S01]  /*dd10*/  FMNMX.FTZ R72, R62, R21, !PT ;  /* 0x000000153e487209 */ /* 0x000fe20007810000 */
[-CC-:B------:R-:W-:Y:S01]  /*dd20*/  FFMA.FTZ R30, R91, R15.reuse, -R36.reuse ;  /* 0x0000000f5b1e7223 */ /* 0x180fe20000010824 */
[-CC-:B------:R-:W-:Y:S02]  /*dd30*/  FFMA.FTZ R91, R73, R15.reuse, -R36.reuse ;  /* 0x0000000f495b7223 */ /* 0x180fe40000010824 */
[----:B------:R-:W-:Y:S01]  /*dd40*/  FMNMX.FTZ R21, R63, R72, !PT ;  /* 0x000000483f157209 */ /* 0x000fe20007810000 */
[-CC-:B------:R-:W-:Y:S01]  /*dd50*/  FFMA.FTZ R73, R65, R15.reuse, -R36.reuse ;  /* 0x0000000f41497223 */ /* 0x180fe20000010824 */
[----:B------:R-:W-:Y:S02]  /*dd60*/  FFMA.FTZ R65, R68, R15, -R36 ;  /* 0x0000000f44417223 */ /* 0x000fe40000010824 */
        /* <DEDUP_REMOVED lines=8> */
[----:B------:R-:W-:-:S04]  /*ddf0*/  FMNMX.FTZ R56, R20, R21, !PT ;  /* 0x0000001514387209 */ /* 0x000fc80007810000 */
[----:B------:R-:W-:Y:S01]  /*de00*/  FMNMX.FTZ R21, R41, R56, !PT ;  /* 0x0000003829157209 */ /* 0x000fe20007810000 */
[----:B------:R-:W0:Y:S03]  /*de10*/  MUFU.TANH R96, R96 ;  /* 0x0000006000607308 */ /* 0x000e260000002400 */
[----:B------:R-:W-:-:S04]  /*de20*/  FMNMX.FTZ R21, R54, R21, !PT ;  /* 0x0000001536157209 */ /* 0x000fc80007810000 */
[----:B------:R-:W-:Y:S01]  /*de30*/  FMNMX.FTZ R56, R46, R21, !PT ;  /* 0x000000152e387209 */ /* 0x000fe20007810000 */
[----:B------:R-:W1:Y:S03]  /*de40*/  MUFU.TANH R97, R97 ;  /* 0x0000006100617308 */ /* 0x000e660000002400 */
[----:B------:R-:W-:-:S04]  /*de50*/  FMNMX.FTZ R21, R29, R56, !PT ;  /* 0x000000381d157209 */ /* 0x000fc80007810000 */
[----:B------:R-:W-:Y:S01]  /*de60*/  FMNMX.FTZ R21, R32, R21, !PT ;  /* 0x0000001520157209 */ /* 0x000fe20007810000 */
[----:B------:R-:W2:Y:S03]  /*de70*/  MUFU.TANH R98, R98 ;  /* 0x0000006200627308 */ /* 0x000ea60000002400 */
[----:B------:R-:W-:-:S05]  /*de80*/  FMNMX.FTZ R56, R28, R21, !PT ;  /* 0x000000151c387209 */ /* 0x000fca0007810000 */
[----:B------:R-:W3:Y:S01]  /*de90*/  MUFU.TANH R99, R99 ;  /* 0x0000006300637308 */ /* 0x000ee20000002400 */
[----:B0-----:R-:W-:Y:S02]  /*dea0*/  FSEL R96, R96, -INF , P1 ;  /* 0xff80000060607808 */ /* 0x001fe40000800000 */
[----:B------:R-:W-:-:S05]  /*deb0*/  FMNMX.FTZ R21, R25, R56, !PT ;  /* 0x0000003819157209 */ /* 0x000fca0007810000 */
[----:B------:R-:W0:Y:S01]  /*dec0*/  MUFU.TANH R100, R100 ;  /* 0x0000006400647308 */ /* 0x000e220000002400 */
[----:B-1----:R-:W-:Y:S02]  /*ded0*/  FSEL R102, R97, -INF , P2 ;  /* 0xff80000061667808 */ /* 0x002fe40001000000 */
[----:B------:R-:W-:Y:S02]  /*dee0*/  FMNMX.FTZ R21, R96, R21, !PT ;  /* 0x0000001560157209 */ /* 0x000fe40007810000 */
[----:B--2---:R-:W-:Y:S02]  /*def0*/  FSEL R98, R98, -INF , P3 ;  /* 0xff80000062627808 */ /* 0x004fe40001800000 */
[----:B------:R-:W-:Y:S02]  /*df00*/  FMNMX.FTZ R21, R102, R21, !PT ;  /* 0x0000001566157209 */ /* 0x000fe40007810000 */
[----:B---3--:R-:W-:Y:S02]  /*df10*/  FSEL R104, R99, -INF , P4 ;  /* 0xff80000063687808 */ /* 0x008fe40002000000 */
[----:B------:R-:W-:-:S04]  /*df20*/  FMNMX.FTZ R21, R98, R21, !PT ;  /* 0x0000001562157209 */ /* 0x000fc80007810000 */
[----:B------:R-:W-:Y:S02]  /*df30*/  FMNMX.FTZ R21, R104, R21, !PT ;  /* 0x0000001568157209 */ /* 0x000fe40007810000 */
[----:B0-----:R-:W-:-:S04]  /*df40*/  FSEL R100, R100, -INF , P5 ;  /* 0xff80000064647808 */ /* 0x001fc80002800000 */
[----:B------:R-:W-:Y:S01]  /*df50*/  FMNMX.FTZ R21, R100, R21, !PT ;  /* 0x0000001564157209 */ /* 0x000fe20007810000 */
[----:B------:R-:W-:-:S04]  /*df60*/  FFMA.FTZ R56, R42, R15, -R36 ;  /* 0x0000000f2a387223 */ /* 0x000fc80000010824 */
[----:B------:R-:W0:Y:S01]  /*df70*/  SHFL.BFLY PT, R42, R21, 0x2, 0x1f ;  /* 0x0c401f00152a7f89 */ /* 0x000e2200000e0000 */
[-CC-:B------:R-:W-:Y:S01]  /*df80*/  FFMA.FTZ R72, R57, R15.reuse, -R36.reuse ;  /* 0x0000000f39487223 */ /* 0x180fe20000010824 */
[----:B------:R-:W-:Y:S01]  /*df90*/  FFMA.FTZ R57, R24, R15, -R36 ;  /* 0x0000000f18397223 */ /* 0x000fe20000010824 */
[----:B0-----:R-:W-:-:S05]  /*dfa0*/  FMNMX.FTZ R24, R21, R42, !PT ;  /* 0x0000002a15187209 */ /* 0x001fca0007810000 */
[----:B------:R-:W0:Y:S01]  /*dfb0*/  SHFL.BFLY PT, R21, R24, 0x1, 0x1f ;  /* 0x0c201f0018157f89 */ /* 0x000e2200000e0000 */
[----:B------:R1:W-:Y:S01]  /*dfc0*/  MUFU.EX2 R64, R73 ;  /* 0x0000004900407308 */ /* 0x0003e20000000800 */
[----:B------:R-:W2:Y:S01]  /*dfd0*/  S2R R101, SR_TID.X ;  /* 0x0000000000657919 */ /* 0x000ea20000002100 */
[-CC-:B-1----:R-:W-:Y:S01]  /*dfe0*/  FFMA.FTZ R73, R44, R15.reuse, -R36.reuse ;  /* 0x0000000f2c497223 */ /* 0x182fe20000010824 */
[----:B------:R-:W-:Y:S01]  /*dff0*/  FFMA.FTZ R44, R74, R15, -R36 ;  /* 0x0000000f4a2c7223 */ /* 0x000fe20000010824 */
[----:B0-----:R-:W-:-:S04]  /*e000*/  FMNMX.FTZ R74, R24, R21, !PT ;  /* 0x00000015184a7209 */ /* 0x001fc80007810000 */
[C---:B------:R-:W-:Y:S01]  /*e010*/  FSETP.NEU.FTZ.AND P1, PT, R74.reuse, -INF , PT ;  /* 0xff8000004a00780b */ /* 0x040fe20003f3d000 */
[-C--:B------:R-:W-:Y:S01]  /*e020*/  FMUL.FTZ R24, R74, R15.reuse ;  /* 0x0000000f4a187220 */ /* 0x080fe20000410000 */
[----:B------:R0:W-:Y:S04]  /*e030*/  MUFU.EX2 R68, R76 ;  /* 0x0000004c00447308 */ /* 0x0001e80000000800 */
[----:B------:R-:W-:Y:S01]  /*e040*/  FSEL R24, R24, RZ, P1 ;  /* 0x000000ff18187208 */ /* 0x000fe20000800000 */
[-CC-:B------:R-:W-:Y:S01]  /*e050*/  FFMA.FTZ R42, R33, R15.reuse, -R36.reuse ;  /* 0x0000000f212a7223 */ /* 0x180fe20000010824 */
[-CC-:B------:R-:W-:Y:S01]  /*e060*/  FFMA.FTZ R95, R77, R15.reuse, -R36.reuse ;  /* 0x0000000f4d5f7223 */ /* 0x180fe20000010824 */
[-CC-:B------:R-:W-:Y:S01]  /*e070*/  FFMA.FTZ R77, R45, R15.reuse, -R36.reuse ;  /* 0x0000000f2d4d7223 */ /* 0x180fe20000010824 */
[-C--:B0-----:R-:W-:Y:S01]  /*e080*/  FFMA.FTZ R76, R61, R15.reuse, -R36 ;  /* 0x0000000f3d4c7223 */ /* 0x081fe20000010824 */
[-CC-:B------:R-:W-:Y:S01]  /*e090*/  FFMA.FTZ R33, R89, R15.reuse, -R24.reuse ;  /* 0x0000000f59217223 */ /* 0x180fe20000010818 */
[-C--:B------:R-:W-:Y:S01]  /*e0a0*/  FFMA.FTZ R90, R90, R15.reuse, -R24 ;  /* 0x0000000f5a5a7223 */ /* 0x080fe20000010818 */
[-CC-:B------:R-:W-:Y:S01]  /*e0b0*/  FFMA.FTZ R61, R40, R15.reuse, -R36.reuse ;  /* 0x0000000f283d7223 */ /* 0x180fe20000010824 */
        /* <DEDUP_REMOVED lines=13> */
[-C--:B------:R-:W-:Y:S01]  /*e190*/  FFMA.FTZ R36, R35, R15.reuse, -R36 ;  /* 0x0000000f23247223 */ /* 0x080fe20000010824 */
[-CC-:B------:R-:W-:Y:S01]  /*e1a0*/  FFMA.FTZ R35, R93, R15.reuse, -R24.reuse ;  /* 0x0000000f5d237223 */ /* 0x180fe20000010818 */
[----:B------:R-:W-:Y:S01]  /*e1b0*/  MUFU.EX2 R26, R26 ;  /* 0x0000001a001a7308 */ /* 0x000fe20000000800 */
[----:B------:R-:W-:-:S07]  /*e1c0*/  FFMA.FTZ R94, R94, R15, -R24 ;  /* 0x0000000f5e5e7223 */ /* 0x000fce0000010818 */
[----:B------:R-:W0:Y:S01]  /*e1d0*/  MUFU.EX2 R27, R27 ;  /* 0x0000001b001b7308 */ /* 0x000e220000000800 */
[----:B------:R-:W-:-:S07]  /*e1e0*/  FFMA.FTZ R55, R82, R15, -R24 ;  /* 0x0000000f52377223 */ /* 0x000fce0000010818 */
[----:B------:R-:W-:Y:S08]  /*e1f0*/  MUFU.EX2 R33, R33 ;  /* 0x0000002100217308 */ /* 0x000ff00000000800 */
[----:B------:R-:W1:Y:S01]  /*e200*/  MUFU.EX2 R90, R90 ;  /* 0x0000005a005a7308 */ /* 0x000e620000000800 */
[----:B--2---:R-:W-:-:S07]  /*e210*/  LOP3.LUT R101, R101, 0x7f, RZ, 0xc0, !PT ;  /* 0x0000007f65657812 */ /* 0x004fce00078ec0ff */
[----:B------:R-:W2:Y:S01]  /*e220*/  MUFU.EX2 R30, R30 ;  /* 0x0000001e001e7308 */ /* 0x000ea20000000800 */
[----:B------:R-:W-:-:S07]  /*e230*/  FFMA.FTZ R82, R83, R15, -R24 ;  /* 0x0000000f53527223 */ /* 0x000fce0000010818 */
[----:B------:R-:W3:Y:S01]  /*e240*/  MUFU.EX2 R35, R35 ;  /* 0x0000002300237308 */ /* 0x000ee20000000800 */
[----:B------:R-:W-:-:S07]  /*e250*/  ISETP.NE.AND P1, PT, R101, RZ, PT ;  /* 0x000000ff6500720c */ /* 0x000fce0003f25270 */
[----:B------:R-:W4:Y:S01]  /*e260*/  MUFU.EX2 R31, R31 ;  /* 0x0000001f001f7308 */ /* 0x000f220000000800 */
[----:B------:R-:W-:-:S07]  /*e270*/  FFMA.FTZ R83, R86, R15, -R24 ;  /* 0x0000000f56537223 */ /* 0x000fce0000010818 */
[----:B------:R-:W4:Y:S01]  /*e280*/  MUFU.EX2 R94, R94 ;  /* 0x0000005e005e7308 */ /* 0x000f220000000800 */
[-CC-:B------:R-:W-:Y:S01]  /*e290*/  FFMA.FTZ R89, R51, R15.reuse, -R24.reuse ;  /* 0x0000000f33597223 */ /* 0x180fe20000010818 */
[-CC-:B------:R-:W-:Y:S01]  /*e2a0*/  FFMA.FTZ R93, R43, R15.reuse, -R24.reuse ;  /* 0x0000000f2b5d7223 */ /* 0x180fe20000010818 */
[----:B------:R-:W-:-:S05]  /*e2b0*/  FFMA.FTZ R43, R20, R15, -R24 ;  /* 0x0000000f142b7223 */ /* 0x000fca0000010818 */
[----:B------:R-:W4:Y:S01]  /*e2c0*/  MUFU.EX2 R80, R80 ;  /* 0x0000005000507308 */ /* 0x000f220000000800 */
[----:B0-----:R-:W-:Y:S01]  /*e2d0*/  FADD.FTZ R51, R26, R27 ;  /* 0x0000001b1a337221 */ /* 0x001fe20000010000 */
[----:B------:R-:W-:Y:S01]  /*e2e0*/  FFMA.FTZ R37, R66, R15, -R24 ;  /* 0x0000000f42257223 */ /* 0x000fe20000010818 */
[----:B-1----:R-:W-:-:S05]  /*e2f0*/  FADD.FTZ R20, R33, R90 ;  /* 0x0000005a21147221 */ /* 0x002fca0000010000 */
[----:B------:R-:W0:Y:S01]  /*e300*/  MUFU.EX2 R55, R55 ;  /* 0x0000003700377308 */ /* 0x000e220000000800 */
[-CC-:B------:R-:W-:Y:S01]  /*e310*/  FFMA.FTZ R86, R87, R15.reuse, -R24.reuse ;  /* 0x0000000f57567223 */ /* 0x180fe20000010818 */
[-CC-:B------:R-:W-:Y:S01]  /*e320*/  FFMA.FTZ R66, R67, R15.reuse, -R24.reuse ;  /* 0x0000000f43427223 */ /* 0x180fe20000010818 */
[----:B------:R-:W-:-:S05]  /*e330*/  FFMA.FTZ R67, R54, R15, -R24 ;  /* 0x0000000f36437223 */ /* 0x000fca0000010818 */
[----:B------:R-:W1:Y:S01]  /*e340*/  MUFU.EX2 R81, R81 ;  /* 0x0000005100517308 */ /* 0x000e620000000800 */
[----:B--2---:R-:W-:Y:S01]  /*e350*/  FADD.FTZ R54, R30, R51 ;  /* 0x000000331e367221 */ /* 0x004fe20000010000 */
[----:B---3--:R-:W-:-:S06]  /*e360*/  FADD.FTZ R97, R35, R20 ;  /* 0x0000001423617221 */ /* 0x008fcc0000010000 */
[----:B------:R-:W2:Y:S01]  /*e370*/  MUFU.EX2 R82, R82 ;  /* 0x0000005200527308 */ /* 0x000ea20000000800 */
[-C--:B------:R-:W-:Y:S01]  /*e380*/  FFMA.FTZ R87, R53, R15.reuse, -R24 ;  /* 0x0000000f35577223 */ /* 0x080fe20000010818 */
[----:B----4-:R-:W-:Y:S01]  /*e390*/  FADD.FTZ R99, R31, R54 ;  /* 0x000000361f637221 */ /* 0x010fe20000010000 */
[----:B------:R-:W-:-:S05]  /*e3a0*/  FFMA.FTZ R51, R32, R15, -R24 ;  /* 0x0000000f20337223 */ /* 0x000fca0000010818 */
[----:B------:R-:W3:Y:S01]  /*e3b0*/  MUFU.EX2 R84, R84 ;  /* 0x0000005400547308 */ /* 0x000ee20000000800 */
[-CC-:B------:R-:W-:Y:S01]  /*e3c0*/  FFMA.FTZ R106, R75, R15.reuse, -R24.reuse ;  /* 0x0000000f4b6a7223 */ /* 0x180fe20000010818 */
[----:B------:R-:W-:Y:S01]  /*e3d0*/  FFMA.FTZ R53, R70, R15, -R24 ;  /* 0x0000000f46357223 */ /* 0x000fe20000010818 */
[----:B------:R-:W-:-:S05]  /*e3e0*/  @!P1 IADD3 R0, R0, 0x31c40, RZ ;  /* 0x00031c4000009810 */ /* 0x000fca0007ffe0ff */
[----:B------:R-:W-:Y:S01]  /*e3f0*/  MUFU.EX2 R83, R83 ;  /* 0x0000005300537308 */ /* 0x000fe20000000800 */
[----:B------:R-:W-:Y:S01]  /*e400*/  FADD.FTZ R32, R94, R97 ;  /* 0x000000615e207221 */ /* 0x000fe20000010000 */
[-CC-:B------:R-:W-:Y:S01]  /*e410*/  FFMA.FTZ R75, R78, R15.reuse, -R24.reuse ;  /* 0x0000000f4e4b7223 */ /* 0x180fe20000010818 */
[-CC-:B------:R-:W-:Y:S01]  /*e420*/  FFMA.FTZ R70, R71, R15.reuse, -R24.reuse ;  /* 0x0000000f47467223 */ /* 0x180fe20000010818 */
[----:B------:R-:W-:-:S04]  /*e430*/  FFMA.FTZ R78, R79, R15, -R24 ;  /* 0x0000000f4f4e7223 */ /* 0x000fc80000010818 */
[----:B------:R-:W4:Y:S01]  /*e440*/  MUFU.EX2 R85, R85 ;  /* 0x0000005500557308 */ /* 0x000f220000000800 */
[-CC-:B------:R-:W-:Y:S01]  /*e450*/  FFMA.FTZ R71, R46, R15.reuse, -R24.reuse ;  /* 0x0000000f2e477223 */ /* 0x180fe20000010818 */
[----:B------:R-:W-:Y:S01]  /*e460*/  FFMA.FTZ R79, R29, R15, -R24 ;  /* 0x0000000f1d4f7223 */ /* 0x000fe20000010818 */
[----:B------:R-:W-:-:S05]  /*e470*/  FADD.FTZ R46, R80, R99 ;  /* 0x00000063502e7221 */ /* 0x000fca0000010000 */
[----:B------:R-:W4:Y:S01]  /*e480*/  MUFU.EX2 R86, R86 ;  /* 0x0000005600567308 */ /* 0x000f220000000800 */
[----:B------:R-:W-:Y:S01]  /*e490*/  @!P1 PRMT R0, RZ, 0x654, R0 ;  /* 0x00000654ff009816 */ /* 0x000fe20000000000 */
[----:B0-----:R-:W-:Y:S01]  /*e4a0*/  FADD.FTZ R29, R55, R32 ;  /* 0x00000020371d7221 */ /* 0x001fe20000010000 */
[-CC-:B------:R-:W-:Y:S01]  /*e4b0*/  FFMA.FTZ R50, R50, R15.reuse, -R24.reuse ;  /* 0x0000000f32327223 */ /* 0x180fe20000010818 */
[----:B------:R-:W-:-:S04]  /*e4c0*/  FFMA.FTZ R54, R28, R15, -R24 ;  /* 0x0000000f1c367223 */ /* 0x000fc80000010818 */
[----:B------:R-:W0:Y:S01]  /*e4d0*/  MUFU.EX2 R87, R87 ;  /* 0x0000005700577308 */ /* 0x000e220000000800 */
[----:B-1----:R-:W-:Y:S01]  /*e4e0*/  FADD.FTZ R97, R81, R46 ;  /* 0x0000002e51617221 */ /* 0x002fe20000010000 */
[----:B--2---:R-:W-:Y:S01]  /*e4f0*/  FADD.FTZ R28, R82, R29 ;  /* 0x0000001d521c7221 */ /* 0x004fe20000010000 */
[----:B------:R1:W-:Y:S05]  /*e500*/  @!P1 SYNCS.ARRIVE.TRANS64.RED.A1T0 RZ, [R0+URZ], RZ ;  /* 0x000000ff00ff99a7 */ /* 0x0003ea000810043f */
[----:B------:R-:W2:Y:S01]  /*e510*/  MUFU.EX2 R91, R91 ;  /* 0x0000005b005b7308 */ /* 0x000ea20000000800 */
[----:B---3--:R-:W-:-:S07]  /*e520*/  FADD.FTZ R32, R84, R97 ;  /* 0x0000006154207221 */ /* 0x008fce0000010000 */
[----:B------:R-:W3:Y:S01]  /*e530*/  MUFU.EX2 R106, R106 ;  /* 0x0000006a006a7308 */ /* 0x000ee20000000800 */
[----:B----4-:R-:W-:-:S07]  /*e540*/  FADD.FTZ R29, R85, R32 ;  /* 0x00000020551d7221 */ /* 0x010fce0000010000 */
[----:B------:R-:W4:Y:S08]  /*e550*/  MUFU.EX2 R92, R92 ;  /* 0x0000005c005c7308 */ /* 0x000f300000000800 */
[----:B-1----:R1:W-:Y:S08]  /*e560*/  MUFU.EX2 R0, R50 ;  /* 0x0000003200007308 */ /* 0x0023f00000000800 */
[----:B------:R-:W4:Y:S01]  /*e570*/  MUFU.EX2 R75, R75 ;  /* 0x0000004b004b7308 */ /* 0x000f220000000800 */
[----:B-1----:R-:W-:Y:S01]  /*e580*/  FFMA.FTZ R50, R25, R15, -R24 ;  /* 0x0000000f19327223 */ /* 0x002fe20000010818 */
[----:B------:R-:W-:Y:S01]  /*e590*/  FADD.FTZ R25, R83, R28 ;  /* 0x0000001c53197221 */ /* 0x000fe20000010000 */
[----:B------:R-:W-:-:S03]  /*e5a0*/  FADD.FTZ R32, R88, R29 ;  /* 0x0000001d58207221 */ /* 0x000fc60000010000 */
[----:B------:R-:W-:Y:S02]  /*e5b0*/  FADD.FTZ R28, R86, R25 ;  /* 0x00000019561c7221 */ /* 0x000fe40000010000 */
[----:B------:R-:W1:Y:S01]  /*e5c0*/  MUFU.EX2 R95, R95 ;  /* 0x0000005f005f7308 */ /* 0x000e620000000800 */
[----:B------:R-:W-:Y:S01]  /*e5d0*/  FFMA.FTZ R58, R58, R15, -R24 ;  /* 0x0000000f3a3a7223 */ /* 0x000fe20000010818 */
[----:B0-----:R-:W-:-:S06]  /*e5e0*/  FADD.FTZ R25, R87, R28 ;  /* 0x0000001c57197221 */ /* 0x001fcc0000010000 */
[----:B------:R-:W0:Y:S01]  /*e5f0*/  MUFU.EX2 R78, R78 ;  /* 0x0000004e004e7308 */ /* 0x000e220000000800 */
[-CC-:B------:R-:W-:Y:S01]  /*e600*/  FFMA.FTZ R59, R59, R15.reuse, -R24.reuse ;  /* 0x0000000f3b3b7223 */ /* 0x180fe20000010818 */
[-CC-:B------:R-:W-:Y:S01]  /*e610*/  FFMA.FTZ R62, R62, R15.reuse, -R24.reuse ;  /* 0x0000000f3e3e7223 */ /* 0x180fe20000010818 */
[-CC-:B------:R-:W-:Y:S01]  /*e620*/  FFMA.FTZ R63, R63, R15.reuse, -R24.reuse ;  /* 0x0000000f3f3f7223 */ /* 0x180fe20000010818 */
[-CC-:B------:R-:W-:Y:S01]  /*e630*/  FFMA.FTZ R34, R41, R15.reuse, -R24.reuse ;  /* 0x0000000f29227223 */ /* 0x180fe20000010818 */
[----:B------:R-:W-:-:S03]  /*e640*/  FFMA.FTZ R96, R96, R15, -R24 ;  /* 0x0000000f60607223 */ /* 0x000fc60000010818 */
[----:B------:R-:W0:Y:S01]  /*e650*/  MUFU.EX2 R39, R39 ;  /* 0x0000002700277308 */ /* 0x000e220000000800 */
[-CC-:B------:R-:W-:Y:S01]  /*e660*/  FFMA.FTZ R102, R102, R15.reuse, -R24.reuse ;  /* 0x0000000f66667223 */ /* 0x180fe20000010818 */
[-CC-:B------:R-:W-:Y:S01]  /*e670*/  FFMA.FTZ R98, R98, R15.reuse, -R24.reuse ;  /* 0x0000000f62627223 */ /* 0x180fe20000010818 */
[-CC-:B------:R-:W-:Y:S01]  /*e680*/  FFMA.FTZ R104, R104, R15.reuse, -R24.reuse ;  /* 0x0000000f68687223 */ /* 0x180fe20000010818 */
[----:B------:R-:W-:Y:S01]  /*e690*/  FFMA.FTZ R100, R100, R15, -R24 ;  /* 0x0000000f64647223 */ /* 0x000fe20000010818 */
[----:B------:R-:W-:-:S03]  /*e6a0*/  F2FP.F16.F32.PACK_AB R24, R27, R26 ;  /* 0x0000001a1b18723e */ /* 0x000fc600000000ff */
[----:B------:R-:W0:Y:S01]  /*e6b0*/  MUFU.EX2 R37, R37 ;  /* 0x0000002500257308 */ /* 0x000e220000000800 */
[----:B--2---:R-:W-:Y:S01]  /*e6c0*/  FADD.FTZ R29, R91, R32 ;  /* 0x000000205b1d7221 */ /* 0x004fe20000010000 */
[----:B------:R-:W-:Y:S01]  /*e6d0*/  F2FP.F16.F32.PACK_AB R26, R31, R30 ;  /* 0x0000001e1f1a723e */ /* 0x000fe200000000ff */
[----:B---3--:R-:W-:-:S05]  /*e6e0*/  FADD.FTZ R30, R106, R25 ;  /* 0x000000196a1e7221 */ /* 0x008fca0000010000 */
[----:B------:R-:W2:Y:S01]  /*e6f0*/  MUFU.EX2 R66, R66 ;  /* 0x0000004200427308 */ /* 0x000ea20000000800 */
[----:B----4-:R-:W-:Y:S01]  /*e700*/  FADD.FTZ R32, R92, R29 ;  /* 0x0000001d5c207221 */ /* 0x010fe20000010000 */
[----:B------:R-:W-:Y:S01]  /*e710*/  FADD.FTZ R25, R75, R30 ;  /* 0x0000001e4b197221 */ /* 0x000fe20000010000 */
[----:B------:R-:W-:-:S05]  /*e720*/  F2FP.F16.F32.PACK_AB R28, R81, R80 ;  /* 0x00000050511c723e */ /* 0x000fca00000000ff */
[----:B------:R-:W3:Y:S01]  /*e730*/  MUFU.EX2 R65, R65 ;  /* 0x0000004100417308 */ /* 0x000ee20000000800 */
[----:B-1----:R-:W-:Y:S01]  /*e740*/  FADD.FTZ R80, R95, R32 ;  /* 0x000000205f507221 */ /* 0x002fe20000010000 */
[----:B------:R-:W-:Y:S01]  /*e750*/  F2FP.F16.F32.PACK_AB R30, R85, R84 ;  /* 0x00000054551e723e */ /* 0x000fe200000000ff */
[----:B0-----:R-:W-:-:S05]  /*e760*/  FADD.FTZ R84, R78, R25 ;  /* 0x000000194e547221 */ /* 0x001fca0000010000 */
[----:B------:R-:W0:Y:S01]  /*e770*/  MUFU.EX2 R53, R53 ;  /* 0x0000003500357308 */ /* 0x000e220000000800 */
[----:B------:R-:W-:Y:S01]  /*e780*/  FADD.FTZ R25, R39, R80 ;  /* 0x0000005027197221 */ /* 0x000fe20000010000 */
[----:B------:R-:W-:-:S06]  /*e790*/  FADD.FTZ R29, R37, R84 ;  /* 0x00000054251d7221 */ /* 0x000fcc0000010000 */
[----:B------:R-:W1:Y:S01]  /*e7a0*/  MUFU.EX2 R70, R70 ;  /* 0x0000004600467308 */ /* 0x000e620000000800 */
[----:B------:R-:W-:Y:S01]  /*e7b0*/  FADD.FTZ R80, R64, R25 ;  /* 0x0000001940507221 */ /* 0x000fe20000010000 */
[----:B--2---:R-:W-:-:S06]  /*e7c0*/  FADD.FTZ R84, R66, R29 ;  /* 0x0000001d42547221 */ /* 0x004fcc0000010000 */
[----:B------:R-:W2:Y:S08]  /*e7d0*/  MUFU.EX2 R69, R69 ;  /* 0x0000004500457308 */ /* 0x000eb00000000800 */
[----:B------:R-:W4:Y:S01]  /*e7e0*/  MUFU.EX2 R58, R58 ;  /* 0x0000003a003a7308 */ /* 0x000f220000000800 */
[----:B------:R-:W-:Y:S01]  /*e7f0*/  F2FP.F16.F32.PACK_AB R27, R94, R35 ;  /* 0x000000235e1b723e */ /* 0x000fe200000000ff */
[----:B---3--:R-:W-:-:S06]  /*e800*/  FADD.FTZ R31, R65, R80 ;  /* 0x00000050411f7221 */ /* 0x008fcc0000010000 */
[----:B------:R-:W3:Y:S01]  /*e810*/  MUFU.EX2 R72, R72 ;  /* 0x0000004800487308 */ /* 0x000ee20000000800 */
[----:B0-----:R-:W-:-:S07]  /*e820*/  FADD.FTZ R35, R53, R84 ;  /* 0x0000005435237221 */ /* 0x001fce0000010000 */
[----:B------:R-:W0:Y:S01]  /*e830*/  MUFU.EX2 R59, R59 ;  /* 0x0000003b003b7308 */ /* 0x000e220000000800 */
[----:B------:R-:W-:Y:S01]  /*e840*/  F2FP.F16.F32.PACK_AB R29, R82, R55 ;  /* 0x00000037521d723e */ /* 0x000fe200000000ff */
[----:B------:R-:W-:-:S06]  /*e850*/  FADD.FTZ R82, R68, R31 ;  /* 0x0000001f44527221 */ /* 0x000fcc0000010000 */
[----:B------:R-:W0:Y:S01]  /*e860*/  MUFU.EX2 R60, R60 ;  /* 0x0000003c003c7308 */ /* 0x000e220000000800 */
[----:B-1----:R-:W-:-:S07]  /*e870*/  FADD.FTZ R55, R70, R35 ;  /* 0x0000002346377221 */ /* 0x002fce0000010000 */
[----:B------:R-:W1:Y:S01]  /*e880*/  MUFU.EX2 R62, R62 ;  /* 0x0000003e003e7308 */ /* 0x000e620000000800 */
[----:B--2---:R-:W-:Y:S01]  /*e890*/  FADD.FTZ R81, R69, R82 ;  /* 0x0000005245517221 */ /* 0x004fe20000010000 */
[----:B------:R-:W-:-:S06]  /*e8a0*/  F2FP.F16.F32.PACK_AB R35, R78, R75 ;  /* 0x0000004b4e23723e */ /* 0x000fcc00000000ff */
[----:B------:R-:W2:Y:S01]  /*e8b0*/  MUFU.EX2 R76, R76 ;  /* 0x0000004c004c7308 */ /* 0x000ea20000000800 */
[----:B----4-:R-:W-:-:S07]  /*e8c0*/  FADD.FTZ R78, R58, R55 ;  /* 0x000000373a4e7221 */ /* 0x010fce0000010000 */
[----:B------:R-:W4:Y:S01]  /*e8d0*/  MUFU.EX2 R63, R63 ;  /* 0x0000003f003f7308 */ /* 0x000f220000000800 */
[----:B---3--:R-:W-:Y:S01]  /*e8e0*/  FADD.FTZ R81, R72, R81 ;  /* 0x0000005148517221 */ /* 0x008fe20000010000 */
[----:B0-----:R-:W-:-:S06]  /*e8f0*/  FADD.FTZ R55, R59, R78 ;  /* 0x0000004e3b377221 */ /* 0x001fcc0000010000 */
[----:B------:R-:W0:Y:S01]  /*e900*/  MUFU.EX2 R48, R48 ;  /* 0x0000003000307308 */ /* 0x000e220000000800 */
[----:B------:R-:W-:Y:S01]  /*e910*/  F2FP.F16.F32.PACK_AB R25, R90, R33 ;  /* 0x000000215a19723e */ /* 0x000fe200000000ff */
[----:B------:R-:W-:-:S06]  /*e920*/  FADD.FTZ R81, R60, R81 ;  /* 0x000000513c517221 */ /* 0x000fcc0000010000 */
[----:B------:R-:W3:Y:S01]  /*e930*/  MUFU.EX2 R49, R49 ;  /* 0x0000003100317308 */ /* 0x000ee20000000800 */
[----:B-1----:R-:W-:-:S07]  /*e940*/  FADD.FTZ R78, R62, R55 ;  /* 0x000000373e4e7221 */ /* 0x002fce0000010000 */
[----:B------:R-:W1:Y:S01]  /*e950*/  MUFU.EX2 R41, R89 ;  /* 0x0000005900297308 */ /* 0x000e620000000800 */
[----:B------:R4:W-:Y:S01]  /*e960*/  STSM.16.M88.4 [R22+0x24300], R24 ;  /* 0x0243001816007844 */ /* 0x0009e20000000200 */
[----:B--2---:R-:W-:-:S06]  /*e970*/  FADD.FTZ R81, R76, R81 ;  /* 0x000000514c517221 */ /* 0x004fcc0000010000 */
[----:B------:R-:W2:Y:S01]  /*e980*/  MUFU.EX2 R52, R52 ;  /* 0x0000003400347308 */ /* 0x000ea20000000800 */
[----:B------:R-:W-:-:S07]  /*e990*/  F2FP.F16.F32.PACK_AB R31, R86, R83 ;  /* 0x00000053561f723e */ /* 0x000fce00000000ff */
[----:B------:R-:W2:Y:S01]  /*e9a0*/  MUFU.EX2 R20, R93 ;  /* 0x0000005d00147308 */ /* 0x000ea20000000800 */
[----:B----4-:R-:W-:Y:S01]  /*e9b0*/  F2FP.F16.F32.PACK_AB R24, R64, R39 ;  /* 0x000000274018723e */ /* 0x010fe200000000ff */
[----:B------:R-:W-:Y:S01]  /*e9c0*/  FADD.FTZ R39, R63, R78 ;  /* 0x0000004e3f277221 */ /* 0x000fe20000010000 */
[----:B------:R-:W-:-:S05]  /*e9d0*/  F2FP.F16.F32.PACK_AB R26, R68, R65 ;  /* 0x00000041441a723e */ /* 0x000fca00000000ff */
[----:B------:R-:W4:Y:S01]  /*e9e0*/  MUFU.EX2 R56, R56 ;  /* 0x0000003800387308 */ /* 0x000f220000000800 */
[----:B0-----:R-:W-:Y:S01]  /*e9f0*/  FADD.FTZ R64, R48, R81 ;  /* 0x0000005130407221 */ /* 0x001fe20000010000 */
[----:B------:R-:W-:-:S06]  /*ea00*/  FADD.FTZ R68, R0, R39 ;  /* 0x0000002700447221 */ /* 0x000fcc0000010000 */
[----:B------:R-:W0:Y:S01]  /*ea10*/  MUFU.EX2 R43, R43 ;  /* 0x0000002b002b7308 */ /* 0x000e220000000800 */
[----:B------:R-:W-:Y:S01]  /*ea20*/  F2FP.F16.F32.PACK_AB R32, R91, R88 ;  /* 0x000000585b20723e */ /* 0x000fe200000000ff */
[----:B------:R1:W-:Y:S01]  /*ea30*/  STSM.16.M88.4 [R22+0x25b00], R28 ;  /* 0x025b001c16007844 */ /* 0x0003e20000000200 */
[----:B------:R-:W-:-:S05]  /*ea40*/  F2FP.F16.F32.PACK_AB R33, R106, R87 ;  /* 0x000000576a21723e */ /* 0x000fca00000000ff */
[----:B------:R-:W0:Y:S01]  /*ea50*/  MUFU.EX2 R57, R57 ;  /* 0x0000003900397308 */ /* 0x000e220000000800 */
[----:B---3--:R-:W-:-:S07]  /*ea60*/  FADD.FTZ R27, R49, R64 ;  /* 0x00000040311b7221 */ /* 0x008fce0000010000 */
[----:B------:R3:W0:Y:S01]  /*ea70*/  MUFU.EX2 R46, R34 ;  /* 0x00000022002e7308 */ /* 0x0006220000000800 */
[----:B-1----:R-:W-:Y:S01]  /*ea80*/  FADD.FTZ R29, R41, R68 ;  /* 0x00000044291d7221 */ /* 0x002fe20000010000 */
[----:B--2---:R-:W-:-:S06]  /*ea90*/  FADD.FTZ R31, R52, R27 ;  /* 0x0000001b341f7221 */ /* 0x004fcc0000010000 */
[----:B------:R-:W1:Y:S01]  /*eaa0*/  MUFU.EX2 R61, R61 ;  /* 0x0000003d003d7308 */ /* 0x000e620000000800 */
[----:B---3--:R-:W-:-:S07]  /*eab0*/  F2FP.F16.F32.PACK_AB R34, R95, R92 ;  /* 0x0000005c5f22723e */ /* 0x008fce00000000ff */
[----:B------:R-:W2:Y:S01]  /*eac0*/  MUFU.EX2 R67, R67 ;  /* 0x0000004300437308 */ /* 0x000ea20000000800 */
[----:B------:R3:W-:Y:S07]  /*ead0*/  STSM.16.M88.4 [R22+0x27300], R32 ;  /* 0x0273002016007844 */ /* 0x0007ee0000000200 */
[----:B------:R-:W2:Y:S08]  /*eae0*/  MUFU.EX2 R73, R73 ;  /* 0x0000004900497308 */ /* 0x000eb00000000800 */
[----:B------:R-:W2:Y:S01]  /*eaf0*/  MUFU.EX2 R71, R71 ;  /* 0x0000004700477308 */ /* 0x000ea20000000800 */
[----:B---3--:R-:W-:Y:S01]  /*eb00*/  FADD.FTZ R32, R20, R29 ;  /* 0x0000001d14207221 */ /* 0x008fe20000010000 */
[----:B----4-:R-:W-:-:S03]  /*eb10*/  FADD.FTZ R34, R56, R31 ;  /* 0x0000001f38227221 */ /* 0x010fc60000010000 */
[----:B0-----:R-:W-:-:S03]  /*eb20*/  FADD.FTZ R33, R43, R32 ;  /* 0x000000202b217221 */ /* 0x001fc60000010000 */
[----:B------:R-:W-:Y:S01]  /*eb30*/  MUFU.EX2 R77, R77 ;  /* 0x0000004d004d7308 */ /* 0x000fe20000000800 */
[----:B------:R-:W-:Y:S01]  /*eb40*/  FADD.FTZ R34, R57, R34 ;  /* 0x0000002239227221 */ /* 0x000fe20000010000 */
[----:B------:R-:W-:-:S06]  /*eb50*/  FADD.FTZ R32, R46, R33 ;  /* 0x000000212e207221 */ /* 0x000fcc0000010000 */
[----:B------:R-:W0:Y:S01]  /*eb60*/  MUFU.EX2 R80, R79 ;  /* 0x0000004f00507308 */ /* 0x000e220000000800 */
[----:B-1----:R-:W-:Y:S01]  /*eb70*/  FADD.FTZ R34, R61, R34 ;  /* 0x000000223d227221 */ /* 0x002fe20000010000 */
[----:B--2---:R-:W-:-:S06]  /*eb80*/  FADD.FTZ R32, R67, R32 ;  /* 0x0000002043207221 */ /* 0x004fcc0000010000 */
[----:B------:R-:W1:Y:S01]  /*eb90*/  MUFU.EX2 R40, R40 ;  /* 0x0000002800287308 */ /* 0x000e620000000800 */
[----:B------:R-:W-:-:S07]  /*eba0*/  F2FP.F16.F32.PACK_AB R25, R66, R37 ;  /* 0x000000254219723e */ /* 0x000fce00000000ff */
[----:B------:R-:W2:Y:S01]  /*ebb0*/  MUFU.EX2 R51, R51 ;  /* 0x0000003300337308 */ /* 0x000ea20000000800 */
[----:B------:R-:W-:Y:S01]  /*ebc0*/  F2FP.F16.F32.PACK_AB R27, R70, R53 ;  /* 0x00000035461b723e */ /* 0x000fe200000000ff */
[----:B------:R-:W-:-:S06]  /*ebd0*/  FADD.FTZ R34, R73, R34 ;  /* 0x0000002249227221 */ /* 0x000fcc0000010000 */
[----:B------:R-:W3:Y:S01]  /*ebe0*/  MUFU.EX2 R42, R42 ;  /* 0x0000002a002a7308 */ /* 0x000ee20000000800 */
[----:B------:R-:W-:-:S07]  /*ebf0*/  FADD.FTZ R33, R71, R32 ;  /* 0x0000002047217221 */ /* 0x000fce0000010000 */
[----:B------:R-:W4:Y:S01]  /*ec00*/  MUFU.EX2 R54, R54 ;  /* 0x0000003600367308 */ /* 0x000f220000000800 */
[----:B------:R-:W-:Y:S01]  /*ec10*/  F2FP.F16.F32.PACK_AB R28, R72, R69 ;  /* 0x00000045481c723e */ /* 0x000fe200000000ff */
[----:B------:R1:W-:Y:S01]  /*ec20*/  STSM.16.M88.4 [R22+0x28b00], R24 ;  /* 0x028b001816007844 */ /* 0x0003e20000000200 */
[----:B------:R-:W-:-:S05]  /*ec30*/  F2FP.F16.F32.PACK_AB R30, R76, R60 ;  /* 0x0000003c4c1e723e */ /* 0x000fca00000000ff */
[----:B------:R-:W4:Y:S01]  /*ec40*/  MUFU.EX2 R44, R44 ;  /* 0x0000002c002c7308 */ /* 0x000f220000000800 */
[----:B------:R-:W-:Y:S02]  /*ec50*/  F2FP.F16.F32.PACK_AB R29, R59, R58 ;  /* 0x0000003a3b1d723e */ /* 0x000fe400000000ff */
[----:B------:R-:W-:-:S05]  /*ec60*/  F2FP.F16.F32.PACK_AB R31, R63, R62 ;  /* 0x0000003e3f1f723e */ /* 0x000fca00000000ff */
[----:B------:R-:W4:Y:S01]  /*ec70*/  MUFU.EX2 R50, R50 ;  /* 0x0000003200327308 */ /* 0x000f220000000800 */
[----:B0-----:R-:W-:Y:S01]  /*ec80*/  FADD.FTZ R32, R80, R33 ;  /* 0x0000002150207221 */ /* 0x001fe20000010000 */
[----:B-1----:R-:W-:Y:S01]  /*ec90*/  FADD.FTZ R25, R77, R34 ;  /* 0x000000224d197221 */ /* 0x002fe20000010000 */
[----:B------:R2:W-:Y:S05]  /*eca0*/  STSM.16.M88.4 [R22+0x2a300], R28 ;  /* 0x02a3001c16007844 */ /* 0x0005ea0000000200 */
[----:B------:R-:W0:Y:S01]  /*ecb0*/  MUFU.EX2 R45, R45 ;  /* 0x0000002d002d7308 */ /* 0x000e220000000800 */
[----:B------:R-:W-:-:S07]  /*ecc0*/  FADD.FTZ R27, R40, R25 ;  /* 0x00000019281b7221 */ /* 0x000fce0000010000 */
[----:B------:R-:W1:Y:S01]  /*ecd0*/  MUFU.EX2 R35, R96 ;  /* 0x0000006000237308 */ /* 0x000e620000000800 */
[----:B--2---:R-:W-:-:S07]  /*ece0*/  FADD.FTZ R31, R51, R32 ;  /* 0x00000020331f7221 */ /* 0x004fce0000010000 */
[----:B------:R-:W2:Y:S01]  /*ecf0*/  MUFU.EX2 R47, R47 ;  /* 0x0000002f002f7308 */ /* 0x000ea20000000800 */
[----:B------:R-:W-:Y:S01]  /*ed00*/  F2FP.F16.F32.PACK_AB R25, R41, R0 ;  /* 0x000000002919723e */ /* 0x000fe200000000ff */
[----:B---3--:R-:W-:Y:S01]  /*ed10*/  FADD.FTZ R33, R42, R27 ;  /* 0x0000001b2a217221 */ /* 0x008fe20000010000 */
[----:B----4-:R-:W-:-:S05]  /*ed20*/  FADD.FTZ R41, R54, R31 ;  /* 0x0000001f36297221 */ /* 0x010fca0000010000 */
[----:B------:R-:W3:Y:S01]  /*ed30*/  MUFU.EX2 R102, R102 ;  /* 0x0000006600667308 */ /* 0x000ee20000000800 */
[----:B------:R-:W-:Y:S01]  /*ed40*/  F2FP.F16.F32.PACK_AB R27, R43, R20 ;  /* 0x000000142b1b723e */ /* 0x000fe200000000ff */
[----:B------:R-:W-:-:S06]  /*ed50*/  FADD.FTZ R0, R44, R33 ;  /* 0x000000212c007221 */ /* 0x000fcc0000010000 */
[----:B------:R-:W4:Y:S01]  /*ed60*/  MUFU.EX2 R38, R38 ;  /* 0x0000002600267308 */ /* 0x000f220000000800 */
[----:B------:R-:W-:-:S07]  /*ed70*/  FADD.FTZ R20, R50, R41 ;  /* 0x0000002932147221 */ /* 0x000fce0000010000 */
[----:B------:R-:W-:Y:S08]  /*ed80*/  MUFU.EX2 R21, R21 ;  /* 0x0000001500157308 */ /* 0x000ff00000000800 */
[----:B------:R-:W-:Y:S08]  /*ed90*/  MUFU.EX2 R36, R36 ;  /* 0x0000002400247308 */ /* 0x000ff00000000800 */
[----:B------:R-:W4:Y:S08]  /*eda0*/  MUFU.EX2 R37, R98 ;  /* 0x0000006200257308 */ /* 0x000f300000000800 */
[----:B------:R-:W-:Y:S08]  /*edb0*/  MUFU.EX2 R104, R104 ;  /* 0x0000006800687308 */ /* 0x000ff00000000800 */
[----:B------:R-:W4:Y:S01]  /*edc0*/  MUFU.EX2 R39, R100 ;  /* 0x0000006400277308 */ /* 0x000f220000000800 */
[----:B0-----:R-:W-:Y:S01]  /*edd0*/  FADD.FTZ R0, R45, R0 ;  /* 0x000000002d007221 */ /* 0x001fe20000010000 */
[----:B-1----:R-:W-:Y:S01]  /*ede0*/  FADD.FTZ R33, R35, R20 ;  /* 0x0000001423217221 */ /* 0x002fe20000010000 */
[----:B------:R-:W-:-:S02]  /*edf0*/  F2FP.F16.F32.PACK_AB R24, R49, R48 ;  /* 0x000000303118723e */ /* 0x000fc400000000ff */
[----:B------:R-:W-:Y:S01]  /*ee00*/  F2FP.F16.F32.PACK_AB R26, R56, R52 ;  /* 0x00000034381a723e */ /* 0x000fe200000000ff */
[----:B--2---:R-:W-:Y:S01]  /*ee10*/  FADD.FTZ R41, R47, R0 ;  /* 0x000000002f297221 */ /* 0x004fe20000010000 */
[----:B---3--:R-:W-:Y:S01]  /*ee20*/  FADD.FTZ R0, R102, R33 ;  /* 0x0000002166007221 */ /* 0x008fe20000010000 */
[----:B------:R-:W-:Y:S02]  /*ee30*/  F2FP.F16.F32.PACK_AB R28, R61, R57 ;  /* 0x000000393d1c723e */ /* 0x000fe400000000ff */
[----:B------:R-:W-:Y:S01]  /*ee40*/  F2FP.F16.F32.PACK_AB R30, R77, R73 ;  /* 0x000000494d1e723e */ /* 0x000fe200000000ff */
[----:B------:R0:W-:Y:S01]  /*ee50*/  STSM.16.M88.4 [R22+0x2bb00], R24 ;  /* 0x02bb001816007844 */ /* 0x0001e20000000200 */
[----:B------:R-:W-:Y:S01]  /*ee60*/  F2FP.F16.F32.PACK_AB R29, R67, R46 ;  /* 0x0000002e431d723e */ /* 0x000fe200000000ff */
[----:B----4-:R-:W-:Y:S01]  /*ee70*/  FADD.FTZ R20, R38, R41 ;  /* 0x0000002926147221 */ /* 0x010fe20000010000 */
[----:B------:R-:W-:Y:S01]  /*ee80*/  F2FP.F16.F32.PACK_AB R31, R80, R71 ;  /* 0x00000047501f723e */ /* 0x000fe200000000ff */
[----:B------:R-:W-:Y:S01]  /*ee90*/  FADD.FTZ R41, R37, R0 ;  /* 0x0000000025297221 */ /* 0x000fe20000010000 */
[----:B------:R-:W-:-:S02]  /*eea0*/  F2FP.F16.F32.PACK_AB R32, R42, R40 ;  /* 0x000000282a20723e */ /* 0x000fc400000000ff */
[----:B------:R-:W-:Y:S02]  /*eeb0*/  F2FP.F16.F32.PACK_AB R34, R45, R44 ;  /* 0x0000002c2d22723e */ /* 0x000fe400000000ff */
[----:B------:R-:W-:Y:S02]  /*eec0*/  F2FP.F16.F32.PACK_AB R33, R54, R51 ;  /* 0x000000333621723e */ /* 0x000fe400000000ff */
[----:B------:R-:W-:Y:S01]  /*eed0*/  F2FP.F16.F32.PACK_AB R35, R35, R50 ;  /* 0x000000322323723e */ /* 0x000fe200000000ff */
[----:B------:R-:W-:Y:S01]  /*eee0*/  STSM.16.M88.4 [R22+0x2d300], R28 ;  /* 0x02d3001c16007844 */ /* 0x000fe20000000200 */
[----:B0-----:R-:W-:Y:S02]  /*eef0*/  F2FP.F16.F32.PACK_AB R24, R38, R47 ;  /* 0x0000002f2618723e */ /* 0x001fe400000000ff */
[----:B------:R-:W-:Y:S02]  /*ef00*/  F2FP.F16.F32.PACK_AB R25, R37, R102 ;  /* 0x000000662519723e */ /* 0x000fe400000000ff */
[----:B------:R-:W-:-:S02]  /*ef10*/  F2FP.F16.F32.PACK_AB R26, R36, R21 ;  /* 0x00000015241a723e */ /* 0x000fc400000000ff */
[----:B------:R-:W-:Y:S01]  /*ef20*/  F2FP.F16.F32.PACK_AB R27, R39, R104 ;  /* 0x00000068271b723e */ /* 0x000fe200000000ff */
[----:B------:R-:W-:Y:S01]  /*ef30*/  FADD.FTZ R21, R21, R20 ;  /* 0x0000001415157221 */ /* 0x000fe20000010000 */
[----:B------:R0:W-:Y:S01]  /*ef40*/  STSM.16.M88.4 [R22+0x2eb00], R32 ;  /* 0x02eb002016007844 */ /* 0x0001e20000000200 */
[----:B------:R-:W-:-:S03]  /*ef50*/  FADD.FTZ R104, R104, R41 ;  /* 0x0000002968687221 */ /* 0x000fc60000010000 */
[----:B------:R1:W-:Y:S01]  /*ef60*/  STSM.16.M88.4 [R22+0x30300], R24 ;  /* 0x0303001816007844 */ /* 0x0003e20000000200 */
[----:B------:R-:W-:Y:S01]  /*ef70*/  FADD.FTZ R20, R36, R21 ;  /* 0x0000001524147221 */ /* 0x000fe20000010000 */
[----:B------:R-:W-:Y:S01]  /*ef80*/  FADD.FTZ R0, R39, R104 ;  /* 0x0000006827007221 */ /* 0x000fe20000010000 */
[----:B------:R2:W-:Y:S06]  /*ef90*/  MEMBAR.ALL.CTA ;  /* 0x0000000000007992 */ /* 0x0005ec0000008000 */
[----:B--2---:R-:W2:Y:S04]  /*efa0*/  FENCE.VIEW.ASYNC.S ;  /* 0x00000000000073c6 */ /* 0x004ea80000000000 */
[----:B------:R3:W-:Y:S04]  /*efb0*/  STL [R1+0x20], R20 ;  /* 0x0000201401007387 */ /* 0x0007e80000100800 */
[----:B------:R3:W-:Y:S01]  /*efc0*/  STL [R1+0x28], R0 ;  /* 0x0000280001007387 */ /* 0x0007e20000100800 */
[----:B------:R-:W-:Y:S01]  /*efd0*/  ISETP.GE.AND P2, PT, R108, 0x91, PT ;  /* 0x000000916c00780c */ /* 0x000fe20003f46270 */
[----:B------:R-:W-:-:S04]  /*efe0*/  IMAD.MOV.U32 R71, RZ, RZ, RZ ;  /* 0x000000ffff477224 */ /* 0x000fc800078e00ff */
[--C-:B------:R-:W-:Y:S01]  /*eff0*/  IMAD.MOV.U32 R70, RZ, RZ, R71.reuse ;  /* 0x000000ffff467224 */ /* 0x100fe200078e0047 */
[-C--:B------:R-:W-:Y:S01]  /*f000*/  MOV R64, R71.reuse ;  /* 0x0000004700407202 */ /* 0x080fe20000000f00 */
[--C-:B------:R-:W-:Y:S01]  /*f010*/  IMAD.MOV.U32 R69, RZ, RZ, R71.reuse ;  /* 0x000000ffff457224 */ /* 0x100fe200078e0047 */
[-C--:B------:R-:W-:Y:S01]  /*f020*/  MOV R56, R71.reuse ;  /* 0x0000004700387202 */ /* 0x080fe20000000f00 */
[--C-:B------:R-:W-:Y:S01]  /*f030*/  IMAD.MOV.U32 R68, RZ, RZ, R71.reuse ;  /* 0x000000ffff447224 */ /* 0x100fe200078e0047 */
[-C--:B------:R-:W-:Y:S01]  /*f040*/  MOV R48, R71.reuse ;  /* 0x0000004700307202 */ /* 0x080fe20000000f00 */
[--C-:B------:R-:W-:Y:S01]  /*f050*/  IMAD.MOV.U32 R67, RZ, RZ, R71.reuse ;  /* 0x000000ffff437224 */ /* 0x100fe200078e0047 */
[-C--:B------:R-:W-:Y:S01]  /*f060*/  MOV R40, R71.reuse ;  /* 0x0000004700287202 */ /* 0x080fe20000000f00 */
[--C-:B------:R-:W-:Y:S01]  /*f070*/  IMAD.MOV.U32 R66, RZ, RZ, R71.reuse ;  /* 0x000000ffff427224 */ /* 0x100fe200078e0047 */
[-C--:B0-----:R-:W-:Y:S01]  /*f080*/  MOV R32, R71.reuse ;  /* 0x0000004700207202 */ /* 0x081fe20000000f00 */
[--C-:B------:R-:W-:Y:S01]  /*f090*/  IMAD.MOV.U32 R65, RZ, RZ, R71.reuse ;  /* 0x000000ffff417224 */ /* 0x100fe200078e0047 */
[----:B-1----:R-:W-:Y:S01]  /*f0a0*/  MOV R24, R71 ;  /* 0x0000004700187202 */ /* 0x002fe20000000f00 */
[----:B------:R-:W-:-:S02]  /*f0b0*/  IMAD.MOV.U32 R63, RZ, RZ, R71 ;  /* 0x000000ffff3f7224 */ /* 0x000fc400078e0047 */
[--C-:B------:R-:W-:Y:S02]  /*f0c0*/  IMAD.MOV.U32 R62, RZ, RZ, R71.reuse ;  /* 0x000000ffff3e7224 */ /* 0x100fe400078e0047 */
[--C-:B------:R-:W-:Y:S02]  /*f0d0*/  IMAD.MOV.U32 R61, RZ, RZ, R71.reuse ;  /* 0x000000ffff3d7224 */ /* 0x100fe400078e0047 */
[--C-:B------:R-:W-:Y:S02]  /*f0e0*/  IMAD.MOV.U32 R60, RZ, RZ, R71.reuse ;  /* 0x000000ffff3c7224 */ /* 0x100fe400078e0047 */
[--C-:B------:R-:W-:Y:S02]  /*f0f0*/  IMAD.MOV.U32 R59, RZ, RZ, R71.reuse ;  /* 0x000000ffff3b7224 */ /* 0x100fe400078e0047 */
[--C-:B------:R-:W-:Y:S02]  /*f100*/  IMAD.MOV.U32 R58, RZ, RZ, R71.reuse ;  /* 0x000000ffff3a7224 */ /* 0x100fe400078e0047 */
        /* <DEDUP_REMOVED lines=28> */
[----:B------:R-:W-:Y:S01]  /*f2d0*/  IMAD.MOV.U32 R25, RZ, RZ, R71 ;  /* 0x000000ffff197224 */ /* 0x000fe200078e0047 */
[----:B--2---:R-:W-:Y:S01]  /*f2e0*/  NOP ;  /* 0x0000000000007918 */ /* 0x004fe20000000000 */
[----:B---3--:R-:W-:Y:S05]  /*f2f0*/  @!P2 BRA `(.L_x_420) ;  /* 0x00000054000ca947 */ /* 0x008fea0003800000 */
[----:B------:R-:W-:Y:S01]  /*f300*/  VIADD R0, R112, 0xfffffffe ;  /* 0xfffffffe70007836 */ /* 0x000fe20000000000 */
[----:B------:R-:W-:Y:S01]  /*f310*/  STL [R1+0x1c], R74 ;  /* 0x00001c4a01007387 */ /* 0x000fe20000100800 */
[----:B------:R-:W-:-:S03]  /*f320*/  IMAD.MOV.U32 R152, RZ, RZ, R14 ;  /* 0x000000ffff987224 */ /* 0x000fc600078e000e */
[----:B------:R0:W-:Y:S04]  /*f330*/  STL [R1+0x24], R0 ;  /* 0x0000240001007387 */ /* 0x0001e80000100800 */
[----:B------:R1:W5:Y:S01]  /*f340*/  LDL.LU R153, [R1+0x44] ;  /* 0x0000440001997983 */ /* 0x0003620000300800 */
[----:B------:R-:W-:Y:S02]  /*f350*/  CS2R R70, SRZ ;  /* 0x0000000000467805 */ /* 0x000fe4000001ff00 */
[----:B------:R-:W-:Y:S02]  /*f360*/  CS2R R68, SRZ ;  /* 0x0000000000447805 */ /* 0x000fe4000001ff00 */
[----:B------:R-:W-:Y:S02]  /*f370*/  CS2R R66, SRZ ;  /* 0x0000000000427805 */ /* 0x000fe4000001ff00 */
[----:B------:R-:W-:-:S02]  /*f380*/  CS2R R64, SRZ ;  /* 0x0000000000407805 */ /* 0x000fc4000001ff00 */
[----:B------:R-:W-:Y:S01]  /*f390*/  CS2R R62, SRZ ;  /* 0x00000000003e7805 */ /* 0x000fe2000001ff00 */
[----:B0-----:R-:W-:Y:S01]  /*f3a0*/  IMAD.MOV.U32 R0, RZ, RZ, R146 ;  /* 0x000000ffff007224 */ /* 0x001fe200078e0092 */
        /* <DEDUP_REMOVED lines=18> */
[----:B-1----:R-:W-:-:S07]  /*f4d0*/  CS2R R24, SRZ ;  /* 0x0000000000187805 */ /* 0x002fce000001ff00 */
.L_x_430:
[----:B------:R-:W2:Y:S01]  /*f4e0*/  LDL R15, [R1+0x50] ;  /* 0x00005000010f7983 */ /* 0x000ea20000100800 */
[----:B------:R-:W-:Y:S01]  /*f4f0*/  VIADD R146, R0, 0x1 ;  /* 0x0000000100927836 */ /* 0x000fe20000000000 */
[----:B------:R-:W-:Y:S05]  /*f500*/  YIELD ;  /* 0x0000000000007946 */ /* 0x000fea0003800000 */
[----:B------:R-:W-:-:S04]  /*f510*/  ISETP.NE.AND P3, PT, R146, 0x2, PT ;  /* 0x000000029200780c */ /* 0x000fc80003f65270 */
[----:B------:R-:W-:Y:S02]  /*f520*/  SEL R14, RZ, 0x1, P3 ;  /* 0x00000001ff0e7807 */ /* 0x000fe40001800000 */
[----:B------:R-:W-:Y:S02]  /*f530*/  SEL R146, R146, RZ, P3 ;  /* 0x000000ff92927207 */ /* 0x000fe40001800000 */
[----:B--2---:R-:W-:Y:S02]  /*f540*/  ISETP.NE.AND P2, PT, R15, RZ, PT ;  /* 0x000000ff0f00720c */ /* 0x004fe40003f45270 */
[----:B-----5:R-:W-:-:S05]  /*f550*/  LOP3.LUT R15, R153, R14, RZ, 0x3c, !PT ;  /* 0x0000000e990f7212 */ /* 0x020fca00078e3cff */
[----:B------:R0:W-:Y:S06]  /*f560*/  STL [R1+0x44], R15 ;  /* 0x0000440f01007387 */ /* 0x0001ec0000100800 */
[----:B------:R-:W-:Y:S05]  /*f570*/  @P2 BRA `(.L_x_421) ;  /* 0x0000000000302947 */ /* 0x000fea0003800000 */
[----:B------:R-:W-:Y:S05]  /*f580*/  @!P0 BRA `(.L_x_422) ;  /* 0x0000000000048947 */ /* 0x000fea0003800000 */
[----:B------:R-:W-:Y:S01]  /*f590*/  BPT.TRAP 0x1 ;  /* 0x000000040000795c */ /* 0x000fe20000300000 */
.L_x_422:
[----:B------:R-:W-:Y:S01]  /*f5a0*/  IMAD R14, R146, 0x8, R18 ;  /* 0x00000008920e7824 */ /* 0x000fe200078e0212 */
[----:B0-----:R-:W-:-:S04]  /*f5b0*/  SHF.L.U32 R15, R15, 0x1f, RZ ;  /* 0x0000001f0f0f7819 */ /* 0x001fc800000006ff */
[----:B------:R0:W1:Y:S01]  /*f5c0*/  SYNCS.PHASECHK.TRANS64.TRYWAIT P3, [R14+URZ+0x31c30], R15 ;  /* 0x031c300f0e0075a7 */ /* 0x000062000806017f */
[----:B------:R-:W-:Y:S05]  /*f5d0*/  @!P0 BRA `(.L_x_423) ;  /* 0x0000000000048947 */ /* 0x000fea0003800000 */
[----:B------:R-:W-:Y:S01]  /*f5e0*/  BPT.TRAP 0x1 ;  /* 0x000000040000795c */ /* 0x000fe20000300000 */
.L_x_423:
[----:B------:R-:W-:Y:S04]  /*f5f0*/  BSSY B0, `(.L_x_421) ;  /* 0x0000004000007945 */ /* 0x000fe80003800000 */
[----:B-1----:R-:W-:Y:S05]  /*f600*/  @P3 BRA `(.L_x_424) ;  /* 0x0000000000083947 */ /* 0x002fea0003800000 */
[----:B------:R-:W1:Y:S02]  /*f610*/  SYNCS.PHASECHK.TRANS64.TRYWAIT P3, [R14+URZ+0x31c30], R15 ;  /* 0x031c300f0e0075a7 */ /* 0x000e64000806017f */
[----:B-1----:R-:W-:Y:S05]  /*f620*/  @!P3 BRA `(.L_x_425) ;  /* 0x000000d000b8b947 */ /* 0x002fea0003800000 */
.L_x_424:
[----:B------:R-:W-:Y:S05]  /*f630*/  BSYNC B0 ;  /* 0x0000000000007941 */ /* 0x000fea0003800000 */
.L_x_421:
[----:B01----:R-:W2:Y:S01]  /*f640*/  LDL R14, [R1+0x54] ;  /* 0x00005400010e7983 */ /* 0x003ea20000100800 */
[----:B------:R-:W-:Y:S01]  /*f650*/  IMAD.MOV.U32 R21, RZ, RZ, -0x7fffffe0 ;  /* 0x80000020ff157424 */ /* 0x000fe200078e00ff */
[----:B------:R-:W-:Y:S05]  /*f660*/  WARPSYNC.ALL ;  /* 0x0000000000007948 */ /* 0x000fea0003800000 */
[----:B------:R-:W0:Y:S01]  /*f670*/  S2R R20, SR_TID.X ;  /* 0x0000000000147919 */ /* 0x000e220000002100 */
[----:B------:R-:W-:Y:S01]  /*f680*/  R2UR UR59, R21 ;  /* 0x00000000153b72ca */ /* 0x000fe200000e0000 */
[----:B------:R-:W-:Y:S01]  /*f690*/  IMAD.MOV.U32 R149, RZ, RZ, -0x7fffffe0 ;  /* 0x80000020ff957424 */ /* 0x000fe200078e00ff */
[----:B------:R-:W-:Y:S01]  /*f6a0*/  R2UR UR56, R2 ;  /* 0x00000000023872ca */ /* 0x000fe200000e0000 */
[----:B------:R-:W-:Y:S01]  /*f6b0*/  IMAD.MOV.U32 R73, RZ, RZ, -0x7fffffe0 ;  /* 0x80000020ff497424 */ /* 0x000fe200078e00ff */
[----:B------:R-:W-:Y:S01]  /*f6c0*/  R2UR UR57, R3 ;  /* 0x00000000033972ca */ /* 0x000fe200000e0000 */
[----:B------:R-:W-:Y:S01]  /*f6d0*/  IMAD.MOV.U32 R15, RZ, RZ, -0x7fffffe0 ;  /* 0x80000020ff0f7424 */ /* 0x000fe200078e00ff */
[----:B------:R-:W-:Y:S01]  /*f6e0*/  R2UR UR19, R21 ;  /* 0x00000000151372ca */ /* 0x000fe200000e0000 */
[----:B------:R-:W-:Y:S01]  /*f6f0*/  STL [R1+0xb8], R22 ;  /* 0x0000b81601007387 */ /* 0x000fe20000100800 */
[C---:B------:R-:W-:Y:S01]  /*f700*/  R2UR UR7, R73.reuse ;  /* 0x00000000490772ca */ /* 0x040fe200000e0000 */
[----:B------:R-:W-:Y:S01]  /*f710*/  IMAD.MOV.U32 R151, RZ, RZ, -0x7fffffe0 ;  /* 0x80000020ff977424 */ /* 0x000fe200078e00ff */
[----:B------:R-:W-:Y:S01]  /*f720*/  R2UR UR11, R73 ;  /* 0x00000000490b72ca */ /* 0x000fe200000e0000 */
[----:B------:R-:W-:Y:S01]  /*f730*/  STL [R1+0xb4], R19 ;  /* 0x0000b41301007387 */ /* 0x000fe20000100800 */
[----:B------:R-:W-:-:S02]  /*f740*/  R2UR UR9, R15 ;  /* 0x000000000f0972ca */ /* 0x000fc400000e0000 */
[----:B------:R-:W-:Y:S01]  /*f750*/  MOV R80, UR59 ;  /* 0x0000003b00507c02 */ /* 0x000fe20008000f00 */
[----:B------:R-:W-:Y:S01]  /*f760*/  STL [R1+0xb0], R18 ;  /* 0x0000b01201007387 */ /* 0x000fe20000100800 */
[----:B------:R-:W-:Y:S02]  /*f770*/  R2UR UR59, R149 ;  /* 0x00000000953b72ca */ /* 0x000fe400000e0000 */
[C---:B------:R-:W-:Y:S01]  /*f780*/  R2UR UR5, R15.reuse ;  /* 0x000000000f0572ca */ /* 0x040fe200000e0000 */
[----:B------:R1:W-:Y:S01]  /*f790*/  STL [R1+0xac], R17 ;  /* 0x0000ac1101007387 */ /* 0x0003e20000100800 */
[C---:B------:R-:W-:Y:S02]  /*f7a0*/  R2UR UR15, R15.reuse ;  /* 0x000000000f0f72ca */ /* 0x040fe400000e0000 */
[C---:B------:R-:W-:Y:S01]  /*f7b0*/  R2UR UR23, R15.reuse ;  /* 0x000000000f1772ca */ /* 0x040fe200000e0000 */
[----:B------:R3:W-:Y:S01]  /*f7c0*/  STL [R1+0xa8], R16 ;  /* 0x0000a81001007387 */ /* 0x0007e20000100800 */
[----:B------:R-:W-:-:S02]  /*f7d0*/  R2UR UR35, R15 ;  /* 0x000000000f2372ca */ /* 0x000fc400000e0000 */
[----:B------:R-:W-:Y:S01]  /*f7e0*/  MOV R77, UR9 ;  /* 0x00000009004d7c02 */ /* 0x000fe20008000f00 */
[----:B------:R4:W-:Y:S01]  /*f7f0*/  STL [R1+0xa4], R0 ;  /* 0x0000a40001007387 */ /* 0x0009e20000100800 */
[----:B------:R-:W-:Y:S02]  /*f800*/  R2UR UR9, R3 ;  /* 0x00000000030972ca */ /* 0x000fe400000e0000 */
[C---:B------:R-:W-:Y:S02]  /*f810*/  R2UR UR47, R15.reuse ;  /* 0x000000000f2f72ca */ /* 0x040fe400000e0000 */
[----:B0-----:R-:W-:Y:S02]  /*f820*/  SHF.R.U32.HI R20, RZ, 0x7, R20 ;  /* 0x00000007ff147819 */ /* 0x001fe40000011614 */
[----:B------:R-:W-:Y:S02]  /*f830*/  R2UR UR55, R15 ;  /* 0x000000000f3772ca */ /* 0x000fe400000e0000 */
[C---:B------:R-:W-:Y:S01]  /*f840*/  R2UR UR31, R21.reuse ;  /* 0x00000000151f72ca */ /* 0x040fe200000e0000 */
[----:B------:R-:W-:Y:S01]  /*f850*/  VIADD R74, R20, 0x8 ;  /* 0x00000008144a7836 */ /* 0x000fe20000000000 */
[----:B------:R-:W-:-:S02]  /*f860*/  R2UR UR39, R21 ;  /* 0x00000000152772ca */ /* 0x000fc400000e0000 */
[C---:B------:R-:W-:Y:S02]  /*f870*/  R2UR UR41, R21.reuse ;  /* 0x00000000152972ca */ /* 0x040fe400000e0000 */
[----:B------:R0:W-:Y:S01]  /*f880*/  BAR.SYNC.DEFER_BLOCKING R74, 0x100 ;  /* 0x0004004a0000751d */ /* 0x0001e20000010000 */
[----:B------:R-:W-:Y:S02]  /*f890*/  R2UR UR45, R21 ;  /* 0x00000000152d72ca */ /* 0x000fe400000e0000 */
[----:B------:R-:W-:Y:S02]  /*f8a0*/  R2UR UR12, R2 ;  /* 0x00000000020c72ca */ /* 0x000fe400000e0000 */
[----:B------:R-:W-:Y:S02]  /*f8b0*/  R2UR UR13, R3 ;  /* 0x00000000030d72ca */ /* 0x000fe400000e0000 */
[----:B------:R-:W-:Y:S02]  /*f8c0*/  R2UR UR27, R73 ;  /* 0x00000000491b72ca */ /* 0x000fe400000e0000 */
[----:B0-----:R-:W-:Y:S01]  /*f8d0*/  MOV R74, UR7 ;  /* 0x00000007004a7c02 */ /* 0x001fe20008000f00 */
[----:B------:R-:W-:Y:S01]  /*f8e0*/  UMOV UR7, UR11 ;  /* 0x0000000b00077c82 */ /* 0x000fe20008000000 */
[----:B------:R-:W-:-:S02]  /*f8f0*/  R2UR UR11, R21 ;  /* 0x00000000150b72ca */ /* 0x000fc400000e0000 */
[C---:B------:R-:W-:Y:S02]  /*f900*/  R2UR UR43, R73.reuse ;  /* 0x00000000492b72ca */ /* 0x040fe400000e0000 */
[C---:B------:R-:W-:Y:S02]  /*f910*/  R2UR UR51, R73.reuse ;  /* 0x00000000493372ca */ /* 0x040fe400000e0000 */
[C---:B------:R-:W-:Y:S02]  /*f920*/  R2UR UR29, R73.reuse ;  /* 0x00000000491d72ca */ /* 0x040fe400000e0000 */
[C---:B------:R-:W-:Y:S02]  /*f930*/  R2UR UR49, R73.reuse ;  /* 0x00000000493172ca */ /* 0x040fe400000e0000 */
[----:B------:R-:W-:Y:S02]  /*f940*/  R2UR UR37, R73 ;  /* 0x00000000492572ca */ /* 0x000fe400000e0000 */
[----:B------:R-:W-:Y:S01]  /*f950*/  MOV R73, 0x80000020 ;  /* 0x8000002000497802 */ /* 0x000fe20000000f00 */
[----:B------:R-:W-:Y:S01]  /*f960*/  WARPGROUP.ARRIVE ;  /* 0x00000000000079c5 */ /* 0x000fe20000000000 */
[----:B------:R-:W-:Y:S01]  /*f970*/  MOV R78, UR11 ;  /* 0x0000000b004e7c02 */ /* 0x000fe20008000f00 */
[----:B------:R-:W-:Y:S01]  /*f980*/  UMOV UR11, UR5 ;  /* 0x00000005000b7c82 */ /* 0x000fe20008000000 */
[----:B------:R-:W-:Y:S01]  /*f990*/  R2UR UR5, R21 ;  /* 0x00000000150572ca */ /* 0x000fe200000e0000 */
[----:B------:R-:W-:Y:S01]  /*f9a0*/  IMAD.MOV.U32 R21, RZ, RZ, -0x7fffffe0 ;  /* 0x80000020ff157424 */ /* 0x000fe200078e00ff */
[----:B------:R-:W-:Y:S01]  /*f9b0*/  R2UR UR33, R73 ;  /* 0x00000000492172ca */ /* 0x000fe200000e0000 */
[----:B------:R-:W-:Y:S01]  /*f9c0*/  IMAD.MOV.U32 R73, RZ, RZ, -0x7fffffe0 ;  /* 0x80000020ff497424 */ /* 0x000fe200078e00ff */
[----:B-1----:R-:W-:-:S02]  /*f9d0*/  MOV R17, UR60 ;  /* 0x0000003c00117c02 */ /* 0x002fc40008000f00 */
[----:B------:R-:W-:Y:S01]  /*f9e0*/  R2UR UR25, R21 ;  /* 0x00000000151972ca */ /* 0x000fe200000e0000 */
[----:B------:R-:W-:Y:S01]  /*f9f0*/  IMAD.MOV.U32 R21, RZ, RZ, -0x7fffffe0 ;  /* 0x80000020ff157424 */ /* 0x000fe200078e00ff */
[----:B------:R-:W-:Y:S02]  /*fa00*/  MOV R18, UR61 ;  /* 0x0000003d00127c02 */ /* 0x000fe40008000f00 */
[----:B------:R-:W-:Y:S02]  /*fa10*/  R2UR UR61, R73 ;  /* 0x00000000493d72ca */ /* 0x000fe400000e0000 */
[----:B------:R-:W-:Y:S02]  /*fa20*/  MOV R73, 0x80000020 ;  /* 0x8000002000497802 */ /* 0x000fe40000000f00 */
[----:B------:R-:W-:Y:S02]  /*fa30*/  MOV R15, UR5 ;  /* 0x00000005000f7c02 */ /* 0x000fe40008000f00 */
[----:B------:R-:W-:-:S02]  /*fa40*/  R2UR UR5, R3 ;  /* 0x00000000030572ca */ /* 0x000fc400000e0000 */
[----:B------:R-:W-:Y:S02]  /*fa50*/  R2UR UR16, R2 ;  /* 0x00000000021072ca */ /* 0x000fe400000e0000 */
[----:B------:R-:W-:Y:S02]  /*fa60*/  R2UR UR17, R3 ;  /* 0x00000000031172ca */ /* 0x000fe400000e0000 */
[C---:B------:R-:W-:Y:S02]  /*fa70*/  R2UR UR20, R8.reuse ;  /* 0x00000000081472ca */ /* 0x040fe400000e0000 */
[C---:B------:R-:W-:Y:S02]  /*fa80*/  R2UR UR21, R9.reuse ;  /* 0x00000000091572ca */ /* 0x040fe400000e0000 */
[----:B------:R-:W-:Y:S02]  /*fa90*/  R2UR UR52, R8 ;  /* 0x00000000083472ca */ /* 0x000fe400000e0000 */
[----:B------:R-:W-:Y:S01]  /*faa0*/  R2UR UR53, R9 ;  /* 0x00000000093572ca */ /* 0x000fe200000e0000 */
[----:B--2---:R-:W-:-:S04]  /*fab0*/  IMAD R148, R146, 0x6c0, R14 ;  /* 0x000006c092947824 */ /* 0x004fc800078e020e */
[C---:B------:R-:W-:Y:S01]  /*fac0*/  VIADD R20, R148.reuse, 0xc0 ;  /* 0x000000c094147836 */ /* 0x040fe20000000000 */
[C---:B------:R-:W-:Y:S01]  /*fad0*/  IADD3 R72, R148.reuse, 0x80, RZ ;  /* 0x0000008094487810 */ /* 0x040fe20007ffe0ff */
[C---:B------:R-:W-:Y:S02]  /*fae0*/  VIADD R14, R148.reuse, 0x40 ;  /* 0x00000040940e7836 */ /* 0x040fe40000000000 */
[----:B------:R-:W-:Y:S01]  /*faf0*/  VIADD R150, R148, 0x382 ;  /* 0x0000038294967836 */ /* 0x000fe20000000000 */
[----:B------:R-:W-:Y:S02]  /*fb00*/  R2UR UR58, R20 ;  /* 0x00000000143a72ca */ /* 0x000fe400000e0000 */
[----:B------:R-:W-:Y:S01]  /*fb10*/  R2UR UR10, R72 ;  /* 0x00000000480a72ca */ /* 0x000fe200000e0000 */
[----:B------:R-:W-:Y:S01]  /*fb20*/  VIADD R72, R148, 0x140 ;  /* 0x0000014094487836 */ /* 0x000fe20000000000 */
[----:B------:R-:W-:Y:S01]  /*fb30*/  R2UR UR4, R14 ;  /* 0x000000000e0472ca */ /* 0x000fe200000e0000 */
[C---:B------:R-:W-:Y:S01]  /*fb40*/  VIADD R14, R148.reuse, 0x100 ;  /* 0x00000100940e7836 */ /* 0x040fe20000000000 */
[----:B------:R-:W-:-:S02]  /*fb50*/  IADD3 R20, R148, 0x180, RZ ;  /* 0x0000018094147810 */ /* 0x000fc40007ffe0ff */
[----:B------:R-:W-:Y:S01]  /*fb60*/  R2UR UR6, R72 ;  /* 0x00000000480672ca */ /* 0x000fe200000e0000 */
[----:B------:R-:W-:Y:S01]  /*fb70*/  VIADD R72, R148, 0x42 ;  /* 0x0000004294487836 */ /* 0x000fe20000000000 */
[----:B------:R-:W-:Y:S01]  /*fb80*/  R2UR UR8, R14 ;  /* 0x000000000e0872ca */ /* 0x000fe200000e0000 */
[C---:B------:R-:W-:Y:S02]  /*fb90*/  VIADD R14, R148.reuse, 0x1c0 ;  /* 0x000001c0940e7836 */ /* 0x040fe40000000000 */
[----:B------:R-:W-:Y:S02]  /*fba0*/  MOV R81, UR58 ;  /* 0x0000003a00517c02 */ /* 0x000fe40008000f00 */
[----:B------:R-:W-:Y:S02]  /*fbb0*/  R2UR UR58, R148 ;  /* 0x00000000943a72ca */ /* 0x000fe400000e0000 */
[----:B------:R-:W-:Y:S01]  /*fbc0*/  R2UR UR14, R14 ;  /* 0x000000000e0e72ca */ /* 0x000fe200000e0000 */
[----:B------:R-:W-:Y:S01]  /*fbd0*/  VIADD R14, R148, 0x2 ;  /* 0x00000002940e7836 */ /* 0x000fe20000000000 */
[----:B------:R-:W-:-:S02]  /*fbe0*/  R2UR UR26, R72 ;  /* 0x00000000481a72ca */ /* 0x000fc400000e0000 */
[----:B------:R-:W-:Y:S01]  /*fbf0*/  MOV R75, UR6 ;  /* 0x00000006004b7c02 */ /* 0x000fe20008000f00 */
[----:B------:R-:W-:Y:S01]  /*fc00*/  UMOV UR6, UR10 ;  /* 0x0000000a00067c82 */ /* 0x000fe20008000000 */
[----:B------:R-:W-:Y:S01]  /*fc10*/  R2UR UR10, R20 ;  /* 0x00000000140a72ca */ /* 0x000fe200000e0000 */
[----:B------:R-:W-:Y:S01]  /*fc20*/  VIADD R20, R148, 0x200 ;  /* 0x0000020094147836 */ /* 0x000fe20000000000 */
[----:B------:R-:W-:Y:S02]  /*fc30*/  MOV R76, UR8 ;  /* 0x00000008004c7c02 */ /* 0x000fe40008000f00 */
[----:B------:R-:W-:Y:S01]  /*fc40*/  R2UR UR8, R2 ;  /* 0x00000000020872ca */ /* 0x000fe200000e0000 */
[----:B------:R-:W-:Y:S01]  /*fc50*/  HGMMA.64x16x16.F32 R136, gdesc[UR56], RZ, !UPT, gsb0 ;  /* 0x00200000388879f0 */ /* 0x000fe2000c0008ff */
[----:B------:R-:W-:Y:S01]  /*fc60*/  R2UR UR18, R20 ;  /* 0x00000000141272ca */ /* 0x000fe200000e0000 */
[----:B------:R-:W-:Y:S01]  /*fc70*/  VIADD R20, R148, 0x82 ;  /* 0x0000008294147836 */ /* 0x000fe20000000000 */
[----:B------:R-:W-:Y:S01]  /*fc80*/  R2UR UR22, R14 ;  /* 0x000000000e1672ca */ /* 0x000fe200000e0000 */
[----:B------:R-:W-:Y:S01]  /*fc90*/  VIADD R14, R148, 0xc2 ;  /* 0x000000c2940e7836 */ /* 0x000fe20000000000 */
[----:B------:R-:W-:-:S02]  /*fca0*/  R2UR UR59, R80 ;  /* 0x00000000503b72ca */ /* 0x000fc400000e0000 */
[----:B------:R-:W-:Y:S01]  /*fcb0*/  R2UR UR30, R20 ;  /* 0x00000000141e72ca */ /* 0x000fe200000e0000 */
[----:B------:R-:W-:Y:S01]  /*fcc0*/  VIADD R20, R148, 0x102 ;  /* 0x0000010294147836 */ /* 0x000fe20000000000 */
[----:B------:R-:W-:Y:S01]  /*fcd0*/  MOV R79, UR10 ;  /* 0x0000000a004f7c02 */ /* 0x000fe20008000f00 */
[----:B------:R-:W-:Y:S01]  /*fce0*/  UMOV UR10, UR4 ;  /* 0x00000004000a7c82 */ /* 0x000fe20008000000 */
[----:B------:R-:W-:Y:S01]  /*fcf0*/  R2UR UR34, R14 ;  /* 0x000000000e2272ca */ /* 0x000fe200000e0000 */
[----:B------:R-:W-:Y:S01]  /*fd00*/  VIADD R14, R148, 0x182 ;  /* 0x00000182940e7836 */ /* 0x000fe20000000000 */
[----:B------:R-:W-:Y:S01]  /*fd10*/  R2UR UR38, R20 ;  /* 0x00000000142672ca */ /* 0x000fe200000e0000 */
[----:B------:R-:W-:Y:S01]  /*fd20*/  VIADD R20, R148, 0x240 ;  /* 0x0000024094147836 */ /* 0x000fe20000000000 */
[----:B------:R-:W-:Y:S02]  /*fd30*/  R2UR UR58, R81 ;  /* 0x00000000513a72ca */ /* 0x000fe400000e0000 */
[----:B------:R-:W-:Y:S01]  /*fd40*/  R2UR UR46, R14 ;  /* 0x000000000e2e72ca */ /* 0x000fe200000e0000 */
[----:B------:R-:W-:Y:S01]  /*fd50*/  VIADD R14, R148, 0x202 ;  /* 0x00000202940e7836 */ /* 0x000fe20000000000 */
[----:B------:R-:W-:Y:S01]  /*fd60*/  R2UR UR4, R20 ;  /* 0x00000000140472ca */ /* 0x000fe200000e0000 */
[----:B------:R-:W-:Y:S01]  /*fd70*/  VIADD R20, R148, 0x2c0 ;  /* 0x000002c094147836 */ /* 0x000fe20000000000 */
[----:B------:R-:W-:-:S02]  /*fd80*/  R2UR UR56, R2 ;  /* 0x00000000023872ca */ /* 0x000fc400000e0000 */
[----:B------:R-:W-:Y:S02]  /*fd90*/  R2UR UR54, R14 ;  /* 0x000000000e3672ca */ /* 0x000fe400000e0000 */
[----:B------:R-:W-:Y:S02]  /*fda0*/  R2UR UR57, R3 ;  /* 0x00000000033972ca */ /* 0x000fe400000e0000 */
[----:B------:R-:W-:Y:S01]  /*fdb0*/  R2UR UR40, R20 ;  /* 0x00000000142872ca */ /* 0x000fe200000e0000 */
[C---:B------:R-:W-:Y:S01]  /*fdc0*/  VIADD R20, R148.reuse, 0x340 ;  /* 0x0000034094147836 */ /* 0x040fe20000000000 */
[----:B------:R-:W-:-:S03]  /*fdd0*/  IADD3 R72, R148, 0x142, RZ ;  /* 0x0000014294487810 */ /* 0x000fc60007ffe0ff */
[----:B------:R-:W-:Y:S01]  /*fde0*/  IMAD.U32 R14, RZ, RZ, UR4 ;  /* 0x00000004ff0e7e24 */ /* 0x000fe2000f8e00ff */
[----:B------:R-:W-:Y:S02]  /*fdf0*/  R2UR UR4, R2 ;  /* 0x00000000020472ca */ /* 0x000fe400000e0000 */
[----:B------:R-:W-:Y:S01]  /*fe00*/  R2UR UR44, R20 ;  /* 0x00000000142c72ca */ /* 0x000fe200000e0000 */
[----:B------:R-:W-:Y:S01]  /*fe10*/  VIADD R20, R148, 0x3c0 ;  /* 0x000003c094147836 */ /* 0x000fe20000000000 */
[----:B------:R-:W-:Y:S01]  /*fe20*/  R2UR UR42, R72 ;  /* 0x00000000482a72ca */ /* 0x000fe200000e0000 */
[----:B------:R-:W-:-:S03]  /*fe30*/  VIADD R72, R148, 0x1c2 ;  /* 0x000001c294487836 */ /* 0x000fc60000000000 */
[----:B------:R-:W-:Y:S01]  /*fe40*/  R2UR UR24, R20 ;  /* 0x00000000141872ca */ /* 0x000fe200000e0000 */
[----:B------:R-:W-:Y:S01]  /*fe50*/  VIADD R20, R148, 0x440 ;  /* 0x0000044094147836 */ /* 0x000fe20000000000 */
[----:B------:R-:W-:Y:S01]  /*fe60*/  R2UR UR50, R72 ;  /* 0x00000000483272ca */ /* 0x000fe200000e0000 */
[----:B------:R-:W-:-:S05]  /*fe70*/  VIADD R72, R148, 0x280 ;  /* 0x0000028094487836 */ /* 0x000fca0000000000 */
[----:B------:R-:W-:Y:S01]  /*fe80*/  R2UR UR28, R72 ;  /* 0x00000000481c72ca */ /* 0x000fe200000e0000 */
[----:B------:R-:W-:Y:S01]  /*fe90*/  VIADD R72, R148, 0x300 ;  /* 0x0000030094487836 */ /* 0x000fe20000000000 */
[----:B------:R-:W-:Y:S02]  /*fea0*/  WARPGROUP.DEPBAR.LE gsb0, 0x0 ;  /* 0x00008000000079c5 */ /* 0x000fe40000010000 */
[----:B------:R-:W-:Y:S02]  /*feb0*/  WARPGROUP.ARRIVE ;  /* 0x00000000000079c5 */ /* 0x000fe40000000000 */
[----:B------:R-:W-:Y:S01]  /*fec0*/  R2UR UR48, R72 ;  /* 0x00000000483072ca */ /* 0x000fe200000e0000 */
[----:B------:R-:W-:-:S03]  /*fed0*/  VIADD R72, R148, 0x380 ;  /* 0x0000038094487836 */ /* 0x000fc60000000000 */
[----:B------:R-:W-:Y:S01]  /*fee0*/  HGMMA.64x16x16.F32 R128, gdesc[UR8], RZ, !UPT, gsb0 ;  /* 0x00200000088079f0 */ /* 0x000fe2000c0008ff */
[----:B------:R-:W-:Y:S02]  /*fef0*/  R2UR UR9, R77 ;  /* 0x000000004d0972ca */ /* 0x000fe400000e0000 */
[----:B------:R-:W-:Y:S02]  /*ff00*/  R2UR UR8, R76 ;  /* 0x000000004c0872ca */ /* 0x000fe400000e0000 */
[----:B------:R-:W-:Y:S02]  /*ff10*/  R2UR UR11, R78 ;  /* 0x000000004e0b72ca */ /* 0x000fe400000e0000 */
[----:B------:R-:W-:Y:S02]  /*ff20*/  R2UR UR10, R79 ;  /* 0x000000004f0a72ca */ /* 0x000fe400000e0000 */
[----:B------:R-:W-:Y:S01]  /*ff30*/  R2UR UR36, R72 ;  /* 0x00000000482472ca */ /* 0x000fe200000e0000 */
[----:B------:R-:W-:-:S05]  /*ff40*/  VIADD R72, R148, 0x400 ;  /* 0x0000040094487836 */ /* 0x000fca0000000000 */
[----:B------:R-:W-:Y:S01]  /*ff50*/  R2UR UR32, R72 ;  /* 0x00000000482072ca */ /* 0x000fe200000e0000 */
[----:B------:R-:W-:-:S05]  /*ff60*/  VIADD R72, R148, 0x242 ;  /* 0x0000024294487836 */ /* 0x000fca0000000000 */
[----:B------:R-:W-:Y:S01]  /*ff70*/  R2UR UR60, R72 ;  /* 0x00000000483c72ca */ /* 0x000fe200000e0000 */
[----:B------:R-:W-:Y:S01]  /*ff80*/  VIADD R72, R148, 0x2c2 ;  /* 0x000002c294487836 */ /* 0x000fe20000000000 */
[----:B------:R-:W-:Y:S02]  /*ff90*/  WARPGROUP.DEPBAR.LE gsb0, 0x0 ;  /* 0x00008000000079c5 */ /* 0x000fe40000010000 */
[----:B------:R-:W-:-:S06]  /*ffa0*/  WARPGROUP.ARRIVE ;  /* 0x00000000000079c5 */ /* 0x000fcc0000000000 */
[----:B------:R-:W-:Y:S01]  /*ffb0*/  HGMMA.64x16x16.F32 R120, gdesc[UR4], RZ, !UPT, gsb0 ;  /* 0x00200000047879f0 */ /* 0x000fe2000c0008ff */
[----:B------:R-:W-:Y:S01]  /*ffc0*/  R2UR UR7, R74 ;  /* 0x000000004a0772ca */ /* 0x000fe200000e0000 */
[----:B------:R-:W-:Y:S01]  /*ffd0*/  VIADD R74, R148, 0x302 ;  /* 0x00000302944a7836 */ /* 0x000fe20000000000 */
[----:B------:R-:W-:Y:S01]  /*ffe0*/  R2UR UR6, R75 ;  /* 0x000000004b0672ca */ /* 0x000fe200000e0000 */
[----:B------:R-:W-:Y:S01]  /*fff0*/  IMAD.MOV.U32 R75, RZ, RZ, -0x7fffffe0 ;  /* 0x80000020ff4b7424 */ /* 0x000fe200078e00ff */
[----:B------:R-:W-:Y:S02]  /*10000*/  R2UR UR4, R2 ;  /* 0x00000000020472ca */ /* 0x000fe400000e0000 */
[----:B------:R-:W-:Y:S01]  /*10010*/  R2UR UR5, R3 ;  /* 0x00000000030572ca */ /* 0x000fe200000e0000 */
        /* <DEDUP_REMOVED lines=8> */
[----:B------:R-:W-:-:S07]  /*100a0*/  R2UR UR57, R3 ;  /* 0x00000000033972ca */ /* 0x000fce00000e0000 */
[----:B------:R-:W-:Y:S01]  /*100b0*/  MOV R22, UR58 ;  /* 0x0000003a00167c02 */ /* 0x000fe20008000f00 */
[----:B------:R-:W-:Y:S01]  /*100c0*/  UMOV UR58, UR8 ;  /* 0x00000008003a7c82 */ /* 0x000fe20008000000 */
[----:B------:R-:W-:Y:S01]  /*100d0*/  MOV R154, UR59 ;  /* 0x0000003b009a7c02 */ /* 0x000fe20008000f00 */
[----:B------:R-:W-:Y:S01]  /*100e0*/  UMOV UR59, UR9 ;  /* 0x00000009003b7c82 */ /* 0x000fe20008000000 */
        /* <DEDUP_REMOVED lines=8> */
[----:B------:R-:W-:-:S03]  /*10170*/  IMAD.MOV.U32 R73, RZ, RZ, -0x7fffffe0 ;  /* 0x80000020ff497424 */ /* 0x000fc600078e00ff */
[----:B------:R-:W-:Y:S02]  /*10180*/  R2UR UR56, R72 ;  /* 0x00000000483872ca */ /* 0x000fe400000e0000 */
[----:B------:R-:W-:Y:S01]  /*10190*/  R2UR UR57, R73 ;  /* 0x00000000493972ca */ /* 0x000fe200000e0000 */
[----:B------:R-:W-:Y:S02]  /*101a0*/  WARPGROUP.DEPBAR.LE gsb0, 0x0 ;  /* 0x00008000000079c5 */ /* 0x000fe40000010000 */
[----:B------:R-:W-:-:S06]  /*101b0*/  WARPGROUP.ARRIVE ;  /* 0x00000000000079c5 */ /* 0x000fcc0000000000 */
[----:B------:R-:W-:Y:S01]  /*101c0*/  HGMMA.64x16x16.F32 R96, gdesc[UR4], RZ, !UPT, gsb0 ;  /* 0x00200000046079f0 */ /* 0x000fe2000c0008ff */
[----:B------:R-:W-:Y:S02]  /*101d0*/  R2UR UR4, R20 ;  /* 0x00000000140472ca */ /* 0x000fe400000e0000 */
[----:B------:R-:W-:Y:S02]  /*101e0*/  R2UR UR5, R21 ;  /* 0x00000000150572ca */ /* 0x000fe400000e0000 */
[----:B------:R-:W-:Y:S02]  /*101f0*/  R2UR UR6, R150 ;  /* 0x00000000960672ca */ /* 0x000fe400000e0000 */
[----:B------:R-:W-:Y:S01]  /*10200*/  R2UR UR7, R151 ;  /* 0x00000000970772ca */ /* 0x000fe200000e0000 */
[----:B------:R-:W-:Y:S01]  /*10210*/  IMAD.MOV.U32 R151, RZ, RZ, -0x7fffffe0 ;  /* 0x80000020ff977424 */ /* 0x000fe200078e00ff */
[----:B------:R-:W-:-:S05]  /*10220*/  IADD3 R150, R148, 0x3c2, RZ ;  /* 0x000003c294967810 */ /* 0x000fca0007ffe0ff */
[----:B------:R-:W-:Y:S01]  /*10230*/  IMAD.U32 R20, RZ, RZ, UR4 ;  /* 0x00000004ff147e24 */ /* 0x000fe2000f8e00ff */
[----:B------:R-:W-:Y:S01]  /*10240*/  UMOV UR4, UR44 ;  /* 0x0000002c00047c82 */ /* 0x000fe20008000000 */
[----:B------:R-:W-:Y:S01]  /*10250*/  IMAD.U32 R21, RZ, RZ, UR5 ;  /* 0x00000005ff157e24 */ /* 0x000fe2000f8e00ff */
[----:B------:R-:W-:Y:S01]  /*10260*/  UMOV UR5, UR45 ;  /* 0x0000002d00057c82 */ /* 0x000fe20008000000 */
[C---:B------:R-:W-:Y:S02]  /*10270*/  R2UR UR44, R8.reuse ;  /* 0x00000000082c72ca */ /* 0x040fe400000e0000 */
[----:B------:R-:W-:Y:S02]  /*10280*/  R2UR UR45, R9 ;  /* 0x00000000092d72ca */ /* 0x000fe400000e0000 */
[----:B------:R-:W-:Y:S01]  /*10290*/  MOV R19, UR7 ;  /* 0x0000000700137c02 */ /* 0x000fe20008000f00 */
[----:B------:R-:W-:Y:S01]  /*102a0*/  UMOV UR7, UR49 ;  /* 0x0000003100077c82 */ /* 0x000fe20008000000 */
[----:B------:R-:W-:Y:S01]  /*102b0*/  MOV R157, UR6 ;  /* 0x00000006009d7c02 */ /* 0x000fe20008000f00 */
[----:B------:R-:W-:Y:S01]  /*102c0*/  UMOV UR6, UR48 ;  /* 0x0000003000067c82 */ /* 0x000fe20008000000 */
[----:B------:R-:W-:-:S02]  /*102d0*/  R2UR UR48, R8 ;  /* 0x00000000083072ca */ /* 0x000fc400000e0000 */
[----:B------:R-:W-:Y:S01]  /*102e0*/  R2UR UR49, R9 ;  /* 0x00000000093172ca */ /* 0x000fe200000e0000 */
[----:B------:R-:W-:Y:S02]  /*102f0*/  WARPGROUP.DEPBAR.LE gsb0, 0x0 ;  /* 0x00008000000079c5 */ /* 0x000fe40000010000 */
[----:B------:R-:W-:-:S06]  /*10300*/  WARPGROUP.ARRIVE ;  /* 0x00000000000079c5 */ /* 0x000fcc0000000000 */
[----:B------:R-:W-:Y:S01]  /*10310*/  HGMMA.64x16x16.F32 R88, gdesc[UR8], RZ, !UPT, gsb0 ;  /* 0x00200000085879f0 */ /* 0x000fe2000c0008ff */
[----:B------:R-:W-:Y:S02]  /*10320*/  R2UR UR8, R74 ;  /* 0x000000004a0872ca */ /* 0x000fe400000e0000 */
[----:B------:R-:W-:Y:S02]  /*10330*/  R2UR UR9, R75 ;  /* 0x000000004b0972ca */ /* 0x000fe400000e0000 */
[----:B------:R-:W-:Y:S01]  /*10340*/  R2UR UR11, R151 ;  /* 0x00000000970b72ca */ /* 0x000fe200000e0000 */
[----:B------:R-:W-:Y:S01]  /*10350*/  IMAD.MOV.U32 R151, RZ, RZ, -0x7fffffe0 ;  /* 0x80000020ff977424 */ /* 0x000fe200078e00ff */
[----:B------:R-:W-:Y:S01]  /*10360*/  R2UR UR10, R150 ;  /* 0x00000000960a72ca */ /* 0x000fe200000e0000 */
[----:B------:R-:W-:Y:S01]  /*10370*/  VIADD R150, R148, 0x402 ;  /* 0x0000040294967836 */ /* 0x000fe20000000000 */
[----:B------:R-:W-:Y:S02]  /*10380*/  WARPGROUP.DEPBAR.LE gsb0, 0x0 ;  /* 0x00008000000079c5 */ /* 0x000fe40000010000 */
[----:B------:R-:W-:-:S06]  /*10390*/  WARPGROUP.ARRIVE ;  /* 0x00000000000079c5 */ /* 0x000fcc0000000000 */
[----:B------:R-:W-:Y:S01]  /*103a0*/  HGMMA.64x16x16.F32 R80, gdesc[UR12], RZ, !UPT, gsb0 ;  /* 0x002000000c5079f0 */ /* 0x000fe2000c0008ff */
[----:B------:R-:W-:Y:S01]  /*103b0*/  UMOV UR12, UR36 ;  /* 0x00000024000c7c82 */ /* 0x000fe20008000000 */
[----:B------:R-:W-:Y:S01]  /*103c0*/  UMOV UR13, UR37 ;  /* 0x00000025000d7c82 */ /* 0x000fe20008000000 */
[----:B------:R-:W-:Y:S02]  /*103d0*/  R2UR UR36, R8 ;  /* 0x00000000082472ca */ /* 0x000fe400000e0000 */
[----:B------:R-:W-:Y:S02]  /*103e0*/  R2UR UR37, R9 ;  /* 0x00000000092572ca */ /* 0x000fe400000e0000 */
[----:B------:R-:W-:Y:S01]  /*103f0*/  R2UR UR15, R151 ;  /* 0x00000000970f72ca */ /* 0x000fe200000e0000 */
[----:B------:R-:W-:Y:S01]  /*10400*/  IMAD.MOV.U32 R151, RZ, RZ, -0x7fffffe0 ;  /* 0x80000020ff977424 */ /* 0x000fe200078e00ff */
[----:B------:R-:W-:Y:S01]  /*10410*/  R2UR UR14, R150 ;  /* 0x00000000960e72ca */ /* 0x000fe200000e0000 */
[----:B------:R-:W-:Y:S01]  /*10420*/  VIADD R150, R148, 0x442 ;  /* 0x0000044294967836 */ /* 0x000fe20000000000 */
[----:B------:R-:W-:-:S02]  /*10430*/  WARPGROUP.DEPBAR.LE gsb0, 0x0 ;  /* 0x00008000000079c5 */ /* 0x000fc40000010000 */
        /* <DEDUP_REMOVED lines=12> */
[----:B------:R-:W-:Y:S01]  /*10500*/  HGMMA.64x16x16.F32 R136, gdesc[UR20], R136, gsb0 ;  /* 0x00200000148879f0 */ /* 0x000fe20008000888 */
[----:B------:R-:W-:Y:S01]  /*10510*/  UMOV UR20, UR28 ;  /* 0x0000001c00147c82 */ /* 0x000fe20008000000 */
[----:B------:R-:W-:Y:S01]  /*10520*/  UMOV UR21, UR29 ;  /* 0x0000001d00157c82 */ /* 0x000fe20008000000 */
[C---:B------:R-:W-:Y:S01]  /*10530*/  R2UR UR28, R8.reuse ;  /* 0x00000000081c72ca */ /* 0x040fe200000e0000 */
[----:B------:R-:W-:Y:S01]  /*10540*/  UMOV UR22, UR32 ;  /* 0x0000002000167c82 */ /* 0x000fe20008000000 */
[C---:B------:R-:W-:Y:S01]  /*10550*/  R2UR UR29, R9.reuse ;  /* 0x00000000091d72ca */ /* 0x040fe200000e0000 */
[----:B------:R-:W-:Y:S01]  /*10560*/  UMOV UR23, UR33 ;  /* 0x0000002100177c82 */ /* 0x000fe20008000000 */
[----:B------:R-:W-:Y:S02]  /*10570*/  R2UR UR32, R8 ;  /* 0x00000000082072ca */ /* 0x000fe400000e0000 */
[----:B------:R-:W-:Y:S01]  /*10580*/  R2UR UR33, R9 ;  /* 0x00000000092172ca */ /* 0x000fe200000e0000 */
[----:B------:R-:W-:-:S02]  /*10590*/  WARPGROUP.DEPBAR.LE gsb0, 0x0 ;  /* 0x00008000000079c5 */ /* 0x000fc40000010000 */
        /* <DEDUP_REMOVED lines=9> */
[----:B------:R-:W-:Y:S01]  /*10630*/  UMOV UR35, UR41 ;  /* 0x0000002900237c82 */ /* 0x000fe20008000000 */
[----:B------:R-:W-:Y:S02]  /*10640*/  R2UR UR40, R8 ;  /* 0x00000000082872ca */ /* 0x000fe400000e0000 */
[----:B------:R-:W-:Y:S02]  /*10650*/  R2UR UR41, R9 ;  /* 0x00000000092972ca */ /* 0x000fe400000e0000 */
[----:B------:R-:W-:Y:S02]  /*10660*/  R2UR UR32, R12 ;  /* 0x000000000c2072ca */ /* 0x000fe400000e0000 */
[----:B------:R-:W-:Y:S01]  /*10670*/  R2UR UR33, R13 ;  /* 0x000000000d2172ca */ /* 0x000fe200000e0000 */
[----:B------:R-:W-:-:S02]  /*10680*/  WARPGROUP.DEPBAR.LE gsb0, 0x0 ;  /* 0x00008000000079c5 */ /* 0x000fc40000010000 */
[----:B------:R-:W-:-:S06]  /*10690*/  WARPGROUP.ARRIVE ;  /* 0x00000000000079c5 */ /* 0x000fcc0000000000 */
[----:B------:R-:W-:Y:S01]  /*106a0*/  HGMMA.64x16x16.F32 R104, gdesc[UR36], R104, gsb0 ;  /* 0x00200000246879f0 */ /* 0x000fe20008000868 */
[----:B------:R-:W-:Y:S02]  /*106b0*/  R2UR UR36, R12 ;  /* 0x000000000c2472ca */ /* 0x000fe400000e0000 */
[----:B------:R-:W-:Y:S01]  /*106c0*/  R2UR UR37, R13 ;  /* 0x000000000d2572ca */ /* 0x000fe200000e0000 */
[----:B------:R-:W-:Y:S02]  /*106d0*/  WARPGROUP.DEPBAR.LE gsb0, 0x0 ;  /* 0x00008000000079c5 */ /* 0x000fe40000010000 */
[----:B------:R-:W-:-:S06]  /*106e0*/  WARPGROUP.ARRIVE ;  /* 0x00000000000079c5 */ /* 0x000fcc0000000000 */
[----:B------:R-:W-:Y:S01]  /*106f0*/  HGMMA.64x16x16.F32 R96, gdesc[UR40], R96, gsb0 ;  /* 0x00200000286079f0 */ /* 0x000fe20008000860 */
[----:B------:R-:W-:Y:S01]  /*10700*/  UMOV UR43, UR23 ;  /* 0x00000017002b7c82 */ /* 0x000fe20008000000 */
[----:B------:R-:W-:Y:S01]  /*10710*/  UMOV UR42, UR22 ;  /* 0x00000016002a7c82 */ /* 0x000fe20008000000 */
[----:B------:R-:W-:Y:S01]  /*10720*/  R2UR UR23, R151 ;  /* 0x00000000971772ca */ /* 0x000fe200000e0000 */
[----:B------:R-:W-:Y:S01]  /*10730*/  IMAD.MOV.U32 R151, RZ, RZ, -0x7fffffe0 ;  /* 0x80000020ff977424 */ /* 0x000fe200078e00ff */
[----:B------:R-:W-:Y:S02]  /*10740*/  R2UR UR22, R150 ;  /* 0x00000000961672ca */ /* 0x000fe400000e0000 */
[----:B------:R-:W-:Y:S02]  /*10750*/  IADD3 R150, R148, 0x4c0, RZ ;  /* 0x000004c094967810 */ /* 0x000fe40007ffe0ff */
[----:B------:R-:W-:Y:S02]  /*10760*/  R2UR UR39, R151 ;  /* 0x00000000972772ca */ /* 0x000fe400000e0000 */
[----:B------:R-:W-:Y:S01]  /*10770*/  R2UR UR38, R150 ;  /* 0x00000000962672ca */ /* 0x000fe200000e0000 */
[----:B------:R-:W-:-:S04]  /*10780*/  IMAD.MOV.U32 R150, RZ, RZ, R154 ;  /* 0x000000ffff967224 */ /* 0x000fc800078e009a */
[----:B---3--:R-:W-:Y:S01]  /*10790*/  MOV R16, UR23 ;  /* 0x0000001700107c02 */ /* 0x008fe20008000f00 */
[----:B------:R-:W-:Y:S01]  /*107a0*/  UMOV UR23, UR21 ;  /* 0x0000001500177c82 */ /* 0x000fe20008000000 */
[----:B----4-:R-:W-:Y:S01]  /*107b0*/  MOV R0, UR22 ;  /* 0x0000001600007c02 */ /* 0x010fe20008000f00 */
[----:B------:R-:W-:Y:S01]  /*107c0*/  UMOV UR22, UR20 ;  /* 0x0000001400167c82 */ /* 0x000fe20008000000 */
[----:B------:R-:W-:Y:S02]  /*107d0*/  R2UR UR20, R12 ;  /* 0x000000000c1472ca */ /* 0x000fe400000e0000 */
[----:B------:R-:W-:Y:S02]  /*107e0*/  MOV R156, UR39 ;  /* 0x00000027009c7c02 */ /* 0x000fe40008000f00 */
[----:B------:R-:W-:Y:S02]  /*107f0*/  MOV R155, UR38 ;  /* 0x00000026009b7c02 */ /* 0x000fe40008000f00 */
[----:B------:R-:W-:Y:S01]  /*10800*/  R2UR UR38, R14 ;  /* 0x000000000e2672ca */ /* 0x000fe200000e0000 */
[----:B------:R-:W-:Y:S01]  /*10810*/  VIADD R14, R148, 0x500 ;  /* 0x00000500940e7836 */ /* 0x000fe20000000000 */
[----:B------:R-:W-:Y:S01]  /*10820*/  R2UR UR39, R15 ;  /* 0x000000000f2772ca */ /* 0x000fe200000e0000 */
[----:B------:R-:W-:Y:S01]  /*10830*/  IMAD.MOV.U32 R15, RZ, RZ, -0x7fffffe0 ;  /* 0x80000020ff0f7424 */ /* 0x000fe200078e00ff */
[----:B------:R-:W-:-:S02]  /*10840*/  R2UR UR21, R13 ;  /* 0x000000000d1572ca */ /* 0x000fc400000e0000 */
[----:B------:R-:W-:Y:S02]  /*10850*/  R2UR UR40, R12 ;  /* 0x000000000c2872ca */ /* 0x000fe400000e0000 */
[----:B------:R-:W-:Y:S02]  /*10860*/  R2UR UR41, R13 ;  /* 0x000000000d2972ca */ /* 0x000fe400000e0000 */
[----:B------:R-:W-:Y:S01]  /*10870*/  R2UR UR30, R14 ;  /* 0x000000000e1e72ca */ /* 0x000fe200000e0000 */
[----:B------:R-:W-:Y:S01]  /*10880*/  VIADD R14, R148, 0x540 ;  /* 0x00000540940e7836 */ /* 0x000fe20000000000 */
[----:B------:R-:W-:Y:S01]  /*10890*/  R2UR UR31, R15 ;  /* 0x000000000f1f72ca */ /* 0x000fe200000e0000 */
[----:B------:R-:W-:-:S03]  /*108a0*/  IMAD.MOV.U32 R15, RZ, RZ, -0x7fffffe0 ;  /* 0x80000020ff0f7424 */ /* 0x000fc600078e00ff */
[----:B------:R-:W-:Y:S01]  /*108b0*/  R2UR UR26, R14 ;  /* 0x000000000e1a72ca */ /* 0x000fe200000e0000 */
[----:B------:R-:W-:Y:S01]  /*108c0*/  IMAD.MOV.U32 R14, RZ, RZ, R150 ;  /* 0x000000ffff0e7224 */ /* 0x000fe200078e0096 */
[----:B------:R-:W-:-:S05]  /*108d0*/  R2UR UR27, R15 ;  /* 0x000000000f1b72ca */ /* 0x000fca00000e0000 */
[----:B------:R-:W-:Y:S01]  /*108e0*/  MOV R151, UR30 ;  /* 0x0000001e00977c02 */ /* 0x000fe20008000f00 */
[----:B------:R-:W-:Y:S01]  /*108f0*/  UMOV UR30, UR58 ;  /* 0x0000003a001e7c82 */ /* 0x000fe20008000000 */
[----:B------:R-:W-:Y:S01]  /*10900*/  MOV R154, UR31 ;  /* 0x0000001f009a7c02 */ /* 0x000fe20008000f00 */
[----:B------:R-:W-:Y:S02]  /*10910*/  WARPGROUP.DEPBAR.LE gsb0, 0x0 ;  /* 0x00008000000079c5 */ /* 0x000fe40000010000 */
[----:B------:R-:W-:Y:S01]  /*10920*/  WARPGROUP.ARRIVE ;  /* 0x00000000000079c5 */ /* 0x000fe20000000000 */
[----:B------:R-:W-:Y:S01]  /*10930*/  UMOV UR31, UR59 ;  /* 0x0000003b001f7c82 */ /* 0x000fe20008000000 */
[----:B------:R-:W-:Y:S02]  /*10940*/  R2UR UR59, R14 ;  /* 0x000000000e3b72ca */ /* 0x000fe400000e0000 */
[----:B------:R-:W-:Y:S02]  /*10950*/  R2UR UR58, R22 ;  /* 0x00000000163a72ca */ /* 0x000fe400000e0000 */
[----:B------:R-:W-:Y:S01]  /*10960*/  HGMMA.64x16x16.F32 R88, gdesc[UR44], R88, gsb0 ;  /* 0x002000002c5879f0 */ /* 0x000fe20008000858 */
[----:B------:R-:W-:Y:S01]  /*10970*/  R2UR UR44, R12 ;  /* 0x000000000c2c72ca */ /* 0x000fe200000e0000 */
[----:B------:R-:W-:Y:S01]  /*10980*/  UMOV UR46, UR16 ;  /* 0x00000010002e7c82 */ /* 0x000fe20008000000 */
[----:B------:R-:W-:Y:S01]  /*10990*/  R2UR UR45, R13 ;  /* 0x000000000d2d72ca */ /* 0x000fe200000e0000 */
[----:B------:R-:W-:Y:S01]  /*109a0*/  UMOV UR47, UR17 ;  /* 0x00000011002f7c82 */ /* 0x000fe20008000000 */
[----:B------:R-:W-:-:S02]  /*109b0*/  MOV R150, UR27 ;  /* 0x0000001b00967c02 */ /* 0x000fc40008000f00 */
[----:B------:R-:W-:Y:S02]  /*109c0*/  MOV R149, UR26 ;  /* 0x0000001a00957c02 */ /* 0x000fe40008000f00 */
[C---:B------:R-:W-:Y:S02]  /*109d0*/  R2UR UR24, R10.reuse ;  /* 0x000000000a1872ca */ /* 0x040fe400000e0000 */
[C---:B------:R-:W-:Y:S02]  /*109e0*/  R2UR UR25, R11.reuse ;  /* 0x000000000b1972ca */ /* 0x040fe400000e0000 */
[----:B------:R-:W-:Y:S02]  /*109f0*/  R2UR UR28, R10 ;  /* 0x000000000a1c72ca */ /* 0x000fe400000e0000 */
[----:B------:R-:W-:Y:S01]  /*10a00*/  R2UR UR29, R11 ;  /* 0x000000000b1d72ca */ /* 0x000fe200000e0000 */
[----:B------:R-:W-:Y:S01]  /*10a10*/  IMAD.MOV.U32 R15, RZ, RZ, -0x7fffffe0 ;  /* 0x80000020ff0f7424 */ /* 0x000fe200078e00ff */
[----:B------:R-:W-:Y:S01]  /*10a20*/  R2UR UR26, R20 ;  /* 0x00000000141a72ca */ /* 0x000fe200000e0000 */
[----:B------:R0:W5:Y:S01]  /*10a30*/  LDL.LU R22, [R1+0xb8] ;  /* 0x0000b80001167983 */ /* 0x0001620000300800 */
[----:B------:R-:W-:Y:S01]  /*10a40*/  R2UR UR27, R21 ;  /* 0x00000000151b72ca */ /* 0x000fe200000e0000 */
[----:B------:R-:W-:-:S02]  /*10a50*/  WARPGROUP.DEPBAR.LE gsb0, 0x0 ;  /* 0x00008000000079c5 */ /* 0x000fc40000010000 */
[----:B------:R-:W-:-:S06]  /*10a60*/  WARPGROUP.ARRIVE ;  /* 0x00000000000079c5 */ /* 0x000fcc0000000000 */
[----:B------:R-:W-:Y:S01]  /*10a70*/  HGMMA.64x16x16.F32 R80, gdesc[UR48], R80, gsb0 ;  /* 0x00200000305079f0 */ /* 0x000fe20008000850 */
[----:B------:R-:W-:Y:S01]  /*10a80*/  R2UR UR48, R12 ;  /* 0x000000000c3072ca */ /* 0x000fe200000e0000 */
[----:B------:R-:W-:Y:S01]  /*10a90*/  UMOV UR50, UR12 ;  /* 0x0000000c00327c82 */ /* 0x000fe20008000000 */
[----:B------:R-:W-:Y:S01]  /*10aa0*/  R2UR UR49, R13 ;  /* 0x000000000d3172ca */ /* 0x000fe200000e0000 */
[----:B------:R-:W-:Y:S01]  /*10ab0*/  UMOV UR51, UR13 ;  /* 0x0000000d00337c82 */ /* 0x000fe20008000000 */
[----:B------:R-:W-:Y:S02]  /*10ac0*/  WARPGROUP.DEPBAR.LE gsb0, 0x0 ;  /* 0x00008000000079c5 */ /* 0x000fe40000010000 */
[----:B------:R-:W-:-:S06]  /*10ad0*/  WARPGROUP.ARRIVE ;  /* 0x00000000000079c5 */ /* 0x000fcc0000000000 */
[----:B------:R-:W-:Y:S01]  /*10ae0*/  HGMMA.64x16x16.F32 R72, gdesc[UR52], R72, gsb0 ;  /* 0x00200000344879f0 */ /* 0x000fe20008000848 */
[----:B------:R-:W-:Y:S01]  /*10af0*/  UMOV UR54, UR4 ;  /* 0x0000000400367c82 */ /* 0x000fe20008000000 */
[----:B------:R-:W-:Y:S01]  /*10b00*/  UMOV UR55, UR5 ;  /* 0x0000000500377c82 */ /* 0x000fe20008000000 */
[C---:B------:R-:W-:Y:S02]  /*10b10*/  R2UR UR4, R12.reuse ;  /* 0x000000000c0472ca */ /* 0x040fe400000e0000 */
[C---:B------:R-:W-:Y:S02]  /*10b20*/  R2UR UR5, R13.reuse ;  /* 0x000000000d0572ca */ /* 0x040fe400000e0000 */
        /* <DEDUP_REMOVED lines=29> */
[----:B------:R-:W-:Y:S01]  /*10d00*/  R2UR UR57, R13 ;  /* 0x000000000d3972ca */ /* 0x000fe200000e0000 */
[----:B------:R-:W-:Y:S02]  /*10d10*/  WARPGROUP.DEPBAR.LE gsb0, 0x0 ;  /* 0x00008000000079c5 */ /* 0x000fe40000010000 */
[----:B------:R-:W-:-:S10]  /*10d20*/  WARPGROUP.ARRIVE ;  /* 0x00000000000079c5 */ /* 0x000fd40000000000 */
[----:B------:R-:W-:Y:S01]  /*10d30*/  HGMMA.64x16x16.F32 R72, gdesc[UR56], R72, gsb0 ;  /* 0x00200000384879f0 */ /* 0x000fe20008000848 */
[----:B------:R-:W-:Y:S02]  /*10d40*/  R2UR UR56, R10 ;  /* 0x000000000a3872ca */ /* 0x000fe400000e0000 */
[----:B------:R-:W-:Y:S01]  /*10d50*/  R2UR UR57, R11 ;  /* 0x000000000b3972ca */ /* 0x000fe200000e0000 */
[----:B------:R-:W-:Y:S01]  /*10d60*/  UMOV UR58, UR60 ;  /* 0x0000003c003a7c82 */ /* 0x000fe20008000000 */
[----:B------:R-:W-:Y:S01]  /*10d70*/  UMOV UR59, UR61 ;  /* 0x0000003d003b7c82 */ /* 0x000fe20008000000 */
[----:B------:R-:W-:Y:S02]  /*10d80*/  WARPGROUP.DEPBAR.LE gsb0, 0x0 ;  /* 0x00008000000079c5 */ /* 0x000fe40000010000 */
[----:B------:R-:W-:-:S08]  /*10d90*/  WARPGROUP.ARRIVE ;  /* 0x00000000000079c5 */ /* 0x000fd00000000000 */
[----:B------:R-:W-:Y:S03]  /*10da0*/  HGMMA.64x16x16.F32 R136, gdesc[UR56], R136, gsb0 ;  /* 0x00200000388879f0 */ /* 0x000fe60008000888 */
[----:B------:R-:W-:Y:S02]  /*10db0*/  WARPGROUP.DEPBAR.LE gsb0, 0x0 ;  /* 0x00008000000079c5 */ /* 0x000fe40000010000 */
[----:B------:R-:W-:-:S06]  /*10dc0*/  WARPGROUP.ARRIVE ;  /* 0x00000000000079c5 */ /* 0x000fcc0000000000 */
[----:B------:R-:W-:Y:S03]  /*10dd0*/  HGMMA.64x16x16.F32 R128, gdesc[UR24], R128, gsb0 ;  /* 0x00200000188079f0 */ /* 0x000fe60008000880 */
[----:B------:R-:W-:Y:S02]  /*10de0*/  WARPGROUP.DEPBAR.LE gsb0, 0x0 ;  /* 0x00008000000079c5 */ /* 0x000fe40000010000 */
[----:B------:R-:W-:-:S06]  /*10df0*/  WARPGROUP.ARRIVE ;  /* 0x00000000000079c5 */ /* 0x000fcc0000000000 */
[----:B------:R-:W-:Y:S01]  /*10e00*/  HGMMA.64x16x16.F32 R120, gdesc[UR28], R120, gsb0 ;  /* 0x002000001c7879f0 */ /* 0x000fe20008000878 */
[----:B------:R-:W-:Y:S02]  /*10e10*/  R2UR UR36, R10 ;  /* 0x000000000a2472ca */ /* 0x000fe400000e0000 */
[----:B------:R-:W-:Y:S01]  /*10e20*/  R2UR UR37, R11 ;  /* 0x000000000b2572ca */ /* 0x000fe200000e0000 */
[----:B------:R-:W-:Y:S01]  /*10e30*/  UMOV UR38, UR8 ;  /* 0x0000000800267c82 */ /* 0x000fe20008000000 */
[----:B------:R-:W-:Y:S01]  /*10e40*/  UMOV UR39, UR9 ;  /* 0x0000000900277c82 */ /* 0x000fe20008000000 */
[----:B------:R-:W-:Y:S02]  /*10e50*/  WARPGROUP.DEPBAR.LE gsb0, 0x0 ;  /* 0x00008000000079c5 */ /* 0x000fe40000010000 */
[----:B------:R-:W-:-:S08]  /*10e60*/  WARPGROUP.ARRIVE ;  /* 0x00000000000079c5 */ /* 0x000fd00000000000 */
[----:B------:R-:W-:Y:S01]  /*10e70*/  HGMMA.64x16x16.F32 R112, gdesc[UR36], R112, gsb0 ;  /* 0x00200000247079f0 */ /* 0x000fe20008000870 */
[----:B------:R-:W-:Y:S02]  /*10e80*/  R2UR UR20, R10 ;  /* 0x000000000a1472ca */ /* 0x000fe400000e0000 */
[----:B------:R-:W-:Y:S01]  /*10e90*/  R2UR UR21, R11 ;  /* 0x000000000b1572ca */ /* 0x000fe200000e0000 */
[----:B------:R-:W-:Y:S02]  /*10ea0*/  WARPGROUP.DEPBAR.LE gsb0, 0x0 ;  /* 0x00008000000079c5 */ /* 0x000fe40000010000 */
[----:B------:R-:W-:-:S10]  /*10eb0*/  WARPGROUP.ARRIVE ;  /* 0x00000000000079c5 */ /* 0x000fd40000000000 */
[----:B------:R-:W-:Y:S01]  /*10ec0*/  HGMMA.64x16x16.F32 R104, gdesc[UR20], R104, gsb0 ;  /* 0x00200000146879f0 */ /* 0x000fe20008000868 */
[----:B------:R-:W-:Y:S02]  /*10ed0*/  R2UR UR7, R19 ;  /* 0x00000000130772ca */ /* 0x000fe400000e0000 */
[----:B------:R-:W-:Y:S01]  /*10ee0*/  R2UR UR6, R157 ;  /* 0x000000009d0672ca */ /* 0x000fe200000e0000 */
[----:B------:R0:W5:Y:S01]  /*10ef0*/  LDL.LU R19, [R1+0xb4] ;  /* 0x0000b40001137983 */ /* 0x0001620000300800 */
[----:B------:R-:W-:Y:S02]  /*10f00*/  R2UR UR4, R10 ;  /* 0x000000000a0472ca */ /* 0x000fe400000e0000 */
[----:B------:R-:W-:Y:S01]  /*10f10*/  R2UR UR5, R11 ;  /* 0x000000000b0572ca */ /* 0x000fe200000e0000 */
[----:B------:R-:W-:Y:S02]  /*10f20*/  WARPGROUP.DEPBAR.LE gsb0, 0x0 ;  /* 0x00008000000079c5 */ /* 0x000fe40000010000 */
[----:B------:R-:W-:-:S10]  /*10f30*/  WARPGROUP.ARRIVE ;  /* 0x00000000000079c5 */ /* 0x000fd40000000000 */
        /* <DEDUP_REMOVED lines=17> */
[----:B------:R-:W-:Y:S02]  /*11050*/  R2UR UR22, R0 ;  /* 0x00000000001672ca */ /* 0x000fe400000e0000 */
        /* <DEDUP_REMOVED lines=111> */
[----:B------:R-:W-:-:S02]  /*11750*/  R2UR UR17, R5 ;  /* 0x00000000051172ca */ /* 0x000fc400000e0000 */
[----:B------:R-:W-:Y:S02]  /*11760*/  R2UR UR61, R18 ;  /* 0x00000000123d72ca */ /* 0x000fe400000e0000 */
[----:B------:R0:W5:Y:S01]  /*11770*/  LDL.LU R18, [R1+0xb0] ;  /* 0x0000b00001127983 */ /* 0x0001620000300800 */
[----:B------:R-:W-:-:S03]  /*11780*/  R2UR UR60, R17 ;  /* 0x00000000113c72ca */ /* 0x000fc600000e0000 */
[----:B------:R0:W5:Y:S04]  /*11790*/  LDL.LU R17, [R1+0xac] ;  /* 0x0000ac0001117983 */ /* 0x0001680000300800 */
[----:B------:R0:W5:Y:S04]  /*117a0*/  LDL.LU R16, [R1+0xa8] ;  /* 0x0000a80001107983 */ /* 0x0001680000300800 */
[----:B------:R0:W5:Y:S01]  /*117b0*/  LDL.LU R0, [R1+0xa4] ;  /* 0x0000a40001007983 */ /* 0x0001620000300800 */
[----:B------:R-:W-:Y:S02]  /*117c0*/  WARPGROUP.DEPBAR.LE gsb0, 0x0 ;  /* 0x00008000000079c5 */ /* 0x000fe40000010000 */
[----:B------:R-:W-:-:S06]  /*117d0*/  WARPGROUP.ARRIVE ;  /* 0x00000000000079c5 */ /* 0x000fcc0000000000 */
        /* <DEDUP_REMOVED lines=36> */
[----:B------:R-:W-:Y:S03]  /*11a20*/  HGMMA.64x16x16.F32 R72, gdesc[UR32], R72, gsb0 ;  /* 0x00200000204879f0 */ /* 0x000fe60008000848 */
[----:B------:R-:W-:Y:S02]  /*11a30*/  WARPGROUP.DEPBAR.LE gsb0, 0x0 ;  /* 0x00008000000079c5 */ /* 0x000fe40000010000 */
[----:B0-----:R-:W-:Y:S05]  /*11a40*/  @P2 BRA `(.L_x_426) ;  /* 0x0000000000282947 */ /* 0x001fea0003800000 */
[----:B------:R-:W-:Y:S05]  /*11a50*/  @!P0 BRA `(.L_x_427) ;  /* 0x0000000000048947 */ /* 0x000fea0003800000 */
[----:B------:R-:W-:Y:S01]  /*11a60*/  BPT.TRAP 0x1 ;  /* 0x000000040000795c */ /* 0x000fe20000300000 */
.L_x_427:
[----:B------:R-:W-:Y:S01]  /*11a70*/  SHF.L.U32 R14, R153, 0x1f, RZ ;  /* 0x0000001f990e7819 */ /* 0x000fe200000006ff */
[----:B-----5:R-:W-:-:S04]  /*11a80*/  IMAD R15, R0, 0x8, R18 ;  /* 0x00000008000f7824 */ /* 0x020fc800078e0212 */
[----:B------:R0:W1:Y:S01]  /*11a90*/  SYNCS.PHASECHK.TRANS64.TRYWAIT P2, [R15+URZ+0x31c50], R14 ;  /* 0x031c500e0f0075a7 */ /* 0x000062000804017f */
[----:B------:R-:W-:Y:S05]  /*11aa0*/  @!P0 BRA `(.L_x_428) ;  /* 0x0000000000048947 */ /* 0x000fea0003800000 */
[----:B------:R-:W-:Y:S01]  /*11ab0*/  BPT.TRAP 0x1 ;  /* 0x000000040000795c */ /* 0x000fe20000300000 */
.L_x_428:
[----:B-1----:R-:W-:Y:S05]  /*11ac0*/  @P2 BRA `(.L_x_426) ;  /* 0x0000000000082947 */ /* 0x002fea0003800000 */
[----:B------:R-:W1:Y:S02]  /*11ad0*/  SYNCS.PHASECHK.TRANS64.TRYWAIT P2, [R15+URZ+0x31c50], R14 ;  /* 0x031c500e0f0075a7 */ /* 0x000e64000804017f */
[----:B-1----:R-:W-:Y:S05]  /*11ae0*/  @!P2 BRA `(.L_x_429) ;  /* 0x000000ac009ca947 */ /* 0x002fea0003800000 */
.L_x_426:
[----:B------:R-:W-:Y:S05]  /*11af0*/  WARPSYNC.ALL ;  /* 0x0000000000007948 */ /* 0x000fea0003800000 */
[----:B------:R-:W-:Y:S01]  /*11b00*/  ULDC UR4, c[0x0][0x9d8] ;  /* 0x0002760000047ab9 */ /* 0x000fe20000000800 */
[----:B------:R-:W-:Y:S01]  /*11b10*/  STL [R1+0xbc], R8 ;  /* 0x0000bc0801007387 */ /* 0x000fe20000100800 */
[----:B------:R-:W-:Y:S01]  /*11b20*/  FMUL.FTZ R157, R136, UR4 ;  /* 0x00000004889d7c20 */ /* 0x000fe20008410000 */
[----:B------:R-:W-:Y:S01]  /*11b30*/  FMUL.FTZ R156, R137, UR4 ;  /* 0x00000004899c7c20 */ /* 0x000fe20008410000 */
[----:B------:R-:W-:Y:S01]  /*11b40*/  FMUL.FTZ R138, R138, UR4 ;  /* 0x000000048a8a7c20 */ /* 0x000fe20008410000 */
[----:B------:R-:W-:Y:S01]  /*11b50*/  STL [R1+0xb8], R7 ;  /* 0x0000b80701007387 */ /* 0x000fe20000100800 */
[----:B------:R-:W-:Y:S01]  /*11b60*/  FMUL.FTZ R140, R140, UR4 ;  /* 0x000000048c8c7c20 */ /* 0x000fe20008410000 */
[----:B------:R-:W-:Y:S01]  /*11b70*/  FMUL.FTZ R137, R128, UR4 ;  /* 0x0000000480897c20 */ /* 0x000fe20008410000 */
[----:B------:R-:W0:Y:S01]  /*11b80*/  MUFU.TANH R157, R157 ;  /* 0x0000009d009d7308 */ /* 0x000e220000002400 */
[----:B------:R-:W-:Y:S01]  /*11b90*/  STL [R1+0xb4], R6 ;  /* 0x0000b40601007387 */ /* 0x000fe20000100800 */
[----:B------:R-:W-:Y:S01]  /*11ba0*/  FMUL.FTZ R136, R129, UR4 ;  /* 0x0000000481887c20 */ /* 0x000fe20008410000 */
[----:B------:R-:W-:Y:S01]  /*11bb0*/  FMUL.FTZ R129, R132, UR4 ;  /* 0x0000000484817c20 */ /* 0x000fe20008410000 */
[----:B------:R-:W-:Y:S01]  /*11bc0*/  FMUL.FTZ R128, R133, UR4 ;  /* 0x0000000485807c20 */ /* 0x000fe20008410000 */
[----:B------:R-:W-:Y:S01]  /*11bd0*/  STL [R1+0xb0], R5 ;  /* 0x0000b00501007387 */ /* 0x000fe20000100800 */
[----:B------:R-:W-:Y:S01]  /*11be0*/  FMUL.FTZ R133, R120, UR4 ;  /* 0x0000000478857c20 */ /* 0x000fe20008410000 */
[----:B------:R-:W-:Y:S01]  /*11bf0*/  FMUL.FTZ R132, R121, UR4 ;  /* 0x0000000479847c20 */ /* 0x000fe20008410000 */
[----:B------:R-:W2:Y:S01]  /*11c00*/  MUFU.TANH R156, R156 ;  /* 0x0000009c009c7308 */ /* 0x000ea20000002400 */
[----:B------:R-:W-:Y:S01]  /*11c10*/  STL [R1+0xac], R4 ;  /* 0x0000ac0401007387 */ /* 0x000fe20000100800 */
[----:B------:R-:W-:Y:S01]  /*11c20*/  FMUL.FTZ R121, R124, UR4 ;  /* 0x000000047c797c20 */ /* 0x000fe20008410000 */
[----:B------:R-:W-:Y:S01]  /*11c30*/  FMUL.FTZ R124, R125, UR4 ;  /* 0x000000047d7c7c20 */ /* 0x000fe20008410000 */
[----:B------:R-:W-:Y:S01]  /*11c40*/  FMUL.FTZ R120, R112, UR4 ;  /* 0x0000000470787c20 */ /* 0x000fe20008410000 */
[----:B------:R-:W-:Y:S01]  /*11c50*/  STL [R1+0xa8], R3 ;  /* 0x0000a80301007387 */ /* 0x000fe20000100800 */
[----:B------:R-:W-:Y:S01]  /*11c60*/  FMUL.FTZ R20, R113, UR4 ;  /* 0x0000000471147c20 */ /* 0x000fe20008410000 */
[----:B------:R-:W-:Y:S01]  /*11c70*/  FMUL.FTZ R21, R116, UR4 ;  /* 0x0000000474157c20 */ /* 0x000fe20008410000 */
[----:B------:R-:W3:Y:S01]  /*11c80*/  MUFU.TANH R140, R140 ;  /* 0x0000008c008c7308 */ /* 0x000ee20000002400 */
[----:B------:R4:W-:Y:S01]  /*11c90*/  STL [R1+0xa4], R2 ;  /* 0x0000a40201007387 */ /* 0x0009e20000100800 */
[----:B01----:R-:W-:Y:S01]  /*11ca0*/  FMNMX.FTZ R14, R157, R152, !PT ;  /* 0x000000989d0e7209 */ /* 0x003fe20007810000 */
[----:B------:R-:W-:Y:S01]  /*11cb0*/  FMUL.FTZ R112, R117, UR4 ;  /* 0x0000000475707c20 */ /* 0x000fe20008410000 */
[----:B------:R-:W-:Y:S01]  /*11cc0*/  FMUL.FTZ R104, R104, UR4 ;  /* 0x0000000468687c20 */ /* 0x000fe20008410000 */
[----:B------:R-:W-:Y:S01]  /*11cd0*/  FMUL.FTZ R105, R105, UR4 ;  /* 0x0000000469697c20 */ /* 0x000fe20008410000 */
[----:B------:R-:W-:Y:S01]  /*11ce0*/  FMUL.FTZ R108, R108, UR4 ;  /* 0x000000046c6c7c20 */ /* 0x000fe20008410000 */
[----:B------:R-:W-:Y:S01]  /*11cf0*/  FMUL.FTZ R109, R109, UR4 ;  /* 0x000000046d6d7c20 */ /* 0x000fe20008410000 */
[----:B------:R-:W-:Y:S01]  /*11d00*/  MUFU.TANH R137, R137 ;  /* 0x0000008900897308 */ /* 0x000fe20000002400 */
[----:B--2---:R-:W-:Y:S01]  /*11d10*/  FMNMX.FTZ R14, R156, R14, !PT ;  /* 0x0000000e9c0e7209 */ /* 0x004fe20007810000 */
[----:B------:R-:W-:Y:S01]  /*11d20*/  FMUL.FTZ R96, R96, UR4 ;  /* 0x0000000460607c20 */ /* 0x000fe20008410000 */
[----:B------:R-:W-:Y:S01]  /*11d30*/  FMUL.FTZ R97, R97, UR4 ;  /* 0x0000000461617c20 */ /* 0x000fe20008410000 */
[----:B------:R-:W-:Y:S01]  /*11d40*/  FMUL.FTZ R100, R100, UR4 ;  /* 0x0000000464647c20 */ /* 0x000fe20008410000 */
[----:B------:R-:W-:Y:S01]  /*11d50*/  FMUL.FTZ R101, R101, UR4 ;  /* 0x0000000465657c20 */ /* 0x000fe20008410000 */
[----:B------:R-:W-:Y:S01]  /*11d60*/  FMUL.FTZ R88, R88, UR4 ;  /* 0x0000000458587c20 */ /* 0x000fe20008410000 */
[----:B------:R-:W-:Y:S01]  /*11d70*/  FMUL.FTZ R89, R89, UR4 ;  /* 0x0000000459597c20 */ /* 0x000fe20008410000 */
[----:B----4-:R0:W1:Y:S01]  /*11d80*/  MUFU.TANH R2, R138 ;  /* 0x0000008a00027308 */ /* 0x0100620000002400 */
[----:B---3--:R-:W-:Y:S01]  /*11d90*/  FMNMX.FTZ R14, R140, R14, !PT ;  /* 0x0000000e8c0e7209 */ /* 0x008fe20007810000 */
[----:B------:R-:W-:Y:S01]  /*11da0*/  FMUL.FTZ R113, R92, UR4 ;  /* 0x000000045c717c20 */ /* 0x000fe20008410000 */
[----:B------:R-:W-:Y:S01]  /*11db0*/  FMUL.FTZ R116, R93, UR4 ;  /* 0x000000045d747c20 */ /* 0x000fe20008410000 */
[----:B------:R-:W-:Y:S01]  /*11dc0*/  FMUL.FTZ R153, R81, UR4 ;  /* 0x0000000451997c20 */ /* 0x000fe20008410000 */
[----:B------:R-:W-:Y:S01]  /*11dd0*/  FMUL.FTZ R150, R84, UR4 ;  /* 0x0000000454967c20 */ /* 0x000fe20008410000 */
[----:B------:R-:W-:Y:S01]  /*11de0*/  FMUL.FTZ R149, R85, UR4 ;  /* 0x0000000455957c20 */ /* 0x000fe20008410000 */
[----:B------:R-:W-:Y:S01]  /*11df0*/  FMUL.FTZ R151, R72, UR4 ;  /* 0x0000000448977c20 */ /* 0x000fe20008410000 */
[----:B------:R-:W-:Y:S01]  /*11e00*/  MUFU.TANH R136, R136 ;  /* 0x0000008800887308 */ /* 0x000fe20000002400 */
[----:B0-----:R-:W-:Y:S01]  /*11e10*/  FMUL.FTZ R138, R141, UR4 ;  /* 0x000000048d8a7c20 */ /* 0x001fe20008410000 */
[----:B------:R-:W-:Y:S01]  /*11e20*/  FMUL.FTZ R141, R80, UR4 ;  /* 0x00000004508d7c20 */ /* 0x000fe20008410000 */
[----:B------:R-:W-:Y:S01]  /*11e30*/  FMUL.FTZ R148, R73, UR4 ;  /* 0x0000000449947c20 */ /* 0x000fe20008410000 */
[----:B------:R-:W-:Y:S01]  /*11e40*/  FMUL.FTZ R154, R76, UR4 ;  /* 0x000000044c9a7c20 */ /* 0x000fe20008410000 */
[----:B------:R-:W-:Y:S01]  /*11e50*/  FMUL.FTZ R155, R77, UR4 ;  /* 0x000000044d9b7c20 */ /* 0x000fe20008410000 */
[----:B------:R-:W-:Y:S01]  /*11e60*/  FMUL.FTZ R115, R115, UR4 ;  /* 0x0000000473737c20 */ /* 0x000fe20008410000 */
[----:B------:R-:W-:Y:S01]  /*11e70*/  FMUL.FTZ R126, R126, UR4 ;  /* 0x000000047e7e7c20 */ /* 0x000fe20008410000 */
[----:B------:R-:W0:Y:S01]  /*11e80*/  MUFU.TANH R138, R138 ;  /* 0x0000008a008a7308 */ /* 0x000e220000002400 */
[----:B------:R-:W-:Y:S01]  /*11e90*/  ULDC UR5, c[0x0][0x988] ;  /* 0x0002620000057ab9 */ /* 0x000fe20000000800 */
[----:B------:R-:W-:Y:S01]  /*11ea0*/  FMUL.FTZ R134, R134, UR4 ;  /* 0x0000000486867c20 */ /* 0x000fe20008410000 */
[----:B-1----:R1:W-:Y:S01]  /*11eb0*/  STL [R1+0x30], R2 ;  /* 0x0000300201007387 */ /* 0x0023e20000100800 */
[----:B------:R-:W-:Y:S01]  /*11ec0*/  FMUL.FTZ R135, R135, UR4 ;  /* 0x0000000487877c20 */ /* 0x000fe20008410000 */
[----:B------:R-:W-:Y:S01]  /*11ed0*/  FMUL.FTZ R114, R114, UR4 ;  /* 0x0000000472727c20 */ /* 0x000fe20008410000 */
[----:B------:R-:W-:Y:S01]  /*11ee0*/  FMUL.FTZ R118, R118, UR4 ;  /* 0x0000000476767c20 */ /* 0x000fe20008410000 */
[----:B------:R-:W-:Y:S01]  /*11ef0*/  FMUL.FTZ R122, R122, UR4 ;  /* 0x000000047a7a7c20 */ /* 0x000fe20008410000 */
[----:B------:R-:W2:Y:S01]  /*11f00*/  MUFU.TANH R129, R129 ;  /* 0x0000008100817308 */ /* 0x000ea20000002400 */
[----:B------:R-:W-:Y:S01]  /*11f10*/  FMUL.FTZ R127, R127, UR4 ;  /* 0x000000047f7f7c20 */ /* 0x000fe20008410000 */
[----:B------:R-:W-:Y:S01]  /*11f20*/  FMUL.FTZ R123, R123, UR4 ;  /* 0x000000047b7b7c20 */ /* 0x000fe20008410000 */
[----:B------:R-:W-:Y:S01]  /*11f30*/  FMUL.FTZ R139, R139, UR4 ;  /* 0x000000048b8b7c20 */ /* 0x000fe20008410000 */
[----:B------:R-:W-:Y:S01]  /*11f40*/  FMUL.FTZ R142, R142, UR4 ;  /* 0x000000048e8e7c20 */ /* 0x000fe20008410000 */
[----:B------:R-:W-:Y:S01]  /*11f50*/  FMUL.FTZ R143, R143, UR4 ;  /* 0x000000048f8f7c20 */ /* 0x000fe20008410000 */
[----:B------:R-:W-:Y:S01]  /*11f60*/  FMUL.FTZ R130, R130, UR4 ;  /* 0x0000000482827c20 */ /* 0x000fe20008410000 */
[----:B------:R-:W-:Y:S01]  /*11f70*/  FMUL.FTZ R131, R131, UR4 ;  /* 0x0000000483837c20 */ /* 0x000fe20008410000 */
[----:B------:R-:W3:Y:S01]  /*11f80*/  MUFU.TANH R128, R128 ;  /* 0x0000008000807308 */ /* 0x000ee20000002400 */
[----:B0-----:R-:W-:-:S04]  /*11f90*/  FMNMX.FTZ R14, R138, R14, !PT ;  /* 0x0000000e8a0e7209 */ /* 0x001fc80007810000 */
[----:B------:R-:W-:-:S03]  /*11fa0*/  FMNMX.FTZ R14, R137, R14, !PT ;  /* 0x0000000e890e7209 */ /* 0x000fc60007810000 */
[----:B------:R-:W0:Y:S01]  /*11fb0*/  MUFU.TANH R133, R133 ;  /* 0x0000008500857308 */ /* 0x000e220000002400 */
[----:B------:R-:W-:-:S04]  /*11fc0*/  FMNMX.FTZ R14, R136, R14, !PT ;  /* 0x0000000e880e7209 */ /* 0x000fc80007810000 */
[----:B--2---:R-:W-:-:S03]  /*11fd0*/  FMNMX.FTZ R14, R129, R14, !PT ;  /* 0x0000000e810e7209 */ /* 0x004fc60007810000 */
[----:B------:R-:W2:Y:S01]  /*11fe0*/  MUFU.TANH R132, R132 ;  /* 0x0000008400847308 */ /* 0x000ea20000002400 */
[----:B---3--:R-:W-:-:S07]  /*11ff0*/  FMNMX.FTZ R14, R128, R14, !PT ;  /* 0x0000000e800e7209 */ /* 0x008fce0007810000 */
[----:B------:R-:W3:Y:S01]  /*12000*/  MUFU.TANH R121, R121 ;  /* 0x0000007900797308 */ /* 0x000ee20000002400 */
[----:B0-----:R-:W-:-:S07]  /*12010*/  FMNMX.FTZ R14, R133, R14, !PT ;  /* 0x0000000e850e7209 */ /* 0x001fce0007810000 */
[----:B------:R-:W0:Y:S01]  /*12020*/  MUFU.TANH R124, R124 ;  /* 0x0000007c007c7308 */ /* 0x000e220000002400 */
[----:B--2---:R-:W-:-:S07]  /*12030*/  FMNMX.FTZ R14, R132, R14, !PT ;  /* 0x0000000e840e7209 */ /* 0x004fce0007810000 */
        /* <DEDUP_REMOVED lines=51> */
[----:B0-----:R-:W-:-:S05]  /*12370*/  FMNMX.FTZ R14, R155, R14, !PT ;  /* 0x0000000e9b0e7209 */ /* 0x001fca0007810000 */
[----:B------:R-:W0:Y:S02]  /*12380*/  SHFL.BFLY PT, R15, R14, 0x2, 0x1f ;  /* 0x0c401f000e0f7f89 */ /* 0x000e2400000e0000 */
[----:B------:R-:W-:Y:S08]  /*12390*/  MUFU.TANH R3, R134 ;  /* 0x0000008600037308 */ /* 0x000ff00000002400 */
[----:B-1----:R1:W-:Y:S08]  /*123a0*/  MUFU.TANH R2, R135 ;  /* 0x0000008700027308 */ /* 0x0023f00000002400 */
[----:B------:R4:W-:Y:S01]  /*123b0*/  MUFU.TANH R85, R114 ;  /* 0x0000007200557308 */ /* 0x0009e20000002400 */
[----:B0-----:R-:W-:-:S07]  /*123c0*/  FMNMX.FTZ R14, R14, R15, !PT ;  /* 0x0000000f0e0e7209 */ /* 0x001fce0007810000 */
[----:B------:R0:W-:Y:S01]  /*123d0*/  MUFU.TANH R92, R118 ;  /* 0x00000076005c7308 */ /* 0x0001e20000002400 */
[----:B------:R-:W2:Y:S07]  /*123e0*/  SHFL.BFLY PT, R15, R14, 0x1, 0x1f ;  /* 0x0c201f000e0f7f89 */ /* 0x000eae00000e0000 */
[----:B------:R0:W-:Y:S08]  /*123f0*/  MUFU.TANH R81, R122 ;  /* 0x0000007a00517308 */ /* 0x0001f00000002400 */
[----:B------:R-:W0:Y:S08]  /*12400*/  MUFU.TANH R93, R127 ;  /* 0x0000007f005d7308 */ /* 0x000e300000002400 */
[----:B------:R-:W0:Y:S01]  /*12410*/  MUFU.TANH R84, R123 ;  /* 0x0000007b00547308 */ /* 0x000e220000002400 */
[----:B--2---:R-:W-:-:S02]  /*12420*/  FMNMX.FTZ R14, R14, R15, !PT ;  /* 0x0000000f0e0e7209 */ /* 0x004fc40007810000 */
[----:B------:R-:W-:-:S03]  /*12430*/  MOV R15, UR5 ;  /* 0x00000005000f7c02 */ /* 0x000fc60008000f00 */
[C---:B-1----:R-:W-:Y:S02]  /*12440*/  FADD.FTZ R135, -R14.reuse, R152 ;  /* 0x000000980e877221 */ /* 0x042fe40000010100 */
[----:B------:R-:W-:Y:S01]  /*12450*/  MUFU.TANH R8, R139 ;  /* 0x0000008b00087308 */ /* 0x000fe20000002400 */
[-C--:B------:R-:W-:Y:S01]  /*12460*/  FMUL.FTZ R134, R14, R15.reuse ;  /* 0x0000000f0e867220 */ /* 0x080fe20000410000 */
[----:B------:R-:W-:-:S03]  /*12470*/  FMUL.FTZ R135, R135, R15 ;  /* 0x0000000f87877220 */ /* 0x000fc60000410000 */
[-CC-:B------:R-:W-:Y:S01]  /*12480*/  FFMA.FTZ R117, R138, R15.reuse, -R134.reuse ;  /* 0x0000000f8a757223 */ /* 0x180fe20000010886 */
[-CC-:B------:R-:W-:Y:S01]  /*12490*/  FFMA.FTZ R115, R140, R15.reuse, -R134.reuse ;  /* 0x0000000f8c737223 */ /* 0x180fe20000010886 */
[-C--:B------:R-:W-:Y:S01]  /*124a0*/  FFMA.FTZ R126, R132, R15.reuse, -R134 ;  /* 0x0000000f847e7223 */ /* 0x080fe20000010886 */
[----:B------:R-:W-:Y:S01]  /*124b0*/  IMAD.MOV.U32 R138, RZ, RZ, R125 ;  /* 0x000000ffff8a7224 */ /* 0x000fe200078e007d */
[----:B------:R-:W2:Y:S01]  /*124c0*/  LDL.LU R140, [R1+0x1c] ;  /* 0x00001c00018c7983 */ /* 0x000ea20000300800 */
[----:B---3--:R-:W-:Y:S02]  /*124d0*/  IMAD.MOV.U32 R132, RZ, RZ, R80 ;  /* 0x000000ffff847224 */ /* 0x008fe400078e0050 */
[-CC-:B------:R-:W-:Y:S01]  /*124e0*/  FFMA.FTZ R125, R121, R15.reuse, -R134.reuse ;  /* 0x0000000f797d7223 */ /* 0x180fe20000010886 */
[-CC-:B------:R-:W-:Y:S01]  /*124f0*/  FFMA.FTZ R80, R105, R15.reuse, -R134.reuse ;  /* 0x0000000f69507223 */ /* 0x180fe20000010886 */
[----:B------:R-:W2:Y:S01]  /*12500*/  LDL.LU R121, [R1+0x30] ;  /* 0x0000300001797983 */ /* 0x000ea20000300800 */
[-CC-:B----4-:R-:W-:Y:S01]  /*12510*/  FFMA.FTZ R114, R157, R15.reuse, -R134.reuse ;  /* 0x0000000f9d727223 */ /* 0x190fe20000010886 */
[-CC-:B0-----:R-:W-:Y:S01]  /*12520*/  FFMA.FTZ R118, R156, R15.reuse, -R134.reuse ;  /* 0x0000000f9c767223 */ /* 0x181fe20000010886 */
[----:B------:R-:W-:Y:S01]  /*12530*/  MUFU.TANH R7, R142 ;  /* 0x0000008e00077308 */ /* 0x000fe20000002400 */
[----:B------:R-:W3:Y:S01]  /*12540*/  LDL.LU R105, [R1+0x20] ;  /* 0x0000200001697983 */ /* 0x000ee20000300800 */
[-CC-:B------:R-:W-:Y:S01]  /*12550*/  FFMA.FTZ R122, R20, R15.reuse, -R134.reuse ;  /* 0x0000000f147a7223 */ /* 0x180fe20000010886 */
[----:B------:R-:W-:-:S05]  /*12560*/  FFMA.FTZ R73, R104, R15, -R134 ;  /* 0x0000000f68497223 */ /* 0x000fca0000010886 */
[----:B------:R-:W-:Y:S08]  /*12570*/  MUFU.EX2 R20, R135 ;  /* 0x0000008700147308 */ /* 0x000ff00000000800 */
[----:B------:R0:W3:Y:S01]  /*12580*/  MUFU.EX2 R104, R114 ;  /* 0x0000007200687308 */ /* 0x0000e20000000800 */
[----:B------:R-:W-:-:S07]  /*12590*/  FFMA.FTZ R72, R97, R15, -R134 ;  /* 0x0000000f61487223 */ /* 0x000fce0000010886 */
[----:B------:R-:W1:Y:S01]  /*125a0*/  MUFU.EX2 R118, R118 ;  /* 0x0000007600767308 */ /* 0x000e620000000800 */
[----:B0-----:R-:W-:Y:S01]  /*125b0*/  FMUL.FTZ R114, R106, UR4 ;  /* 0x000000046a727c20 */ /* 0x001fe20008410000 */
[----:B------:R-:W-:-:S06]  /*125c0*/  FFMA.FTZ R123, R120, R15, -R134 ;  /* 0x0000000f787b7223 */ /* 0x000fcc0000010886 */
[----:B------:R-:W0:Y:S01]  /*125d0*/  MUFU.EX2 R106, R115 ;  /* 0x00000073006a7308 */ /* 0x000e220000000800 */
[----:B------:R-:W-:Y:S02]  /*125e0*/  IMAD.MOV.U32 R120, RZ, RZ, R93 ;  /* 0x000000ffff787224 */ /* 0x000fe400078e005d */
[----:B------:R-:W-:-:S05]  /*125f0*/  FFMA.FTZ R93, R96, R15, -R134 ;  /* 0x0000000f605d7223 */ /* 0x000fca0000010886 */
[----:B------:R-:W4:Y:S08]  /*12600*/  MUFU.EX2 R97, R117 ;  /* 0x0000007500617308 */ /* 0x000f300000000800 */
[----:B------:R-:W2:Y:S08]  /*12610*/  MUFU.TANH R6, R143 ;  /* 0x0000008f00067308 */ /* 0x000eb00000002400 */
[----:B------:R-:W2:Y:S08]  /*12620*/  MUFU.TANH R5, R130 ;  /* 0x0000008200057308 */ /* 0x000eb00000002400 */
[----:B------:R1:W2:Y:S01]  /*12630*/  MUFU.TANH R4, R131 ;  /* 0x0000008300047308 */ /* 0x0002a20000002400 */
[----:B------:R-:W-:Y:S01]  /*12640*/  FFMA.FTZ R127, R133, R15, -R134 ;  /* 0x0000000f857f7223 */ /* 0x000fe20000010886 */
[----:B------:R-:W-:-:S02]  /*12650*/  IMAD.MOV.U32 R133, RZ, RZ, R81 ;  /* 0x000000ffff857224 */ /* 0x000fc400078e0051 */
[-C--:B-1----:R-:W-:Y:S01]  /*12660*/  FFMA.FTZ R131, R137, R15.reuse, -R134 ;  /* 0x0000000f89837223 */ /* 0x082fe20000010886 */
[----:B------:R-:W-:Y:S02]  /*12670*/  IMAD.MOV.U32 R137, RZ, RZ, R84 ;  /* 0x000000ffff897224 */ /* 0x000fe400078e0054 */
[-CC-:B------:R-:W-:Y:S01]  /*12680*/  FFMA.FTZ R84, R89, R15.reuse, -R134.reuse ;  /* 0x0000000f59547223 */ /* 0x180fe20000010886 */
[-CC-:B------:R-:W-:Y:S01]  /*12690*/  FFMA.FTZ R89, R113, R15.reuse, -R134.reuse ;  /* 0x0000000f71597223 */ /* 0x180fe20000010886 */
[----:B------:R-:W-:Y:S01]  /*126a0*/  FMUL.FTZ R113, R119, UR4 ;  /* 0x0000000477717c20 */ /* 0x000fe20008410000 */
[----:B------:R-:W-:Y:S01]  /*126b0*/  FMUL.FTZ R119, R99, UR4 ;  /* 0x0000000463777c20 */ /* 0x000fe20008410000 */
[----:B------:R-:W-:Y:S02]  /*126c0*/  IMAD.MOV.U32 R99, RZ, RZ, R137 ;  /* 0x000000ffff637224 */ /* 0x000fe400078e0089 */
[-CC-:B------:R-:W-:Y:S01]  /*126d0*/  FFMA.FTZ R81, R112, R15.reuse, -R134.reuse ;  /* 0x0000000f70517223 */ /* 0x180fe20000010886 */
[----:B------:R-:W-:Y:S01]  /*126e0*/  MOV R112, R92 ;  /* 0x0000005c00707202 */ /* 0x000fe20000000f00 */
[----:B------:R-:W-:Y:S01]  /*126f0*/  FFMA.FTZ R92, R100, R15, -R134 ;  /* 0x0000000f645c7223 */ /* 0x000fe20000010886 */
[----:B------:R-:W-:-:S02]  /*12700*/  IMAD.MOV.U32 R100, RZ, RZ, R132 ;  /* 0x000000ffff647224 */ /* 0x000fc400078e0084 */
[-CC-:B------:R-:W-:Y:S01]  /*12710*/  FFMA.FTZ R76, R21, R15.reuse, -R134.reuse ;  /* 0x0000000f154c7223 */ /* 0x180fe20000010886 */
[-CC-:B------:R-:W-:Y:S01]  /*12720*/  FFMA.FTZ R130, R136, R15.reuse, -R134.reuse ;  /* 0x0000000f88827223 */ /* 0x180fe20000010886 */
[-C--:B------:R-:W-:Y:S01]  /*12730*/  FFMA.FTZ R21, R101, R15.reuse, -R134 ;  /* 0x0000000f65157223 */ /* 0x080fe20000010886 */
[----:B------:R-:W-:Y:S02]  /*12740*/  IMAD.MOV.U32 R136, RZ, RZ, R85 ;  /* 0x000000ffff887224 */ /* 0x000fe400078e0055 */
[----:B------:R-:W-:Y:S02]  /*12750*/  IMAD.MOV.U32 R101, RZ, RZ, R120 ;  /* 0x000000ffff657224 */ /* 0x000fe400078e0078 */
[----:B------:R-:W-:Y:S01]  /*12760*/  FMUL.FTZ R137, R102, UR4 ;  /* 0x0000000466897c20 */ /* 0x000fe20008410000 */
[----:B------:R-:W1:Y:S01]  /*12770*/  MUFU.TANH R113, R113 ;  /* 0x0000007100717308 */ /* 0x000e620000002400 */
[----:B------:R-:W-:Y:S02]  /*12780*/  IMAD.MOV.U32 R102, RZ, RZ, R136 ;  /* 0x000000ffff667224 */ /* 0x000fe400078e0088 */
[----:B------:R-:W-:Y:S01]  /*12790*/  FFMA.FTZ R85, R108, R15, -R134 ;  /* 0x0000000f6c557223 */ /* 0x000fe20000010886 */
[----:B------:R-:W-:Y:S01]  /*127a0*/  FMUL.FTZ R115, R107, UR4 ;  /* 0x000000046b737c20 */ /* 0x000fe20008410000 */
[----:B------:R-:W-:Y:S01]  /*127b0*/  FMUL.FTZ R108, R103, UR4 ;  /* 0x00000004676c7c20 */ /* 0x000fe20008410000 */
[----:B------:R-:W-:-:S02]  /*127c0*/  IMAD.MOV.U32 R103, RZ, RZ, R138 ;  /* 0x000000ffff677224 */ /* 0x000fc400078e008a */
[----:B------:R-:W-:Y:S01]  /*127d0*/  FFMA.FTZ R139, R116, R15, -R134 ;  /* 0x0000000f748b7223 */ /* 0x000fe20000010886 */
[----:B------:R-:W1:Y:S01]  /*127e0*/  MUFU.TANH R114, R114 ;  /* 0x0000007200727308 */ /* 0x000e620000002400 */
[----:B------:R-:W-:Y:S01]  /*127f0*/  FMUL.FTZ R116, R110, UR4 ;  /* 0x000000046e747c20 */ /* 0x000fe20008410000 */
[----:B------:R-:W-:-:S06]  /*12800*/  FMUL.FTZ R117, R111, UR4 ;  /* 0x000000046f757c20 */ /* 0x000fcc0008410000 */
[----:B------:R-:W1:Y:S08]  /*12810*/  MUFU.TANH R115, R115 ;  /* 0x0000007300737308 */ /* 0x000e700000002400 */
[----:B------:R-:W1:Y:S08]  /*12820*/  MUFU.TANH R116, R116 ;  /* 0x0000007400747308 */ /* 0x000e700000002400 */
[----:B------:R-:W1:Y:S01]  /*12830*/  MUFU.TANH R117, R117 ;  /* 0x0000007500757308 */ /* 0x000e620000002400 */
[----:B------:R-:W-:Y:S01]  /*12840*/  FFMA.FTZ R77, R109, R15, -R134 ;  /* 0x0000000f6d4d7223 */ /* 0x000fe20000010886 */
[----:B------:R-:W-:-:S06]  /*12850*/  FMUL.FTZ R109, R90, UR4 ;  /* 0x000000045a6d7c20 */ /* 0x000fcc0008410000 */
[----:B------:R-:W-:Y:S01]  /*12860*/  MUFU.TANH R119, R119 ;  /* 0x0000007700777308 */ /* 0x000fe20000002400 */
[----:B------:R-:W-:-:S07]  /*12870*/  FMUL.FTZ R110, R91, UR4 ;  /* 0x000000045b6e7c20 */ /* 0x000fce0008410000 */
[----:B------:R-:W-:Y:S01]  /*12880*/  MUFU.TANH R137, R137 ;  /* 0x0000008900897308 */ /* 0x000fe20000002400 */
[----:B------:R-:W-:-:S07]  /*12890*/  FMUL.FTZ R111, R94, UR4 ;  /* 0x000000045e6f7c20 */ /* 0x000fce0008410000 */
[----:B------:R-:W-:Y:S01]  /*128a0*/  MUFU.TANH R108, R108 ;  /* 0x0000006c006c7308 */ /* 0x000fe20000002400 */
[----:B------:R-:W-:-:S07]  /*128b0*/  FMUL.FTZ R132, R95, UR4 ;  /* 0x000000045f847c20 */ /* 0x000fce0008410000 */
[----:B------:R-:W-:Y:S08]  /*128c0*/  MUFU.TANH R109, R109 ;  /* 0x0000006d006d7308 */ /* 0x000ff00000002400 */
[----:B------:R-:W-:Y:S01]  /*128d0*/  MUFU.TANH R110, R110 ;  /* 0x0000006e006e7308 */ /* 0x000fe20000002400 */
[-CC-:B------:R-:W-:Y:S01]  /*128e0*/  FFMA.FTZ R129, R129, R15.reuse, -R134.reuse ;  /* 0x0000000f81817223 */ /* 0x180fe20000010886 */
[-CC-:B------:R-:W-:Y:S01]  /*128f0*/  FFMA.FTZ R128, R128, R15.reuse, -R134.reuse ;  /* 0x0000000f80807223 */ /* 0x180fe20000010886 */
[----:B------:R-:W-:-:S05]  /*12900*/  FFMA.FTZ R124, R124, R15, -R134 ;  /* 0x0000000f7c7c7223 */ /* 0x000fca0000010886 */
[----:B------:R-:W-:Y:S01]  /*12910*/  MUFU.TANH R111, R111 ;  /* 0x0000006f006f7308 */ /* 0x000fe20000002400 */
[-CC-:B------:R-:W-:Y:S01]  /*12920*/  FFMA.FTZ R88, R88, R15.reuse, -R134.reuse ;  /* 0x0000000f58587223 */ /* 0x180fe20000010886 */
[-CC-:B------:R-:W-:Y:S01]  /*12930*/  FFMA.FTZ R141, R141, R15.reuse, -R134.reuse ;  /* 0x0000000f8d8d7223 */ /* 0x180fe20000010886 */
[-CC-:B------:R-:W-:Y:S01]  /*12940*/  FFMA.FTZ R142, R153, R15.reuse, -R134.reuse ;  /* 0x0000000f998e7223 */ /* 0x180fe20000010886 */
[-CC-:B------:R-:W-:Y:S01]  /*12950*/  FFMA.FTZ R143, R150, R15.reuse, -R134.reuse ;  /* 0x0000000f968f7223 */ /* 0x180fe20000010886 */
[-CC-:B------:R-:W-:Y:S01]  /*12960*/  FFMA.FTZ R149, R149, R15.reuse, -R134.reuse ;  /* 0x0000000f95957223 */ /* 0x180fe20000010886 */
[-CC-:B------:R-:W-:Y:S01]  /*12970*/  FFMA.FTZ R151, R151, R15.reuse, -R134.reuse ;  /* 0x0000000f97977223 */ /* 0x180fe20000010886 */
[-CC-:B------:R-:W-:Y:S01]  /*12980*/  FFMA.FTZ R152, R148, R15.reuse, -R134.reuse ;  /* 0x0000000f94987223 */ /* 0x180fe20000010886 */
[----:B------:R-:W-:Y:S01]  /*12990*/  MUFU.TANH R132, R132 ;  /* 0x0000008400847308 */ /* 0x000fe20000002400 */
[-CC-:B------:R-:W-:Y:S01]  /*129a0*/  FFMA.FTZ R154, R154, R15.reuse, -R134.reuse ;  /* 0x0000000f9a9a7223 */ /* 0x180fe20000010886 */
[----:B------:R-:W-:Y:S01]  /*129b0*/  FFMA.FTZ R155, R155, R15, -R134 ;  /* 0x0000000f9b9b7223 */ /* 0x000fe20000010886 */
[----:B------:R-:W-:Y:S01]  /*129c0*/  FMUL.FTZ R134, R83, UR4 ;  /* 0x0000000453867c20 */ /* 0x000fe20008410000 */
[----:B------:R-:W-:-:S05]  /*129d0*/  FMUL.FTZ R135, R86, UR4 ;  /* 0x0000000456877c20 */ /* 0x000fca0008410000 */
[----:B------:R-:W-:Y:S01]  /*129e0*/  MUFU.TANH R134, R134 ;  /* 0x0000008600867308 */ /* 0x000fe20000002400 */
[----:B---3--:R-:W-:-:S04]  /*129f0*/  FFMA.FTZ R96, R20, R105, R104 ;  /* 0x0000006914607223 */ /* 0x008fc80000010068 */
[----:B------:R-:W-:-:S04]  /*12a00*/  FADD.FTZ R96, R118, R96 ;  /* 0x0000006076607221 */ /* 0x000fc80000010000 */
[----:B0-----:R-:W-:-:S04]  /*12a10*/  FADD.FTZ R96, R106, R96 ;  /* 0x000000606a607221 */ /* 0x001fc80000010000 */
[----:B----4-:R-:W-:Y:S01]  /*12a20*/  FADD.FTZ R157, R97, R96 ;  /* 0x00000060619d7221 */ /* 0x010fe20000010000 */
[----:B--2---:R-:W-:-:S04]  /*12a30*/  FMNMX.FTZ R96, R121, R140, !PT ;  /* 0x0000008c79607209 */ /* 0x004fc80007810000 */
[----:B------:R-:W-:-:S04]  /*12a40*/  FMNMX.FTZ R96, R8, R96, !PT ;  /* 0x0000006008607209 */ /* 0x000fc80007810000 */
[----:B------:R-:W-:-:S04]  /*12a50*/  FMNMX.FTZ R96, R7, R96, !PT ;  /* 0x0000006007607209 */ /* 0x000fc80007810000 */
[----:B------:R-:W-:-:S04]  /*12a60*/  FMNMX.FTZ R96, R6, R96, !PT ;  /* 0x0000006006607209 */ /* 0x000fc80007810000 */
[----:B------:R-:W-:-:S04]  /*12a70*/  FMNMX.FTZ R96, R5, R96, !PT ;  /* 0x0000006005607209 */ /* 0x000fc80007810000 */
[----:B------:R-:W-:Y:S02]  /*12a80*/  FMNMX.FTZ R96, R4, R96, !PT ;  /* 0x0000006004607209 */ /* 0x000fe40007810000 */
[----:B------:R-:W-:Y:S02]  /*12a90*/  F2FP.F16.F32.PACK_AB R104, R118, R104 ;  /* 0x000000687668723e */ /* 0x000fe400000000ff */
[----:B------:R-:W-:Y:S01]  /*12aa0*/  FMNMX.FTZ R96, R3, R96, !PT ;  /* 0x0000006003607209 */ /* 0x000fe20007810000 */
[----:B------:R-:W-:Y:S01]  /*12ab0*/  FMUL.FTZ R118, R98, UR4 ;  /* 0x0000000462767c20 */ /* 0x000fe20008410000 */
[----:B------:R-:W-:Y:S02]  /*12ac0*/  IMAD.MOV.U32 R98, RZ, RZ, R133 ;  /* 0x000000ffff627224 */ /* 0x000fe400078e0085 */
        /* <DEDUP_REMOVED lines=8> */
[----:B------:R-:W0:Y:S03]  /*12b50*/  MUFU.TANH R118, R118 ;  /* 0x0000007600767308 */ /* 0x000e260000002400 */
[----:B-1----:R-:W-:-:S04]  /*12b60*/  FMNMX.FTZ R96, R113, R96, !PT ;  /* 0x0000006071607209 */ /* 0x002fc80007810000 */
[----:B------:R-:W-:-:S04]  /*12b70*/  FMNMX.FTZ R96, R114, R96, !PT ;  /* 0x0000006072607209 */ /* 0x000fc80007810000 */
[----:B------:R-:W-:-:S04]  /*12b80*/  FMNMX.FTZ R96, R115, R96, !PT ;  /* 0x0000006073607209 */ /* 0x000fc80007810000 */
[----:B------:R-:W-:-:S04]  /*12b90*/  FMNMX.FTZ R96, R116, R96, !PT ;  /* 0x0000006074607209 */ /* 0x000fc80007810000 */
[----:B------:R-:W-:-:S04]  /*12ba0*/  FMNMX.FTZ R96, R117, R96, !PT ;  /* 0x0000006075607209 */ /* 0x000fc80007810000 */
[----:B0-----:R-:W-:-:S04]  /*12bb0*/  FMNMX.FTZ R96, R118, R96, !PT ;  /* 0x0000006076607209 */ /* 0x001fc80007810000 */
[----:B------:R-:W-:Y:S01]  /*12bc0*/  FMNMX.FTZ R96, R119, R96, !PT ;  /* 0x0000006077607209 */ /* 0x000fe20007810000 */
[----:B------:R-:W-:-:S03]  /*12bd0*/  FMUL.FTZ R133, R82, UR4 ;  /* 0x0000000452857c20 */ /* 0x000fc60008410000 */
[----:B------:R-:W-:-:S04]  /*12be0*/  FMNMX.FTZ R96, R137, R96, !PT ;  /* 0x0000006089607209 */ /* 0x000fc80007810000 */
[----:B------:R-:W-:Y:S01]  /*12bf0*/  FMNMX.FTZ R96, R108, R96, !PT ;  /* 0x000000606c607209 */ /* 0x000fe20007810000 */
[----:B------:R-:W0:Y:S03]  /*12c00*/  MUFU.TANH R133, R133 ;  /* 0x0000008500857308 */ /* 0x000e260000002400 */
[----:B------:R-:W-:Y:S02]  /*12c10*/  FMNMX.FTZ R96, R109, R96, !PT ;  /* 0x000000606d607209 */ /* 0x000fe40007810000 */
[----:B------:R-:W-:Y:S01]  /*12c20*/  MOV R91, R140 ;  /* 0x0000008c005b7202 */ /* 0x000fe20000000f00 */
[----:B------:R-:W-:Y:S01]  /*12c30*/  FMUL.FTZ R140, R87, UR4 ;  /* 0x00000004578c7c20 */ /* 0x000fe20008410000 */
[----:B------:R-:W-:Y:S01]  /*12c40*/  FMNMX.FTZ R96, R110, R96, !PT ;  /* 0x000000606e607209 */ /* 0x000fe20007810000 */
[----:B------:R-:W1:Y:S01]  /*12c50*/  MUFU.TANH R135, R135 ;  /* 0x0000008700877308 */ /* 0x000e620000002400 */
[----:B------:R-:W-:-:S02]  /*12c60*/  FMUL.FTZ R148, R74, UR4 ;  /* 0x000000044a947c20 */ /* 0x000fc40008410000 */
[----:B------:R-:W-:Y:S01]  /*12c70*/  FMNMX.FTZ R96, R111, R96, !PT ;  /* 0x000000606f607209 */ /* 0x000fe20007810000 */
[----:B------:R-:W-:-:S03]  /*12c80*/  FMUL.FTZ R150, R75, UR4 ;  /* 0x000000044b967c20 */ /* 0x000fc60008410000 */
[----:B------:R-:W-:Y:S01]  /*12c90*/  FMNMX.FTZ R96, R132, R96, !PT ;  /* 0x0000006084607209 */ /* 0x000fe20007810000 */
[----:B------:R-:W2:Y:S01]  /*12ca0*/  MUFU.TANH R140, R140 ;  /* 0x0000008c008c7308 */ /* 0x000ea20000002400 */
[----:B------:R-:W-:Y:S02]  /*12cb0*/  FMUL.FTZ R153, R78, UR4 ;  /* 0x000000044e997c20 */ /* 0x000fe40008410000 */
[----:B0-----:R-:W-:-:S05]  /*12cc0*/  FMNMX.FTZ R96, R133, R96, !PT ;  /* 0x0000006085607209 */ /* 0x001fca0007810000 */
[----:B------:R-:W0:Y:S01]  /*12cd0*/  MUFU.TANH R148, R148 ;  /* 0x0000009400947308 */ /* 0x000e220000002400 */
[----:B------:R-:W-:Y:S01]  /*12ce0*/  FMNMX.FTZ R96, R134, R96, !PT ;  /* 0x0000006086607209 */ /* 0x000fe20007810000 */
[----:B------:R-:W-:-:S06]  /*12cf0*/  FMUL.FTZ R136, R79, UR4 ;  /* 0x000000044f887c20 */ /* 0x000fcc0008410000 */
[----:B------:R-:W3:Y:S01]  /*12d00*/  MUFU.TANH R150, R150 ;  /* 0x0000009600967308 */ /* 0x000ee20000002400 */
[----:B-1----:R-:W-:-:S07]  /*12d10*/  FMNMX.FTZ R96, R135, R96, !PT ;  /* 0x0000006087607209 */ /* 0x002fce0007810000 */
[----:B------:R-:W1:Y:S01]  /*12d20*/  MUFU.TANH R153, R153 ;  /* 0x0000009900997308 */ /* 0x000e620000002400 */
[----:B--2---:R-:W-:-:S07]  /*12d30*/  FMNMX.FTZ R96, R140, R96, !PT ;  /* 0x000000608c607209 */ /* 0x004fce0007810000 */
[----:B------:R-:W2:Y:S01]  /*12d40*/  MUFU.TANH R136, R136 ;  /* 0x0000008800887308 */ /* 0x000ea20000002400 */
[----:B0-----:R-:W-:-:S04]  /*12d50*/  FMNMX.FTZ R96, R148, R96, !PT ;  /* 0x0000006094607209 */ /* 0x001fc80007810000 */
[----:B---3--:R-:W-:-:S04]  /*12d60*/  FMNMX.FTZ R96, R150, R96, !PT ;  /* 0x0000006096607209 */ /* 0x008fc80007810000 */
[----:B-1----:R-:W-:-:S04]  /*12d70*/  FMNMX.FTZ R74, R153, R96, !PT ;  /* 0x00000060994a7209 */ /* 0x002fc80007810000 */
[----:B--2---:R-:W-:-:S05]  /*12d80*/  FMNMX.FTZ R74, R136, R74, !PT ;  /* 0x0000004a884a7209 */ /* 0x004fca0007810000 */
[----:B------:R-:W0:Y:S02]  /*12d90*/  SHFL.BFLY PT, R75, R74, 0x2, 0x1f ;  /* 0x0c401f004a4b7f89 */ /* 0x000e2400000e0000 */
[----:B0-----:R-:W-:-:S05]  /*12da0*/  FMNMX.FTZ R74, R74, R75, !PT ;  /* 0x0000004b4a4a7209 */ /* 0x001fca0007810000 */
[----:B------:R-:W0:Y:S01]  /*12db0*/  SHFL.BFLY PT, R75, R74, 0x1, 0x1f ;  /* 0x0c201f004a4b7f89 */ /* 0x000e2200000e0000 */
[----:B------:R-:W-:Y:S02]  /*12dc0*/  F2FP.F16.F32.PACK_AB R106, R97, R106 ;  /* 0x0000006a616a723e */ /* 0x000fe400000000ff */
[----:B0-----:R-:W-:-:S05]  /*12dd0*/  FMNMX.FTZ R74, R74, R75, !PT ;  /* 0x0000004b4a4a7209 */ /* 0x001fca0007810000 */
[----:B------:R-:W-:-:S04]  /*12de0*/  FMUL.FTZ R138, R74, R15 ;  /* 0x0000000f4a8a7220 */ /* 0x000fc80000410000 */
[-CC-:B------:R-:W-:Y:S01]  /*12df0*/  FFMA.FTZ R107, R8, R15.reuse, -R138.reuse ;  /* 0x0000000f086b7223 */ /* 0x180fe2000001088a */
[-CC-:B------:R-:W-:Y:S01]  /*12e00*/  FFMA.FTZ R105, R121, R15.reuse, -R138.reuse ;  /* 0x0000000f79697223 */ /* 0x180fe2000001088a */
[----:B------:R0:W5:Y:S01]  /*12e10*/  LDL.LU R8, [R1+0xbc] ;  /* 0x0000bc0001087983 */ /* 0x0001620000300800 */
[-CC-:B------:R-:W-:Y:S01]  /*12e20*/  FFMA.FTZ R120, R7, R15.reuse, -R138.reuse ;  /* 0x0000000f07787223 */ /* 0x180fe2000001088a */
[-CC-:B------:R-:W-:Y:S01]  /*12e30*/  FFMA.FTZ R121, R6, R15.reuse, -R138.reuse ;  /* 0x0000000f06797223 */ /* 0x180fe2000001088a */
[-CC-:B------:R-:W-:Y:S01]  /*12e40*/  FFMA.FTZ R94, R5, R15.reuse, -R138.reuse ;  /* 0x0000000f055e7223 */ /* 0x180fe2000001088a */
[----:B------:R0:W5:Y:S01]  /*12e50*/  LDL.LU R7, [R1+0xb8] ;  /* 0x0000b80001077983 */ /* 0x0001620000300800 */
[-CC-:B------:R-:W-:Y:S01]  /*12e60*/  FFMA.FTZ R95, R4, R15.reuse, -R138.reuse ;  /* 0x0000000f045f7223 */ /* 0x180fe2000001088a */
[-CC-:B------:R-:W-:Y:S02]  /*12e70*/  FFMA.FTZ R96, R3, R15.reuse, -R138.reuse ;  /* 0x0000000f03607223 */ /* 0x180fe4000001088a */
[----:B------:R0:W5:Y:S01]  /*12e80*/  LDL.LU R6, [R1+0xb4] ;  /* 0x0000b40001067983 */ /* 0x0001620000300800 */
[----:B------:R-:W-:-:S03]  /*12e90*/  FFMA.FTZ R97, R2, R15, -R138 ;  /* 0x0000000f02617223 */ /* 0x000fc6000001088a */
[----:B------:R0:W5:Y:S01]  /*12ea0*/  LDL.LU R5, [R1+0xb0] ;  /* 0x0000b00001057983 */ /* 0x0001620000300800 */
[----:B------:R-:W-:-:S03]  /*12eb0*/  FFMA.FTZ R87, R132, R15, -R138 ;  /* 0x0000000f84577223 */ /* 0x000fc6000001088a */
[----:B------:R0:W5:Y:S04]  /*12ec0*/  LDL.LU R4, [R1+0xac] ;  /* 0x0000ac0001047983 */ /* 0x0001680000300800 */
[----:B------:R0:W5:Y:S04]  /*12ed0*/  LDL.LU R3, [R1+0xa8] ;  /* 0x0000a80001037983 */ /* 0x0001680000300800 */
[----:B------:R0:W5:Y:S04]  /*12ee0*/  LDL.LU R2, [R1+0xa4] ;  /* 0x0000a40001027983 */ /* 0x0001680000300800 */
[----:B------:R-:W2:Y:S01]  /*12ef0*/  LDL R132, [R1+0x58] ;  /* 0x0000580001847983 */ /* 0x000ea20000100800 */
[----:B------:R-:W-:Y:S01]  /*12f00*/  FFMA.FTZ R90, R137, R15, -R138 ;  /* 0x0000000f895a7223 */ /* 0x000fe2000001088a */
[----:B------:R-:W-:-:S02]  /*12f10*/  IMAD.MOV.U32 R137, RZ, RZ, R91 ;  /* 0x000000ffff897224 */ /* 0x000fc400078e005b */
[----:B------:R-:W-:Y:S01]  /*12f20*/  FFMA.FTZ R91, R108, R15, -R138 ;  /* 0x0000000f6c5b7223 */ /* 0x000fe2000001088a */
[----:B-----5:R-:W-:-:S05]  /*12f30*/  VIADD R108, R18, 0x200 ;  /* 0x00000200126c7836 */ /* 0x020fca0000000000 */
[----:B------:R-:W-:-:S04]  /*12f40*/  SHF.R.U32.HI R108, RZ, 0x4, R108 ;  /* 0x00000004ff6c7819 */ /* 0x000fc8000001166c */
[----:B------:R-:W-:-:S04]  /*12f50*/  LOP3.LUT R108, R108, 0x3fff, RZ, 0xc0, !PT ;  /* 0x00003fff6c6c7812 */ /* 0x000fc800078ec0ff */
[----:B------:R-:W-:Y:S01]  /*12f60*/  LOP3.LUT R108, R108, 0x2400000, RZ, 0xfc, !PT ;  /* 0x024000006c6c7812 */ /* 0x000fe200078efcff */
[----:B------:R-:W-:-:S04]  /*12f70*/  FFMA.FTZ R83, R110, R15, -R138 ;  /* 0x0000000f6e537223 */ /* 0x000fc8000001088a */
[----:B------:R-:W-:-:S04]  /*12f80*/  IMAD R108, R0, 0x6c0, R108 ;  /* 0x000006c0006c7824 */ /* 0x000fc800078e026c */
[----:B------:R-:W-:-:S05]  /*12f90*/  VIADD R110, R108, 0x40 ;  /* 0x000000406c6e7836 */ /* 0x000fca0000000000 */
[----:B------:R-:W-:Y:S01]  /*12fa0*/  R2UR UR10, R110 ;  /* 0x000000006e0a72ca */ /* 0x000fe200000e0000 */
[----:B------:R-:W-:-:S05]  /*12fb0*/  VIADD R110, R108, 0x80 ;  /* 0x000000806c6e7836 */ /* 0x000fca0000000000 */
[----:B------:R-:W-:Y:S02]  /*12fc0*/  R2UR UR14, R110 ;  /* 0x000000006e0e72ca */ /* 0x000fe400000e0000 */
[----:B------:R-:W-:-:S04]  /*12fd0*/  IADD3 R110, R108, 0xc0, RZ ;  /* 0x000000c06c6e7810 */ /* 0x000fc80007ffe0ff */
[----:B------:R-:W-:Y:S01]  /*12fe0*/  R2UR UR18, R110 ;  /* 0x000000006e1272ca */ /* 0x000fe200000e0000 */
[----:B------:R-:W-:-:S05]  /*12ff0*/  VIADD R110, R108, 0x100 ;  /* 0x000001006c6e7836 */ /* 0x000fca0000000000 */
[----:B------:R-:W-:Y:S01]  /*13000*/  R2UR UR22, R110 ;  /* 0x000000006e1672ca */ /* 0x000fe200000e0000 */
[----:B------:R-:W-:-:S05]  /*13010*/  VIADD R110, R108, 0x140 ;  /* 0x000001406c6e7836 */ /* 0x000fca0000000000 */
[----:B------:R-:W-:Y:S01]  /*13020*/  R2UR UR26, R110 ;  /* 0x000000006e1a72ca */ /* 0x000fe200000e0000 */
[C---:B------:R-:W-:Y:S02]  /*13030*/  VIADD R110, R108.reuse, 0x180 ;  /* 0x000001806c6e7836 */ /* 0x040fe40000000000 */
[----:B------:R-:W-:Y:S01]  /*13040*/  FFMA.FTZ R82, R109, R15, -R138 ;  /* 0x0000000f6d527223 */ /* 0x000fe2000001088a */
[----:B------:R-:W-:Y:S01]  /*13050*/  IMAD.MOV.U32 R109, RZ, RZ, -0x7fffffe0 ;  /* 0x80000020ff6d7424 */ /* 0x000fe200078e00ff */
[----:B------:R-:W-:Y:S02]  /*13060*/  R2UR UR6, R108 ;  /* 0x000000006c0672ca */ /* 0x000fe400000e0000 */
[----:B------:R-:W-:Y:S01]  /*13070*/  R2UR UR30, R110 ;  /* 0x000000006e1e72ca */ /* 0x000fe200000e0000 */
[C---:B------:R-:W-:Y:S02]  /*13080*/  VIADD R110, R108.reuse, 0x1c0 ;  /* 0x000001c06c6e7836 */ /* 0x040fe40000000000 */
[----:B------:R-:W-:Y:S01]  /*13090*/  VIADD R108, R108, 0x200 ;  /* 0x000002006c6c7836 */ /* 0x000fe20000000000 */
[----:B------:R-:W-:-:S02]  /*130a0*/  R2UR UR7, R109 ;  /* 0x000000006d0772ca */ /* 0x000fc400000e0000 */
[----:B------:R-:W-:Y:S01]  /*130b0*/  R2UR UR39, R109 ;  /* 0x000000006d2772ca */ /* 0x000fe200000e0000 */
[----:B------:R-:W-:Y:S01]  /*130c0*/  IMAD.MOV.U32 R109, RZ, RZ, -0x3ffffff0 ;  /* 0xc0000010ff6d7424 */ /* 0x000fe200078e00ff */
[----:B------:R-:W-:-:S04]  /*130d0*/  R2UR UR38, R108 ;  /* 0x000000006c2672ca */ /* 0x000fc800000e0000 */
[----:B------:R-:W-:Y:S01]  /*130e0*/  R2UR UR5, R109 ;  /* 0x000000006d0572ca */ /* 0x000fe200000e0000 */
[----:B------:R-:W-:Y:S01]  /*130f0*/  WARPGROUP.ARRIVE ;  /* 0x00000000000079c5 */ /* 0x000fe20000000000 */
[----:B------:R-:W-:Y:S01]  /*13100*/  FFMA.FTZ R86, R111, R15, -R138 ;  /* 0x0000000f6f567223 */ /* 0x000fe2000001088a */
[----:B------:R-:W-:Y:S01]  /*13110*/  IMAD.MOV.U32 R111, RZ, RZ, -0x7fffffe0 ;  /* 0x80000020ff6f7424 */ /* 0x000fe200078e00ff */
[----:B------:R-:W-:-:S04]  /*13120*/  R2UR UR34, R110 ;  /* 0x000000006e2272ca */ /* 0x000fc800000e0000 */
[C---:B------:R-:W-:Y:S02]  /*13130*/  R2UR UR11, R111.reuse ;  /* 0x000000006f0b72ca */ /* 0x040fe400000e0000 */
[C---:B------:R-:W-:Y:S02]  /*13140*/  R2UR UR15, R111.reuse ;  /* 0x000000006f0f72ca */ /* 0x040fe400000e0000 */
[C---:B------:R-:W-:Y:S02]  /*13150*/  R2UR UR19, R111.reuse ;  /* 0x000000006f1372ca */ /* 0x040fe400000e0000 */
[C---:B------:R-:W-:Y:S02]  /*13160*/  R2UR UR23, R111.reuse ;  /* 0x000000006f1772ca */ /* 0x040fe400000e0000 */
[C---:B------:R-:W-:Y:S02]  /*13170*/  R2UR UR27, R111.reuse ;  /* 0x000000006f1b72ca */ /* 0x040fe400000e0000 */
[----:B------:R-:W-:-:S02]  /*13180*/  R2UR UR31, R111 ;  /* 0x000000006f1f72ca */ /* 0x000fc400000e0000 */
[----:B------:R-:W-:Y:S01]  /*13190*/  R2UR UR35, R111 ;  /* 0x000000006f2372ca */ /* 0x000fe200000e0000 */
[----:B------:R-:W-:-:S05]  /*131a0*/  IMAD.MOV.U32 R111, RZ, RZ, -0x3ffffff0 ;  /* 0xc0000010ff6f7424 */ /* 0x000fca00078e00ff */
[----:B------:R-:W-:Y:S01]  /*131b0*/  R2UR UR9, R111 ;  /* 0x000000006f0972ca */ /* 0x000fe200000e0000 */
[----:B------:R-:W-:Y:S01]  /*131c0*/  IMAD.MOV.U32 R111, RZ, RZ, -0x3ffffff0 ;  /* 0xc0000010ff6f7424 */ /* 0x000fe200078e00ff */
[----:B--2---:R-:W-:-:S04]  /*131d0*/  LOP3.LUT R108, R132, 0x10000, RZ, 0xfc, !PT ;  /* 0x00010000846c7812 */ /* 0x004fc800078efcff */
[----:B------:R-:W-:Y:S01]  /*131e0*/  R2UR UR13, R111 ;  /* 0x000000006f0d72ca */ /* 0x000fe200000e0000 */
[----:B------:R-:W2:Y:S01]  /*131f0*/  LDL.LU R132, [R1+0x28] ;  /* 0x0000280001847983 */ /* 0x000ea20000300800 */
[----:B------:R-:W-:-:S13]  /*13200*/  R2UR UR4, R108 ;  /* 0x000000006c0472ca */ /* 0x000fda00000e0000 */
[----:B------:R-:W-:Y:S01]  /*13210*/  HGMMA.64x96x16.F32 R24, gdesc[UR4].tnspB, R24, gsb0 ;  /* 0x41600000041879f0 */ /* 0x000fe20008000818 */
[----:B------:R-:W-:-:S04]  /*13220*/  IADD3 R110, R108, 0x180, RZ ;  /* 0x000001806c6e7810 */ /* 0x000fc80007ffe0ff */
[----:B------:R-:W-:Y:S01]  /*13230*/  R2UR UR8, R110 ;  /* 0x000000006e0872ca */ /* 0x000fe200000e0000 */
[----:B------:R-:W-:Y:S01]  /*13240*/  VIADD R110, R108, 0x300 ;  /* 0x000003006c6e7836 */ /* 0x000fe20000000000 */
[----:B------:R-:W-:Y:S02]  /*13250*/  WARPGROUP.DEPBAR.LE gsb0, 0x0 ;  /* 0x00008000000079c5 */ /* 0x000fe40000010000 */
[----:B------:R-:W-:-:S09]  /*13260*/  WARPGROUP.ARRIVE ;  /* 0x00000000000079c5 */ /* 0x000fd20000000000 */
[----:B------:R-:W-:Y:S01]  /*13270*/  HGMMA.64x96x16.F32 R24, gdesc[UR8].tnspB, R24, gsb0 ;  /* 0x41600000081879f0 */ /* 0x000fe20008000818 */
[----:B------:R-:W-:Y:S01]  /*13280*/  R2UR UR12, R110 ;  /* 0x000000006e0c72ca */ /* 0x000fe200000e0000 */
[----:B------:R-:W-:Y:S02]  /*13290*/  VIADD R110, R108, 0x480 ;  /* 0x000004806c6e7836 */ /* 0x000fe40000000000 */
[----:B------:R-:W-:-:S03]  /*132a0*/  IMAD.MOV.U32 R111, RZ, RZ, -0x3ffffff0 ;  /* 0xc0000010ff6f7424 */ /* 0x000fc600078e00ff */
[----:B------:R-:W-:Y:S02]  /*132b0*/  R2UR UR16, R110 ;  /* 0x000000006e1072ca */ /* 0x000fe400000e0000 */
[----:B------:R-:W-:Y:S01]  /*132c0*/  R2UR UR17, R111 ;  /* 0x000000006f1172ca */ /* 0x000fe200000e0000 */
[----:B------:R-:W-:Y:S02]  /*132d0*/  WARPGROUP.DEPBAR.LE gsb0, 0x0 ;  /* 0x00008000000079c5 */ /* 0x000fe40000010000 */
[----:B------:R-:W-:-:S06]  /*132e0*/  WARPGROUP.ARRIVE ;  /* 0x00000000000079c5 */ /* 0x000fcc0000000000 */
[----:B------:R-:W-:Y:S01]  /*132f0*/  HGMMA.64x96x16.F32 R24, gdesc[UR12].tnspB, R24, gsb0 ;  /* 0x416000000c1879f0 */ /* 0x000fe20008000818 */
[----:B------:R-:W-:Y:S01]  /*13300*/  VIADD R110, R108, 0x600 ;  /* 0x000006006c6e7836 */ /* 0x000fe20000000000 */
[----:B------:R-:W-:-:S04]  /*13310*/  MOV R111, 0xc0000010 ;  /* 0xc0000010006f7802 */ /* 0x000fc80000000f00 */
[----:B------:R-:W-:Y:S02]  /*13320*/  R2UR UR20, R110 ;  /* 0x000000006e1472ca */ /* 0x000fe400000e0000 */
[----:B------:R-:W-:Y:S01]  /*13330*/  R2UR UR21, R111 ;  /* 0x000000006f1572ca */ /* 0x000fe200000e0000 */
[----:B------:R-:W-:Y:S02]  /*13340*/  WARPGROUP.DEPBAR.LE gsb0, 0x0 ;  /* 0x00008000000079c5 */ /* 0x000fe40000010000 */
[----:B------:R-:W-:-:S06]  /*13350*/  WARPGROUP.ARRIVE ;  /* 0x00000000000079c5 */ /* 0x000fcc0000000000 */
[----:B------:R-:W-:Y:S01]  /*13360*/  HGMMA.64x96x16.F32 R24, gdesc[UR16].tnspB, R24, gsb0 ;  /* 0x41600000101879f0 */ /* 0x000fe20008000818 */
[----:B------:R-:W-:Y:S02]  /*13370*/  VIADD R110, R108, 0x780 ;  /* 0x000007806c6e7836 */ /* 0x000fe40000000000 */
[----:B------:R-:W-:-:S03]  /*13380*/  IMAD.MOV.U32 R111, RZ, RZ, -0x3ffffff0 ;  /* 0xc0000010ff6f7424 */ /* 0x000fc600078e00ff */
        /* <DEDUP_REMOVED lines=19> */
[----:B------:R-:W-:-:S04]  /*134c0*/  FADD.FTZ R109, -R74, R137 ;  /* 0x000000894a6d7221 */ /* 0x000fc80000010100 */
[----:B------:R-:W-:Y:S01]  /*134d0*/  FMUL.FTZ R109, R109, R15 ;  /* 0x0000000f6d6d7220 */ /* 0x000fe20000410000 */
[----:B------:R-:W-:-:S03]  /*134e0*/  IADD3 R108, R108, 0xc00, RZ ;  /* 0x00000c006c6c7810 */ /* 0x000fc60007ffe0ff */
[----:B------:R1:W-:Y:S01]  /*134f0*/  MUFU.EX2 R110, R109 ;  /* 0x0000006d006e7308 */ /* 0x0003e20000000800 */
[----:B------:R-:W-:Y:S02]  /*13500*/  WARPGROUP.DEPBAR.LE gsb0, 0x0 ;  /* 0x00008000000079c5 */ /* 0x000fe40000010000 */
[----:B------:R-:W-:-:S06]  /*13510*/  WARPGROUP.ARRIVE ;  /* 0x00000000000079c5 */ /* 0x000fcc0000000000 */
[----:B------:R-:W-:Y:S01]  /*13520*/  HGMMA.64x96x16.F32 R24, gdesc[UR32].tnspB, R24, gsb0 ;  /* 0x41600000201879f0 */ /* 0x000fe20008000818 */
[----:B-1----:R-:W-:Y:S01]  /*13530*/  IMAD.MOV.U32 R109, RZ, RZ, -0x3ffffff0 ;  /* 0xc0000010ff6d7424 */ /* 0x002fe200078e00ff */
[----:B------:R-:W-:-:S04]  /*13540*/  R2UR UR36, R108 ;  /* 0x000000006c2472ca */ /* 0x000fc800000e0000 */
[----:B------:R-:W-:Y:S01]  /*13550*/  R2UR UR37, R109 ;  /* 0x000000006d2572ca */ /* 0x000fe200000e0000 */
[----:B------:R-:W1:Y:S01]  /*13560*/  S2R R137, SR_TID.X ;  /* 0x0000000000897919 */ /* 0x000e620000002100 */
[----:B------:R-:W2:Y:S01]  /*13570*/  MUFU.EX2 R105, R105 ;  /* 0x0000006900697308 */ /* 0x000ea20000000800 */
[----:B------:R-:W-:-:S07]  /*13580*/  FFMA.FTZ R79, R133, R15, -R138 ;  /* 0x0000000f854f7223 */ /* 0x000fce000001088a */
[----:B------:R-:W3:Y:S01]  /*13590*/  MUFU.EX2 R108, R107 ;  /* 0x0000006b006c7308 */ /* 0x000ee20000000800 */
[----:B------:R-:W-:Y:S02]  /*135a0*/  WARPGROUP.DEPBAR.LE gsb0, 0x0 ;  /* 0x00008000000079c5 */ /* 0x000fe40000010000 */
[----:B------:R-:W-:-:S06]  /*135b0*/  WARPGROUP.ARRIVE ;  /* 0x00000000000079c5 */ /* 0x000fcc0000000000 */
[----:B------:R-:W-:Y:S01]  /*135c0*/  HGMMA.64x96x16.F32 R24, gdesc[UR36].tnspB, R24, gsb0 ;  /* 0x41600000241879f0 */ /* 0x000fe20008000818 */
[----:B-1----:R-:W-:Y:S01]  /*135d0*/  SHF.R.U32.HI R133, RZ, 0x7, R137 ;  /* 0x00000007ff857819 */ /* 0x002fe20000011689 */
[----:B------:R-:W-:Y:S01]  /*135e0*/  MUFU.EX2 R107, R120 ;  /* 0x00000078006b7308 */ /* 0x000fe20000000800 */
[----:B------:R-:W-:-:S03]  /*135f0*/  ISETP.GE.U32.AND P2, PT, R137, 0x180, PT ;  /* 0x000001808900780c */ /* 0x000fc60003f46070 */
[----:B------:R-:W-:-:S04]  /*13600*/  VIADD R109, R133, 0x9 ;  /* 0x00000009856d7836 */ /* 0x000fc80000000000 */
[----:B------:R-:W1:Y:S01]  /*13610*/  MUFU.EX2 R131, R131 ;  /* 0x0000008300837308 */ /* 0x000e620000000800 */
[----:B------:R-:W-:Y:S01]  /*13620*/  SEL R109, R109, 0x9, !P2 ;  /* 0x000000096d6d7807 */ /* 0x000fe20005000000 */
[----:B--2---:R-:W-:-:S06]  /*13630*/  FFMA.FTZ R111, R110, R132, R105 ;  /* 0x000000846e6f7223 */ /* 0x004fcc0000010069 */
[----:B------:R-:W-:Y:S08]  /*13640*/  MUFU.EX2 R121, R121 ;  /* 0x0000007900797308 */ /* 0x000ff00000000800 */
[----:B------:R-:W2:Y:S08]  /*13650*/  MUFU.EX2 R130, R130 ;  /* 0x0000008200827308 */ /* 0x000eb00000000800 */
[----:B------:R-:W-:Y:S01]  /*13660*/  MUFU.EX2 R120, R89 ;  /* 0x0000005900787308 */ /* 0x000fe20000000800 */
[----:B---3--:R-:W-:-:S07]  /*13670*/  F2FP.F16.F32.PACK_AB R105, R108, R105 ;  /* 0x000000696c69723e */ /* 0x008fce00000000ff */
[----:B------:R-:W-:Y:S08]  /*13680*/  MUFU.EX2 R89, R94 ;  /* 0x0000005e00597308 */ /* 0x000ff00000000800 */
[----:B------:R-:W3:Y:S01]  /*13690*/  MUFU.EX2 R129, R129 ;  /* 0x0000008100817308 */ /* 0x000ee20000000800 */
[----:B-1----:R-:W-:-:S07]  /*136a0*/  FADD.FTZ R157, R131, R157 ;  /* 0x0000009d839d7221 */ /* 0x002fce0000010000 */
[----:B------:R-:W-:Y:S01]  /*136b0*/  MUFU.EX2 R95, R95 ;  /* 0x0000005f005f7308 */ /* 0x000fe20000000800 */
[----:B------:R-:W-:-:S07]  /*136c0*/  FFMA.FTZ R98, R98, R15, -R138 ;  /* 0x0000000f62627223 */ /* 0x000fce000001088a */
[----:B------:R-:W1:Y:S01]  /*136d0*/  MUFU.EX2 R128, R128 ;  /* 0x0000008000807308 */ /* 0x000e620000000800 */
[----:B--2---:R-:W-:-:S07]  /*136e0*/  FADD.FTZ R157, R130, R157 ;  /* 0x0000009d829d7221 */ /* 0x004fce0000010000 */
[----:B------:R-:W2:Y:S01]  /*136f0*/  MUFU.EX2 R96, R96 ;  /* 0x0000006000607308 */ /* 0x000ea20000000800 */
[----:B------:R-:W-:-:S07]  /*13700*/  FFMA.FTZ R75, R134, R15, -R138 ;  /* 0x0000000f864b7223 */ /* 0x000fce000001088a */
[----:B------:R-:W4:Y:S01]  /*13710*/  MUFU.EX2 R127, R127 ;  /* 0x0000007f007f7308 */ /* 0x000f220000000800 */
[----:B---3--:R-:W-:-:S07]  /*13720*/  FADD.FTZ R157, R129, R157 ;  /* 0x0000009d819d7221 */ /* 0x008fce0000010000 */
[----:B------:R-:W-:Y:S01]  /*13730*/  MUFU.EX2 R97, R97 ;  /* 0x0000006100617308 */ /* 0x000fe20000000800 */
[----:B------:R-:W-:Y:S02]  /*13740*/  WARPGROUP.DEPBAR.LE gsb0, 0x0 ;  /* 0x00008000000079c5 */ /* 0x000fe40000010000 */
[----:B------:R3:W-:Y:S06]  /*13750*/  BAR.ARV R109, 0x100 ;  /* 0x0004006d0000751d */ /* 0x0007ec0000002000 */
[----:B---3--:R-:W-:Y:S01]  /*13760*/  FADD.FTZ R109, R108, R111 ;  /* 0x0000006f6c6d7221 */ /* 0x008fe20000010000 */
[----:B------:R-:W-:-:S03]  /*13770*/  @!P1 IMAD R108, R0, 0x8, R18 ;  /* 0x00000008006c9824 */ /* 0x000fc600078e0212 */
[----:B------:R-:W-:Y:S01]  /*13780*/  FADD.FTZ R0, R107, R109 ;  /* 0x0000006d6b007221 */ /* 0x000fe20000010000 */
[C---:B------:R-:W-:Y:S01]  /*13790*/  F2FP.F16.F32.PACK_AB R107, R121.reuse, R107 ;  /* 0x0000006b796b723e */ /* 0x040fe200000000ff */
[----:B------:R-:W3:Y:S02]  /*137a0*/  MUFU.EX2 R126, R126 ;  /* 0x0000007e007e7308 */ /* 0x000ee40000000800 */
[----:B------:R-:W-:Y:S01]  /*137b0*/  FADD.FTZ R121, R121, R0 ;  /* 0x0000000079797221 */ /* 0x000fe20000010000 */
[----:B------:R-:W-:-:S05]  /*137c0*/  @!P1 IMAD R111, R146, 0x8, R18 ;  /* 0x00000008926f9824 */ /* 0x000fca00078e0212 */
[----:B------:R-:W-:Y:S01]  /*137d0*/  MUFU.EX2 R133, R81 ;  /* 0x0000005100857308 */ /* 0x000fe20000000800 */
[----:B------:R-:W-:Y:S01]  /*137e0*/  FFMA.FTZ R99, R99, R15, -R138 ;  /* 0x0000000f63637223 */ /* 0x000fe2000001088a */
[----:B------:R-:W-:-:S06]  /*137f0*/  @!P1 VIADD R111, R111, 0x31c40 ;  /* 0x00031c406f6f9836 */ /* 0x000fcc0000000000 */
[----:B------:R0:W-:Y:S01]  /*13800*/  MUFU.EX2 R134, R80 ;  /* 0x0000005000867308 */ /* 0x0001e20000000800 */
[----:B-1----:R-:W-:-:S07]  /*13810*/  FADD.FTZ R157, R128, R157 ;  /* 0x0000009d809d7221 */ /* 0x002fce0000010000 */
[----:B------:R-:W1:Y:S01]  /*13820*/  MUFU.EX2 R81, R98 ;  /* 0x0000006200517308 */ /* 0x000e620000000800 */
[----:B0-----:R-:W-:-:S07]  /*13830*/  FADD.FTZ R80, R89, R121 ;  /* 0x0000007959507221 */ /* 0x001fce0000010000 */
[----:B------:R-:W0:Y:S01]  /*13840*/  MUFU.EX2 R125, R125 ;  /* 0x0000007d007d7308 */ /* 0x000e220000000800 */
[----:B------:R-:W-:Y:S01]  /*13850*/  FADD.FTZ R80, R95, R80 ;  /* 0x000000505f507221 */ /* 0x000fe20000010000 */
[----:B------:R-:W-:Y:S01]  /*13860*/  FFMA.FTZ R100, R100, R15, -R138 ;  /* 0x0000000f64647223 */ /* 0x000fe2000001088a */
[----:B------:R-:W-:-:S05]  /*13870*/  @!P1 VIADD R108, R108, 0x31c60 ;  /* 0x00031c606c6c9836 */ /* 0x000fca0000000000 */
[----:B------:R-:W0:Y:S01]  /*13880*/  MUFU.EX2 R124, R124 ;  /* 0x0000007c007c7308 */ /* 0x000e220000000800 */
[----:B--2---:R-:W-:Y:S01]  /*13890*/  FADD.FTZ R80, R96, R80 ;  /* 0x0000005060507221 */ /* 0x004fe20000010000 */
[----:B----4-:R-:W-:Y:S01]  /*138a0*/  FADD.FTZ R157, R127, R157 ;  /* 0x0000009d7f9d7221 */ /* 0x010fe20000010000 */
[-CC-:B------:R-:W-:Y:S01]  /*138b0*/  FFMA.FTZ R101, R101, R15.reuse, -R138.reuse ;  /* 0x0000000f65657223 */ /* 0x180fe2000001088a */
[-CC-:B------:R-:W-:Y:S01]  /*138c0*/  FFMA.FTZ R102, R102, R15.reuse, -R138.reuse ;  /* 0x0000000f66667223 */ /* 0x180fe2000001088a */
[-CC-:B------:R-:W-:Y:S01]  /*138d0*/  FFMA.FTZ R103, R103, R15.reuse, -R138.reuse ;  /* 0x0000000f67677223 */ /* 0x180fe2000001088a */
[-CC-:B------:R-:W-:Y:S02]  /*138e0*/  FFMA.FTZ R112, R112, R15.reuse, -R138.reuse ;  /* 0x0000000f70707223 */ /* 0x180fe4000001088a */
[----:B------:R-:W-:Y:S01]  /*138f0*/  MUFU.EX2 R123, R123 ;  /* 0x0000007b007b7308 */ /* 0x000fe20000000800 */
[-CC-:B------:R-:W-:Y:S01]  /*13900*/  FFMA.FTZ R113, R113, R15.reuse, -R138.reuse ;  /* 0x0000000f71717223 */ /* 0x180fe2000001088a */
[-CC-:B------:R-:W-:Y:S01]  /*13910*/  FFMA.FTZ R114, R114, R15.reuse, -R138.reuse ;  /* 0x0000000f72727223 */ /* 0x180fe2000001088a */
[-CC-:B------:R-:W-:Y:S01]  /*13920*/  FFMA.FTZ R115, R115, R15.reuse, -R138.reuse ;  /* 0x0000000f73737223 */ /* 0x180fe2000001088a */
[-CC-:B------:R-:W-:Y:S01]  /*13930*/  FFMA.FTZ R116, R116, R15.reuse, -R138.reuse ;  /* 0x0000000f74747223 */ /* 0x180fe2000001088a */
[-CC-:B------:R-:W-:Y:S01]  /*13940*/  FFMA.FTZ R117, R117, R15.reuse, -R138.reuse ;  /* 0x0000000f75757223 */ /* 0x180fe2000001088a */
[-CC-:B------:R-:W-:Y:S01]  /*13950*/  FFMA.FTZ R118, R118, R15.reuse, -R138.reuse ;  /* 0x0000000f76767223 */ /* 0x180fe2000001088a */
[-CC-:B------:R-:W-:Y:S01]  /*13960*/  FFMA.FTZ R119, R119, R15.reuse, -R138.reuse ;  /* 0x0000000f77777223 */ /* 0x180fe2000001088a */
[----:B------:R-:W2:Y:S01]  /*13970*/  MUFU.EX2 R99, R99 ;  /* 0x0000006300637308 */ /* 0x000ea20000000800 */
[-CC-:B------:R-:W-:Y:S01]  /*13980*/  FFMA.FTZ R78, R135, R15.reuse, -R138.reuse ;  /* 0x0000000f874e7223 */ /* 0x180fe2000001088a */
[-CC-:B------:R-:W-:Y:S01]  /*13990*/  FFMA.FTZ R140, R140, R15.reuse, -R138.reuse ;  /* 0x0000000f8c8c7223 */ /* 0x180fe2000001088a */
[-CC-:B------:R-:W-:Y:S01]  /*139a0*/  FFMA.FTZ R148, R148, R15.reuse, -R138.reuse ;  /* 0x0000000f94947223 */ /* 0x180fe2000001088a */
[-CC-:B------:R-:W-:Y:S01]  /*139b0*/  FFMA.FTZ R150, R150, R15.reuse, -R138.reuse ;  /* 0x0000000f96967223 */ /* 0x180fe2000001088a */
[-CC-:B------:R-:W-:Y:S01]  /*139c0*/  FFMA.FTZ R153, R153, R15.reuse, -R138.reuse ;  /* 0x0000000f99997223 */ /* 0x180fe2000001088a */
[----:B------:R-:W-:Y:S01]  /*139d0*/  FFMA.FTZ R156, R136, R15, -R138 ;  /* 0x0000000f889c7223 */ /* 0x000fe2000001088a */
[----:B------:R-:W-:Y:S01]  /*139e0*/  @!P1 PRMT R111, RZ, 0x654, R111 ;  /* 0x00000654ff6f9816 */ /* 0x000fe2000000006f */
[----:B------:R4:W-:Y:S01]  /*139f0*/  MUFU.EX2 R138, R84 ;  /* 0x00000054008a7308 */ /* 0x0009e20000000800 */
[----:B---3--:R-:W-:Y:S01]  /*13a00*/  FADD.FTZ R157, R126, R157 ;  /* 0x0000009d7e9d7221 */ /* 0x008fe20000010000 */
[----:B------:R-:W-:Y:S01]  /*13a10*/  @!P1 PRMT R108, RZ, 0x654, R108 ;  /* 0x00000654ff6c9816 */ /* 0x000fe2000000006c */
[----:B------:R3:W-:Y:S01]  /*13a20*/  @!P1 SYNCS.ARRIVE.TRANS64.RED.A1T0 RZ, [R111+URZ], RZ ;  /* 0x000000ff6fff99a7 */ /* 0x0007e2000810043f */
[----:B------:R-:W-:-:S04]  /*13a30*/  F2FP.F16.F32.PACK_AB R89, R95, R89 ;  /* 0x000000595f59723e */ /* 0x000fc800000000ff */
[----:B------:R-:W-:Y:S01]  /*13a40*/  MUFU.EX2 R132, R122 ;  /* 0x0000007a00847308 */ /* 0x000fe20000000800 */
[----:B----4-:R-:W-:Y:S01]  /*13a50*/  FADD.FTZ R84, R97, R80 ;  /* 0x0000005061547221 */ /* 0x010fe20000010000 */
[----:B------:R4:W-:Y:S06]  /*13a60*/  @!P1 SYNCS.ARRIVE.TRANS64.RED.A1T0 RZ, [R108+URZ], RZ ;  /* 0x000000ff6cff99a7 */ /* 0x0009ec000810043f */
[----:B------:R-:W4:Y:S08]  /*13a70*/  MUFU.EX2 R100, R100 ;  /* 0x0000006400647308 */ /* 0x000f300000000800 */
[----:B------:R1:W-:Y:S08]  /*13a80*/  MUFU.EX2 R95, R82 ;  /* 0x00000052005f7308 */ /* 0x0003f00000000800 */
[----:B---3--:R-:W3:Y:S01]  /*13a90*/  MUFU.EX2 R111, R76 ;  /* 0x0000004c006f7308 */ /* 0x008ee20000000800 */
[----:B-1----:R-:W-:Y:S01]  /*13aa0*/  FADD.FTZ R82, R81, R84 ;  /* 0x0000005451527221 */ /* 0x002fe20000010000 */
[----:B0-----:R-:W-:-:S06]  /*13ab0*/  FADD.FTZ R84, R125, R157 ;  /* 0x0000009d7d547221 */ /* 0x001fcc0000010000 */
[----:B------:R-:W0:Y:S01]  /*13ac0*/  MUFU.EX2 R101, R101 ;  /* 0x0000006500657308 */ /* 0x000e220000000800 */
[----:B------:R-:W-:Y:S01]  /*13ad0*/  FADD.FTZ R84, R124, R84 ;  /* 0x000000547c547221 */ /* 0x000fe20000010000 */
[----:B--2---:R-:W-:-:S06]  /*13ae0*/  FADD.FTZ R82, R99, R82 ;  /* 0x0000005263527221 */ /* 0x004fcc0000010000 */
[----:B----4-:R-:W-:Y:S08]  /*13af0*/  MUFU.EX2 R108, R85 ;  /* 0x00000055006c7308 */ /* 0x010ff00000000800 */
[----:B------:R-:W1:Y:S01]  /*13b00*/  MUFU.EX2 R85, R102 ;  /* 0x0000006600557308 */ /* 0x000e620000000800 */
[----:B------:R-:W-:-:S07]  /*13b10*/  FADD.FTZ R82, R100, R82 ;  /* 0x0000005264527221 */ /* 0x000fce0000010000 */
[----:B------:R-:W2:Y:S08]  /*13b20*/  MUFU.EX2 R109, R73 ;  /* 0x00000049006d7308 */ /* 0x000eb00000000800 */
[----:B------:R4:W-:Y:S08]  /*13b30*/  MUFU.EX2 R98, R83 ;  /* 0x0000005300627308 */ /* 0x0009f00000000800 */
[----:B------:R-:W2:Y:S01]  /*13b40*/  MUFU.EX2 R103, R103 ;  /* 0x0000006700677308 */ /* 0x000ea20000000800 */
[----:B----4-:R-:W-:-:S04]  /*13b50*/  FADD.FTZ R83, R123, R84 ;  /* 0x000000547b537221 */ /* 0x010fc80000010000 */
[----:B------:R-:W-:-:S03]  /*13b60*/  FADD.FTZ R83, R132, R83 ;  /* 0x0000005384537221 */ /* 0x000fc60000010000 */
[----:B------:R-:W4:Y:S01]  /*13b70*/  MUFU.EX2 R112, R112 ;  /* 0x0000007000707308 */ /* 0x000f220000000800 */
[----:B---3--:R-:W-:Y:S01]  /*13b80*/  FADD.FTZ R83, R111, R83 ;  /* 0x000000536f537221 */ /* 0x008fe20000010000 */
[----:B0-----:R-:W-:-:S06]  /*13b90*/  FADD.FTZ R82, R101, R82 ;  /* 0x0000005265527221 */ /* 0x001fcc0000010000 */
[----:B------:R-:W0:Y:S01]  /*13ba0*/  MUFU.EX2 R113, R113 ;  /* 0x0000007100717308 */ /* 0x000e220000000800 */
[----:B------:R-:W-:Y:S01]  /*13bb0*/  FADD.FTZ R83, R133, R83 ;  /* 0x0000005385537221 */ /* 0x000fe20000010000 */
[----:B-1----:R-:W-:Y:S01]  /*13bc0*/  FADD.FTZ R82, R85, R82 ;  /* 0x0000005255527221 */ /* 0x002fe20000010000 */
[----:B------:R1:W-:Y:S05]  /*13bd0*/  STSM.16.M88.4 [R22+0x24300], R104 ;  /* 0x0243006816007844 */ /* 0x0003ea0000000200 */
[----:B------:R-:W-:Y:S01]  /*13be0*/  MUFU.EX2 R135, R77 ;  /* 0x0000004d00877308 */ /* 0x000fe20000000800 */
[----:B--2---:R-:W-:Y:S01]  /*13bf0*/  FADD.FTZ R83, R109, R83 ;  /* 0x000000536d537221 */ /* 0x004fe20000010000 */
[----:B------:R-:W-:-:S06]  /*13c00*/  FADD.FTZ R82, R103, R82 ;  /* 0x0000005267527221 */ /* 0x000fcc0000010000 */
[----:B------:R-:W2:Y:S01]  /*13c10*/  MUFU.EX2 R114, R114 ;  /* 0x0000007200727308 */ /* 0x000ea20000000800 */
[----:B------:R-:W-:Y:S01]  /*13c20*/  FADD.FTZ R83, R134, R83 ;  /* 0x0000005386537221 */ /* 0x000fe20000010000 */
[----:B----4-:R-:W-:-:S06]  /*13c30*/  FADD.FTZ R82, R112, R82 ;  /* 0x0000005270527221 */ /* 0x010fcc0000010000 */
[----:B-1----:R-:W1:Y:S01]  /*13c40*/  MUFU.EX2 R107, R93 ;  /* 0x0000005d006b7308 */ /* 0x002e620000000800 */
[----:B0-----:R-:W-:-:S07]  /*13c50*/  FADD.FTZ R82, R113, R82 ;  /* 0x0000005271527221 */ /* 0x001fce0000010000 */
[----:B------:R-:W0:Y:S08]  /*13c60*/  MUFU.EX2 R136, R72 ;  /* 0x0000004800887308 */ /* 0x000e300000000800 */
[----:B------:R3:W-:Y:S01]  /*13c70*/  MUFU.EX2 R94, R91 ;  /* 0x0000005b005e7308 */ /* 0x0007e20000000800 */
[----:B--2---:R-:W-:-:S07]  /*13c80*/  FADD.FTZ R84, R114, R82 ;  /* 0x0000005272547221 */ /* 0x004fce0000010000 */
[----:B------:R-:W2:Y:S01]  /*13c90*/  MUFU.EX2 R106, R92 ;  /* 0x0000005c006a7308 */ /* 0x000ea20000000800 */
[----:B---3--:R-:W-:-:S07]  /*13ca0*/  F2FP.F16.F32.PACK_AB R91, R97, R96 ;  /* 0x00000060615b723e */ /* 0x008fce00000000ff */
[----:B------:R3:W-:Y:S01]  /*13cb0*/  MUFU.EX2 R96, R86 ;  /* 0x0000005600607308 */ /* 0x0007e20000000800 */
[----:B------:R-:W-:Y:S02]  /*13cc0*/  F2FP.F16.F32.PACK_AB R80, R126, R127 ;  /* 0x0000007f7e50723e */ /* 0x000fe400000000ff */
[----:B------:R-:W-:Y:S01]  /*13cd0*/  F2FP.F16.F32.PACK_AB R81, R99, R81 ;  /* 0x000000516351723e */ /* 0x000fe200000000ff */
[----:B---3--:R-:W-:-:S04]  /*13ce0*/  FADD.FTZ R86, R108, R83 ;  /* 0x000000536c567221 */ /* 0x008fc80000010000 */
[----:B------:R-:W-:Y:S01]  /*13cf0*/  MUFU.EX2 R137, R21 ;  /* 0x0000001500897308 */ /* 0x000fe20000000800 */
[----:B------:R-:W-:Y:S01]  /*13d00*/  F2FP.F16.F32.PACK_AB R82, R124, R125 ;  /* 0x0000007d7c52723e */ /* 0x000fe200000000ff */
[----:B------:R-:W-:Y:S01]  /*13d10*/  FADD.FTZ R86, R135, R86 ;  /* 0x0000005687567221 */ /* 0x000fe20000010000 */
[----:B------:R-:W-:-:S05]  /*13d20*/  F2FP.F16.F32.PACK_AB R83, R101, R100 ;  /* 0x000000646553723e */ /* 0x000fca00000000ff */
[----:B------:R3:W-:Y:S01]  /*13d30*/  MUFU.EX2 R105, R88 ;  /* 0x0000005800697308 */ /* 0x0007e20000000800 */
[----:B-1----:R-:W-:-:S07]  /*13d40*/  FADD.FTZ R86, R107, R86 ;  /* 0x000000566b567221 */ /* 0x002fce0000010000 */
[----:B------:R1:W-:Y:S01]  /*13d50*/  MUFU.EX2 R0, R90 ;  /* 0x0000005a00007308 */ /* 0x0003e20000000800 */
[----:B---3--:R-:W-:-:S07]  /*13d60*/  F2FP.F16.F32.PACK_AB R88, R130, R131 ;  /* 0x000000838258723e */ /* 0x008fce00000000ff */
[----:B------:R-:W3:Y:S01]  /*13d70*/  MUFU.EX2 R115, R115 ;  /* 0x0000007300737308 */ /* 0x000ee20000000800 */
[----:B-1----:R-:W-:-:S05]  /*13d80*/  F2FP.F16.F32.PACK_AB R90, R128, R129 ;  /* 0x00000081805a723e */ /* 0x002fca00000000ff */
[----:B------:R-:W-:Y:S02]  /*13d90*/  STSM.16.M88.4 [R22+0x25b00], R88 ;  /* 0x025b005816007844 */ /* 0x000fe40000000200 */
[----:B------:R-:W1:Y:S02]  /*13da0*/  MUFU.EX2 R116, R116 ;  /* 0x0000007400747308 */ /* 0x000e640000000800 */
[----:B------:R0:W-:Y:S06]  /*13db0*/  STSM.16.M88.4 [R22+0x27300], R80 ;  /* 0x0273005016007844 */ /* 0x0001ec0000000200 */
[----:B------:R-:W4:Y:S01]  /*13dc0*/  MUFU.EX2 R117, R117 ;  /* 0x0000007500757308 */ /* 0x000f220000000800 */
[----:B0-----:R-:W-:-:S07]  /*13dd0*/  FADD.FTZ R80, R136, R86 ;  /* 0x0000005688507221 */ /* 0x001fce0000010000 */
[----:B------:R-:W0:Y:S01]  /*13de0*/  MUFU.EX2 R118, R118 ;  /* 0x0000007600767308 */ /* 0x000e220000000800 */
[----:B--2---:R-:W-:Y:S01]  /*13df0*/  FADD.FTZ R80, R106, R80 ;  /* 0x000000506a507221 */ /* 0x004fe20000010000 */
[----:B---3--:R-:W-:-:S03]  /*13e00*/  FADD.FTZ R84, R115, R84 ;  /* 0x0000005473547221 */ /* 0x008fc60000010000 */
[----:B------:R-:W-:-:S03]  /*13e10*/  FADD.FTZ R80, R137, R80 ;  /* 0x0000005089507221 */ /* 0x000fc60000010000 */
[----:B------:R-:W2:Y:S01]  /*13e20*/  MUFU.EX2 R122, R139 ;  /* 0x0000008b007a7308 */ /* 0x000ea20000000800 */
[----:B------:R-:W-:-:S07]  /*13e30*/  FADD.FTZ R83, R105, R80 ;  /* 0x0000005069537221 */ /* 0x000fce0000010000 */
[----:B------:R-:W3:Y:S01]  /*13e40*/  MUFU.EX2 R119, R119 ;  /* 0x0000007700777308 */ /* 0x000ee20000000800 */
[----:B------:R-:W-:-:S07]  /*13e50*/  FADD.FTZ R83, R138, R83 ;  /* 0x000000538a537221 */ /* 0x000fce0000010000 */
[----:B------:R-:W3:Y:S01]  /*13e60*/  MUFU.EX2 R93, R141 ;  /* 0x0000008d005d7308 */ /* 0x000ee20000000800 */
[----:B------:R-:W-:-:S07]  /*13e70*/  FADD.FTZ R83, R120, R83 ;  /* 0x0000005378537221 */ /* 0x000fce0000010000 */
[----:B------:R1:W-:Y:S08]  /*13e80*/  MUFU.EX2 R97, R87 ;  /* 0x0000005700617308 */ /* 0x0003f00000000800 */
[----:B------:R-:W3:Y:S01]  /*13e90*/  MUFU.EX2 R104, R142 ;  /* 0x0000008e00687308 */ /* 0x000ee20000000800 */
[----:B-1----:R-:W-:-:S04]  /*13ea0*/  FADD.FTZ R87, R116, R84 ;  /* 0x0000005474577221 */ /* 0x002fc80000010000 */
[----:B----4-:R-:W-:-:S03]  /*13eb0*/  FADD.FTZ R87, R117, R87 ;  /* 0x0000005775577221 */ /* 0x010fc60000010000 */
[----:B------:R-:W1:Y:S01]  /*13ec0*/  MUFU.EX2 R77, R143 ;  /* 0x0000008f004d7308 */ /* 0x000e620000000800 */
[----:B0-----:R-:W-:Y:S01]  /*13ed0*/  FADD.FTZ R81, R118, R87 ;  /* 0x0000005776517221 */ /* 0x001fe20000010000 */
[----:B--2---:R-:W-:-:S06]  /*13ee0*/  FADD.FTZ R82, R122, R83 ;  /* 0x000000537a527221 */ /* 0x004fcc0000010000 */
[----:B------:R-:W0:Y:S01]  /*13ef0*/  MUFU.EX2 R92, R149 ;  /* 0x00000095005c7308 */ /* 0x000e220000000800 */
[----:B---3--:R-:W-:Y:S01]  /*13f00*/  FADD.FTZ R81, R119, R81 ;  /* 0x0000005177517221 */ /* 0x008fe20000010000 */
[----:B------:R-:W-:Y:S01]  /*13f10*/  FADD.FTZ R101, R93, R82 ;  /* 0x000000525d657221 */ /* 0x000fe20000010000 */
[----:B------:R-:W-:Y:S02]  /*13f20*/  F2FP.F16.F32.PACK_AB R84, R132, R123 ;  /* 0x0000007b8454723e */ /* 0x000fe400000000ff */
[----:B------:R-:W-:-:S03]  /*13f30*/  F2FP.F16.F32.PACK_AB R85, R103, R85 ;  /* 0x000000556755723e */ /* 0x000fc600000000ff */
[----:B------:R-:W-:Y:S01]  /*13f40*/  MUFU.EX2 R21, R151 ;  /* 0x0000009700157308 */ /* 0x000fe20000000800 */
[----:B------:R-:W-:Y:S02]  /*13f50*/  F2FP.F16.F32.PACK_AB R86, R133, R111 ;  /* 0x0000006f8556723e */ /* 0x000fe400000000ff */
[----:B------:R-:W-:Y:S01]  /*13f60*/  F2FP.F16.F32.PACK_AB R87, R113, R112 ;  /* 0x000000707157723e */ /* 0x000fe200000000ff */
[----:B------:R-:W-:Y:S01]  /*13f70*/  FADD.FTZ R81, R0, R81 ;  /* 0x0000005100517221 */ /* 0x000fe20000010000 */
[----:B------:R-:W-:-:S03]  /*13f80*/  F2FP.F16.F32.PACK_AB R88, R134, R109 ;  /* 0x0000006d8658723e */ /* 0x000fc600000000ff */
[----:B------:R-:W2:Y:S01]  /*13f90*/  MUFU.EX2 R72, R152 ;  /* 0x0000009800487308 */ /* 0x000ea20000000800 */
[----:B------:R-:W-:Y:S02]  /*13fa0*/  F2FP.F16.F32.PACK_AB R89, R115, R114 ;  /* 0x000000727359723e */ /* 0x000fe400000000ff */
[----:B------:R-:W-:Y:S02]  /*13fb0*/  F2FP.F16.F32.PACK_AB R90, R135, R108 ;  /* 0x0000006c875a723e */ /* 0x000fe400000000ff */
[----:B------:R-:W-:Y:S02]  /*13fc0*/  F2FP.F16.F32.PACK_AB R91, R117, R116 ;  /* 0x00000074755b723e */ /* 0x000fe400000000ff */
[----:B------:R-:W-:Y:S01]  /*13fd0*/  F2FP.F16.F32.PACK_AB R83, R94, R0 ;  /* 0x000000005e53723e */ /* 0x000fe200000000ff */
[----:B------:R-:W-:Y:S01]  /*13fe0*/  FADD.FTZ R0, R104, R101 ;  /* 0x0000006568007221 */ /* 0x000fe20000010000 */
[----:B------:R-:W-:Y:S04]  /*13ff0*/  STSM.16.M88.4 [R22+0x28b00], R84 ;  /* 0x028b005416007844 */ /* 0x000fe80000000200 */
[----:B------:R1:W-:Y:S01]  /*14000*/  STSM.16.M88.4 [R22+0x2a300], R88 ;  /* 0x02a3005816007844 */ /* 0x0003e20000000200 */
[----:B------:R-:W-:-:S04]  /*14010*/  FADD.FTZ R80, R94, R81 ;  /* 0x000000515e507221 */ /* 0x000fc80000010000 */
[----:B------:R-:W-:Y:S01]  /*14020*/  FADD.FTZ R81, R95, R80 ;  /* 0x000000505f517221 */ /* 0x000fe20000010000 */
[----:B-1----:R-:W-:Y:S01]  /*14030*/  FADD.FTZ R89, R77, R0 ;  /* 0x000000004d597221 */ /* 0x002fe20000010000 */
[----:B------:R-:W-:-:S03]  /*14040*/  F2FP.F16.F32.PACK_AB R85, R98, R95 ;  /* 0x0000005f6255723e */ /* 0x000fc600000000ff */
[C---:B0-----:R-:W-:Y:S01]  /*14050*/  FADD.FTZ R0, R92.reuse, R89 ;  /* 0x000000595c007221 */ /* 0x041fe20000010000 */
[----:B------:R-:W-:Y:S02]  /*14060*/  F2FP.F16.F32.PACK_AB R90, R92, R77 ;  /* 0x0000004d5c5a723e */ /* 0x000fe400000000ff */
[----:B--2---:R-:W-:Y:S01]  /*14070*/  F2FP.F16.F32.PACK_AB R92, R72, R21 ;  /* 0x00000015485c723e */ /* 0x004fe200000000ff */
[----:B------:R-:W-:Y:S02]  /*14080*/  FADD.FTZ R95, R21, R0 ;  /* 0x00000000155f7221 */ /* 0x000fe40000010000 */
[----:B------:R-:W2:Y:S01]  /*14090*/  LDL.LU R21, [R1+0x24] ;  /* 0x0000240001157983 */ /* 0x000ea20000300800 */
[----:B------:R-:W0:Y:S01]  /*140a0*/  MUFU.EX2 R79, R79 ;  /* 0x0000004f004f7308 */ /* 0x000e220000000800 */
[----:B------:R-:W-:-:S07]  /*140b0*/  FADD.FTZ R81, R98, R81 ;  /* 0x0000005162517221 */ /* 0x000fce0000010000 */
[----:B------:R-:W1:Y:S01]  /*140c0*/  MUFU.EX2 R75, R75 ;  /* 0x0000004b004b7308 */ /* 0x000e620000000800 */
[----:B------:R-:W-:-:S07]  /*140d0*/  FADD.FTZ R100, R96, R81 ;  /* 0x0000005160647221 */ /* 0x000fce0000010000 */
[----:B------:R-:W3:Y:S01]  /*140e0*/  MUFU.EX2 R78, R78 ;  /* 0x0000004e004e7308 */ /* 0x000ee20000000800 */
[----:B------:R-:W-:-:S07]  /*140f0*/  FADD.FTZ R100, R97, R100 ;  /* 0x0000006461647221 */ /* 0x000fce0000010000 */
[----:B------:R-:W4:Y:S01]  /*14100*/  MUFU.EX2 R140, R140 ;  /* 0x0000008c008c7308 */ /* 0x000f220000000800 */
[----:B0-----:R-:W-:-:S07]  /*14110*/  FADD.FTZ R100, R79, R100 ;  /* 0x000000644f647221 */ /* 0x001fce0000010000 */
[----:B------:R-:W0:Y:S01]  /*14120*/  MUFU.EX2 R148, R148 ;  /* 0x0000009400947308 */ /* 0x000e220000000800 */
[----:B-1----:R-:W-:-:S07]  /*14130*/  FADD.FTZ R87, R75, R100 ;  /* 0x000000644b577221 */ /* 0x002fce0000010000 */
[----:B------:R-:W1:Y:S01]  /*14140*/  MUFU.EX2 R99, R150 ;  /* 0x0000009600637308 */ /* 0x000e620000000800 */
[----:B---3--:R-:W-:-:S07]  /*14150*/  FADD.FTZ R89, R78, R87 ;  /* 0x000000574e597221 */ /* 0x008fce0000010000 */
[----:B------:R-:W3:Y:S01]  /*14160*/  MUFU.EX2 R73, R154 ;  /* 0x0000009a00497308 */ /* 0x000ee20000000800 */
[----:B----4-:R-:W-:-:S07]  /*14170*/  FADD.FTZ R91, R140, R89 ;  /* 0x000000598c5b7221 */ /* 0x010fce0000010000 */
[----:B------:R-:W4:Y:S01]  /*14180*/  MUFU.EX2 R153, R153 ;  /* 0x0000009900997308 */ /* 0x000f220000000800 */
[----:B0-----:R-:W-:-:S07]  /*14190*/  FADD.FTZ R0, R148, R91 ;  /* 0x0000005b94007221 */ /* 0x001fce0000010000 */
[----:B------:R-:W0:Y:S08]  /*141a0*/  MUFU.EX2 R76, R155 ;  /* 0x0000009b004c7308 */ /* 0x000e300000000800 */
[----:B------:R-:W0:Y:S01]  /*141b0*/  MUFU.EX2 R156, R156 ;  /* 0x0000009c009c7308 */ /* 0x000e220000000800 */
[----:B------:R-:W-:Y:S01]  /*141c0*/  FADD.FTZ R94, R72, R95 ;  /* 0x0000005f485e7221 */ /* 0x000fe20000010000 */
[----:B-1----:R-:W-:Y:S01]  /*141d0*/  FADD.FTZ R0, R99, R0 ;  /* 0x0000000063007221 */ /* 0x002fe20000010000 */
[----:B------:R-:W-:-:S02]  /*141e0*/  F2FP.F16.F32.PACK_AB R89, R75, R79 ;  /* 0x0000004f4b59723e */ /* 0x000fc400000000ff */
[----:B---3--:R-:W-:Y:S01]  /*141f0*/  FADD.FTZ R75, R73, R94 ;  /* 0x0000005e494b7221 */ /* 0x008fe20000010000 */
[----:B------:R-:W-:Y:S01]  /*14200*/  F2FP.F16.F32.PACK_AB R80, R136, R107 ;  /* 0x0000006b8850723e */ /* 0x000fe200000000ff */
[----:B----4-:R-:W-:Y:S01]  /*14210*/  FADD.FTZ R0, R153, R0 ;  /* 0x0000000099007221 */ /* 0x010fe20000010000 */
[----:B------:R-:W-:Y:S02]  /*14220*/  F2FP.F16.F32.PACK_AB R81, R119, R118 ;  /* 0x000000767751723e */ /* 0x000fe400000000ff */
[----:B------:R-:W-:Y:S02]  /*14230*/  F2FP.F16.F32.PACK_AB R82, R137, R106 ;  /* 0x0000006a8952723e */ /* 0x000fe400000000ff */
[----:B------:R-:W-:Y:S02]  /*14240*/  F2FP.F16.F32.PACK_AB R84, R138, R105 ;  /* 0x000000698a54723e */ /* 0x000fe400000000ff */
[----:B------:R-:W-:Y:S02]  /*14250*/  F2FP.F16.F32.PACK_AB R86, R122, R120 ;  /* 0x000000787a56723e */ /* 0x000fe400000000ff */
[----:B------:R-:W-:Y:S01]  /*14260*/  F2FP.F16.F32.PACK_AB R87, R97, R96 ;  /* 0x000000606157723e */ /* 0x000fe200000000ff */
[----:B0-----:R-:W-:Y:S01]  /*14270*/  FADD.FTZ R72, R76, R75 ;  /* 0x0000004b4c487221 */ /* 0x001fe20000010000 */
[----:B------:R-:W-:-:S02]  /*14280*/  F2FP.F16.F32.PACK_AB R88, R104, R93 ;  /* 0x0000005d6858723e */ /* 0x000fc400000000ff */
[----:B------:R-:W-:Y:S01]  /*14290*/  F2FP.F16.F32.PACK_AB R91, R140, R78 ;  /* 0x0000004e8c5b723e */ /* 0x000fe200000000ff */
[----:B------:R-:W-:Y:S01]  /*142a0*/  FADD.FTZ R0, R156, R0 ;  /* 0x000000009c007221 */ /* 0x000fe20000010000 */
[----:B------:R-:W-:Y:S02]  /*142b0*/  F2FP.F16.F32.PACK_AB R93, R99, R148 ;  /* 0x00000094635d723e */ /* 0x000fe400000000ff */
[----:B------:R-:W-:Y:S02]  /*142c0*/  F2FP.F16.F32.PACK_AB R94, R76, R73 ;  /* 0x000000494c5e723e */ /* 0x000fe400000000ff */
[----:B------:R-:W-:Y:S01]  /*142d0*/  F2FP.F16.F32.PACK_AB R95, R156, R153 ;  /* 0x000000999c5f723e */ /* 0x000fe200000000ff */
[----:B------:R-:W-:Y:S04]  /*142e0*/  STSM.16.M88.4 [R22+0x2bb00], R80 ;  /* 0x02bb005016007844 */ /* 0x000fe80000000200 */
[----:B------:R-:W-:Y:S04]  /*142f0*/  STSM.16.M88.4 [R22+0x2d300], R84 ;  /* 0x02d3005416007844 */ /* 0x000fe80000000200 */
[----:B------:R-:W-:Y:S04]  /*14300*/  STSM.16.M88.4 [R22+0x2eb00], R88 ;  /* 0x02eb005816007844 */ /* 0x000fe80000000200 */
[----:B------:R-:W-:Y:S04]  /*14310*/  STL [R1+0x20], R72 ;  /* 0x0000204801007387 */ /* 0x000fe80000100800 */
[----:B------:R-:W-:Y:S04]  /*14320*/  STSM.16.M88.4 [R22+0x30300], R92 ;  /* 0x0303005c16007844 */ /* 0x000fe80000000200 */
[----:B------:R2:W-:Y:S01]  /*14330*/  STL [R1+0x28], R0 ;  /* 0x0000280001007387 */ /* 0x0005e20000100800 */
[----:B------:R-:W-:Y:S01]  /*14340*/  @!PT LDS RZ, [RZ] ;  /* 0x00000000fffff984 */ /* 0x000fe20000000800 */
[----:B------:R-:W-:Y:S01]  /*14350*/  @!PT LDS RZ, [RZ] ;  /* 0x00000000fffff984 */ /* 0x000fe20000000800 */
[----:B------:R-:W-:Y:S01]  /*14360*/  @!PT LDS RZ, [RZ] ;  /* 0x00000000fffff984 */ /* 0x000fe20000000800 */
[----:B------:R-:W-:Y:S01]  /*14370*/  @!PT LDS RZ, [RZ] ;  /* 0x00000000fffff984 */ /* 0x000fe20000000800 */
[----:B------:R0:W-:Y:S06]  /*14380*/  MEMBAR.ALL.CTA ;  /* 0x0000000000007992 */ /* 0x0001ec0000008000 */
[----:B0-----:R-:W0:Y:S04]  /*14390*/  FENCE.VIEW.ASYNC.S ;  /* 0x00000000000073c6 */ /* 0x001e280000000000 */
[----:B------:R1:W5:Y:S01]  /*143a0*/  LDL R153, [R1+0x44] ;  /* 0x0000440001997983 */ /* 0x0003620000100800 */
        /* <DEDUP_REMOVED lines=48> */
[----:B------:R-:W-:Y:S01]  /*146b0*/  IMAD.MOV.U32 R152, RZ, RZ, R14 ;  /* 0x000000ffff987224 */ /* 0x000fe200078e000e */
[----:B--2---:R-:W-:-:S05]  /*146c0*/  IADD3 R0, R21, -0x1, RZ ;  /* 0xffffffff15007810 */ /* 0x004fca0007ffe0ff */
[----:B------:R2:W-:Y:S04]  /*146d0*/  STL [R1+0x24], R0 ;  /* 0x0000240001007387 */ /* 0x0005e80000100800 */
[----:B------:R1:W-:Y:S01]  /*146e0*/  STL [R1+0x1c], R74 ;  /* 0x00001c4a01007387 */ /* 0x0003e20000100800 */
[----:B------:R-:W-:Y:S01]  /*146f0*/  ISETP.GT.AND P2, PT, R21, RZ, PT ;  /* 0x000000ff1500720c */ /* 0x000fe20003f44270 */
[----:B--2---:R-:W-:Y:S01]  /*14700*/  IMAD.MOV.U32 R0, RZ, RZ, R146 ;  /* 0x000000ffff007224 */ /* 0x004fe200078e0092 */
[----:B0-----:R-:W-:-:S11]  /*14710*/  NOP ;  /* 0x0000000000007918 */ /* 0x001fd60000000000 */
[----:B-1----:R-:W-:Y:S05]  /*14720*/  @P2 BRA `(.L_x_430) ;  /* 0xffffffac006c2947 */ /* 0x002fea000383ffff */
.L_x_420:
[----:B------:R-:W-:Y:S05]  /*14730*/  WARPSYNC.ALL ;  /* 0x0000000000007948 */ /* 0x000fea0003800000 */
[----:B------:R-:W-:Y:S06]  /*14740*/  BAR.ARV 0x8, 0x1a0 ;  /* 0x0206800000007b1d */ /* 0x000fec0000002000 */
[----:B------:R-:W-:Y:S05]  /*14750*/  @!P0 BRA `(.L_x_431) ;  /* 0x0000000000048947 */ /* 0x000fea0003800000 */
[----:B------:R-:W-:Y:S01]  /*14760*/  BPT.TRAP 0x1 ;  /* 0x000000040000795c */ /* 0x000fe20000300000 */
.L_x_431:
[----:B------:R-:W2:Y:S01]  /*14770*/  LDL R0, [R1+0x44] ;  /* 0x0000440001007983 */ /* 0x000ea20000100800 */
[----:B------:R-:W-:Y:S01]  /*14780*/  IMAD R9, R146, 0x8, R18 ;  /* 0x0000000892097824 */ /* 0x000fe200078e0212 */
[----:B--2---:R-:W-:-:S04]  /*14790*/  SHF.L.U32 R0, R0, 0x1f, RZ ;  /* 0x0000001f00007819 */ /* 0x004fc800000006ff */
[----:B------:R0:W1:Y:S01]  /*147a0*/  SYNCS.PHASECHK.TRANS64.TRYWAIT P2, [R9+URZ+0x31c50], R0 ;  /* 0x031c5000090075a7 */ /* 0x000062000804017f */
[----:B------:R-:W-:Y:S05]  /*147b0*/  @!P0 BRA `(.L_x_432) ;  /* 0x0000000000048947 */ /* 0x000fea0003800000 */
[----:B------:R-:W-:Y:S01]  /*147c0*/  BPT.TRAP 0x1 ;  /* 0x000000040000795c */ /* 0x000fe20000300000 */
.L_x_432:
[----:B------:R-:W2:Y:S01]  /*147d0*/  LDL.LU R2, [R1+0x58] ;  /* 0x0000580001027983 */ /* 0x000ea20000300800 */
[----:B------:R-:W-:Y:S02]  /*147e0*/  VIADD R18, R18, 0x200 ;  /* 0x0000020012127836 */ /* 0x000fe40000000000 */
[----:B------:R-:W-:-:S03]  /*147f0*/  IMAD.MOV.U32 R3, RZ, RZ, -0x3ffffff0 ;  /* 0xc0000010ff037424 */ /* 0x000fc600078e00ff */
[----:B------:R-:W-:-:S04]  /*14800*/  SHF.R.U32.HI R18, RZ, 0x4, R18 ;  /* 0x00000004ff127819 */ /* 0x000fc80000011612 */
[----:B------:R-:W-:-:S04]  /*14810*/  LOP3.LUT R18, R18, 0x3fff, RZ, 0xc0, !PT ;  /* 0x00003fff12127812 */ /* 0x000fc800078ec0ff */
[----:B------:R-:W-:Y:S02]  /*14820*/  LOP3.LUT R5, R18, 0x2400000, RZ, 0xfc, !PT ;  /* 0x0240000012057812 */ /* 0x000fe400078efcff */
[----:B--2---:R-:W-:Y:S01]  /*14830*/  LOP3.LUT R2, R2, 0x10000, RZ, 0xfc, !PT ;  /* 0x0001000002027812 */ /* 0x004fe200078efcff */
[----:B-1----:R-:W-:Y:S06]  /*14840*/  @P2 BRA `(.L_x_433) ;  /* 0x0000000000082947 */ /* 0x002fec0003800000 */
[----:B------:R-:W1:Y:S02]  /*14850*/  SYNCS.PHASECHK.TRANS64.TRYWAIT P0, [R9+URZ+0x31c50], R0 ;  /* 0x031c5000090075a7 */ /* 0x000e64000800017f */
[----:B-1----:R-:W-:Y:S05]  /*14860*/  @!P0 BRA `(.L_x_434) ;  /* 0x0000008000508947 */ /* 0x002fea0003800000 */
.L_x_433:
[----:B------:R-:W-:Y:S01]  /*14870*/  IMAD R4, R146, 0x6c0, R5 ;  /* 0x000006c092047824 */ /* 0x000fe200078e0205 */
[----:B------:R-:W0:Y:S01]  /*14880*/  LDL.LU R13, [R1+0x20] ;  /* 0x00002000010d7983 */ /* 0x000e220000300800 */
[----:B------:R-:W-:Y:S01]  /*14890*/  IMAD.MOV.U32 R5, RZ, RZ, -0x7fffffe0 ;  /* 0x80000020ff057424 */ /* 0x000fe200078e00ff */
[----:B------:R-:W-:Y:S05]  /*148a0*/  WARPSYNC.ALL ;  /* 0x0000000000007948 */ /* 0x000fea0003800000 */
[----:B------:R-:W-:Y:S01]  /*148b0*/  R2UR UR4, R2 ;  /* 0x00000000020472ca */ /* 0x000fe200000e0000 */
[C---:B------:R-:W-:Y:S01]  /*148c0*/  VIADD R6, R4.reuse, 0x40 ;  /* 0x0000004004067836 */ /* 0x040fe20000000000 */
[----:B------:R-:W-:Y:S01]  /*148d0*/  R2UR UR5, R3 ;  /* 0x00000000030572ca */ /* 0x000fe200000e0000 */
[----:B------:R-:W-:Y:S01]  /*148e0*/  IMAD.MOV.U32 R11, RZ, RZ, -0x3ffffff0 ;  /* 0xc0000010ff0b7424 */ /* 0x000fe200078e00ff */
[----:B------:R-:W-:Y:S01]  /*148f0*/  R2UR UR6, R4 ;  /* 0x00000000040672ca */ /* 0x000fe200000e0000 */
[----:B------:R-:W-:Y:S01]  /*14900*/  IMAD.MOV.U32 R7, RZ, RZ, -0x7fffffe0 ;  /* 0x80000020ff077424 */ /* 0x000fe200078e00ff */
[----:B------:R-:W-:Y:S01]  /*14910*/  R2UR UR7, R5 ;  /* 0x00000000050772ca */ /* 0x000fe200000e0000 */
[----:B------:R-:W-:Y:S01]  /*14920*/  WARPGROUP.ARRIVE ;  /* 0x00000000000079c5 */ /* 0x000fe20000000000 */
[----:B------:R-:W-:Y:S01]  /*14930*/  IADD3 R10, R2, 0x180, RZ ;  /* 0x00000180020a7810 */ /* 0x000fe20007ffe0ff */
[----:B------:R-:W2:Y:S01]  /*14940*/  LDL.LU R12, [R1+0x28] ;  /* 0x00002800010c7983 */ /* 0x000ea20000300800 */
[----:B------:R-:W-:-:S02]  /*14950*/  IMAD.MOV.U32 R3, RZ, RZ, -0x3ffffff0 ;  /* 0xc0000010ff037424 */ /* 0x000fc400078e00ff */
[----:B------:R-:W-:Y:S01]  /*14960*/  IMAD.MOV.U32 R5, RZ, RZ, -0x7fffffe0 ;  /* 0x80000020ff057424 */ /* 0x000fe200078e00ff */
[----:B------:R-:W3:Y:S01]  /*14970*/  LDL.LU R8, [R1+0x44] ;  /* 0x0000440001087983 */ /* 0x000ee20000300800 */
[----:B------:R-:W-:-:S05]  /*14980*/  VIADD R146, R146, 0x1 ;  /* 0x0000000192927836 */ /* 0x000fca0000000000 */
[----:B------:R-:W-:Y:S01]  /*14990*/  HGMMA.64x96x16.F32 R24, gdesc[UR4].tnspB, R24, gsb0 ;  /* 0x41600000041879f0 */ /* 0x000fe20008000818 */
[----:B------:R-:W-:Y:S01]  /*149a0*/  R2UR UR4, R10 ;  /* 0x000000000a0472ca */ /* 0x000fe200000e0000 */
[----:B------:R-:W-:Y:S01]  /*149b0*/  VIADD R10, R2, 0x300 ;  /* 0x00000300020a7836 */ /* 0x000fe20000000000 */
[----:B------:R-:W-:Y:S01]  /*149c0*/  R2UR UR5, R11 ;  /* 0x000000000b0572ca */ /* 0x000fe200000e0000 */
[----:B------:R-:W-:Y:S01]  /*149d0*/  IMAD.MOV.U32 R11, RZ, RZ, -0x3ffffff0 ;  /* 0xc0000010ff0b7424 */ /* 0x000fe200078e00ff */
[----:B------:R-:W-:Y:S01]  /*149e0*/  R2UR UR6, R6 ;  /* 0x00000000060672ca */ /* 0x000fe200000e0000 */
[----:B------:R-:W-:Y:S01]  /*149f0*/  VIADD R6, R4, 0x80 ;  /* 0x0000008004067836 */ /* 0x000fe20000000000 */
[----:B------:R-:W-:Y:S02]  /*14a00*/  R2UR UR7, R7 ;  /* 0x00000000070772ca */ /* 0x000fe400000e0000 */
[----:B------:R-:W-:Y:S02]  /*14a10*/  MOV R7, 0x80000020 ;  /* 0x8000002000077802 */ /* 0x000fe40000000f00 */
[----:B------:R-:W-:Y:S01]  /*14a20*/  ISETP.NE.AND P0, PT, R146, 0x2, PT ;  /* 0x000000029200780c */ /* 0x000fe20003f05270 */
[----:B------:R-:W-:-:S02]  /*14a30*/  WARPGROUP.DEPBAR.LE gsb0, 0x0 ;  /* 0x00008000000079c5 */ /* 0x000fc40000010000 */
[----:B------:R-:W-:-:S06]  /*14a40*/  WARPGROUP.ARRIVE ;  /* 0x00000000000079c5 */ /* 0x000fcc0000000000 */
[----:B------:R-:W-:Y:S01]  /*14a50*/  HGMMA.64x96x16.F32 R24, gdesc[UR4].tnspB, R24, gsb0 ;  /* 0x41600000041879f0 */ /* 0x000fe20008000818 */
[----:B------:R-:W-:Y:S01]  /*14a60*/  R2UR UR4, R10 ;  /* 0x000000000a0472ca */ /* 0x000fe200000e0000 */
[----:B------:R-:W-:Y:S01]  /*14a70*/  VIADD R10, R2, 0x480 ;  /* 0x00000480020a7836 */ /* 0x000fe20000000000 */
[----:B------:R-:W-:Y:S01]  /*14a80*/  R2UR UR5, R11 ;  /* 0x000000000b0572ca */ /* 0x000fe200000e0000 */
[----:B------:R-:W-:Y:S01]  /*14a90*/  IMAD.MOV.U32 R11, RZ, RZ, -0x3ffffff0 ;  /* 0xc0000010ff0b7424 */ /* 0x000fe200078e00ff */
[----:B------:R-:W-:Y:S01]  /*14aa0*/  R2UR UR6, R6 ;  /* 0x00000000060672ca */ /* 0x000fe200000e0000 */
[----:B------:R-:W-:Y:S01]  /*14ab0*/  VIADD R6, R4, 0xc0 ;  /* 0x000000c004067836 */ /* 0x000fe20000000000 */
[----:B------:R-:W-:Y:S01]  /*14ac0*/  R2UR UR7, R7 ;  /* 0x00000000070772ca */ /* 0x000fe200000e0000 */
[----:B------:R-:W-:Y:S01]  /*14ad0*/  IMAD.MOV.U32 R7, RZ, RZ, -0x7fffffe0 ;  /* 0x80000020ff077424 */ /* 0x000fe200078e00ff */
[----:B------:R-:W-:Y:S02]  /*14ae0*/  WARPGROUP.DEPBAR.LE gsb0, 0x0 ;  /* 0x00008000000079c5 */ /* 0x000fe40000010000 */
[----:B------:R-:W-:-:S09]  /*14af0*/  WARPGROUP.ARRIVE ;  /* 0x00000000000079c5 */ /* 0x000fd20000000000 */
[----:B------:R-:W-:Y:S01]  /*14b00*/  HGMMA.64x96x16.F32 R24, gdesc[UR4].tnspB, R24, gsb0 ;  /* 0x41600000041879f0 */ /* 0x000fe20008000818 */
[----:B------:R-:W-:Y:S01]  /*14b10*/  R2UR UR4, R10 ;  /* 0x000000000a0472ca */ /* 0x000fe200000e0000 */
[----:B------:R-:W-:Y:S01]  /*14b20*/  VIADD R10, R2, 0x600 ;  /* 0x00000600020a7836 */ /* 0x000fe20000000000 */
[----:B------:R-:W-:Y:S02]  /*14b30*/  R2UR UR5, R11 ;  /* 0x000000000b0572ca */ /* 0x000fe400000e0000 */
[----:B------:R-:W-:Y:S01]  /*14b40*/  R2UR UR6, R6 ;  /* 0x00000000060672ca */ /* 0x000fe200000e0000 */
[----:B------:R-:W-:Y:S01]  /*14b50*/  VIADD R6, R4, 0x100 ;  /* 0x0000010004067836 */ /* 0x000fe20000000000 */
[----:B------:R-:W-:Y:S01]  /*14b60*/  R2UR UR7, R7 ;  /* 0x00000000070772ca */ /* 0x000fe200000e0000 */
[----:B------:R-:W-:Y:S01]  /*14b70*/  IMAD.MOV.U32 R7, RZ, RZ, -0x7fffffe0 ;  /* 0x80000020ff077424 */ /* 0x000fe200078e00ff */
[----:B------:R-:W-:Y:S01]  /*14b80*/  MOV R11, 0xc0000010 ;  /* 0xc0000010000b7802 */ /* 0x000fe20000000f00 */
[----:B01----:R-:W0:Y:S02]  /*14b90*/  SHFL.BFLY PT, R0, R13, 0x2, 0x1f ;  /* 0x0c401f000d007f89 */ /* 0x003e2400000e0000 */
[----:B0-----:R-:W-:Y:S01]  /*14ba0*/  FADD.FTZ R0, R0, R13 ;  /* 0x0000000d00007221 */ /* 0x001fe20000010000 */
        /* <DEDUP_REMOVED lines=16> */
[----:B------:R-:W-:Y:S01]  /*14cb0*/  R2UR UR5, R11 ;  /* 0x000000000b0572ca */ /* 0x000fe200000e0000 */
[----:B------:R-:W-:Y:S01]  /*14cc0*/  IMAD.MOV.U32 R11, RZ, RZ, -0x3ffffff0 ;  /* 0xc0000010ff0b7424 */ /* 0x000fe200078e00ff */
[----:B------:R-:W-:Y:S02]  /*14cd0*/  R2UR UR6, R6 ;  /* 0x00000000060672ca */ /* 0x000fe400000e0000 */
[----:B------:R-:W-:Y:S01]  /*14ce0*/  R2UR UR7, R7 ;  /* 0x00000000070772ca */ /* 0x000fe200000e0000 */
[----:B------:R-:W-:Y:S01]  /*14cf0*/  IMAD.MOV.U32 R7, RZ, RZ, -0x7fffffe0 ;  /* 0x80000020ff077424 */ /* 0x000fe200078e00ff */
[----:B------:R-:W-:Y:S01]  /*14d00*/  IADD3 R6, R4, 0x180, RZ ;  /* 0x0000018004067810 */ /* 0x000fe20007ffe0ff */
[----:B------:R-:W-:-:S02]  /*14d10*/  WARPGROUP.DEPBAR.LE gsb0, 0x0 ;  /* 0x00008000000079c5 */ /* 0x000fc40000010000 */
[----:B------:R-:W-:-:S08]  /*14d20*/  WARPGROUP.ARRIVE ;  /* 0x00000000000079c5 */ /* 0x000fd00000000000 */
        /* <DEDUP_REMOVED lines=9> */
[----:B------:R-:W-:Y:S01]  /*14dc0*/  IADD3 R2, R2, 0xc00, RZ ;  /* 0x00000c0002027810 */ /* 0x000fe20007ffe0ff */
[----:B------:R-:W-:Y:S01]  /*14dd0*/  VIADD R4, R4, 0x200 ;  /* 0x0000020004047836 */ /* 0x000fe20000000000 */
[----:B------:R-:W-:-:S02]  /*14de0*/  WARPGROUP.DEPBAR.LE gsb0, 0x0 ;  /* 0x00008000000079c5 */ /* 0x000fc40000010000 */
[----:B------:R-:W-:-:S07]  /*14df0*/  WARPGROUP.ARRIVE ;  /* 0x00000000000079c5 */ /* 0x000fce0000000000 */
[----:B------:R-:W-:Y:S01]  /*14e00*/  HGMMA.64x96x16.F32 R24, gdesc[UR4].tnspB, R24, gsb0 ;  /* 0x41600000041879f0 */ /* 0x000fe20008000818 */
[----:B------:R-:W-:Y:S02]  /*14e10*/  R2UR UR4, R10 ;  /* 0x000000000a0472ca */ /* 0x000fe400000e0000 */
[----:B------:R-:W-:Y:S02]  /*14e20*/  R2UR UR5, R11 ;  /* 0x000000000b0572ca */ /* 0x000fe400000e0000 */
[----:B------:R-:W-:Y:S02]  /*14e30*/  R2UR UR6, R6 ;  /* 0x00000000060672ca */ /* 0x000fe400000e0000 */
[----:B------:R-:W-:Y:S01]  /*14e40*/  R2UR UR7, R7 ;  /* 0x00000000070772ca */ /* 0x000fe200000e0000 */
[----:B------:R-:W-:Y:S02]  /*14e50*/  WARPGROUP.DEPBAR.LE gsb0, 0x0 ;  /* 0x00008000000079c5 */ /* 0x000fe40000010000 */
[----:B------:R-:W-:-:S10]  /*14e60*/  WARPGROUP.ARRIVE ;  /* 0x00000000000079c5 */ /* 0x000fd40000000000 */
[----:B------:R-:W-:Y:S01]  /*14e70*/  HGMMA.64x96x16.F32 R24, gdesc[UR4].tnspB, R24, gsb0 ;  /* 0x41600000041879f0 */ /* 0x000fe20008000818 */
[----:B------:R-:W-:Y:S02]  /*14e80*/  R2UR UR4, R2 ;  /* 0x00000000020472ca */ /* 0x000fe400000e0000 */
[----:B--2---:R-:W0:Y:S01]  /*14e90*/  SHFL.BFLY PT, R2, R12, 0x2, 0x1f ;  /* 0x0c401f000c027f89 */ /* 0x004e2200000e0000 */
[----:B------:R-:W-:Y:S02]  /*14ea0*/  R2UR UR5, R3 ;  /* 0x00000000030572ca */ /* 0x000fe400000e0000 */
[----:B------:R-:W-:Y:S01]  /*14eb0*/  R2UR UR7, R5 ;  /* 0x00000000050772ca */ /* 0x000fe200000e0000 */
[----:B------:R-:W1:Y:S01]  /*14ec0*/  SHFL.BFLY PT, R3, R0, 0x1, 0x1f ;  /* 0x0c201f0000037f89 */ /* 0x000e6200000e0000 */
[----:B------:R-:W-:Y:S01]  /*14ed0*/  R2UR UR6, R4 ;  /* 0x00000000040672ca */ /* 0x000fe200000e0000 */
[----:B------:R-:W-:Y:S02]  /*14ee0*/  IMAD.MOV.U32 R4, RZ, RZ, RZ ;  /* 0x000000ffff047224 */ /* 0x000fe400078e00ff */
[----:B0-----:R-:W-:Y:S01]  /*14ef0*/  FADD.FTZ R2, R2, R12 ;  /* 0x0000000c02027221 */ /* 0x001fe20000010000 */
[----:B-1----:R-:W-:-:S04]  /*14f00*/  FADD.FTZ R10, R0, R3 ;  /* 0x00000003000a7221 */ /* 0x002fc80000010000 */
[----:B------:R-:W0:Y:S01]  /*14f10*/  SHFL.BFLY PT, R5, R2, 0x1, 0x1f ;  /* 0x0c201f0002057f89 */ /* 0x000e2200000e0000 */
[----:B------:R-:W-:Y:S02]  /*14f20*/  SEL R0, RZ, 0x1, P0 ;  /* 0x00000001ff007807 */ /* 0x000fe40000000000 */
[----:B------:R-:W-:Y:S02]  /*14f30*/  FSETP.NE.FTZ.AND P2, PT, R10, RZ, PT ;  /* 0x000000ff0a00720b */ /* 0x000fe40003f55000 */
[----:B---3--:R-:W-:-:S11]  /*14f40*/  LOP3.LUT R8, R8, R0, RZ, 0x3c, !PT ;  /* 0x0000000008087212 */ /* 0x008fd600078e3cff */
[----:B------:R-:W-:Y:S01]  /*14f50*/  @P2 MUFU.RCP R4, R10 ;  /* 0x0000000a00042308 */ /* 0x000fe20000001000 */
[----:B0-----:R-:W-:-:S07]  /*14f60*/  FADD.FTZ R11, R2, R5 ;  /* 0x00000005020b7221 */ /* 0x001fce0000010000 */
[----:B------:R0:W1:Y:S01]  /*14f70*/  @P2 MUFU.LG2 R5, R10 ;  /* 0x0000000a00052308 */ /* 0x0000620000000c00 */
[----:B------:R-:W-:Y:S01]  /*14f80*/  FSETP.NE.FTZ.AND P3, PT, R11, RZ, PT ;  /* 0x000000ff0b00720b */ /* 0x000fe20003f75000 */
[----:B0-----:R-:W2:Y:S01]  /*14f90*/  LDL.LU R10, [R1+0x78] ;  /* 0x00007800010a7983 */ /* 0x001ea20000300800 */
[----:B------:R-:W-:Y:S02]  /*14fa0*/  WARPGROUP.DEPBAR.LE gsb0, 0x0 ;  /* 0x00008000000079c5 */ /* 0x000fe40000010000 */
[----:B------:R-:W-:-:S09]  /*14fb0*/  WARPGROUP.ARRIVE ;  /* 0x00000000000079c5 */ /* 0x000fd20000000000 */
[----:B------:R-:W0:Y:S01]  /*14fc0*/  @P3 MUFU.LG2 R7, R11 ;  /* 0x0000000b00073308 */ /* 0x000e220000000c00 */
[----:B------:R-:W-:Y:S01]  /*14fd0*/  HGMMA.64x96x16.F32 R24, gdesc[UR4].tnspB, R24, gsb0 ;  /* 0x41600000041879f0 */ /* 0x000fe20008000818 */
[----:B------:R3:W-:Y:S02]  /*14fe0*/  STL [R1+0x44], R8 ;  /* 0x0000440801007387 */ /* 0x0007e40000100800 */
[----:B---3--:R-:W-:-:S06]  /*14ff0*/  IMAD.MOV.U32 R8, RZ, RZ, RZ ;  /* 0x000000ffff087224 */ /* 0x008fcc00078e00ff */
[----:B------:R-:W3:Y:S01]  /*15000*/  @P3 MUFU.RCP R8, R11 ;  /* 0x0000000b00083308 */ /* 0x000ee20000001000 */
[----:B------:R-:W-:Y:S02]  /*15010*/  @!P1 VIADD R9, R9, 0x31c60 ;  /* 0x00031c6009099836 */ /* 0x000fe40000000000 */
[----:B------:R-:W-:Y:S01]  /*15020*/  @P2 FMUL.FTZ R3, R15, 0.69314718246459960938 ;  /* 0x3f3172180f032820 */ /* 0x000fe20000410000 */
[----:B-1----:R-:W-:Y:S01]  /*15030*/  @P2 FMUL.FTZ R6, R5, 0.69314718246459960938 ;  /* 0x3f31721805062820 */ /* 0x002fe20000410000 */
[----:B------:R-:W-:Y:S01]  /*15040*/  @P3 FMUL.FTZ R12, R15, 0.69314718246459960938 ;  /* 0x3f3172180f0c3820 */ /* 0x000fe20000410000 */
[----:B0-----:R-:W-:Y:S01]  /*15050*/  @P3 FMUL.FTZ R7, R7, 0.69314718246459960938 ;  /* 0x3f31721807073820 */ /* 0x001fe20000410000 */
[----:B------:R-:W-:Y:S01]  /*15060*/  MOV R0, 0xff800000 ;  /* 0xff80000000007802 */ /* 0x000fe20000000f00 */
[----:B------:R-:W-:Y:S01]  /*15070*/  IMAD.MOV.U32 R2, RZ, RZ, -0x800000 ;  /* 0xff800000ff027424 */ /* 0x000fe200078e00ff */
[----:B------:R-:W-:Y:S01]  /*15080*/  @!P1 PRMT R9, RZ, 0x654, R9 ;  /* 0x00000654ff099816 */ /* 0x000fe20000000009 */
[----:B------:R-:W-:Y:S01]  /*15090*/  @P2 FFMA.FTZ R0, R3, R14, R6 ;  /* 0x0000000e03002223 */ /* 0x000fe20000010006 */
[----:B------:R-:W-:Y:S01]  /*150a0*/  @P3 FFMA.FTZ R2, R12, R74, R7 ;  /* 0x0000004a0c023223 */ /* 0x000fe20000010007 */
[----:B------:R-:W-:Y:S01]  /*150b0*/  SEL R146, R146, RZ, P0 ;  /* 0x000000ff92927207 */ /* 0x000fe20000000000 */
[----:B------:R-:W-:-:S02]  /*150c0*/  WARPGROUP.DEPBAR.LE gsb0, 0x0 ;  /* 0x00008000000079c5 */ /* 0x000fc40000010000 */
        /* <DEDUP_REMOVED lines=14> */
[----:B---3--:R-:W-:Y:S01]  /*151b0*/  FMUL.FTZ R80, R27, R8 ;  /* 0x000000081b507220 */ /* 0x008fe20000410000 */
        /* <DEDUP_REMOVED lines=8> */
[----:B------:R-:W-:Y:S01]  /*15240*/  FMUL.FTZ R27, R46, R8 ;  /* 0x000000082e1b7220 */ /* 0x000fe20000410000 */
[----:B------:R0:W-:Y:S01]  /*15250*/  @!P1 SYNCS.ARRIVE.TRANS64.RED.A1T0 RZ, [R9+URZ], RZ ;  /* 0x000000ff09ff99a7 */ /* 0x0001e2000810043f */
        /* <DEDUP_REMOVED lines=12> */
[----:B------:R-:W-:Y:S01]  /*15320*/  PLOP3.LUT P1, PT, PT, PT, PT, 0x8, 0x0 ;  /* 0x000000000000781c */ /* 0x000fe20003f2e170 */
        /* <DEDUP_REMOVED lines=12> */
[----:B--2---:R-:W-:-:S05]  /*153f0*/  VIADD R10, R10, 0x1 ;  /* 0x000000010a0a7836 */ /* 0x004fca0000000000 */
[----:B------:R0:W-:Y:S02]  /*15400*/  STL [R1+0x78], R10 ;  /* 0x0000780a01007387 */ /* 0x0001e40000100800 */
.L_x_373:
[----:B------:R-:W2:Y:S01]  /*15410*/  LDL R66, [R1+0x70] ;  /* 0x0000700001427983 */ /* 0x000ea20000100800 */
[----:B------:R-:W-:Y:S05]  /*15420*/  WARPSYNC.ALL ;  /* 0x0000000000007948 */ /* 0x000fea0003800000 */
[----:B------:R-:W1:Y:S01]  /*15430*/  S2UR UR5, SR_CgaCtaId ;  /* 0x00000000000579c3 */ /* 0x000e620000008800 */
[----:B------:R-:W-:Y:S01]  /*15440*/  UMOV UR4, 0x400 ;  /* 0x0000040000047882 */ /* 0x000fe20000000000 */
[----:B------:R-:W-:Y:S01]  /*15450*/  BSSY B0, `(.L_x_435) ;  /* 0x000017f000007945 */ /* 0x000fe20003800000 */
[----:B-1----:R-:W-:-:S06]  /*15460*/  ULEA UR4, UR5, UR4, 0x18 ;  /* 0x0000000405047291 */ /* 0x002fcc000f8ec03f */
[----:B------:R-:W-:Y:S01]  /*15470*/  IMAD.U32 R18, RZ, RZ, UR4 ;  /* 0x00000004ff127e24 */ /* 0x000fe2000f8e00ff */
[----:B------:R-:W-:Y:S06]  /*15480*/  BAR.SYNC.DEFER_BLOCKING 0x5, 0x1a0 ;  /* 0x0146800000007b1d */ /* 0x000fec0000010000 */
[----:B------:R1:W3:Y:S02]  /*15490*/  LDS.128 R108, [R18+0x31cd0] ;  /* 0x031cd000126c7984 */ /* 0x0002e40000000c00 */
[----:B------:R-:W-:Y:S06]  /*154a0*/  BAR.ARV 0x4, 0x1a0 ;  /* 0x0106800000007b1d */ /* 0x000fec0000002000 */
[----:B--2---:R-:W-:Y:S01]  /*154b0*/  SHF.R.S32.HI R30, RZ, 0x1f, R66 ;  /* 0x0000001fff1e7819 */ /* 0x004fe20000011442 */
[----:B------:R-:W-:-:S03]  /*154c0*/  IMAD.SHL.U32 R50, R66, 0x4, RZ ;  /* 0x0000000442327824 */ /* 0x000fc600078e00ff */
[----:B------:R-:W-:Y:S01]  /*154d0*/  SHF.L.U64.HI R31, R66, 0x2, R30 ;  /* 0x00000002421f7819 */ /* 0x000fe2000001021e */
[----:B-1-3--:R-:W-:Y:S06]  /*154e0*/  @P1 BRA `(.L_x_436) ;  /* 0x0000000c00e01947 */ /* 0x00afec0003800000 */
[----:B------:R-:W2:Y:S01]  /*154f0*/  LDL R4, [R1+0x98] ;  /* 0x0000980001047983 */ /* 0x000ea20000100800 */
[----:B------:R-:W1:Y:S01]  /*15500*/  S2R R5, SR_SWINHI ;  /* 0x0000000000057919 */ /* 0x000e620000002f00 */
[----:B------:R-:W-:Y:S05]  /*15510*/  WARPSYNC.ALL ;  /* 0x0000000000007948 */ /* 0x000fea0003800000 */
[----:B------:R-:W-:Y:S01]  /*15520*/  F2FP.F16.F32.PACK_AB R6, R77, R6 ;  /* 0x000000064d06723e */ /* 0x000fe200000000ff */
[----:B------:R-:W-:Y:S01]  /*15530*/  ULDC.64 UR4, c[0x0][0xbd8] ;  /* 0x0002f60000047ab9 */ /* 0x000fe20000000a00 */
[----:B------:R-:W3:Y:S01]  /*15540*/  LDL R70, [R1+0x74] ;  /* 0x0000740001467983 */ /* 0x000ee20000100800 */
[----:B------:R-:W-:-:S02]  /*15550*/  MOV R20, R18 ;  /* 0x0000001200147202 */ /* 0x000fc40000000f00 */
[----:B-1----:R-:W-:Y:S02]  /*15560*/  MOV R21, R5 ;  /* 0x0000000500157202 */ /* 0x002fe40000000f00 */
[----:B------:R-:W-:Y:S01]  /*15570*/  F2FP.F16.F32.PACK_AB R27, R64, R27 ;  /* 0x0000001b401b723e */ /* 0x000fe200000000ff */
[----:B------:R-:W-:Y:S01]  /*15580*/  BAR.SYNC.DEFER_BLOCKING 0x1, 0x180 ;  /* 0x0046000000007b1d */ /* 0x000fe20000010000 */
[----:B--2---:R-:W-:-:S03]  /*15590*/  IMAD.WIDE R4, R4, 0x2, R20 ;  /* 0x0000000204047825 */ /* 0x004fc600078e0214 */
[----:B------:R-:W-:-:S04]  /*155a0*/  IADD3 R59, P4, R4, 0x20, RZ ;  /* 0x00000020043b7810 */ /* 0x000fc80007f9e0ff */
[----:B------:R-:W-:Y:S02]  /*155b0*/  LOP3.LUT R8, R59, 0x180, RZ, 0xc0, !PT ;  /* 0x000001803b087812 */ /* 0x000fe400078ec0ff */
[----:B------:R-:W-:Y:S02]  /*155c0*/  IADD3 R63, P3, R4, 0x3000, RZ ;  /* 0x00003000043f7810 */ /* 0x000fe40007f7e0ff */
[----:B------:R-:W-:Y:S02]  /*155d0*/  SHF.R.U64 R8, R8, 0x3, RZ ;  /* 0x0000000308087819 */ /* 0x000fe400000012ff */
[C---:B------:R-:W-:Y:S02]  /*155e0*/  IADD3 R67, P2, R4.reuse, 0x3020, RZ ;  /* 0x0000302004437810 */ /* 0x040fe40007f5e0ff */
[C---:B0-----:R-:W-:Y:S02]  /*155f0*/  LOP3.LUT R9, R4.reuse, 0x180, RZ, 0xc0, !PT ;  /* 0x0000018004097812 */ /* 0x041fe400078ec0ff */
[----:B------:R-:W-:-:S02]  /*15600*/  IADD3 R71, P1, R4, 0x6000, RZ ;  /* 0x0000600004477810 */ /* 0x000fc40007f3e0ff */
[----:B------:R-:W-:Y:S02]  /*15610*/  IADD3 R62, P0, R4, 0x6020, RZ ;  /* 0x00006020043e7810 */ /* 0x000fe40007f1e0ff */
[----:B------:R-:W-:Y:S02]  /*15620*/  LOP3.LUT R12, R8, R59, RZ, 0x3c, !PT ;  /* 0x0000003b080c7212 */ /* 0x000fe400078e3cff */
[----:B------:R-:W-:Y:S02]  /*15630*/  LOP3.LUT R8, R63, 0x180, RZ, 0xc0, !PT ;  /* 0x000001803f087812 */ /* 0x000fe400078ec0ff */
[----:B------:R-:W-:Y:S02]  /*15640*/  LOP3.LUT R10, R67, 0x180, RZ, 0xc0, !PT ;  /* 0x00000180430a7812 */ /* 0x000fe400078ec0ff */
[----:B------:R-:W-:Y:S02]  /*15650*/  SHF.R.U64 R9, R9, 0x3, RZ ;  /* 0x0000000309097819 */ /* 0x000fe400000012ff */
[----:B------:R-:W-:-:S02]  /*15660*/  LOP3.LUT R58, R71, 0x180, RZ, 0xc0, !PT ;  /* 0x00000180473a7812 */ /* 0x000fc400078ec0ff */
[----:B------:R-:W-:Y:S02]  /*15670*/  LOP3.LUT R59, R62, 0x180, RZ, 0xc0, !PT ;  /* 0x000001803e3b7812 */ /* 0x000fe400078ec0ff */
[----:B------:R-:W-:Y:S02]  /*15680*/  SHF.R.U64 R8, R8, 0x3, RZ ;  /* 0x0000000308087819 */ /* 0x000fe400000012ff */
[----:B------:R-:W-:Y:S02]  /*15690*/  SHF.R.U64 R10, R10, 0x3, RZ ;  /* 0x000000030a0a7819 */ /* 0x000fe400000012ff */
[----:B------:R-:W-:Y:S01]  /*156a0*/  LOP3.LUT R4, R9, R4, RZ, 0x3c, !PT ;  /* 0x0000000409047212 */ /* 0x000fe200078e3cff */
[--C-:B------:R-:W-:Y:S01]  /*156b0*/  IMAD.X R13, RZ, RZ, R5.reuse, P4 ;  /* 0x000000ffff0d7224 */ /* 0x100fe200020e0605 */
[----:B------:R-:W-:Y:S01]  /*156c0*/  SHF.R.U64 R58, R58, 0x3, RZ ;  /* 0x000000033a3a7819 */ /* 0x000fe200000012ff */
[----:B------:R-:W-:Y:S01]  /*156d0*/  IMAD.X R25, RZ, RZ, R5, P2 ;  /* 0x000000ffff197224 */ /* 0x000fe200010e0605 */
[----:B------:R-:W-:-:S02]  /*156e0*/  SHF.R.U64 R59, R59, 0x3, RZ ;  /* 0x000000033b3b7819 */ /* 0x000fc400000012ff */
[----:B------:R-:W-:Y:S02]  /*156f0*/  IADD3.X R15, RZ, R5, RZ, P3, !PT ;  /* 0x00000005ff0f7210 */ /* 0x000fe40001ffe4ff */
[----:B------:R-:W-:Y:S02]  /*15700*/  LOP3.LUT R14, R8, R63, RZ, 0x3c, !PT ;  /* 0x0000003f080e7212 */ /* 0x000fe400078e3cff */
[----:B------:R-:W-:Y:S01]  /*15710*/  LOP3.LUT R24, R10, R67, RZ, 0x3c, !PT ;  /* 0x000000430a187212 */ /* 0x000fe200078e3cff */
[--C-:B------:R-:W-:Y:S01]  /*15720*/  IMAD.X R9, RZ, RZ, R5.reuse, P1 ;  /* 0x000000ffff097224 */ /* 0x100fe200008e0605 */
[----:B------:R-:W-:Y:S01]  /*15730*/  MOV R63, R4 ;  /* 0x00000004003f7202 */ /* 0x000fe20000000f00 */
[----:B------:R-:W-:Y:S01]  /*15740*/  IMAD.X R11, RZ, RZ, R5, P0 ;  /* 0x000000ffff0b7224 */ /* 0x000fe200000e0605 */
[----:B------:R-:W-:Y:S02]  /*15750*/  F2FP.F16.F32.PACK_AB R4, R76, R7 ;  /* 0x000000074c04723e */ /* 0x000fe400000000ff */
[----:B------:R-:W-:-:S02]  /*15760*/  LOP3.LUT R8, R58, R71, RZ, 0x3c, !PT ;  /* 0x000000473a087212 */ /* 0x000fc400078e3cff */
[----:B------:R-:W-:Y:S02]  /*15770*/  LOP3.LUT R10, R59, R62, RZ, 0x3c, !PT ;  /* 0x0000003e3b0a7212 */ /* 0x000fe400078e3cff */
[----:B------:R-:W-:Y:S02]  /*15780*/  F2FP.F16.F32.PACK_AB R5, R80, R79 ;  /* 0x0000004f5005723e */ /* 0x000fe400000000ff */
[----:B------:R-:W-:Y:S02]  /*15790*/  F2FP.F16.F32.PACK_AB R7, R82, R69 ;  /* 0x000000455207723e */ /* 0x000fe400000000ff */
[----:B------:R-:W-:Y:S02]  /*157a0*/  MOV R62, R12 ;  /* 0x0000000c003e7202 */ /* 0x000fe40000000f00 */
[----:B------:R-:W-:Y:S02]  /*157b0*/  MOV R59, R14 ;  /* 0x0000000e003b7202 */ /* 0x000fe40000000f00 */
[----:B------:R-:W-:-:S02]  /*157c0*/  MOV R58, R24 ;  /* 0x00000018003a7202 */ /* 0x000fc40000000f00 */
[----:B------:R-:W-:Y:S02]  /*157d0*/  F2FP.F16.F32.PACK_AB R12, R75, R72 ;  /* 0x000000484b0c723e */ /* 0x000fe400000000ff */
[----:B------:R-:W-:Y:S02]  /*157e0*/  F2FP.F16.F32.PACK_AB R13, R68, R61 ;  /* 0x0000003d440d723e */ /* 0x000fe400000000ff */
[----:B------:R-:W-:Y:S02]  /*157f0*/  F2FP.F16.F32.PACK_AB R14, R74, R3 ;  /* 0x000000034a0e723e */ /* 0x000fe400000000ff */
[----:B------:R-:W-:Y:S02]  /*15800*/  F2FP.F16.F32.PACK_AB R15, R78, R57 ;  /* 0x000000394e0f723e */ /* 0x000fe400000000ff */
[----:B------:R-:W-:Y:S02]  /*15810*/  F2FP.F16.F32.PACK_AB R25, R65, R26 ;  /* 0x0000001a4119723e */ /* 0x000fe400000000ff */
[----:B------:R-:W-:-:S02]  /*15820*/  F2FP.F16.F32.PACK_AB R24, R73, R28 ;  /* 0x0000001c4918723e */ /* 0x000fc400000000ff */
[----:B------:R-:W-:Y:S01]  /*15830*/  F2FP.F16.F32.PACK_AB R26, R44, R29 ;  /* 0x0000001d2c1a723e */ /* 0x000fe200000000ff */
[----:B------:R0:W-:Y:S01]  /*15840*/  STSM.16.M88.4 [R63], R4 ;  /* 0x000000043f007844 */ /* 0x0001e20000000200 */
[----:B------:R-:W-:Y:S02]  /*15850*/  MOV R28, R8 ;  /* 0x00000008001c7202 */ /* 0x000fe40000000f00 */
[----:B------:R-:W-:Y:S01]  /*15860*/  MOV R3, R10 ;  /* 0x0000000a00037202 */ /* 0x000fe20000000f00 */
[----:B------:R1:W-:Y:S01]  /*15870*/  STSM.16.M88.4 [R62], R12 ;  /* 0x0000000c3e007844 */ /* 0x0003e20000000200 */
[----:B------:R-:W-:Y:S02]  /*15880*/  F2FP.F16.F32.PACK_AB R8, R49, R36 ;  /* 0x000000243108723e */ /* 0x000fe400000000ff */
[----:B------:R-:W-:Y:S01]  /*15890*/  F2FP.F16.F32.PACK_AB R9, R54, R43 ;  /* 0x0000002b3609723e */ /* 0x000fe200000000ff */
[----:B------:R2:W-:Y:S01]  /*158a0*/  STSM.16.M88.4 [R59], R24 ;  /* 0x000000183b007844 */ /* 0x0005e20000000200 */
[----:B------:R-:W-:-:S02]  /*158b0*/  F2FP.F16.F32.PACK_AB R10, R52, R37 ;  /* 0x00000025340a723e */ /* 0x000fc400000000ff */
[----:B------:R-:W-:Y:S02]  /*158c0*/  F2FP.F16.F32.PACK_AB R11, R51, R42 ;  /* 0x0000002a330b723e */ /* 0x000fe400000000ff */
[----:B------:R-:W-:Y:S02]  /*158d0*/  ISETP.NE.U32.AND P0, PT, RZ, UR4, PT ;  /* 0x00000004ff007c0c */ /* 0x000fe4000bf05070 */
[----:B0-----:R-:W-:Y:S02]  /*158e0*/  F2FP.F16.F32.PACK_AB R4, R45, R32 ;  /* 0x000000202d04723e */ /* 0x001fe400000000ff */
[----:B------:R-:W-:Y:S02]  /*158f0*/  F2FP.F16.F32.PACK_AB R5, R60, R47 ;  /* 0x0000002f3c05723e */ /* 0x000fe400000000ff */
[----:B------:R-:W-:Y:S02]  /*15900*/  F2FP.F16.F32.PACK_AB R6, R48, R33 ;  /* 0x000000213006723e */ /* 0x000fe400000000ff */
[----:B------:R-:W-:-:S02]  /*15910*/  F2FP.F16.F32.PACK_AB R7, R55, R46 ;  /* 0x0000002e3707723e */ /* 0x000fc400000000ff */
[----:B-1----:R-:W-:Y:S02]  /*15920*/  F2FP.F16.F32.PACK_AB R12, R53, R40 ;  /* 0x00000028350c723e */ /* 0x002fe400000000ff */
[----:B------:R-:W-:Y:S02]  /*15930*/  F2FP.F16.F32.PACK_AB R13, R39, R34 ;  /* 0x00000022270d723e */ /* 0x000fe400000000ff */
[----:B------:R-:W-:Y:S02]  /*15940*/  F2FP.F16.F32.PACK_AB R14, R56, R41 ;  /* 0x00000029380e723e */ /* 0x000fe400000000ff */
[----:B------:R-:W-:Y:S02]  /*15950*/  F2FP.F16.F32.PACK_AB R15, R38, R35 ;  /* 0x00000023260f723e */ /* 0x000fe400000000ff */
[----:B--2---:R-:W-:Y:S01]  /*15960*/  IADD3 R24, P1, R50, UR4, RZ ;  /* 0x0000000432187c10 */ /* 0x004fe2000ff3e0ff */
[----:B------:R0:W-:Y:S01]  /*15970*/  STSM.16.M88.4 [R58], R4 ;  /* 0x000000043a007844 */ /* 0x0001e20000000200 */
[----:B------:R-:W-:-:S02]  /*15980*/  ISETP.NE.AND.EX P0, PT, RZ, UR5, PT, P0 ;  /* 0x00000005ff007c0c */ /* 0x000fc4000bf05300 */
[----:B------:R-:W-:Y:S01]  /*15990*/  IADD3.X R25, R31, UR5, RZ, P1, !PT ;  /* 0x000000051f197c10 */ /* 0x000fe20008ffe4ff */
[----:B------:R0:W-:Y:S01]  /*159a0*/  STSM.16.M88.4 [R28], R8 ;  /* 0x000000081c007844 */ /* 0x0001e20000000200 */
[----:B------:R-:W-:-:S03]  /*159b0*/  ULDC.64 UR4, c[0x0][0xbe0] ;  /* 0x0002f80000047ab9 */ /* 0x000fc60000000a00 */
[----:B------:R0:W-:Y:S01]  /*159c0*/  STSM.16.M88.4 [R3], R12 ;  /* 0x0000000c03007844 */ /* 0x0001e20000000200 */
[----:B------:R-:W-:Y:S01]  /*159d0*/  BAR.SYNC.DEFER_BLOCKING 0x1, 0x180 ;  /* 0x0046000000007b1d */ /* 0x000fe20000010000 */
[----:B------:R-:W-:-:S04]  /*159e0*/  ISETP.NE.U32.AND P1, PT, RZ, UR4, PT ;  /* 0x00000004ff007c0c */ /* 0x000fc8000bf25070 */
[----:B------:R-:W-:Y:S01]  /*159f0*/  ISETP.NE.AND.EX P1, PT, RZ, UR5, PT, P1 ;  /* 0x00000005ff007c0c */ /* 0x000fe2000bf25310 */
[----:B------:R-:W-:-:S12]  /*15a00*/  IMAD.MOV.U32 R41, RZ, RZ, RZ ;  /* 0x000000ffff297224 */ /* 0x000fd800078e00ff */
[----:B------:R-:W-:Y:S01]  /*15a10*/  @P1 IADD3 R50, P2, R50, UR4, RZ ;  /* 0x0000000432321c10 */ /* 0x000fe2000ff5e0ff */
[----:B------:R-:W-:Y:S02]  /*15a20*/  ULDC UR4, c[0x0][0xa88] ;  /* 0x0002a20000047ab9 */ /* 0x000fe40000000800 */
[----:B------:R-:W-:Y:S01]  /*15a30*/  IMAD.U32 R40, RZ, RZ, UR4 ;  /* 0x00000004ff287e24 */ /* 0x000fe2000f8e00ff */
[----:B------:R-:W-:Y:S01]  /*15a40*/  @P1 IADD3.X R51, R31, UR5, RZ, P2, !PT ;  /* 0x000000051f331c10 */ /* 0x000fe200097fe4ff */
[----:B------:R-:W2:Y:S04]  /*15a50*/  @P0 LDG.E R41, desc[UR60][R24.64] ;  /* 0x0000003c18290981 */ /* 0x000ea8000c1e1900 */
[----:B------:R0:W5:Y:S01]  /*15a60*/  @P1 LDG.E R40, desc[UR60][R50.64] ;  /* 0x0000003c32281981 */ /* 0x000162000c1e1900 */
[----:B---3--:R-:W-:-:S02]  /*15a70*/  SHF.R.S32.HI R43, RZ, 0x1f, R70 ;  /* 0x0000001fff2b7819 */ /* 0x008fc40000011446 */
[----:B--2---:R-:W-:Y:S01]  /*15a80*/  SHF.R.S32.HI R42, RZ, 0x1f, R41 ;  /* 0x0000001fff2a7819 */ /* 0x004fe20000011429 */
[----:B0-----:R-:W-:Y:S06]  /*15a90*/  @P1 BRA `(.L_x_437) ;  /* 0x0000000000101947 */ /* 0x001fec0003800000 */
[----:B------:R-:W-:Y:S05]  /*15aa0*/  @!P0 BRA `(.L_x_437) ;  /* 0x00000000000c8947 */ /* 0x000fea0003800000 */
[----:B------:R-:W2:Y:S04]  /*15ab0*/  LDG.E R3, desc[UR60][R24.64] ;  /* 0x0000003c18037981 */ /* 0x000ea8000c1e1900 */
[----:B-----5:R-:W2:Y:S02]  /*15ac0*/  LDG.E R40, desc[UR60][R24.64+0x4] ;  /* 0x0000043c18287981 */ /* 0x020ea4000c1e1900 */
[----:B--2---:R-:W-:-:S07]  /*15ad0*/  IMAD.IADD R40, R40, 0x1, -R3 ;  /* 0x0000000128287824 */ /* 0x004fce00078e0a03 */
.L_x_437:
[----:B------:R-:W2:Y:S01]  /*15ae0*/  LDL.64 R4, [R1+0x68] ;  /* 0x0000680001047983 */ /* 0x000ea20000100a00 */
[----:B------:R-:W-:-:S03]  /*15af0*/  ULDC.64 UR4, c[0x0][0xb70] ;  /* 0x0002dc0000047ab9 */ /* 0x000fc60000000a00 */
[----:B------:R-:W3:Y:S04]  /*15b00*/  LDL.64 R48, [R1+0x68] ;  /* 0x0000680001307983 */ /* 0x000ee80000100a00 */
[----:B------:R-:W4:Y:S04]  /*15b10*/  LDL R8, [R1+0x94] ;  /* 0x0000940001087983 */ /* 0x000f280000100800 */
[----:B------:R-:W4:Y:S04]  /*15b20*/  LDL.LU R47, [R1+0x7c] ;  /* 0x00007c00012f7983 */ /* 0x000f280000300800 */
[----:B------:R-:W4:Y:S01]  /*15b30*/  LDL R46, [R1+0x5c] ;  /* 0x00005c00012e7983 */ /* 0x000f220000100800 */
[----:B------:R-:W0:Y:S01]  /*15b40*/  S2R R10, SR_TID.X ;  /* 0x00000000000a7919 */ /* 0x000e220000002100 */
[----:B------:R-:W-:Y:S01]  /*15b50*/  IMAD R6, R43, UR4, RZ ;  /* 0x000000042b067c24 */ /* 0x000fe2000f8e02ff */
[----:B------:R-:W-:-:S03]  /*15b60*/  SEL R44, R30, RZ, !P0 ;  /* 0x000000ff1e2c7207 */ /* 0x000fc60004000000 */
[----:B------:R-:W-:Y:S01]  /*15b70*/  IMAD R7, R70, UR5, R6 ;  /* 0x0000000546077c24 */ /* 0x000fe2000f8e0206 */
[----:B------:R-:W-:Y:S01]  /*15b80*/  SEL R45, R66, RZ, !P0 ;  /* 0x000000ff422d7207 */ /* 0x000fe20004000000 */
[----:B0-----:R-:W-:-:S05]  /*15b90*/  VIADD R11, R10, 0xffffff80 ;  /* 0xffffff800a0b7836 */ /* 0x001fca0000000000 */
[----:B------:R-:W-:-:S04]  /*15ba0*/  SHF.R.S32.HI R10, RZ, 0x1f, R11 ;  /* 0x0000001fff0a7819 */ /* 0x000fc8000001140b */
[----:B------:R-:W-:-:S04]  /*15bb0*/  LEA.HI R10, R10, R11, RZ, 0x7 ;  /* 0x0000000b0a0a7211 */ /* 0x000fc800078f38ff */
[----:B------:R-:W-:-:S05]  /*15bc0*/  LOP3.LUT R10, R10, 0xffffff80, RZ, 0xc0, !PT ;  /* 0xffffff800a0a7812 */ /* 0x000fca00078ec0ff */
[----:B------:R-:W-:Y:S01]  /*15bd0*/  IMAD.IADD R10, R11, 0x1, -R10 ;  /* 0x000000010b0a7824 */ /* 0x000fe200078e0a0a */
[----:B------:R-:W-:Y:S01]  /*15be0*/  BSSY B1, `(.L_x_438) ;  /* 0x0000070000017945 */ /* 0x000fe20003800000 */
[----:B--2---:R-:W-:Y:S01]  /*15bf0*/  IMAD.MOV.U32 R5, RZ, RZ, R42 ;  /* 0x000000ffff057224 */ /* 0x004fe200078e002a */
[----:B---3--:R-:W-:Y:S01]  /*15c00*/  MOV R48, R4 ;  /* 0x0000000400307202 */ /* 0x008fe20000000f00 */
[----:B------:R-:W-:-:S04]  /*15c10*/  IMAD.MOV.U32 R4, RZ, RZ, R41 ;  /* 0x000000ffff047224 */ /* 0x000fc800078e0029 */
[----:B------:R-:W-:Y:S01]  /*15c20*/  IMAD.WIDE.U32 R4, R70, UR4, R4 ;  /* 0x0000000446047c25 */ /* 0x000fe2000f8e0004 */
[----:B------:R-:W-:-:S03]  /*15c30*/  ULDC.64 UR4, c[0x0][0xb78] ;  /* 0x0002de0000047ab9 */ /* 0x000fc60000000a00 */
[----:B----4-:R-:W-:Y:S02]  /*15c40*/  IMAD R3, R48, 0x20, R46 ;  /* 0x0000002030037824 */ /* 0x010fe400078e022e */
[----:B------:R-:W-:Y:S02]  /*15c50*/  IMAD.IADD R5, R5, 0x1, R7 ;  /* 0x0000000105057824 */ /* 0x000fe400078e0207 */
[----:B------:R-:W-:-:S04]  /*15c60*/  IMAD.WIDE R20, R3, 0x2, R20 ;  /* 0x0000000203147825 */ /* 0x000fc800078e0214 */
[----:B------:R-:W-:Y:S01]  /*15c70*/  IMAD R3, R44, UR4, RZ ;  /* 0x000000042c037c24 */ /* 0x000fe2000f8e02ff */
[----:B------:R-:W-:Y:S01]  /*15c80*/  IADD3 R9, P2, R20, 0x1800, RZ ;  /* 0x0000180014097810 */ /* 0x000fe20007f5e0ff */
[----:B------:R-:W-:Y:S02]  /*15c90*/  IMAD R7, R47, 0xc0, R8 ;  /* 0x000000c02f077824 */ /* 0x000fe400078e0208 */
[----:B------:R-:W-:Y:S01]  /*15ca0*/  IMAD.WIDE.U32 R4, R45, UR4, R4 ;  /* 0x000000042d047c25 */ /* 0x000fe2000f8e0004 */
[----:B------:R-:W-:-:S03]  /*15cb0*/  LOP3.LUT R8, R9, 0x180, RZ, 0xc0, !PT ;  /* 0x0000018009087812 */ /* 0x000fc600078ec0ff */
[----:B------:R-:W-:Y:S01]  /*15cc0*/  IMAD R6, R45, UR5, R3 ;  /* 0x000000052d067c24 */ /* 0x000fe2000f8e0203 */
[----:B------:R-:W-:Y:S01]  /*15cd0*/  SHF.R.S32.HI R3, RZ, 0x1f, R7 ;  /* 0x0000001fff037819 */ /* 0x000fe20000011407 */
[----:B------:R-:W-:Y:S01]  /*15ce0*/  ULDC.64 UR4, c[0x0][0xb40] ;  /* 0x0002d00000047ab9 */ /* 0x000fe20000000a00 */
[----:B------:R-:W-:Y:S02]  /*15cf0*/  IADD3 R4, P0, R7, R4, RZ ;  /* 0x0000000407047210 */ /* 0x000fe40007f1e0ff */
[----:B------:R-:W-:Y:S02]  /*15d00*/  SHF.R.U64 R8, R8, 0x3, RZ ;  /* 0x0000000308087819 */ /* 0x000fe400000012ff */
[----:B------:R-:W-:Y:S02]  /*15d10*/  IADD3.X R3, R3, R5, R6, P0, !PT ;  /* 0x0000000503037210 */ /* 0x000fe400007fe406 */
[----:B------:R-:W-:Y:S02]  /*15d20*/  LEA R38, P1, R4, UR4, 0x2 ;  /* 0x0000000404267c11 */ /* 0x000fe4000f8210ff */
[----:B------:R-:W-:Y:S01]  /*15d30*/  LOP3.LUT R8, R8, R9, RZ, 0x3c, !PT ;  /* 0x0000000908087212 */ /* 0x000fe200078e3cff */
[----:B------:R-:W-:Y:S01]  /*15d40*/  IMAD.X R9, RZ, RZ, R21, P2 ;  /* 0x000000ffff097224 */ /* 0x000fe200010e0615 */
[----:B------:R-:W-:-:S02]  /*15d50*/  LOP3.LUT P0, RZ, R10, 0x3, RZ, 0xc0, !PT ;  /* 0x000000030aff7812 */ /* 0x000fc4000780c0ff */
[----:B------:R-:W-:Y:S01]  /*15d60*/  LEA.HI.X R39, R4, UR5, R3, 0x2, P1 ;  /* 0x0000000504277c11 */ /* 0x000fe200088f1403 */
[----:B------:R-:W-:Y:S01]  /*15d70*/  ULDC.64 UR4, c[0x0][0xaa0] ;  /* 0x0002a80000047ab9 */ /* 0x000fe20000000a00 */
[C---:B------:R-:W-:Y:S02]  /*15d80*/  IADD3 R13, P5, R20.reuse, 0x3000, RZ ;  /* 0x00003000140d7810 */ /* 0x040fe40007fbe0ff */
[C---:B------:R-:W-:Y:S02]  /*15d90*/  IADD3 R25, P4, R20.reuse, 0x4800, RZ ;  /* 0x0000480014197810 */ /* 0x040fe40007f9e0ff */
[C---:B------:R-:W-:Y:S02]  /*15da0*/  IADD3 R29, P3, R20.reuse, 0x6000, RZ ;  /* 0x00006000141d7810 */ /* 0x040fe40007f7e0ff */
[----:B------:R-:W-:Y:S02]  /*15db0*/  IADD3 R3, R7, 0x8, RZ ;  /* 0x0000000807037810 */ /* 0x000fe40007ffe0ff */
[----:B------:R-:W-:-:S02]  /*15dc0*/  IADD3 R4, P2, R20, 0x7800, RZ ;  /* 0x0000780014047810 */ /* 0x000fc40007f5e0ff */
[-C--:B-----5:R-:W-:Y:S02]  /*15dd0*/  ISETP.GE.OR P1, PT, R7, R40.reuse, P0 ;  /* 0x000000280700720c */ /* 0x0a0fe40000726670 */
[----:B------:R-:W-:Y:S02]  /*15de0*/  LOP3.LUT R12, R13, 0x180, RZ, 0xc0, !PT ;  /* 0x000001800d0c7812 */ /* 0x000fe400078ec0ff */
[----:B------:R-:W-:Y:S02]  /*15df0*/  LOP3.LUT R24, R25, 0x180, RZ, 0xc0, !PT ;  /* 0x0000018019187812 */ /* 0x000fe400078ec0ff */
[----:B------:R-:W-:Y:S02]  /*15e00*/  LOP3.LUT R28, R29, 0x180, RZ, 0xc0, !PT ;  /* 0x000001801d1c7812 */ /* 0x000fe400078ec0ff */
[----:B------:R-:W-:Y:S02]  /*15e10*/  ISETP.GE.OR P0, PT, R3, R40, P0 ;  /* 0x000000280300720c */ /* 0x000fe40000706670 */
[----:B------:R-:W-:-:S02]  /*15e20*/  LOP3.LUT R3, R4, 0x180, RZ, 0xc0, !PT ;  /* 0x0000018004037812 */ /* 0x000fc400078ec0ff */
[----:B------:R-:W-:Y:S02]  /*15e30*/  LOP3.LUT R5, R20, 0x180, RZ, 0xc0, !PT ;  /* 0x0000018014057812 */ /* 0x000fe400078ec0ff */
[----:B------:R-:W-:Y:S02]  /*15e40*/  SHF.R.U64 R12, R12, 0x3, RZ ;  /* 0x000000030c0c7819 */ /* 0x000fe400000012ff */
[----:B------:R-:W-:Y:S02]  /*15e50*/  SHF.R.U64 R24, R24, 0x3, RZ ;  /* 0x0000000318187819 */ /* 0x000fe400000012ff */
[----:B------:R-:W-:Y:S02]  /*15e60*/  SHF.R.U64 R28, R28, 0x3, RZ ;  /* 0x000000031c1c7819 */ /* 0x000fe400000012ff */
[----:B------:R-:W-:Y:S02]  /*15e70*/  SHF.R.U64 R3, R3, 0x3, RZ ;  /* 0x0000000303037819 */ /* 0x000fe400000012ff */
[----:B------:R-:W-:Y:S01]  /*15e80*/  SHF.R.U64 R5, R5, 0x3, RZ ;  /* 0x0000000305057819 */ /* 0x000fe200000012ff */
[--C-:B------:R-:W-:Y:S01]  /*15e90*/  IMAD.X R33, RZ, RZ, R21.reuse, P2 ;  /* 0x000000ffff217224 */ /* 0x100fe200010e0615 */
[----:B------:R-:W-:Y:S01]  /*15ea0*/  LOP3.LUT R12, R12, R13, RZ, 0x3c, !PT ;  /* 0x0000000d0c0c7212 */ /* 0x000fe200078e3cff */
[--C-:B------:R-:W-:Y:S01]  /*15eb0*/  IMAD.X R13, RZ, RZ, R21.reuse, P5 ;  /* 0x000000ffff0d7224 */ /* 0x100fe200028e0615 */
[----:B------:R-:W-:Y:S01]  /*15ec0*/  LOP3.LUT R24, R24, R25, RZ, 0x3c, !PT ;  /* 0x0000001918187212 */ /* 0x000fe200078e3cff */
[--C-:B------:R-:W-:Y:S01]  /*15ed0*/  IMAD.X R25, RZ, RZ, R21.reuse, P4 ;  /* 0x000000ffff197224 */ /* 0x100fe200020e0615 */
[----:B------:R-:W-:Y:S01]  /*15ee0*/  LOP3.LUT R28, R28, R29, RZ, 0x3c, !PT ;  /* 0x0000001d1c1c7212 */ /* 0x000fe200078e3cff */
[----:B------:R-:W-:Y:S01]  /*15ef0*/  IMAD.X R29, RZ, RZ, R21, P3 ;  /* 0x000000ffff1d7224 */ /* 0x000fe200018e0615 */
[----:B------:R-:W-:-:S02]  /*15f00*/  LOP3.LUT R32, R3, R4, RZ, 0x3c, !PT ;  /* 0x0000000403207212 */ /* 0x000fc400078e3cff */
[----:B------:R-:W-:Y:S01]  /*15f10*/  LOP3.LUT R20, R5, R20, RZ, 0x3c, !PT ;  /* 0x0000001405147212 */ /* 0x000fe200078e3cff */
[----:B------:R-:W-:Y:S01]  /*15f20*/  @!P1 STG.E desc[UR60][R38.64], R0 ;  /* 0x0000000026009986 */ /* 0x000fe2000c10193c */
[--C-:B------:R-:W-:Y:S01]  /*15f30*/  SHF.R.S32.HI R37, RZ, 0x1f, R46.reuse ;  /* 0x0000001fff257819 */ /* 0x100fe2000001142e */
[----:B------:R-:W-:Y:S02]  /*15f40*/  IMAD.MOV.U32 R36, RZ, RZ, R46 ;  /* 0x000000ffff247224 */ /* 0x000fe400078e002e */
[----:B------:R0:W-:Y:S01]  /*15f50*/  @!P0 STG.E desc[UR60][R38.64+0x20], R2 ;  /* 0x0000200226008986 */ /* 0x0001e2000c10193c */
[----:B------:R-:W-:-:S03]  /*15f60*/  IMAD R42, R42, UR4, RZ ;  /* 0x000000042a2a7c24 */ /* 0x000fc6000f8e02ff */
[----:B------:R1:W5:Y:S01]  /*15f70*/  LD.E.128 R4, desc[UR60][R20.64] ;  /* 0x0000003c14047980 */ /* 0x000362000c101d00 */
[----:B------:R-:W-:-:S03]  /*15f80*/  SHF.R.S32.HI R49, RZ, 0x1f, R48 ;  /* 0x0000001fff317819 */ /* 0x000fc60000011430 */
[----:B------:R-:W5:Y:S04]  /*15f90*/  LD.E.128 R8, desc[UR60][R8.64] ;  /* 0x0000003c08087980 */ /* 0x000f68000c101d00 */
[----:B------:R-:W5:Y:S04]  /*15fa0*/  LD.E.128 R12, desc[UR60][R12.64] ;  /* 0x0000003c0c0c7980 */ /* 0x000f68000c101d00 */
[----:B------:R-:W5:Y:S04]  /*15fb0*/  LD.E.128 R24, desc[UR60][R24.64] ;  /* 0x0000003c18187980 */ /* 0x000f68000c101d00 */
[----:B------:R-:W5:Y:S04]  /*15fc0*/  LD.E.128 R28, desc[UR60][R28.64] ;  /* 0x0000003c1c1c7980 */ /* 0x000f68000c101d00 */
[----:B------:R-:W5:Y:S01]  /*15fd0*/  LD.E.128 R32, desc[UR60][R32.64] ;  /* 0x0000003c20207980 */ /* 0x000f62000c101d00 */
[----:B------:R-:W-:Y:S01]  /*15fe0*/  @!PT LDS RZ, [RZ] ;  /* 0x00000000fffff984 */ /* 0x000fe20000000800 */
[----:B------:R-:W-:Y:S01]  /*15ff0*/  @!PT LDS RZ, [RZ] ;  /* 0x00000000fffff984 */ /* 0x000fe20000000800 */
[----:B------:R-:W-:Y:S01]  /*16000*/  @!PT LDS RZ, [RZ] ;  /* 0x00000000fffff984 */ /* 0x000fe20000000800 */
[----:B------:R-:W-:Y:S01]  /*16010*/  @!PT LDS RZ, [RZ] ;  /* 0x00000000fffff984 */ /* 0x000fe20000000800 */
[----:B------:R2:W-:Y:S06]  /*16020*/  MEMBAR.ALL.CTA ;  /* 0x0000000000007992 */ /* 0x0005ec0000008000 */
[----:B--2---:R-:W2:Y:S01]  /*16030*/  FENCE.VIEW.ASYNC.S ;  /* 0x00000000000073c6 */ /* 0x004ea20000000000 */
[----:B0-----:R-:W-:-:S04]  /*16040*/  IMAD.WIDE.U32 R2, R41, UR4, R36 ;  /* 0x0000000429027c25 */ /* 0x001fc8000f8e0024 */
[----:B------:R-:W-:Y:S01]  /*16050*/  IMAD R41, R41, UR5, R42 ;  /* 0x0000000529297c24 */ /* 0x000fe2000f8e022a */
[----:B------:R0:W-:Y:S01]  /*16060*/  STL [R1+0x6c], R49 ;  /* 0x00006c3101007387 */ /* 0x0001e20000100800 */
[----:B------:R-:W-:Y:S01]  /*16070*/  IMAD R37, R47, -0xc0, R40 ;  /* 0xffffff402f257824 */ /* 0x000fe200078e0228 */
[----:B------:R-:W-:Y:S02]  /*16080*/  ULDC.64 UR4, c[0x0][0xae0] ;  /* 0x0002b80000047ab9 */ /* 0x000fe40000000a00 */
[----:B------:R-:W-:Y:S01]  /*16090*/  IADD3 R3, R3, R41, RZ ;  /* 0x0000002903037210 */ /* 0x000fe20007ffe0ff */
[----:B-1----:R-:W-:Y:S01]  /*160a0*/  IMAD R21, R43, UR4, RZ ;  /* 0x000000042b157c24 */ /* 0x002fe2000f8e02ff */
[C---:B------:R-:W-:Y:S01]  /*160b0*/  ISETP.GE.AND P0, PT, R48.reuse, R37, PT ;  /* 0x000000253000720c */ /* 0x040fe20003f06270 */
[----:B------:R-:W-:Y:S02]  /*160c0*/  VIADD R20, R48, 0x60 ;  /* 0x0000006030147836 */ /* 0x000fe40000000000 */
[----:B------:R-:W-:-:S02]  /*160d0*/  VIADD R0, R18, 0x31c20 ;  /* 0x00031c2012007836 */ /* 0x000fc40000000000 */
[C---:B------:R-:W-:Y:S02]  /*160e0*/  IMAD R21, R70.reuse, UR5, R21 ;  /* 0x0000000546157c24 */ /* 0x040fe4000f8e0215 */
[----:B------:R-:W-:Y:S01]  /*160f0*/  IMAD.WIDE.U32 R2, R70, UR4, R2 ;  /* 0x0000000446027c25 */ /* 0x000fe2000f8e0002 */
[----:B------:R-:W-:Y:S01]  /*16100*/  ULDC.64 UR4, c[0x0][0xae8] ;  /* 0x0002ba0000047ab9 */ /* 0x000fe20000000a00 */
[----:B------:R-:W-:Y:S02]  /*16110*/  ISETP.GE.AND P3, PT, R20, R37, PT ;  /* 0x000000251400720c */ /* 0x000fe40003f66270 */
[----:B------:R-:W-:Y:S01]  /*16120*/  IMAD.IADD R3, R3, 0x1, R21 ;  /* 0x0000000103037824 */ /* 0x000fe200078e0215 */
[----:B------:R-:W-:Y:S01]  /*16130*/  PRMT R0, RZ, 0x654, R0 ;  /* 0x00000654ff007816 */ /* 0x000fe20000000000 */
[----:B------:R-:W-:Y:S02]  /*16140*/  IMAD R20, R44, UR4, RZ ;  /* 0x000000042c147c24 */ /* 0x000fe4000f8e02ff */
[C---:B------:R-:W-:Y:S01]  /*16150*/  IMAD.WIDE.U32 R36, R45.reuse, UR4, R2 ;  /* 0x000000042d247c25 */ /* 0x040fe2000f8e0002 */
[----:B--2---:R0:W-:Y:S03]  /*16160*/  SYNCS.ARRIVE.TRANS64.RED.A1T0 RZ, [R0+URZ], RZ ;  /* 0x000000ff00ff79a7 */ /* 0x0041e6000810043f */
[----:B------:R-:W-:-:S02]  /*16170*/  IMAD R39, R45, UR5, R20 ;  /* 0x000000052d277c24 */ /* 0x000fc4000f8e0214 */
[----:B------:R-:W-:-:S04]  /*16180*/  IMAD.WIDE R20, R47, 0xc0, R48 ;  /* 0x000000c02f147825 */ /* 0x000fc800078e0230 */
[----:B------:R-:W-:Y:S01]  /*16190*/  IMAD.IADD R41, R37, 0x1, R39 ;  /* 0x0000000125297824 */ /* 0x000fe200078e0227 */
[----:B0-----:R-:W-:Y:S06]  /*161a0*/  @P0 BRA `(.L_x_439) ;  /* 0x00000000004c0947 */ /* 0x001fec0003800000 */
[----:B------:R-:W-:Y:S01]  /*161b0*/  ULDC.64 UR6, c[0x0][0xad8] ;  /* 0x0002b60000067ab9 */ /* 0x000fe20000000a00 */
[----:B------:R-:W-:Y:S01]  /*161c0*/  MOV R2, R36 ;  /* 0x0000002400027202 */ /* 0x000fe20000000f00 */
        /* <DEDUP_REMOVED lines=8> */
[----:B------:R-:W-:-:S02]  /*16250*/  IMAD R39, R20, UR7, R39 ;  /* 0x0000000714277c24 */ /* 0x000fc4000f8e0227 */
[----:B------:R-:W-:Y:S01]  /*16260*/  IMAD.WIDE.U32 R2, R20, UR6, R2 ;  /* 0x0000000614027c25 */ /* 0x000fe2000f8e0002 */
[----:B------:R-:W-:-:S03]  /*16270*/  ULDC.64 UR6, c[0x0][0xa80] ;  /* 0x0002a00000067ab9 */ /* 0x000fc60000000a00 */
[----:B------:R-:W-:Y:S01]  /*16280*/  IMAD.IADD R3, R3, 0x1, R39 ;  /* 0x0000000103037824 */ /* 0x000fe200078e0227 */
[----:B------:R-:W-:-:S04]  /*16290*/  LEA R38, P4, R2, UR6, 0x1 ;  /* 0x0000000602267c11 */ /* 0x000fc8000f8808ff */
[----:B------:R-:W-:-:S05]  /*162a0*/  LEA.HI.X R39, R2, UR7, R3, 0x1, P4 ;  /* 0x0000000702277c11 */ /* 0x000fca000a0f0c03 */
[----:B-----5:R0:W-:Y:S04]  /*162b0*/  @!P0 STG.E.128 desc[UR60][R38.64], R4 ;  /* 0x0000000426008986 */ /* 0x0201e8000c101d3c */
[----:B------:R0:W-:Y:S04]  /*162c0*/  @!P1 STG.E.128 desc[UR60][R38.64+0x40], R12 ;  /* 0x0000400c26009986 */ /* 0x0001e8000c101d3c */
[----:B------:R0:W-:Y:S02]  /*162d0*/  @!P2 STG.E.128 desc[UR60][R38.64+0x80], R28 ;  /* 0x0000801c2600a986 */ /* 0x0001e4000c101d3c */
.L_x_439:
[----:B------:R-:W-:Y:S05]  /*162e0*/  BSYNC B1 ;  /* 0x0000000000017941 */ /* 0x000fea0003800000 */
.L_x_438:
[----:B------:R-:W-:Y:S05]  /*162f0*/  @P3 BRA `(.L_x_440) ;  /* 0x0000000800503947 */ /* 0x000fea0003800000 */
[----:B0----5:R-:W-:Y:S01]  /*16300*/  IADD3 R5, P0, R20, 0x60, RZ ;  /* 0x0000006014057810 */ /* 0x021fe20007f1e0ff */
[----:B------:R-:W-:Y:S01]  /*16310*/  ULDC.64 UR4, c[0x0][0xad8] ;  /* 0x0002b60000047ab9 */ /* 0x000fe20000000a00 */
[----:B------:R-:W-:Y:S01]  /*16320*/  IMAD.MOV.U32 R2, RZ, RZ, R36 ;  /* 0x000000ffff027224 */ /* 0x000fe200078e0024 */
[----:B------:R-:W-:Y:S01]  /*16330*/  ULDC.64 UR6, c[0x0][0xa80] ;  /* 0x0002a00000067ab9 */ /* 0x000fe20000000a00 */
[----:B------:R-:W-:Y:S02]  /*16340*/  IMAD.MOV.U32 R3, RZ, RZ, R41 ;  /* 0x000000ffff037224 */ /* 0x000fe400078e0029 */
[----:B------:R-:W-:Y:S02]  /*16350*/  IMAD.X R20, RZ, RZ, R21, P0 ;  /* 0x000000ffff147224 */ /* 0x000fe400000e0615 */
[----:B------:R-:W-:Y:S02]  /*16360*/  VIADD R0, R46, 0x20 ;  /* 0x000000202e007836 */ /* 0x000fe40000000000 */
[----:B------:R-:W-:-:S02]  /*16370*/  IMAD R20, R20, UR4, RZ ;  /* 0x0000000414147c24 */ /* 0x000fc4000f8e02ff */
[C---:B------:R-:W-:Y:S01]  /*16380*/  IMAD.WIDE.U32 R2, R5.reuse, UR4, R2 ;  /* 0x0000000405027c25 */ /* 0x040fe2000f8e0002 */
[----:B------:R-:W-:Y:S02]  /*16390*/  ULDC UR4, c[0x0][0xa8c] ;  /* 0x0002a30000047ab9 */ /* 0x000fe40000000800 */
[----:B------:R-:W-:Y:S01]  /*163a0*/  ISETP.GE.AND P1, PT, R46, UR4, PT ;  /* 0x000000042e007c0c */ /* 0x000fe2000bf26270 */
[----:B------:R-:W-:Y:S01]  /*163b0*/  IMAD R5, R5, UR5, R20 ;  /* 0x0000000505057c24 */ /* 0x000fe2000f8e0214 */
[----:B------:R-:W-:Y:S01]  /*163c0*/  ISETP.GE.AND P2, PT, R0, UR4, PT ;  /* 0x0000000400007c0c */ /* 0x000fe2000bf46270 */
[----:B------:R-:W-:Y:S01]  /*163d0*/  VIADD R0, R46, 0x40 ;  /* 0x000000402e007836 */ /* 0x000fe20000000000 */
[----:B------:R-:W-:Y:S02]  /*163e0*/  LEA R4, P0, R2, UR6, 0x1 ;  /* 0x0000000602047c11 */ /* 0x000fe4000f8008ff */
[----:B------:R-:W-:-:S04]  /*163f0*/  IADD3 R3, R3, R5, RZ ;  /* 0x0000000503037210 */ /* 0x000fc80007ffe0ff */
[----:B------:R-:W-:Y:S02]  /*16400*/  LEA.HI.X R5, R2, UR7, R3, 0x1, P0 ;  /* 0x0000000702057c11 */ /* 0x000fe400080f0c03 */
[----:B------:R-:W-:-:S03]  /*16410*/  ISETP.GE.AND P0, PT, R0, UR4, PT ;  /* 0x0000000400007c0c */ /* 0x000fc6000bf06270 */
[----:B------:R2:W-:Y:S04]  /*16420*/  @!P1 STG.E.128 desc[UR60][R4.64], R8 ;  /* 0x0000000804009986 */ /* 0x0005e8000c101d3c */
[----:B------:R2:W-:Y:S06]  /*16430*/  @!P2 STG.E.128 desc[UR60][R4.64+0x40], R24 ;  /* 0x000040180400a986 */ /* 0x0005ec000c101d3c */
[----:B------:R-:W-:Y:S05]  /*16440*/  @P0 BRA `(.L_x_440) ;  /* 0x0000000400fc0947 */ /* 0x000fea0003800000 */
[----:B------:R3:W-:Y:S01]  /*16450*/  STG.E.128 desc[UR60][R4.64+0x80], R32 ;  /* 0x0000802004007986 */ /* 0x0007e2000c101d3c */
[----:B------:R-:W-:Y:S05]  /*16460*/  BRA `(.L_x_440) ;  /* 0x0000000400f47947 */ /* 0x000fea0003800000 */
.L_x_436:
[----:B------:R-:W1:Y:S01]  /*16470*/  S2R R0, SR_TID.X ;  /* 0x0000000000007919 */ /* 0x000e620000002100 */
[----:B------:R-:W-:Y:S01]  /*16480*/  ULDC.64 UR4, c[0x0][0xbd8] ;  /* 0x0002f60000047ab9 */ /* 0x000fe20000000a00 */
[----:B------:R-:W-:Y:S01]  /*16490*/  IMAD.MOV.U32 R7, RZ, RZ, RZ ;  /* 0x000000ffff077224 */ /* 0x000fe200078e00ff */
[----:B------:R-:W-:Y:S02]  /*164a0*/  ISETP.NE.U32.AND P0, PT, RZ, UR4, PT ;  /* 0x00000004ff007c0c */ /* 0x000fe4000bf05070 */
[----:B------:R-:W-:Y:S02]  /*164b0*/  IADD3 R2, P1, R50, UR4, RZ ;  /* 0x0000000432027c10 */ /* 0x000fe4000ff3e0ff */
[----:B------:R-:W-:Y:S02]  /*164c0*/  ISETP.NE.AND.EX P0, PT, RZ, UR5, PT, P0 ;  /* 0x00000005ff007c0c */ /* 0x000fe4000bf05300 */
[----:B------:R-:W-:Y:S01]  /*164d0*/  IADD3.X R3, R31, UR5, RZ, P1, !PT ;  /* 0x000000051f037c10 */ /* 0x000fe20008ffe4ff */
[----:B------:R-:W-:-:S02]  /*164e0*/  ULDC.64 UR4, c[0x0][0xbe0] ;  /* 0x0002f80000047ab9 */ /* 0x000fc40000000a00 */
[----:B------:R-:W-:-:S04]  /*164f0*/  ISETP.NE.U32.AND P1, PT, RZ, UR4, PT ;  /* 0x00000004ff007c0c */ /* 0x000fc8000bf25070 */
[----:B------:R-:W-:-:S04]  /*16500*/  ISETP.NE.AND.EX P1, PT, RZ, UR5, PT, P1 ;  /* 0x00000005ff007c0c */ /* 0x000fc8000bf25310 */
[----:B------:R2:W5:Y:S09]  /*16510*/  @P0 LDG.E R7, desc[UR60][R2.64] ;  /* 0x0000003c02070981 */ /* 0x000572000c1e1900 */
[----:B------:R-:W-:Y:S01]  /*16520*/  @P1 IADD3 R50, P2, R50, UR4, RZ ;  /* 0x0000000432321c10 */ /* 0x000fe2000ff5e0ff */
[----:B------:R-:W-:Y:S01]  /*16530*/  ULDC UR4, c[0x0][0xa88] ;  /* 0x0002a20000047ab9 */ /* 0x000fe20000000800 */
[----:B-1----:R-:W-:-:S02]  /*16540*/  VIADD R4, R0, 0xffffff80 ;  /* 0xffffff8000047836 */ /* 0x002fc40000000000 */
[----:B------:R-:W-:Y:S01]  /*16550*/  @P1 IADD3.X R51, R31, UR5, RZ, P2, !PT ;  /* 0x000000051f331c10 */ /* 0x000fe200097fe4ff */
[----:B------:R-:W-:-:S06]  /*16560*/  IMAD.U32 R0, RZ, RZ, UR4 ;  /* 0x00000004ff007e24 */ /* 0x000fcc000f8e00ff */
[----:B------:R2:W5:Y:S01]  /*16570*/  @P1 LDG.E R0, desc[UR60][R50.64] ;  /* 0x0000003c32001981 */ /* 0x000562000c1e1900 */
[----:B------:R-:W-:Y:S01]  /*16580*/  ISETP.GT.AND P2, PT, R4, 0xbf, PT ;  /* 0x000000bf0400780c */ /* 0x000fe20003f44270 */
[----:B------:R-:W-:-:S12]  /*16590*/  @P1 BRA `(.L_x_441) ;  /* 0x0000000000101947 */ /* 0x000fd80003800000 */
[----:B------:R-:W-:Y:S05]  /*165a0*/  @!P0 BRA `(.L_x_441) ;  /* 0x00000000000c8947 */ /* 0x000fea0003800000 */
[----:B------:R-:W3:Y:S04]  /*165b0*/  LDG.E R5, desc[UR60][R2.64] ;  /* 0x0000003c02057981 */ /* 0x000ee8000c1e1900 */
[----:B-----5:R-:W3:Y:S02]  /*165c0*/  LDG.E R0, desc[UR60][R2.64+0x4] ;  /* 0x0000043c02007981 */ /* 0x020ee4000c1e1900 */
[----:B---3--:R-:W-:-:S07]  /*165d0*/  IMAD.IADD R0, R0, 0x1, -R5 ;  /* 0x0000000100007824 */ /* 0x008fce00078e0a05 */
.L_x_441:
[----:B------:R-:W3:Y:S04]  /*165e0*/  LDL R13, [R1+0x74] ;  /* 0x00007400010d7983 */ /* 0x000ee80000100800 */
[----:B0-----:R-:W4:Y:S04]  /*165f0*/  LDL R10, [R1+0x5c] ;  /* 0x00005c00010a7983 */ /* 0x001f280000100800 */
[----:B------:R0:W5:Y:S01]  /*16600*/  LDL R12, [R1+0x7c] ;  /* 0x00007c00010c7983 */ /* 0x0001620000100800 */
[----:B------:R-:W-:Y:S01]  /*16610*/  BSSY B1, `(.L_x_442) ;  /* 0x000001d000017945 */ /* 0x000fe20003800000 */
[----:B------:R-:W-:-:S02]  /*16620*/  SEL R11, R66, RZ, !P0 ;  /* 0x000000ff420b7207 */ /* 0x000fc40004000000 */
[----:B------:R-:W-:Y:S02]  /*16630*/  SEL R30, R30, RZ, !P0 ;  /* 0x000000ff1e1e7207 */ /* 0x000fe40004000000 */
[----:B-----5:R-:W-:Y:S02]  /*16640*/  SHF.R.S32.HI R6, RZ, 0x1f, R7 ;  /* 0x0000001fff067819 */ /* 0x020fe40000011407 */
[----:B---3--:R-:W-:Y:S02]  /*16650*/  SHF.R.S32.HI R8, RZ, 0x1f, R13 ;  /* 0x0000001fff087819 */ /* 0x008fe4000001140d */
[----:B----4-:R-:W-:Y:S01]  /*16660*/  SHF.R.S32.HI R9, RZ, 0x1f, R10 ;  /* 0x0000001fff097819 */ /* 0x010fe2000001140a */
[----:B0-----:R-:W-:Y:S06]  /*16670*/  @P2 BRA `(.L_x_443) ;  /* 0x0000000000582947 */ /* 0x001fec0003800000 */
[----:B--2---:R-:W0:Y:S02]  /*16680*/  S2R R2, SR_TID.X ;  /* 0x0000000000027919 */ /* 0x004e240000002100 */
[----:B0-----:R-:W-:-:S04]  /*16690*/  IMAD R2, R12, 0xc0, R2 ;  /* 0x000000c00c027824 */ /* 0x001fc800078e0202 */
[----:B------:R-:W-:-:S05]  /*166a0*/  VIADD R3, R2, 0xffffff80 ;  /* 0xffffff8002037836 */ /* 0x000fca0000000000 */
[----:B------:R-:W-:-:S13]  /*166b0*/  ISETP.GE.AND P0, PT, R3, R0, PT ;  /* 0x000000000300720c */ /* 0x000fda0003f06270 */
[----:B------:R-:W-:Y:S05]  /*166c0*/  @P0 BRA `(.L_x_443) ;  /* 0x0000000000440947 */ /* 0x000fea0003800000 */
[C---:B------:R-:W-:Y:S01]  /*166d0*/  IADD3 R2, P0, R3.reuse, R7, RZ ;  /* 0x0000000703027210 */ /* 0x040fe20007f1e0ff */
[----:B------:R-:W-:Y:S02]  /*166e0*/  ULDC.64 UR4, c[0x0][0xb70] ;  /* 0x0002dc0000047ab9 */ /* 0x000fe40000000a00 */
[----:B------:R-:W-:Y:S01]  /*166f0*/  IMAD R4, R8, UR4, RZ ;  /* 0x0000000408047c24 */ /* 0x000fe2000f8e02ff */
[----:B------:R-:W-:-:S03]  /*16700*/  LEA.HI.X.SX32 R3, R3, R6, 0x1, P0 ;  /* 0x0000000603037211 */ /* 0x000fc600000f0eff */
[C---:B------:R-:W-:Y:S02]  /*16710*/  IMAD R5, R13.reuse, UR5, R4 ;  /* 0x000000050d057c24 */ /* 0x040fe4000f8e0204 */
[----:B------:R-:W-:Y:S01]  /*16720*/  IMAD.WIDE.U32 R2, R13, UR4, R2 ;  /* 0x000000040d027c25 */ /* 0x000fe2000f8e0002 */
[----:B------:R-:W-:-:S03]  /*16730*/  ULDC.64 UR4, c[0x0][0xb78] ;  /* 0x0002de0000047ab9 */ /* 0x000fc60000000a00 */
[----:B------:R-:W-:Y:S01]  /*16740*/  IMAD R4, R30, UR4, RZ ;  /* 0x000000041e047c24 */ /* 0x000fe2000f8e02ff */
[----:B------:R-:W-:-:S03]  /*16750*/  IADD3 R3, R3, R5, RZ ;  /* 0x0000000503037210 */ /* 0x000fc60007ffe0ff */
[C---:B------:R-:W-:Y:S02]  /*16760*/  IMAD R5, R11.reuse, UR5, R4 ;  /* 0x000000050b057c24 */ /* 0x040fe4000f8e0204 */
[----:B------:R-:W-:Y:S01]  /*16770*/  IMAD.WIDE.U32 R2, R11, UR4, R2 ;  /* 0x000000040b027c25 */ /* 0x000fe2000f8e0002 */
[----:B------:R-:W-:-:S03]  /*16780*/  ULDC.64 UR4, c[0x0][0xb40] ;  /* 0x0002d00000047ab9 */ /* 0x000fc60000000a00 */
[----:B------:R-:W-:Y:S01]  /*16790*/  IMAD.IADD R3, R3, 0x1, R5 ;  /* 0x0000000103037824 */ /* 0x000fe200078e0205 */
[----:B------:R-:W-:-:S04]  /*167a0*/  LEA R4, P0, R2, UR4, 0x2 ;  /* 0x0000000402047c11 */ /* 0x000fc8000f8010ff */
[----:B------:R-:W-:Y:S01]  /*167b0*/  LEA.HI.X R5, R2, UR5, R3, 0x2, P0 ;  /* 0x0000000502057c11 */ /* 0x000fe200080f1403 */
[----:B------:R-:W-:-:S05]  /*167c0*/  IMAD.MOV.U32 R3, RZ, RZ, -0x800000 ;  /* 0xff800000ff037424 */ /* 0x000fca00078e00ff */
[----:B------:R0:W-:Y:S03]  /*167d0*/  STG.E desc[UR60][R4.64], R3 ;  /* 0x0000000304007986 */ /* 0x0001e6000c10193c */
.L_x_443:
[----:B------:R-:W-:Y:S05]  /*167e0*/  BSYNC B1 ;  /* 0x0000000000017941 */ /* 0x000fea0003800000 */
.L_x_442:
[----:B------:R-:W3:Y:S01]  /*167f0*/  LDL.64 R14, [R1+0x68] ;  /* 0x00006800010e7983 */ /* 0x000ee20000100a00 */
[----:B------:R-:W-:Y:S01]  /*16800*/  ULDC.64 UR4, c[0x0][0xaa0] ;  /* 0x0002a80000047ab9 */ /* 0x000fe20000000a00 */
[----:B--2---:R-:W-:Y:S01]  /*16810*/  IMAD.MOV.U32 R2, RZ, RZ, R10 ;  /* 0x000000ffff027224 */ /* 0x004fe200078e000a */
[----:B------:R-:W-:Y:S01]  /*16820*/  BSSY B1, `(.L_x_444) ;  /* 0x000002b000017945 */ /* 0x000fe20003800000 */
[----:B0-----:R-:W-:Y:S02]  /*16830*/  IMAD.MOV.U32 R3, RZ, RZ, R9 ;  /* 0x000000ffff037224 */ /* 0x001fe400078e0009 */
[----:B------:R-:W-:Y:S02]  /*16840*/  IMAD R4, R6, UR4, RZ ;  /* 0x0000000406047c24 */ /* 0x000fe4000f8e02ff */
[----:B------:R-:W-:-:S04]  /*16850*/  IMAD.WIDE.U32 R2, R7, UR4, R2 ;  /* 0x0000000407027c25 */ /* 0x000fc8000f8e0002 */
[----:B------:R-:W-:Y:S01]  /*16860*/  IMAD R7, R7, UR5, R4 ;  /* 0x0000000507077c24 */ /* 0x000fe2000f8e0204 */
[----:B------:R-:W-:Y:S02]  /*16870*/  ULDC.64 UR4, c[0x0][0xae0] ;  /* 0x0002b80000047ab9 */ /* 0x000fe40000000a00 */
[----:B------:R-:W-:Y:S02]  /*16880*/  IMAD R4, R8, UR4, RZ ;  /* 0x0000000408047c24 */ /* 0x000fe4000f8e02ff */
[----:B------:R-:W-:Y:S02]  /*16890*/  IMAD.IADD R3, R3, 0x1, R7 ;  /* 0x0000000103037824 */ /* 0x000fe400078e0207 */
[C---:B------:R-:W-:Y:S02]  /*168a0*/  IMAD R5, R13.reuse, UR5, R4 ;  /* 0x000000050d057c24 */ /* 0x040fe4000f8e0204 */
[----:B------:R-:W-:Y:S02]  /*168b0*/  IMAD R4, R12, -0xc0, R0 ;  /* 0xffffff400c047824 */ /* 0x000fe400078e0200 */
[----:B------:R-:W-:Y:S01]  /*168c0*/  IMAD.WIDE.U32 R2, R13, UR4, R2 ;  /* 0x000000040d027c25 */ /* 0x000fe2000f8e0002 */
[----:B------:R-:W-:-:S03]  /*168d0*/  ULDC.64 UR4, c[0x0][0xae8] ;  /* 0x0002ba0000047ab9 */ /* 0x000fc60000000a00 */
[----:B------:R-:W-:Y:S01]  /*168e0*/  IMAD R0, R30, UR4, RZ ;  /* 0x000000041e007c24 */ /* 0x000fe2000f8e02ff */
[----:B------:R-:W-:-:S03]  /*168f0*/  IADD3 R3, R3, R5, RZ ;  /* 0x0000000503037210 */ /* 0x000fc60007ffe0ff */
[----:B------:R-:W-:Y:S01]  /*16900*/  IMAD R9, R11, UR5, R0 ;  /* 0x000000050b097c24 */ /* 0x000fe2000f8e0200 */
[C---:B---3--:R-:W-:Y:S01]  /*16910*/  ISETP.GE.AND P0, PT, R14.reuse, R4, PT ;  /* 0x000000040e00720c */ /* 0x048fe20003f06270 */
[----:B------:R-:W-:Y:S02]  /*16920*/  VIADD R7, R14, 0x60 ;  /* 0x000000600e077836 */ /* 0x000fe40000000000 */
[----:B------:R-:W-:-:S03]  /*16930*/  IMAD.MOV.U32 R6, RZ, RZ, R14 ;  /* 0x000000ffff067224 */ /* 0x000fc600078e000e */
[----:B------:R-:W-:Y:S01]  /*16940*/  ISETP.GE.AND P1, PT, R7, R4, PT ;  /* 0x000000040700720c */ /* 0x000fe20003f26270 */
[----:B------:R-:W-:Y:S01]  /*16950*/  IMAD.WIDE.U32 R4, R11, UR4, R2 ;  /* 0x000000040b047c25 */ /* 0x000fe2000f8e0002 */
[----:B------:R-:W-:-:S03]  /*16960*/  SHF.R.S32.HI R7, RZ, 0x1f, R14 ;  /* 0x0000001fff077819 */ /* 0x000fc6000001140e */
[----:B------:R-:W-:Y:S02]  /*16970*/  IMAD.IADD R11, R5, 0x1, R9 ;  /* 0x00000001050b7824 */ /* 0x000fe400078e0209 */
[----:B------:R-:W-:Y:S01]  /*16980*/  IMAD.WIDE R6, R12, 0xc0, R6 ;  /* 0x000000c00c067825 */ /* 0x000fe200078e0206 */
        /* <DEDUP_REMOVED lines=17> */
[----:B------:R0:W-:Y:S04]  /*16aa0*/  @!P2 STG.E.128 desc[UR60][R8.64], RZ ;  /* 0x000000ff0800a986 */ /* 0x0001e8000c101d3c */
[----:B------:R0:W-:Y:S04]  /*16ab0*/  @!P3 STG.E.128 desc[UR60][R8.64+0x40], RZ ;  /* 0x000040ff0800b986 */ /* 0x0001e8000c101d3c */
[----:B------:R0:W-:Y:S02]  /*16ac0*/  @!P4 STG.E.128 desc[UR60][R8.64+0x80], RZ ;  /* 0x000080ff0800c986 */ /* 0x0001e4000c101d3c */
.L_x_445:
[----:B------:R-:W-:Y:S05]  /*16ad0*/  BSYNC B1 ;  /* 0x0000000000017941 */ /* 0x000fea0003800000 */
.L_x_444:
[----:B------:R-:W-:Y:S05]  /*16ae0*/  @P1 BRA `(.L_x_440) ;  /* 0x0000000000541947 */ /* 0x000fea0003800000 */
[----:B------:R-:W-:Y:S01]  /*16af0*/  IADD3 R5, P0, R6, 0x60, RZ ;  /* 0x0000006006057810 */ /* 0x000fe20007f1e0ff */
[C---:B------:R-:W-:Y:S01]  /*16b00*/  VIADD R0, R10.reuse, 0x20 ;  /* 0x000000200a007836 */ /* 0x040fe20000000000 */
[----:B------:R-:W-:Y:S01]  /*16b10*/  ULDC UR4, c[0x0][0xa8c] ;  /* 0x0002a30000047ab9 */ /* 0x000fe20000000800 */
[----:B------:R-:W-:Y:S01]  /*16b20*/  ULDC.64 UR6, c[0x0][0xad8] ;  /* 0x0002b60000067ab9 */ /* 0x000fe20000000a00 */
[----:B------:R-:W-:Y:S01]  /*16b30*/  IMAD.MOV.U32 R2, RZ, RZ, R4 ;  /* 0x000000ffff027224 */ /* 0x000fe200078e0004 */
[----:B------:R-:W-:Y:S01]  /*16b40*/  ISETP.GE.AND P1, PT, R10, UR4, PT ;  /* 0x000000040a007c0c */ /* 0x000fe2000bf26270 */
[----:B------:R-:W-:Y:S01]  /*16b50*/  IMAD.X R6, RZ, RZ, R7, P0 ;  /* 0x000000ffff067224 */ /* 0x000fe200000e0607 */
[----:B------:R-:W-:Y:S01]  /*16b60*/  ISETP.GE.AND P2, PT, R0, UR4, PT ;  /* 0x0000000400007c0c */ /* 0x000fe2000bf46270 */
[----:B------:R-:W-:Y:S02]  /*16b70*/  IMAD.MOV.U32 R3, RZ, RZ, R11 ;  /* 0x000000ffff037224 */ /* 0x000fe400078e000b */
[----:B------:R-:W-:-:S02]  /*16b80*/  IMAD R6, R6, UR6, RZ ;  /* 0x0000000606067c24 */ /* 0x000fc4000f8e02ff */
[----:B------:R-:W-:Y:S02]  /*16b90*/  VIADD R0, R10, 0x40 ;  /* 0x000000400a007836 */ /* 0x000fe40000000000 */
        /* <DEDUP_REMOVED lines=10> */
.L_x_440:
[----:B------:R-:W-:Y:S05]  /*16c40*/  BSYNC B0 ;  /* 0x0000000000007941 */ /* 0x000fea0003800000 */
.L_x_435:
[----:B------:R-:W-:Y:S02]  /*16c50*/  ULDC UR4, c[0x0][0xc14] ;  /* 0x0003050000047ab9 */ /* 0x000fe40000000800 */
[----:B------:R-:W-:-:S13]  /*16c60*/  ISETP.GE.AND P0, PT, R111, UR4, PT ;  /* 0x000000046f007c0c */ /* 0x000fda000bf06270 */
[----:B------:R-:W-:Y:S05]  /*16c70*/  @!P0 BRA `(.L_x_446) ;  /* 0xfffffea400dc8947 */ /* 0x000fea000383ffff */
[----:B------:R-:W-:Y:S05]  /*16c80*/  BRA `(.L_x_307) ;  /* 0x00000054000c7947 */ /* 0x000fea0003800000 */
.L_x_305:
[----:B------:R-:W-:-:S08]  /*16c90*/  NOP ;  /* 0x0000000000007918 */ /* 0x000fd00000000000 */
[----:B0-----:R-:W0:-:S00]  /*16ca0*/  USETMAXREG.DEALLOC.CTAPOOL 0x20 ;  /* 0x00000020000079c8 */ /* 0x001e0000080e0500 */
[----:B0-----:R-:W-:-:S06]  /*16cb0*/  LOP3.LUT R0, R0, 0x3, RZ, 0xc0, !PT ;  /* 0x0000000300007812 */ /* 0x001fcc00078ec0ff */
[----:B------:R-:W0:Y:S02]  /*16cc0*/  SHFL.IDX PT, R0, R0, RZ, 0x1f ;  /* 0x00001fff00007589 */ /* 0x000e2400000e0000 */
[----:B0-----:R-:W-:-:S13]  /*16cd0*/  ISETP.NE.AND P0, PT, R0, RZ, PT ;  /* 0x000000ff0000720c */ /* 0x001fda0003f05270 */
[----:B------:R-:W-:Y:S05]  /*16ce0*/  @P0 BRA `(.L_x_307) ;  /* 0x0000005000f40947 */ /* 0x000fea0003800000 */
[----:B------:R-:W2:Y:S01]  /*16cf0*/  LDL.LU R7, [R1+0x4c] ;  /* 0x00004c0001077983 */ /* 0x000ea20000300800 */
[----:B------:R-:W-:Y:S01]  /*16d00*/  ULDC UR5, c[0x0][0xc14] ;  /* 0x0003050000057ab9 */ /* 0x000fe20000000800 */
[----:B------:R-:W0:Y:S01]  /*16d10*/  S2R R2, SR_TID.X ;  /* 0x0000000000027919 */ /* 0x000e220000002100 */
[----:B------:R-:W-:Y:S01]  /*16d20*/  MOV R0, RZ ;  /* 0x000000ff00007202 */ /* 0x000fe20000000f00 */
[----:B------:R-:W1:Y:S01]  /*16d30*/  S2UR UR6, SR_CTAID.X ;  /* 0x00000000000679c3 */ /* 0x000e620000002500 */
[----:B------:R-:W-:Y:S01]  /*16d40*/  ULDC UR4, c[0x0][0xc10] ;  /* 0x0003040000047ab9 */ /* 0x000fe20000000800 */
[----:B0-----:R-:W-:-:S04]  /*16d50*/  LOP3.LUT R29, R2, 0x1f, RZ, 0xc0, !PT ;  /* 0x0000001f021d7812 */ /* 0x001fc800078ec0ff */
[----:B------:R-:W-:Y:S02]  /*16d60*/  ISETP.NE.AND P0, PT, R29, 0x1f, PT ;  /* 0x0000001f1d00780c */ /* 0x000fe40003f05270 */
[----:B--2---:R-:W-:-:S11]  /*16d70*/  LOP3.LUT R7, R7, 0xffffffdf, RZ, 0xc0, !PT ;  /* 0xffffffdf07077812 */ /* 0x004fd600078ec0ff */
[----:B------:R-:W-:Y:S02]  /*16d80*/  @P0 LOP3.LUT R7, R7, 0x20, RZ, 0xfc, !PT ;  /* 0x0000002007070812 */ /* 0x000fe400078efcff */
[----:B------:R-:W-:-:S13]  /*16d90*/  ISETP.GE.OR P0, PT, R29, UR5, !P0 ;  /* 0x000000051d007c0c */ /* 0x000fda000c706670 */
[----:B------:R-:W0:Y:S02]  /*16da0*/  @!P0 LDC.64 R2, c[0x0][0xc58] ;  /* 0x00031600ff028b82 */ /* 0x000e240000000a00 */
[----:B0-----:R-:W-:-:S05]  /*16db0*/  @!P0 IMAD.WIDE.U32 R2, R29, 0x4, R2 ;  /* 0x000000041d028825 */ /* 0x001fca00078e0002 */
[----:B------:R-:W2:Y:S01]  /*16dc0*/  @!P0 LDG.E R0, desc[UR60][R2.64] ;  /* 0x0000003c02008981 */ /* 0x000ea2000c1e1900 */
[C---:B------:R-:W-:Y:S02]  /*16dd0*/  ISETP.NE.AND P1, PT, R29.reuse, RZ, PT ;  /* 0x000000ff1d00720c */ /* 0x040fe40003f25270 */
[----:B------:R-:W-:Y:S02]  /*16de0*/  ISETP.GE.U32.AND P0, PT, R29, 0x2, PT ;  /* 0x000000021d00780c */ /* 0x000fe40003f06070 */
[----:B------:R-:W-:-:S09]  /*16df0*/  LOP3.LUT R7, R7, 0xfffffffe, RZ, 0xc0, !PT ;  /* 0xfffffffe07077812 */ /* 0x000fd200078ec0ff */
[----:B------:R-:W-:-:S04]  /*16e00*/  @P1 LOP3.LUT R7, R7, 0x1, RZ, 0xfc, !PT ;  /* 0x0000000107071812 */ /* 0x000fc800078efcff */
[----:B------:R-:W-:-:S04]  /*16e10*/  LOP3.LUT R7, R7, 0xffffffef, RZ, 0xc0, !PT ;  /* 0xffffffef07077812 */ /* 0x000fc800078ec0ff */
[----:B------:R-:W-:-:S04]  /*16e20*/  @P0 LOP3.LUT R7, R7, 0x10, RZ, 0xfc, !PT ;  /* 0x0000001007070812 */ /* 0x000fc800078efcff */
[----:B------:R-:W-:Y:S01]  /*16e30*/  LOP3.LUT R7, R7, 0xfffffff7, RZ, 0xc0, !PT ;  /* 0xfffffff707077812 */ /* 0x000fe200078ec0ff */
[----:B------:R-:W-:Y:S01]  /*16e40*/  IMAD.MOV.U32 R16, RZ, RZ, RZ ;  /* 0x000000ffff107224 */ /* 0x000fe200078e00ff */
[----:B--2---:R-:W0:Y:S02]  /*16e50*/  SHFL.UP PT, R4, R0, 0x1, RZ ;  /* 0x0420000000047989 */ /* 0x004e2400000e00ff */
[----:B0-----:R-:W-:-:S05]  /*16e60*/  SEL R5, R4, RZ, P1 ;  /* 0x000000ff04057207 */ /* 0x001fca0000800000 */
[----:B------:R-:W-:-:S05]  /*16e70*/  IMAD.IADD R5, R0, 0x1, R5 ;  /* 0x0000000100057824 */ /* 0x000fca00078e0205 */
[----:B------:R-:W0:Y:S02]  /*16e80*/  SHFL.UP PT, R4, R5, 0x2, RZ ;  /* 0x0440000005047989 */ /* 0x000e2400000e00ff */
[----:B0-----:R-:W-:-:S05]  /*16e90*/  SEL R4, R4, RZ, P0 ;  /* 0x000000ff04047207 */ /* 0x001fca0000000000 */
[----:B------:R-:W-:-:S05]  /*16ea0*/  IMAD.IADD R4, R5, 0x1, R4 ;  /* 0x0000000105047824 */ /* 0x000fca00078e0204 */
[----:B------:R-:W0:Y:S01]  /*16eb0*/  SHFL.UP PT, R6, R4, 0x4, RZ ;  /* 0x0480000004067989 */ /* 0x000e2200000e00ff */
[----:B------:R-:W-:-:S04]  /*16ec0*/  ISETP.GE.U32.AND P0, PT, R29, 0x4, PT ;  /* 0x000000041d00780c */ /* 0x000fc80003f06070 */
[----:B0-----:R-:W-:-:S05]  /*16ed0*/  SEL R3, R6, RZ, P0 ;  /* 0x000000ff06037207 */ /* 0x001fca0000000000 */
[----:B------:R-:W-:-:S05]  /*16ee0*/  IMAD.IADD R3, R4, 0x1, R3 ;  /* 0x0000000104037824 */ /* 0x000fca00078e0203 */
[----:B------:R-:W0:Y:S01]  /*16ef0*/  SHFL.UP PT, R2, R3, 0x8, RZ ;  /* 0x0500000003027989 */ /* 0x000e2200000e00ff */
[----:B------:R-:W-:Y:S02]  /*16f00*/  @P0 LOP3.LUT R7, R7, 0x8, RZ, 0xfc, !PT ;  /* 0x0000000807070812 */ /* 0x000fe400078efcff */
[----:B------:R-:W-:-:S04]  /*16f10*/  ISETP.GE.U32.AND P0, PT, R29, 0x8, PT ;  /* 0x000000081d00780c */ /* 0x000fc80003f06070 */
[----:B0-----:R-:W-:-:S05]  /*16f20*/  SEL R2, R2, RZ, P0 ;  /* 0x000000ff02027207 */ /* 0x001fca0000000000 */
[----:B------:R-:W-:-:S05]  /*16f30*/  IMAD.IADD R2, R3, 0x1, R2 ;  /* 0x0000000103027824 */ /* 0x000fca00078e0202 */
[----:B------:R-:W0:Y:S01]  /*16f40*/  SHFL.UP PT, R5, R2, 0x10, RZ ;  /* 0x0600000002057989 */ /* 0x000e2200000e00ff */
[----:B------:R-:W-:-:S04]  /*16f50*/  LOP3.LUT R7, R7, 0xfffffffb, RZ, 0xc0, !PT ;  /* 0xfffffffb07077812 */ /* 0x000fc800078ec0ff */
[----:B------:R-:W-:Y:S02]  /*16f60*/  @P0 LOP3.LUT R7, R7, 0x4, RZ, 0xfc, !PT ;  /* 0x0000000407070812 */ /* 0x000fe400078efcff */
[----:B------:R-:W-:-:S04]  /*16f70*/  ISETP.GE.U32.AND P0, PT, R29, 0x10, PT ;  /* 0x000000101d00780c */ /* 0x000fc80003f06070 */
[----:B0-----:R-:W-:-:S05]  /*16f80*/  SEL R5, R5, RZ, P0 ;  /* 0x000000ff05057207 */ /* 0x001fca0000000000 */
[----:B------:R-:W-:-:S05]  /*16f90*/  IMAD.IADD R6, R2, 0x1, R5 ;  /* 0x0000000102067824 */ /* 0x000fca00078e0205 */
[----:B------:R-:W0:Y:S01]  /*16fa0*/  SHFL.IDX PT, R5, R6, 0x1f, 0x1f ;  /* 0x03e01f0006057f89 */ /* 0x000e2200000e0000 */
[----:B------:R-:W-:-:S04]  /*16fb0*/  LOP3.LUT R7, R7, 0xfffffffd, RZ, 0xc0, !PT ;  /* 0xfffffffd07077812 */ /* 0x000fc800078ec0ff */
[----:B------:R-:W-:-:S05]  /*16fc0*/  @P0 LOP3.LUT R7, R7, 0x2, RZ, 0xfc, !PT ;  /* 0x0000000207070812 */ /* 0x000fca00078efcff */
[----:B------:R2:W-:Y:S01]  /*16fd0*/  STL [R1+0x4c], R7 ;  /* 0x00004c0701007387 */ /* 0x0005e20000100800 */
[----:B0-----:R-:W-:-:S05]  /*16fe0*/  IMAD R5, R5, UR4, RZ ;  /* 0x0000000405057c24 */ /* 0x001fca000f8e02ff */
[----:B-1----:R-:W-:Y:S01]  /*16ff0*/  ISETP.GT.AND P0, PT, R5, UR6, PT ;  /* 0x0000000605007c0c */ /* 0x002fe2000bf04270 */
[----:B------:R-:W-:Y:S01]  /*17000*/  IMAD.MOV.U32 R2, RZ, RZ, R5 ;  /* 0x000000ffff027224 */ /* 0x000fe200078e0005 */
[----:B------:R-:W-:-:S11]  /*17010*/  MOV R4, RZ ;  /* 0x000000ff00047202 */ /* 0x000fd60000000f00 */
[----:B--2---:R-:W-:Y:S05]  /*17020*/  @P0 BRA `(.L_x_447) ;  /* 0x0000000000b00947 */ /* 0x004fea0003800000 */
[----:B------:R-:W-:Y:S01]  /*17030*/  IMAD.MOV.U32 R5, RZ, RZ, R2 ;  /* 0x000000ffff057224 */ /* 0x000fe200078e0002 */
[----:B------:R-:W-:Y:S01]  /*17040*/  ULDC UR5, c[0x0][0xc14] ;  /* 0x0003050000057ab9 */ /* 0x000fe20000000800 */
[----:B------:R-:W-:Y:S01]  /*17050*/  IMAD.MOV.U32 R4, RZ, RZ, RZ ;  /* 0x000000ffff047224 */ /* 0x000fe200078e00ff */
[----:B------:R-:W-:Y:S01]  /*17060*/  ULDC UR7, c[0x0][0xc14] ;  /* 0x0003050000077ab9 */ /* 0x000fe20000000800 */
[----:B------:R-:W-:-:S05]  /*17070*/  ULDC UR4, c[0x0][0xc10] ;  /* 0x0003040000047ab9 */ /* 0x000fca0000000800 */
.L_x_451:
[----:B------:R-:W-:Y:S02]  /*17080*/  VIADD R4, R4, 0x1f ;  /* 0x0000001f04047836 */ /* 0x000fe40000000000 */
[----:B------:R-:W-:-:S03]  /*17090*/  IMAD.U32 R19, RZ, RZ, UR7 ;  /* 0x00000007ff137e24 */ /* 0x000fc6000f8e00ff */
[----:B------:R-:W-:-:S13]  /*170a0*/  ISETP.GE.AND P0, PT, R4, UR5, PT ;  /* 0x0000000504007c0c */ /* 0x000fda000bf06270 */
[----:B------:R-:W-:Y:S05]  /*170b0*/  @P0 BRA `(.L_x_448) ;  /* 0x0000000400380947 */ /* 0x000fea0003800000 */
[C---:B------:R-:W-:Y:S01]  /*170c0*/  IMAD.IADD R7, R29.reuse, 0x1, R4 ;  /* 0x000000011d077824 */ /* 0x040fe200078e0204 */
[----:B------:R-:W-:Y:S01]  /*170d0*/  ISETP.NE.AND P1, PT, R29, 0x1f, PT ;  /* 0x0000001f1d00780c */ /* 0x000fe20003f25270 */
[----:B------:R-:W-:Y:S01]  /*170e0*/  BSSY B0, `(.L_x_449) ;  /* 0x0000007000007945 */ /* 0x000fe20003800000 */
[----:B------:R-:W-:Y:S02]  /*170f0*/  MOV R0, RZ ;  /* 0x000000ff00007202 */ /* 0x000fe40000000f00 */
[----:B------:R-:W-:-:S13]  /*17100*/  ISETP.GE.OR P0, PT, R7, UR5, !P1 ;  /* 0x0000000507007c0c */ /* 0x000fda000cf06670 */
[----:B------:R-:W-:Y:S05]  /*17110*/  @P0 BRA `(.L_x_450) ;  /* 0x00000000000c0947 */ /* 0x000fea0003800000 */
[----:B------:R-:W0:Y:S02]  /*17120*/  LDC.64 R2, c[0x0][0xc58] ;  /* 0x00031600ff027b82 */ /* 0x000e240000000a00 */
[----:B0-----:R-:W-:-:S05]  /*17130*/  IMAD.WIDE R2, R7, 0x4, R2 ;  /* 0x0000000407027825 */ /* 0x001fca00078e0202 */
[----:B------:R0:W5:Y:S02]  /*17140*/  LDG.E R0, desc[UR60][R2.64] ;  /* 0x0000003c02007981 */ /* 0x000164000c1e1900 */
.L_x_450:
[----:B------:R-:W-:Y:S05]  /*17150*/  BSYNC B0 ;  /* 0x0000000000007941 */ /* 0x000fea0003800000 */
.L_x_449:
        /* <DEDUP_REMOVED lines=25> */
.L_x_447:
[----:B------:R-:W-:-:S05]  /*172f0*/  IADD3 R9, -R2, R5, RZ ;  /* 0x0000000502097210 */ /* 0x000fca0007ffe1ff */
        /* <DEDUP_REMOVED lines=12> */
[----:B------:R-:W-:-:S05]  /*173c0*/  VIADD R7, R19, 0xffffffff ;  /* 0xffffffff13077836 */ /* 0x000fca0000000000 */
[----:B------:R2:W3:Y:S02]  /*173d0*/  SHFL.IDX PT, R16, R6, R7, 0x1f ;  /* 0x00001f0706107589 */ /* 0x0004e400000e0000 */
.L_x_452:
        /* <DEDUP_REMOVED lines=10> */
[----:B------:R-:W-:Y:S01]  /*17480*/  IMAD.MOV.U32 R3, RZ, RZ, R6 ;  /* 0x000000ffff037224 */ /* 0x000fe200078e0006 */
[----:B------:R-:W-:-:S03]  /*17490*/  MOV R6, R8 ;  /* 0x0000000800067202 */ /* 0x000fc60000000f00 */
        /* <DEDUP_REMOVED lines=16> */
.L_x_448:
[----:B------:R-:W-:Y:S02]  /*175a0*/  IMAD.MOV.U32 R17, RZ, RZ, RZ ;  /* 0x000000ffff117224 */ /* 0x000fe400078e00ff */
[----:B------:R-:W-:Y:S02]  /*175b0*/  IMAD.U32 R16, RZ, RZ, UR6 ;  /* 0x00000006ff107e24 */ /* 0x000fe4000f8e00ff */
[----:B------:R-:W-:-:S07]  /*175c0*/  IMAD.MOV.U32 R18, RZ, RZ, RZ ;  /* 0x000000ffff127224 */ /* 0x000fce00078e00ff */
.L_x_453:
        /* <DEDUP_REMOVED lines=13> */
[----:B------:R-:W-:Y:S01]  /*176a0*/  MOV R22, RZ ;  /* 0x000000ff00167202 */ /* 0x000fe20000000f00 */
[----:B------:R-:W-:Y:S01]  /*176b0*/  IMAD.MOV.U32 R27, RZ, RZ, 0x1 ;  /* 0x00000001ff1b7424 */ /* 0x000fe200078e00ff */
[----:B------:R-:W-:Y:S01]  /*176c0*/  ULDC.64 UR36, c[0x0][0x198] ;  /* 0x0000660000247ab9 */ /* 0x000fe20000000a00 */
[----:B------:R-:W-:Y:S01]  /*176d0*/  IMAD.MOV.U32 R26, RZ, RZ, RZ ;  /* 0x000000ffff1a7224 */ /* 0x000fe200078e00ff */
[----:B------:R-:W-:-:S06]  /*176e0*/  ULDC UR38, c[0x0][0xc] ;  /* 0x0000030000267ab9 */ /* 0x000fcc0000000800 */
.L_x_538:
[----:B--2---:R-:W2:Y:S02]  /*176f0*/  LDC.64 R2, c[0x0][0xc60] ;  /* 0x00031800ff027b82 */ /* 0x004ea40000000a00 */
[----:B--2---:R-:W-:-:S05]  /*17700*/  IMAD.WIDE R2, R19, 0x4, R2 ;  /* 0x0000000413027825 */ /* 0x004fca00078e0202 */
[----:B------:R-:W0:Y:S01]  /*17710*/  LDG.E R9, desc[UR60][R2.64] ;  /* 0x0000003c02097981 */ /* 0x000e22000c1e1900 */
[----:B------:R-:W-:Y:S05]  /*17720*/  YIELD ;  /* 0x0000000000007946 */ /* 0x000fea0003800000 */
[----:B------:R-:W-:Y:S01]  /*17730*/  ULDC.64 UR4, c[0x0][0xa28] ;  /* 0x00028a0000047ab9 */ /* 0x000fe20000000a00 */
[----:B------:R-:W-:Y:S01]  /*17740*/  IMAD.MOV.U32 R6, RZ, RZ, RZ ;  /* 0x000000ffff067224 */ /* 0x000fe200078e00ff */
[----:B------:R-:W-:Y:S01]  /*17750*/  ISETP.NE.U32.AND P1, PT, RZ, UR4, PT ;  /* 0x00000004ff007c0c */ /* 0x000fe2000bf25070 */
[----:B------:R-:W-:Y:S01]  /*17760*/  IMAD.MOV.U32 R23, RZ, RZ, RZ ;  /* 0x000000ffff177224 */ /* 0x000fe200078e00ff */
[----:B------:R-:W-:-:S02]  /*17770*/  ULDC.64 UR6, c[0x0][0xa10] ;  /* 0x0002840000067ab9 */ /* 0x000fc40000000a00 */
[----:B------:R-:W-:Y:S02]  /*17780*/  ISETP.NE.AND.EX P1, PT, RZ, UR5, PT, P1 ;  /* 0x00000005ff007c0c */ /* 0x000fe4000bf25310 */
[----:B0-----:R-:W-:Y:S01]  /*17790*/  SHF.R.S32.HI R0, RZ, 0x1f, R9 ;  /* 0x0000001fff007819 */ /* 0x001fe20000011409 */
[----:B------:R-:W-:Y:S10]  /*177a0*/  STL [R1], R9 ;  /* 0x0000000901007387 */ /* 0x000ff40000100800 */
[----:B------:R-:W-:-:S04]  /*177b0*/  @P1 LEA R4, P0, R9, UR4, 0x2 ;  /* 0x0000000409041c11 */ /* 0x000fc8000f8010ff */
[----:B------:R-:W-:Y:S01]  /*177c0*/  @P1 LEA.HI.X R5, R9, UR5, R0, 0x2, P0 ;  /* 0x0000000509051c11 */ /* 0x000fe200080f1400 */
[----:B------:R-:W-:Y:S02]  /*177d0*/  ULDC.64 UR4, c[0x0][0xa00] ;  /* 0x0002800000047ab9 */ /* 0x000fe40000000a00 */
[----:B------:R-:W-:Y:S02]  /*177e0*/  ISETP.NE.U32.AND P0, PT, RZ, UR4, PT ;  /* 0x00000004ff007c0c */ /* 0x000fe4000bf05070 */
[----:B------:R0:W5:Y:S02]  /*177f0*/  @P1 LDG.E R23, desc[UR60][R4.64] ;  /* 0x0000003c04171981 */ /* 0x000164000c1e1900 */
[----:B------:R-:W-:-:S13]  /*17800*/  ISETP.NE.AND.EX P0, PT, RZ, UR5, PT, P0 ;  /* 0x00000005ff007c0c */ /* 0x000fda000bf05300 */
[----:B------:R-:W-:-:S04]  /*17810*/  @P0 LEA R2, P2, R9, UR4, 0x2 ;  /* 0x0000000409020c11 */ /* 0x000fc8000f8410ff */
[----:B------:R-:W-:Y:S01]  /*17820*/  @P0 LEA.HI.X R3, R9, UR5, R0, 0x2, P2 ;  /* 0x0000000509030c11 */ /* 0x000fe200090f1400 */
[----:B------:R-:W-:-:S04]  /*17830*/  ULDC.64 UR4, c[0x0][0xa20] ;  /* 0x0002880000047ab9 */ /* 0x000fc80000000a00 */
[----:B------:R-:W2:Y:S01]  /*17840*/  @P0 LDG.E R6, desc[UR60][R2.64] ;  /* 0x0000003c02060981 */ /* 0x000ea2000c1e1900 */
[----:B------:R-:W-:-:S04]  /*17850*/  ISETP.NE.U32.AND P1, PT, RZ, UR4, PT ;  /* 0x00000004ff007c0c */ /* 0x000fc8000bf25070 */
[----:B------:R-:W-:Y:S01]  /*17860*/  ISETP.NE.AND.EX P1, PT, RZ, UR5, PT, P1 ;  /* 0x00000005ff007c0c */ /* 0x000fe2000bf25310 */
[C---:B0-----:R-:W-:Y:S01]  /*17870*/  IMAD.SHL.U32 R4, R9.reuse, 0x4, RZ ;  /* 0x0000000409047824 */ /* 0x041fe200078e00ff */
[----:B------:R-:W-:-:S04]  /*17880*/  SHF.L.U64.HI R0, R9, 0x2, R0 ;  /* 0x0000000209007819 */ /* 0x000fc80000010200 */
[----:B------:R-:W-:Y:S01]  /*17890*/  STL [R1+0x8], R4 ;  /* 0x0000080401007387 */ /* 0x000fe20000100800 */
[----:B------:R-:W-:-:S03]  /*178a0*/  IMAD.MOV.U32 R8, RZ, RZ, RZ ;  /* 0x000000ffff087224 */ /* 0x000fc600078e00ff */
[----:B--2---:R0:W-:Y:S03]  /*178b0*/  STL [R1+0x18], R6 ;  /* 0x0000180601007387 */ /* 0x0041e60000100800 */
[----:B0-----:R-:W-:-:S04]  /*178c0*/  @P1 IADD3 R6, P0, R4, UR4, RZ ;  /* 0x0000000404061c10 */ /* 0x001fc8000ff1e0ff */
[----:B------:R-:W-:Y:S01]  /*178d0*/  @P1 IADD3.X R7, R0, UR5, RZ, P0, !PT ;  /* 0x0000000500071c10 */ /* 0x000fe200087fe4ff */
[----:B------:R-:W-:Y:S02]  /*178e0*/  ULDC.64 UR4, c[0x0][0xa08] ;  /* 0x0002820000047ab9 */ /* 0x000fe40000000a00 */
[----:B------:R-:W-:Y:S02]  /*178f0*/  IADD3 R2, P0, R4, UR4, RZ ;  /* 0x0000000404027c10 */ /* 0x000fe4000ff1e0ff */
[----:B------:R-:W-:Y:S02]  /*17900*/  ISETP.NE.U32.AND P2, PT, RZ, UR4, PT ;  /* 0x00000004ff007c0c */ /* 0x000fe4000bf45070 */
[----:B------:R-:W-:Y:S02]  /*17910*/  IADD3.X R3, R0, UR5, RZ, P0, !PT ;  /* 0x0000000500037c10 */ /* 0x000fe400087fe4ff */
[----:B------:R-:W-:Y:S01]  /*17920*/  ISETP.NE.AND.EX P2, PT, RZ, UR5, PT, P2 ;  /* 0x00000005ff007c0c */ /* 0x000fe2000bf45320 */
[----:B------:R-:W-:-:S02]  /*17930*/  ULDC.64 UR4, c[0x0][0x3f8] ;  /* 0x0000fe0000047ab9 */ /* 0x000fc40000000a00 */
[----:B------:R-:W-:-:S03]  /*17940*/  UISETP.NE.U32.AND UP0, UPT, UR4, URZ, UPT ;  /* 0x0000003f0400728c */ /* 0x000fc6000bf05070 */
[----:B------:R-:W-:Y:S01]  /*17950*/  ULDC UR4, c[0x0][0x404] ;  /* 0x0001010000047ab9 */ /* 0x000fe20000000800 */
[----:B------:R-:W-:-:S03]  /*17960*/  UISETP.NE.AND.EX UP0, UPT, UR5, URZ, UPT, UP0 ;  /* 0x0000003f0500728c */ /* 0x000fc6000bf05300 */
[----:B------:R-:W-:Y:S01]  /*17970*/  ULDC UR5, c[0x0][0x2e0] ;  /* 0x0000b80000057ab9 */ /* 0x000fe20000000800 */
[----:B------:R-:W-:Y:S02]  /*17980*/  USEL UR4, UR4, 0x1, UP0 ;  /* 0x0000000104047887 */ /* 0x000fe40008000000 */
[----:B------:R0:W5:Y:S02]  /*17990*/  @P2 LDG.E R8, desc[UR60][R2.64] ;  /* 0x0000003c02082981 */ /* 0x000164000c1e1900 */
[----:B------:R-:W-:-:S06]  /*179a0*/  UIMAD UR4, UR4, UR5, URZ ;  /* 0x00000005040472a4 */ /* 0x000fcc000f8e023f */
[----:B------:R-:W-:-:S06]  /*179b0*/  MOV R10, UR4 ;  /* 0x00000004000a7c02 */ /* 0x000fcc0008000f00 */
[----:B------:R0:W5:Y:S01]  /*179c0*/  @P1 LDG.E R10, desc[UR60][R6.64] ;  /* 0x0000003c060a1981 */ /* 0x000162000c1e1900 */
[----:B------:R-:W-:Y:S01]  /*179d0*/  IADD3 R4, P0, R4, UR6, RZ ;  /* 0x0000000604047c10 */ /* 0x000fe2000ff1e0ff */
[----:B------:R-:W-:-:S03]  /*179e0*/  ULDC UR4, c[0x0][0x338] ;  /* 0x0000ce0000047ab9 */ /* 0x000fc60000000800 */
[----:B------:R-:W-:Y:S02]  /*179f0*/  IADD3.X R5, R0, UR7, RZ, P0, !PT ;  /* 0x0000000700057c10 */ /* 0x000fe400087fe4ff */
[----:B------:R-:W-:Y:S01]  /*17a00*/  ISETP.NE.U32.AND P0, PT, RZ, UR6, PT ;  /* 0x00000006ff007c0c */ /* 0x000fe2000bf05070 */
[----:B------:R2:W-:Y:S03]  /*17a10*/  STL [R1+0xc], R0 ;  /* 0x00000c0001007387 */ /* 0x0005e60000100800 */
[----:B------:R-:W-:Y:S01]  /*17a20*/  ISETP.NE.AND.EX P0, PT, RZ, UR7, PT, P0 ;  /* 0x00000007ff007c0c */ /* 0x000fe2000bf05300 */
[----:B--2---:R-:W-:Y:S01]  /*17a30*/  IMAD.U32 R0, RZ, RZ, UR4 ;  /* 0x00000004ff007e24 */ /* 0x004fe2000f8e00ff */
[----:B0-----:R-:W-:Y:S11]  /*17a40*/  @P1 BRA `(.L_x_455) ;  /* 0x0000000000101947 */ /* 0x001ff60003800000 */
[----:B------:R-:W-:Y:S05]  /*17a50*/  @!P2 BRA `(.L_x_455) ;  /* 0x00000000000ca947 */ /* 0x000fea0003800000 */
[----:B------:R-:W2:Y:S04]  /*17a60*/  LDG.E R7, desc[UR60][R2.64] ;  /* 0x0000003c02077981 */ /* 0x000ea8000c1e1900 */
[----:B-----5:R-:W2:Y:S02]  /*17a70*/  LDG.E R10, desc[UR60][R2.64+0x4] ;  /* 0x0000043c020a7981 */ /* 0x020ea4000c1e1900 */
[----:B--2---:R-:W-:-:S07]  /*17a80*/  IMAD.IADD R10, R10, 0x1, -R7 ;  /* 0x000000010a0a7824 */ /* 0x004fce00078e0a07 */
.L_x_455:
[----:B------:R-:W2:Y:S04]  /*17a90*/  @P0 LDG.E R3, desc[UR60][R4.64] ;  /* 0x0000003c04030981 */ /* 0x000ea8000c1e1900 */
[----:B------:R-:W2:Y:S02]  /*17aa0*/  @P0 LDG.E R2, desc[UR60][R4.64+0x4] ;  /* 0x0000043c04020981 */ /* 0x000ea4000c1e1900 */
[----:B--2---:R-:W-:Y:S02]  /*17ab0*/  @P0 IMAD.IADD R0, R2, 0x1, -R3 ;  /* 0x0000000102000824 */ /* 0x004fe400078e0a03 */
[----:B-----5:R-:W-:-:S04]  /*17ac0*/  IMAD.IADD R3, R10, 0x1, -R23 ;  /* 0x000000010a037824 */ /* 0x020fc800078e0a17 */
[----:B------:R-:W-:-:S04]  /*17ad0*/  IMAD.IADD R6, R3, 0x1, R0 ;  /* 0x0000000103067824 */ /* 0x000fc800078e0200 */
[----:B------:R-:W-:Y:S01]  /*17ae0*/  VIADD R2, R6, 0x8f ;  /* 0x0000008f06027836 */ /* 0x000fe20000000000 */
[----:B------:R0:W-:Y:S03]  /*17af0*/  STL [R1+0x14], R6 ;  /* 0x0000140601007387 */ /* 0x0001e60000100800 */
[----:B------:R-:W-:-:S05]  /*17b00*/  IMAD.HI R2, R2, 0x38e38e39, RZ ;  /* 0x38e38e3902027827 */ /* 0x000fca00078e02ff */
[----:B------:R-:W-:-:S04]  /*17b10*/  SHF.R.U32.HI R7, RZ, 0x1f, R2 ;  /* 0x0000001fff077819 */ /* 0x000fc80000011602 */
[----:B0-----:R-:W-:Y:S02]  /*17b20*/  LEA.HI.SX32 R6, R2, R7, 0x1b ;  /* 0x0000000702067211 */ /* 0x001fe400078fdaff */
[----:B------:R-:W-:-:S03]  /*17b30*/  IADD3 R2, -R3, RZ, RZ ;  /* 0x000000ff03027210 */ /* 0x000fc60007ffe1ff */
[----:B------:R-:W-:Y:S01]  /*17b40*/  IMAD R7, R6, 0x90, -R3 ;  /* 0x0000009006077824 */ /* 0x000fe200078e0a03 */
[----:B------:R-:W-:Y:S01]  /*17b50*/  VIMNMX R2, RZ, R2, !PT ;  /* 0x00000002ff027248 */ /* 0x000fe20007fe0100 */
[----:B------:R0:W-:Y:S03]  /*17b60*/  STL [R1+0x4], R6 ;  /* 0x0000040601007387 */ /* 0x0001e60000100800 */
[----:B------:R-:W-:-:S04]  /*17b70*/  VIMNMX R7, R7, R0, PT ;  /* 0x0000000007077248 */ /* 0x000fc80003fe0100 */
[----:B------:R-:W-:Y:S01]  /*17b80*/  ISETP.GT.AND P1, PT, R7, R2, PT ;  /* 0x000000020700720c */ /* 0x000fe20003f24270 */
[----:B------:R-:W-:-:S05]  /*17b90*/  IMAD.WIDE.U32 R2, R2, 0x38e38e39, RZ ;  /* 0x38e38e3902027825 */ /* 0x000fca00078e00ff */
[----:B------:R-:W-:-:S05]  /*17ba0*/  SHF.R.U32.HI R0, RZ, 0x5, R3 ;  /* 0x00000005ff007819 */ /* 0x000fca0000011603 */
[----:B------:R-:W-:Y:S02]  /*17bb0*/  IMAD.MOV.U32 R2, RZ, RZ, R0 ;  /* 0x000000ffff027224 */ /* 0x000fe400078e0000 */
[----:B0-----:R-:W-:-:S04]  /*17bc0*/  @P1 VIADD R6, R7, 0x8f ;  /* 0x0000008f07061836 */ /* 0x001fc80000000000 */
[----:B------:R-:W-:-:S05]  /*17bd0*/  @P1 IMAD.HI R6, R6, 0x38e38e39, RZ ;  /* 0x38e38e3906061827 */ /* 0x000fca00078e02ff */
[----:B------:R-:W-:-:S04]  /*17be0*/  @P1 SHF.R.U32.HI R3, RZ, 0x1f, R6 ;  /* 0x0000001fff031819 */ /* 0x000fc80000011606 */
[----:B------:R-:W-:Y:S01]  /*17bf0*/  @P1 LEA.HI.SX32 R2, R6, R3, 0x1b ;  /* 0x0000000306021211 */ /* 0x000fe200078fdaff */
[----:B------:R-:W-:-:S06]  /*17c00*/  IMAD.MOV.U32 R3, RZ, RZ, RZ ;  /* 0x000000ffff037224 */ /* 0x000fcc00078e00ff */
[----:B------:R0:W5:Y:S01]  /*17c10*/  @P0 LDG.E R3, desc[UR60][R4.64] ;  /* 0x0000003c04030981 */ /* 0x000162000c1e1900 */
[----:B------:R-:W-:Y:S01]  /*17c20*/  ISETP.GT.AND P1, PT, R2, R0, PT ;  /* 0x000000000200720c */ /* 0x000fe20003f24270 */
[----:B------:R-:W-:Y:S01]  /*17c30*/  BSSY B0, `(.L_x_456) ;  /* 0x00000c3000007945 */ /* 0x000fe20003800000 */
[----:B------:R-:W-:Y:S01]  /*17c40*/  IMAD.IADD R23, R8, 0x1, R23 ;  /* 0x0000000108177824 */ /* 0x000fe200078e0217 */
[----:B------:R-:W-:-:S10]  /*17c50*/  PLOP3.LUT P2, PT, PT, PT, PT, 0x80, 0x0 ;  /* 0x000000000000781c */ /* 0x000fd40003f4f070 */
[----:B0-----:R-:W-:Y:S05]  /*17c60*/  @!P1 BRA `(.L_x_457) ;  /* 0x0000000800fc9947 */ /* 0x001fea0003800000 */
[----:B------:R-:W0:Y:S01]  /*17c70*/  LDC R4, c[0x0][0x428] ;  /* 0x00010a00ff047b82 */ /* 0x000e220000000800 */
[----:B------:R-:W-:Y:S01]  /*17c80*/  UMOV UR4, 0xffffffff ;  /* 0xffffffff00047882 */ /* 0x000fe20000000000 */
[----:B0-----:R-:W-:-:S13]  /*17c90*/  ISETP.NE.AND P1, PT, R4, 0x1, PT ;  /* 0x000000010400780c */ /* 0x001fda0003f25270 */
[----:B------:R-:W0:Y:S08]  /*17ca0*/  @P1 LDC R5, c[0x0][0x42c] ;  /* 0x00010b00ff051b82 */ /* 0x000e300000000800 */
[----:B------:R-:W2:Y:S01]  /*17cb0*/  @P1 LDC R7, c[0x0][0x430] ;  /* 0x00010c00ff071b82 */ /* 0x000ea20000000800 */
[----:B0-----:R-:W-:-:S04]  /*17cc0*/  @P1 IMAD.HI.U32 R4, R18, R5, RZ ;  /* 0x0000000512041227 */ /* 0x001fc800078e00ff */
[----:B------:R-:W-:Y:S01]  /*17cd0*/  IMAD.MOV.U32 R5, RZ, RZ, R18 ;  /* 0x000000ffff057224 */ /* 0x000fe200078e0012 */
[----:B--2---:R-:W-:Y:S02]  /*17ce0*/  @P1 SHF.R.U32.HI R5, RZ, R7, R4 ;  /* 0x00000007ff051219 */ /* 0x004fe40000011604 */
[----:B------:R-:W-:Y:S01]  /*17cf0*/  SEL R4, R9, RZ, !P0 ;  /* 0x000000ff09047207 */ /* 0x000fe20004000000 */
[----:B------:R-:W-:Y:S06]  /*17d00*/  BRA.DIV UR4, `(.L_x_458) ;  /* 0x0000004e043c7947 */ /* 0x000fec000b800000 */
.L_x_584:
[----:B------:R-:W-:-:S03]  /*17d10*/  UMOV UR4, 0xffffffff ;  /* 0xffffffff00047882 */ /* 0x000fc60000000000 */
[----:B------:R-:W-:Y:S05]  /*17d20*/  BRA.DIV UR4, `(.L_x_459) ;  /* 0x0000004e04687947 */ /* 0x000fea000b800000 */
[----:B------:R-:W-:-:S13]  /*17d30*/  ELECT P6, URZ, PT ;  /* 0x00000000003f782f */ /* 0x000fda00038c0000 */
.L_x_587:
[----:B------:R-:W2:Y:S01]  /*17d40*/  LDL R6, [R1+0x10] ;  /* 0x0000100001067983 */ /* 0x000ea20000100800 */
[----:B------:R-:W-:Y:S01]  /*17d50*/  BSSY B1, `(.L_x_460) ;  /* 0x000000b000017945 */ /* 0x000fe20003800000 */
[----:B------:R-:W0:Y:S01]  /*17d60*/  S2R R9, SR_CgaCtaId ;  /* 0x0000000000097919 */ /* 0x000e220000008800 */
[----:B--2---:R-:W-:-:S05]  /*17d70*/  VIADD R7, R6, 0x1 ;  /* 0x0000000106077836 */ /* 0x004fca0000000000 */
[----:B------:R-:W-:-:S04]  /*17d80*/  LEA.HI R6, R7, R7, RZ, 0x1 ;  /* 0x0000000707067211 */ /* 0x000fc800078f08ff */
[----:B------:R-:W-:-:S04]  /*17d90*/  LOP3.LUT R6, R6, 0xfffffffe, RZ, 0xc0, !PT ;  /* 0xfffffffe06067812 */ /* 0x000fc800078ec0ff */
[----:B------:R-:W-:Y:S02]  /*17da0*/  IADD3 R7, R7, -R6, RZ ;  /* 0x8000000607077210 */ /* 0x000fe40007ffe0ff */
[----:B------:R-:W-:Y:S02]  /*17db0*/  MOV R6, 0x400 ;  /* 0x0000040000067802 */ /* 0x000fe40000000f00 */
[----:B------:R-:W-:Y:S02]  /*17dc0*/  SHF.L.U32 R7, R7, 0x1f, RZ ;  /* 0x0000001f07077819 */ /* 0x000fe400000006ff */
[----:B0-----:R-:W-:-:S04]  /*17dd0*/  LEA R6, R9, R6, 0x18 ;  /* 0x0000000609067211 */ /* 0x001fc800078ec0ff */
[----:B------:R-:W0:Y:S02]  /*17de0*/  SYNCS.PHASECHK.TRANS64.TRYWAIT P0, [R6+URZ+0x31c20], R7 ;  /* 0x031c2007060075a7 */ /* 0x000e24000800017f */
[----:B0-----:R-:W-:Y:S05]  /*17df0*/  @!P0 BRA `(.L_x_461) ;  /* 0x0000004c00548947 */ /* 0x001fea0003800000 */
.L_x_588:
[----:B------:R-:W-:Y:S05]  /*17e00*/  BSYNC B1 ;  /* 0x0000000000017941 */ /* 0x000fea0003800000 */
.L_x_460:
[----:B------:R-:W-:Y:S04]  /*17e10*/  BSSY B1, `(.L_x_462) ;  /* 0x0000049000017945 */ /* 0x000fe80003800000 */
[----:B------:R-:W-:Y:S05]  /*17e20*/  @!P6 BRA `(.L_x_463) ;  /* 0x00000004001ce947 */ /* 0x000fea0003800000 */
[----:B0-----:R-:W-:Y:S01]  /*17e30*/  IMAD R7, R26, 0x8, R6 ;  /* 0x000000081a077824 */ /* 0x001fe200078e0206 */
[----:B------:R-:W-:-:S04]  /*17e40*/  SHF.L.U32 R8, R27, 0x1f, RZ ;  /* 0x0000001f1b087819 */ /* 0x000fc800000006ff */
[----:B------:R-:W0:Y:S02]  /*17e50*/  SYNCS.PHASECHK.TRANS64.TRYWAIT P0, [R7+URZ+0x31ca0], R8 ;  /* 0x031ca008070075a7 */ /* 0x000e24000800017f */
[----:B0-----:R-:W-:Y:S05]  /*17e60*/  @!P0 BRA `(.L_x_464) ;  /* 0x0000004c004c8947 */ /* 0x001fea0003800000 */
.L_x_589:
[----:B------:R-:W2:Y:S02]  /*17e70*/  S2R R9, SR_TID.X ;  /* 0x0000000000097919 */ /* 0x000ea40000002100 */
[----:B--2---:R-:W-:-:S04]  /*17e80*/  LOP3.LUT R9, R9, 0x7f, RZ, 0xc0, !PT ;  /* 0x0000007f09097812 */ /* 0x004fc800078ec0ff */
[----:B------:R-:W-:-:S13]  /*17e90*/  ISETP.NE.AND P1, PT, R9, RZ, PT ;  /* 0x000000ff0900720c */ /* 0x000fda0003f25270 */
[----:B------:R-:W-:Y:S05]  /*17ea0*/  @P1 BRA `(.L_x_465) ;  /* 0x0000000000141947 */ /* 0x000fea0003800000 */
[----:B------:R-:W-:Y:S01]  /*17eb0*/  ISETP.NE.AND P0, PT, R29, RZ, PT ;  /* 0x000000ff1d00720c */ /* 0x000fe20003f05270 */
[----:B------:R-:W-:-:S04]  /*17ec0*/  IMAD.MOV.U32 R9, RZ, RZ, 0x6c00 ;  /* 0x00006c00ff097424 */ /* 0x000fc800078e00ff */
[----:B------:R2:W-:Y:S08]  /*17ed0*/  SYNCS.ARRIVE.TRANS64 RZ, [R7+URZ+0x31c90], R9 ;  /* 0x031c900907ff79a7 */ /* 0x0005f0000800003f */
[----:B------:R-:W-:Y:S05]  /*17ee0*/  @!P0 BRA `(.L_x_465) ;  /* 0x0000000000048947 */ /* 0x000fea0003800000 */
[----:B------:R-:W-:Y:S01]  /*17ef0*/  BPT.TRAP 0x1 ;  /* 0x000000040000795c */ /* 0x000fe20000300000 */
.L_x_465:
[----:B--2---:R-:W-:Y:S01]  /*17f00*/  IMAD R9, R26, 0x6c00, R6 ;  /* 0x00006c001a097824 */ /* 0x004fe200078e0206 */
[----:B------:R-:W-:Y:S01]  /*17f10*/  R2UR UR9, R7 ;  /* 0x00000000070972ca */ /* 0x000fe200000e0000 */
[----:B-----5:R-:W-:Y:S01]  /*17f20*/  IMAD R10, R2, 0x90, R3 ;  /* 0x00000090020a7824 */ /* 0x020fe200078e0203 */
[----:B------:R-:W-:Y:S01]  /*17f30*/  UIADD3 UR4, UP0, UR36, 0x570, URZ ;  /* 0x0000057024047890 */ /* 0x000fe2000ff1e03f */
[----:B------:R-:W-:Y:S01]  /*17f40*/  R2UR UR12, R5 ;  /* 0x00000000050c72ca */ /* 0x000fe200000e0000 */
[----:B------:R-:W-:Y:S01]  /*17f50*/  UMOV UR10, URZ ;  /* 0x0000003f000a7c82 */ /* 0x000fe20008000000 */
[----:B------:R-:W-:Y:S01]  /*17f60*/  R2UR UR15, R9 ;  /* 0x00000000090f72ca */ /* 0x000fe200000e0000 */
[----:B------:R-:W-:Y:S01]  /*17f70*/  VIADD R10, R10, 0xffffff70 ;  /* 0xffffff700a0a7836 */ /* 0x000fe20000000000 */
[----:B------:R-:W-:Y:S01]  /*17f80*/  R2UR UR13, R4 ;  /* 0x00000000040d72ca */ /* 0x000fe200000e0000 */
[----:B------:R-:W-:Y:S01]  /*17f90*/  UIADD3.X UR5, URZ, UR37, URZ, UP0, !UPT ;  /* 0x000000253f057290 */ /* 0x000fe200087fe43f */
[----:B------:R-:W-:-:S02]  /*17fa0*/  UMOV UR6, 0x0 ;  /* 0x0000000000067882 */ /* 0x000fc40000000000 */
[----:B------:R-:W-:Y:S01]  /*17fb0*/  R2UR UR11, R10 ;  /* 0x000000000a0b72ca */ /* 0x000fe200000e0000 */
[----:B------:R-:W-:Y:S01]  /*17fc0*/  UMOV UR7, 0x12f00000 ;  /* 0x12f0000000077882 */ /* 0x000fe20000000000 */
[----:B------:R-:W-:Y:S01]  /*17fd0*/  UIADD3 UR9, UR9, 0x31c90, URZ ;  /* 0x00031c9009097890 */ /* 0x000fe2000fffe03f */
[----:B------:R-:W-:-:S04]  /*17fe0*/  UMOV UR16, 0x20 ;  /* 0x0000002000107882 */ /* 0x000fc80000000000 */
[----:B------:R-:W-:Y:S02]  /*17ff0*/  UIADD3 UR8, UR15, 0x16a00, URZ ;  /* 0x00016a000f087890 */ /* 0x000fe4000fffe03f */
[----:B------:R-:W-:Y:S02]  /*18000*/  UIADD3 UR14, UR15, 0x18e00, URZ ;  /* 0x00018e000f0e7890 */ /* 0x000fe4000fffe03f */
[----:B------:R-:W-:-:S05]  /*18010*/  UIADD3 UR15, UR15, 0x1b200, URZ ;  /* 0x0001b2000f0f7890 */ /* 0x000fca000fffe03f */
[----:B------:R2:W-:Y:S02]  /*18020*/  UTMALDG.4D [UR8], [UR4], desc[UR6] ;  /* 0x00000608040075b4 */ /* 0x0005e40008019000 */
[----:B--2---:R-:W-:Y:S01]  /*18030*/  UMOV UR8, UR14 ;  /* 0x0000000e00087c82 */ /* 0x004fe20008000000 */
[----:B------:R-:W-:Y:S01]  /*18040*/  UMOV UR10, UR16 ;  /* 0x00000010000a7c82 */ /* 0x000fe20008000000 */
[----:B------:R-:W-:Y:S01]  /*18050*/  UMOV UR14, 0x40 ;  /* 0x00000040000e7882 */ /* 0x000fe20000000000 */
[----:B------:R2:W-:Y:S02]  /*18060*/  UTMALDG.4D [UR8], [UR4], desc[UR6] ;  /* 0x00000608040075b4 */ /* 0x0005e40008019000 */
[----:B--2---:R-:W-:Y:S01]  /*18070*/  UMOV UR8, UR15 ;  /* 0x0000000f00087c82 */ /* 0x004fe20008000000 */
[----:B------:R-:W-:Y:S02]  /*18080*/  UMOV UR10, UR14 ;  /* 0x0000000e000a7c82 */ /* 0x000fe40008000000 */
[----:B------:R2:W-:Y:S01]  /*18090*/  UTMALDG.4D [UR8], [UR4], desc[UR6] ;  /* 0x00000608040075b4 */ /* 0x0005e20008019000 */
[----:B------:R-:W3:Y:S02]  /*180a0*/  SYNCS.PHASECHK.TRANS64.TRYWAIT P0, [R7+URZ+0x31cc0], R8 ;  /* 0x031cc008070075a7 */ /* 0x000ee4000800017f */
[----:B--23--:R-:W-:Y:S05]  /*180b0*/  @!P0 BRA `(.L_x_466) ;  /* 0x0000004800cc8947 */ /* 0x00cfea0003800000 */
.L_x_590:
[----:B------:R-:W-:Y:S05]  /*180c0*/  @P1 BRA `(.L_x_467) ;  /* 0x0000000000141947 */ /* 0x000fea0003800000 */
[----:B------:R-:W-:Y:S01]  /*180d0*/  ISETP.NE.AND P0, PT, R29, RZ, PT ;  /* 0x000000ff1d00720c */ /* 0x000fe20003f05270 */
[----:B0-2---:R-:W-:-:S04]  /*180e0*/  IMAD.MOV.U32 R8, RZ, RZ, 0x6c00 ;  /* 0x00006c00ff087424 */ /* 0x005fc800078e00ff */
[----:B------:R3:W-:Y:S08]  /*180f0*/  SYNCS.ARRIVE.TRANS64 RZ, [R7+URZ+0x31cb0], R8 ;  /* 0x031cb00807ff79a7 */ /* 0x0007f0000800003f */
[----:B------:R-:W-:Y:S05]  /*18100*/  @!P0 BRA `(.L_x_467) ;  /* 0x0000000000048947 */ /* 0x000fea0003800000 */
[----:B------:R-:W-:Y:S01]  /*18110*/  BPT.TRAP 0x1 ;  /* 0x000000040000795c */ /* 0x000fe20000300000 */
.L_x_467:
        /* <DEDUP_REMOVED lines=11> */
[----:B------:R-:W-:Y:S02]  /*181d0*/  UIADD3 UR8, UR15, 0x200, URZ ;  /* 0x000002000f087890 */ /* 0x000fe4000fffe03f */
[----:B------:R-:W-:Y:S02]  /*181e0*/  UIADD3 UR9, UR9, 0x31cb0, URZ ;  /* 0x00031cb009097890 */ /* 0x000fe4000fffe03f */
[----:B------:R-:W-:Y:S02]  /*181f0*/  UIADD3 UR14, UR15, 0x2600, URZ ;  /* 0x000026000f0e7890 */ /* 0x000fe4000fffe03f */
[----:B------:R-:W-:-:S05]  /*18200*/  UIADD3 UR15, UR15, 0x4a00, URZ ;  /* 0x00004a000f0f7890 */ /* 0x000fca000fffe03f */
[----:B------:R4:W-:Y:S02]  /*18210*/  UTMALDG.4D [UR8], [UR4], desc[UR6] ;  /* 0x00000608040075b4 */ /* 0x0009e40008019000 */
[----:B----4-:R-:W-:Y:S01]  /*18220*/  UMOV UR8, UR14 ;  /* 0x0000000e00087c82 */ /* 0x010fe20008000000 */
[----:B------:R-:W-:Y:S01]  /*18230*/  UMOV UR10, UR16 ;  /* 0x00000010000a7c82 */ /* 0x000fe20008000000 */
[----:B------:R-:W-:Y:S01]  /*18240*/  UMOV UR14, 0x40 ;  /* 0x00000040000e7882 */ /* 0x000fe20000000000 */
[----:B------:R4:W-:Y:S02]  /*18250*/  UTMALDG.4D [UR8], [UR4], desc[UR6] ;  /* 0x00000608040075b4 */ /* 0x0009e40008019000 */
[----:B----4-:R-:W-:Y:S01]  /*18260*/  UMOV UR8, UR15 ;  /* 0x0000000f00087c82 */ /* 0x010fe20008000000 */
[----:B------:R-:W-:Y:S02]  /*18270*/  UMOV UR10, UR14 ;  /* 0x0000000e000a7c82 */ /* 0x000fe40008000000 */
[----:B------:R4:W-:Y:S02]  /*18280*/  UTMALDG.4D [UR8], [UR4], desc[UR6] ;  /* 0x00000608040075b4 */ /* 0x0009e40008019000 */
[----:B----4-:R-:W-:Y:S01]  /*18290*/  NOP ;  /* 0x0000000000007918 */ /* 0x010fe20000000000 */
.L_x_463:
[----:B------:R-:W-:Y:S05]  /*182a0*/  BSYNC B1 ;  /* 0x0000000000017941 */ /* 0x000fea0003800000 */
.L_x_462:
[----:B------:R-:W-:Y:S01]  /*182b0*/  VIADD R26, R26, 0x1 ;  /* 0x000000011a1a7836 */ /* 0x000fe20000000000 */
[----:B------:R-:W-:Y:S01]  /*182c0*/  PLOP3.LUT P2, PT, PT, PT, PT, 0x8, 0x0 ;  /* 0x000000000000781c */ /* 0x000fe20003f4e170 */
[----:B------:R-:W-:-:S03]  /*182d0*/  VIADD R2, R2, 0xfffffffe ;  /* 0xfffffffe02027836 */ /* 0x000fc60000000000 */
[----:B------:R-:W-:-:S04]  /*182e0*/  ISETP.NE.AND P0, PT, R26, 0x2, PT ;  /* 0x000000021a00780c */ /* 0x000fc80003f05270 */
[----:B------:R-:W-:Y:S02]  /*182f0*/  SEL R26, R26, RZ, P0 ;  /* 0x000000ff1a1a7207 */ /* 0x000fe40000000000 */
[----:B0-23--:R-:W-:Y:S02]  /*18300*/  SEL R8, RZ, 0x1, P0 ;  /* 0x00000001ff087807 */ /* 0x00dfe40000000000 */
[----:B------:R-:W-:Y:S02]  /*18310*/  ISETP.GE.AND P0, PT, R2, R0, PT ;  /* 0x000000000200720c */ /* 0x000fe40003f06270 */
[----:B------:R-:W-:-:S11]  /*18320*/  LOP3.LUT R27, R27, R8, RZ, 0x3c, !PT ;  /* 0x000000081b1b7212 */ /* 0x000fd600078e3cff */
[----:B------:R-:W-:Y:S05]  /*18330*/  @!P0 BRA `(.L_x_457) ;  /* 0x0000000400488947 */ /* 0x000fea0003800000 */
.L_x_474:
[----:B------:R-:W-:Y:S05]  /*18340*/  YIELD ;  /* 0x0000000000007946 */ /* 0x000fea0003800000 */
[----:B------:R-:W-:Y:S04]  /*18350*/  BSSY B1, `(.L_x_468) ;  /* 0x0000048000017945 */ /* 0x000fe80003800000 */
[----:B0-23--:R-:W-:Y:S05]  /*18360*/  @!P6 BRA `(.L_x_469) ;  /* 0x000000040018e947 */ /* 0x00dfea0003800000 */
[----:B------:R-:W-:Y:S02]  /*18370*/  LEA R7, R26, R6, 0x3 ;  /* 0x000000061a077211 */ /* 0x000fe400078e18ff */
[----:B------:R-:W-:-:S04]  /*18380*/  SHF.L.U32 R10, R27, 0x1f, RZ ;  /* 0x0000001f1b0a7819 */ /* 0x000fc800000006ff */
[----:B------:R-:W0:Y:S02]  /*18390*/  SYNCS.PHASECHK.TRANS64.TRYWAIT P0, [R7+URZ+0x31ca0], R10 ;  /* 0x031ca00a070075a7 */ /* 0x000e24000800017f */
[----:B0-----:R-:W-:Y:S05]  /*183a0*/  @!P0 BRA `(.L_x_470) ;  /* 0x0000004800248947 */ /* 0x001fea0003800000 */
.L_x_591:
        /* <DEDUP_REMOVED lines=9> */
.L_x_471:
[----:B--2---:R-:W-:Y:S01]  /*18440*/  IMAD R8, R26, 0x6c00, R6 ;  /* 0x00006c001a087824 */ /* 0x004fe200078e0206 */
[----:B------:R-:W-:Y:S01]  /*18450*/  R2UR UR9, R7 ;  /* 0x00000000070972ca */ /* 0x000fe200000e0000 */
[----:B-----5:R-:W-:Y:S01]  /*18460*/  IMAD R9, R2, 0x90, R3 ;  /* 0x0000009002097824 */ /* 0x020fe200078e0203 */
        /* <DEDUP_REMOVED lines=9> */
[----:B------:R-:W-:-:S02]  /*18500*/  UMOV UR16, 0x20 ;  /* 0x0000002000107882 */ /* 0x000fc40000000000 */
[----:B------:R-:W-:-:S05]  /*18510*/  UIADD3 UR9, UR9, 0x31c90, URZ ;  /* 0x00031c9009097890 */ /* 0x000fca000fffe03f */
        /* <DEDUP_REMOVED lines=13> */
.L_x_592:
[----:B------:R-:W-:Y:S05]  /*185f0*/  @P0 BRA `(.L_x_473) ;  /* 0x0000000000140947 */ /* 0x000fea0003800000 */
[----:B------:R-:W-:Y:S01]  /*18600*/  ISETP.NE.AND P1, PT, R29, RZ, PT ;  /* 0x000000ff1d00720c */ /* 0x000fe20003f25270 */
[----:B0-2---:R-:W-:-:S04]  /*18610*/  IMAD.MOV.U32 R10, RZ, RZ, 0x6c00 ;  /* 0x00006c00ff0a7424 */ /* 0x005fc800078e00ff */
[----:B------:R3:W-:Y:S08]  /*18620*/  SYNCS.ARRIVE.TRANS64 RZ, [R7+URZ+0x31cb0], R10 ;  /* 0x031cb00a07ff79a7 */ /* 0x0007f0000800003f */
[----:B------:R-:W-:Y:S05]  /*18630*/  @!P1 BRA `(.L_x_473) ;  /* 0x0000000000049947 */ /* 0x000fea0003800000 */
[----:B------:R-:W-:Y:S01]  /*18640*/  BPT.TRAP 0x1 ;  /* 0x000000040000795c */ /* 0x000fe20000300000 */
.L_x_473:
        /* <DEDUP_REMOVED lines=24> */
.L_x_469:
[----:B------:R-:W-:Y:S05]  /*187d0*/  BSYNC B1 ;  /* 0x0000000000017941 */ /* 0x000fea0003800000 */
.L_x_468:
[----:B------:R-:W-:-:S05]  /*187e0*/  VIADD R26, R26, 0x1 ;  /* 0x000000011a1a7836 */ /* 0x000fca0000000000 */
[----:B------:R-:W-:-:S04]  /*187f0*/  ISETP.NE.AND P0, PT, R26, 0x2, PT ;  /* 0x000000021a00780c */ /* 0x000fc80003f05270 */
[----:B------:R-:W-:Y:S02]  /*18800*/  SEL R8, RZ, 0x1, P0 ;  /* 0x00000001ff087807 */ /* 0x000fe40000000000 */
[----:B------:R-:W-:Y:S02]  /*18810*/  SEL R26, R26, RZ, P0 ;  /* 0x000000ff1a1a7207 */ /* 0x000fe40000000000 */
[C---:B------:R-:W-:Y:S01]  /*18820*/  ISETP.GT.AND P0, PT, R2.reuse, R0, PT ;  /* 0x000000000200720c */ /* 0x040fe20003f04270 */
[----:B------:R-:W-:Y:S01]  /*18830*/  VIADD R2, R2, 0xffffffff ;  /* 0xffffffff02027836 */ /* 0x000fe20000000000 */
[----:B------:R-:W-:-:S11]  /*18840*/  LOP3.LUT R27, R27, R8, RZ, 0x3c, !PT ;  /* 0x000000081b1b7212 */ /* 0x000fd600078e3cff */
[----:B------:R-:W-:Y:S05]  /*18850*/  @P0 BRA `(.L_x_474) ;  /* 0xfffffff800b80947 */ /* 0x000fea000383ffff */
.L_x_457:
[----:B------:R-:W-:Y:S05]  /*18860*/  BSYNC B0 ;  /* 0x0000000000007941 */ /* 0x000fea0003800000 */
.L_x_456:
[----:B0-23--:R-:W2:Y:S01]  /*18870*/  LDL R7, [R1+0x14] ;  /* 0x0000140001077983 */ /* 0x00dea20000100800 */
[----:B------:R-:W-:Y:S05]  /*18880*/  @!P2 WARPSYNC.ALL ;  /* 0x000000000000a948 */ /* 0x000fea0003800000 */
[----:B------:R-:W-:Y:S01]  /*18890*/  BSSY B6, `(.L_x_475) ;  /* 0x00002b2000067945 */ /* 0x000fe20003800000 */
[----:B------:R-:W-:Y:S01]  /*188a0*/  @!P2 BAR.SYNC.DEFER_BLOCKING 0xc, 0x1a0 ;  /* 0x030680000000ab1d */ /* 0x000fe20000010000 */
[----:B--2---:R-:W-:-:S13]  /*188b0*/  ISETP.GT.AND P0, PT, R7, RZ, PT ;  /* 0x000000ff0700720c */ /* 0x004fda0003f04270 */
[----:B------:R-:W-:Y:S05]  /*188c0*/  @P0 BRA `(.L_x_476) ;  /* 0x00000000003c0947 */ /* 0x000fea0003800000 */
[----:B------:R-:W-:-:S13]  /*188d0*/  ISETP.NE.AND P1, PT, R29, RZ, PT ;  /* 0x000000ff1d00720c */ /* 0x000fda0003f25270 */
[----:B------:R-:W-:Y:S05]  /*188e0*/  @P1 BRA `(.L_x_477) ;  /* 0x0000002800b01947 */ /* 0x000fea0003800000 */
[----:B------:R-:W0:Y:S01]  /*188f0*/  S2R R7, SR_LANEID ;  /* 0x0000000000077919 */ /* 0x000e220000000000 */
[----:B------:R-:W-:Y:S01]  /*18900*/  VOTEU.ANY UR4, UPT, PT ;  /* 0x0000000000047886 */ /* 0x000fe200038e0100 */
[----:B-----5:R-:W2:Y:S01]  /*18910*/  LDC.64 R2, c[0x0][0xc38] ;  /* 0x00030e00ff027b82 */ /* 0x020ea20000000a00 */
        /* <DEDUP_REMOVED lines=10> */
.L_x_476:
[----:B-----5:R-:W0:Y:S01]  /*189c0*/  S2R R3, SR_CgaCtaId ;  /* 0x0000000000037919 */ /* 0x020e220000008800 */
        /* <DEDUP_REMOVED lines=12> */
[----:B------:R-:W-:Y:S01]  /*18a90*/  IMAD.U32 R6, RZ, RZ, UR8 ;  /* 0x00000008ff067e24 */ /* 0x000fe2000f8e00ff */
[----:B------:R-:W-:Y:S01]  /*18aa0*/  MOV R13, RZ ;  /* 0x000000ff000d7202 */ /* 0x000fe20000000f00 */
[----:B------:R-:W-:Y:S02]  /*18ab0*/  IMAD.U32 R7, RZ, RZ, UR9 ;  /* 0x00000009ff077e24 */ /* 0x000fe4000f8e00ff */
[----:B------:R-:W-:-:S02]  /*18ac0*/  IMAD.U32 R10, RZ, RZ, UR4 ;  /* 0x00000004ff0a7e24 */ /* 0x000fc4000f8e00ff */
[----:B------:R-:W-:Y:S02]  /*18ad0*/  IMAD.U32 R11, RZ, RZ, UR5 ;  /* 0x00000005ff0b7e24 */ /* 0x000fe4000f8e00ff */
[----:B------:R-:W-:Y:S02]  /*18ae0*/  IMAD.MOV.U32 R8, RZ, RZ, 0x70 ;  /* 0x00000070ff087424 */ /* 0x000fe400078e00ff */
[----:B------:R-:W-:-:S07]  /*18af0*/  IMAD.MOV.U32 R12, RZ, RZ, 0x1 ;  /* 0x00000001ff0c7424 */ /* 0x000fce00078e00ff */
[----:B------:R-:W-:-:S07]  /*18b00*/  LEPC R20, `(.L_x_478) ;  /* 0x000000001014794e */ /* 0x000fce0000000000 */
[----:B01----:R-:W-:Y:S05]  /*18b10*/  CALL.ABS.NOINC R2 ;  /* 0x0000000002007343 */ /* 0x003fea0003c00000 */
.L_x_478:
        /* <DEDUP_REMOVED lines=19> */
.L_x_480:
        /* <DEDUP_REMOVED lines=15> */
[----:B0-----:R-:W-:Y:S05]  /*18d40*/  CALL.ABS.NOINC R2 ;  /* 0x0000000002007343 */ /* 0x001fea0003c00000 */
.L_x_479:
[----:B------:R-:W2:Y:S01]  /*18d50*/  LDL.LU R2, [R1+0x8] ;  /* 0x0000080001027983 */ /* 0x000ea20000300800 */
[----:B------:R-:W-:-:S03]  /*18d60*/  ULDC.64 UR4, c[0x0][0x9f8] ;  /* 0x00027e0000047ab9 */ /* 0x000fc60000000a00 */
[----:B------:R-:W3:Y:S04]  /*18d70*/  LDL.LU R0, [R1+0xc] ;  /* 0x00000c0001007983 */ /* 0x000ee80000300800 */
[----:B------:R-:W4:Y:S04]  /*18d80*/  LDL.LU R21, [R1] ;  /* 0x0000000001157983 */ /* 0x000f280000300800 */
[----:B------:R-:W4:Y:S01]  /*18d90*/  LDL.LU R20, [R1+0x18] ;  /* 0x0000180001147983 */ /* 0x000f220000300800 */
[----:B------:R-:W-:-:S04]  /*18da0*/  ISETP.NE.U32.AND P0, PT, RZ, UR4, PT ;  /* 0x00000004ff007c0c */ /* 0x000fc8000bf05070 */
        /* <DEDUP_REMOVED lines=8> */
[----:B------:R-:W-:Y:S01]  /*18e30*/  ULDC.64 UR4, c[0x0][0xa00] ;  /* 0x0002800000047ab9 */ /* 0x000fe20000000a00 */
[----:B------:R-:W0:Y:S01]  /*18e40*/  LDC R0, c[0x0][0x428] ;  /* 0x00010a00ff007b82 */ /* 0x000e220000000800 */
[----:B----4-:R-:W-:-:S06]  /*18e50*/  IMAD.MOV.U32 R6, RZ, RZ, R21 ;  /* 0x000000ffff067224 */ /* 0x010fcc00078e0015 */
[----:B------:R2:W5:Y:S01]  /*18e60*/  @P0 LDG.E R6, desc[UR60][R2.64] ;  /* 0x0000003c02060981 */ /* 0x000562000c1e1900 */
[----:B------:R-:W-:Y:S01]  /*18e70*/  IMAD R17, R17, 0xc0, R20 ;  /* 0x000000c011117824 */ /* 0x000fe200078e0214 */
[----:B------:R-:W-:Y:S02]  /*18e80*/  PLOP3.LUT P1, PT, P6, PT, PT, 0x8, 0x0 ;  /* 0x000000000000781c */ /* 0x000fe4000372e170 */
[----:B0-----:R-:W-:Y:S02]  /*18e90*/  ISETP.NE.AND P0, PT, R0, 0x1, PT ;  /* 0x000000010000780c */ /* 0x001fe40003f05270 */
[----:B------:R-:W-:-:S11]  /*18ea0*/  MOV R0, R18 ;  /* 0x0000001200007202 */ /* 0x000fd60000000f00 */
[----:B------:R-:W0:Y:S08]  /*18eb0*/  @P0 LDC R5, c[0x0][0x42c] ;  /* 0x00010b00ff050b82 */ /* 0x000e300000000800 */
[----:B------:R-:W3:Y:S01]  /*18ec0*/  @P0 LDC R4, c[0x0][0x430] ;  /* 0x00010c00ff040b82 */ /* 0x000ee20000000800 */
[----:B0-----:R-:W-:-:S05]  /*18ed0*/  @P0 IMAD.HI.U32 R5, R18, R5, RZ ;  /* 0x0000000512050227 */ /* 0x001fca00078e00ff */
[----:B---3--:R-:W-:Y:S02]  /*18ee0*/  @P0 SHF.R.U32.HI R0, RZ, R4, R5 ;  /* 0x00000004ff000219 */ /* 0x008fe40000011605 */
[----:B------:R-:W-:-:S04]  /*18ef0*/  ISETP.NE.U32.AND P0, PT, RZ, UR4, PT ;  /* 0x00000004ff007c0c */ /* 0x000fc8000bf05070 */
[----:B------:R-:W-:-:S04]  /*18f00*/  ISETP.NE.AND.EX P0, PT, RZ, UR5, PT, P0 ;  /* 0x00000005ff007c0c */ /* 0x000fc8000bf05300 */
[----:B--2---:R-:W-:-:S09]  /*18f10*/  SEL R8, R21, RZ, !P0 ;  /* 0x000000ff15087207 */ /* 0x004fd20004000000 */
.L_x_481:
        /* <DEDUP_REMOVED lines=14> */
.L_x_482:
        /* <DEDUP_REMOVED lines=13> */
.L_x_483:
        /* <DEDUP_REMOVED lines=16> */
.L_x_595:
[----:B------:R-:W2:Y:S01]  /*191d0*/  LDL R4, [R1+0x4] ;  /* 0x0000040001047983 */ /* 0x000ea20000100800 */
[----:B------:R-:W-:Y:S01]  /*191e0*/  UMOV UR4, 0xffffffff ;  /* 0xffffffff00047882 */ /* 0x000fe20000000000 */
[----:B------:R-:W-:Y:S01]  /*191f0*/  SHF.R.S32.HI R11, RZ, 0x1f, R6 ;  /* 0x0000001fff0b7819 */ /* 0x000fe20000011406 */
[----:B--2---:R-:W-:Y:S01]  /*19200*/  VIADD R9, R4, 0xffffffff ;  /* 0xffffffff04097836 */ /* 0x004fe20000000000 */
[----:B------:R-:W-:Y:S06]  /*19210*/  BRA.DIV UR4, `(.L_x_485) ;  /* 0x0000003a04e47947 */ /* 0x000fec000b800000 */
[----:B------:R-:W-:-:S13]  /*19220*/  ELECT P6, URZ, PT ;  /* 0x00000000003f782f */ /* 0x000fda00038c0000 */
.L_x_598:
[----:B------:R-:W-:Y:S05]  /*19230*/  @!P6 BRA `(.L_x_486) ;  /* 0x0000000000f8e947 */ /* 0x000fea0003800000 */
[----:B------:R-:W-:Y:S01]  /*19240*/  ISETP.NE.U32.AND P0, PT, R2, RZ, PT ;  /* 0x000000ff0200720c */ /* 0x000fe20003f05070 */
[----:B------:R-:W-:-:S03]  /*19250*/  IMAD.MOV.U32 R25, RZ, RZ, R9 ;  /* 0x000000ffff197224 */ /* 0x000fc600078e0009 */
[----:B------:R-:W-:-:S13]  /*19260*/  ISETP.NE.AND.EX P0, PT, R3, RZ, PT, P0 ;  /* 0x000000ff0300720c */ /* 0x000fda0003f05300 */
[----:B------:R-:W-:Y:S05]  /*19270*/  @!P0 BRA `(.L_x_487) ;  /* 0x0000000000448947 */ /* 0x000fea0003800000 */
[----:B------:R-:W0:Y:S01]  /*19280*/  LDC R10, c[0x0][0x41c] ;  /* 0x00010700ff0a7b82 */ /* 0x000e220000000800 */
[----:B------:R-:W-:Y:S02]  /*19290*/  ULDC.64 UR4, c[0x0][0x408] ;  /* 0x0001020000047ab9 */ /* 0x000fe40000000a00 */
[----:B------:R-:W-:-:S04]  /*192a0*/  IMAD R7, R11, UR4, RZ ;  /* 0x000000040b077c24 */ /* 0x000fc8000f8e02ff */
[----:B------:R-:W-:Y:S01]  /*192b0*/  IMAD R7, R6, UR5, R7 ;  /* 0x0000000506077c24 */ /* 0x000fe2000f8e0207 */
[----:B0-----:R-:W-:-:S13]  /*192c0*/  ISETP.NE.AND P0, PT, R10, 0x1, PT ;  /* 0x000000010a00780c */ /* 0x001fda0003f05270 */
[----:B------:R-:W0:Y:S02]  /*192d0*/  @P0 LDC.64 R4, c[0x0][0x420] ;  /* 0x00010800ff040b82 */ /* 0x000e240000000a00 */
[----:B0-----:R-:W-:-:S04]  /*192e0*/  @P0 IMAD.HI.U32 R12, R9, R4, RZ ;  /* 0x00000004090c0227 */ /* 0x001fc800078e00ff */
[----:B------:R-:W-:Y:S01]  /*192f0*/  IMAD.MOV.U32 R4, RZ, RZ, R9 ;  /* 0x000000ffff047224 */ /* 0x000fe200078e0009 */
[----:B------:R-:W-:-:S04]  /*19300*/  @P0 SHF.R.U32.HI R4, RZ, R5, R12 ;  /* 0x00000005ff040219 */ /* 0x000fc8000001160c */
[--C-:B------:R-:W-:Y:S01]  /*19310*/  SHF.R.S32.HI R5, RZ, 0x1f, R4.reuse ;  /* 0x0000001fff057819 */ /* 0x100fe20000011404 */
[--C-:B------:R-:W-:Y:S02]  /*19320*/  IMAD.MOV R25, RZ, RZ, -R4.reuse ;  /* 0x000000ffff197224 */ /* 0x100fe400078e0a04 */
[----:B------:R-:W-:-:S04]  /*19330*/  IMAD.WIDE.U32 R4, R6, UR4, R4 ;  /* 0x0000000406047c25 */ /* 0x000fc8000f8e0004 */
[----:B------:R-:W-:Y:S01]  /*19340*/  IMAD.IADD R7, R5, 0x1, R7 ;  /* 0x0000000105077824 */ /* 0x000fe200078e0207 */
[----:B------:R-:W-:Y:S01]  /*19350*/  LEA R12, P0, R4, R2, 0x2 ;  /* 0x00000002040c7211 */ /* 0x000fe200078010ff */
[----:B------:R-:W-:-:S03]  /*19360*/  IMAD R25, R10, R25, R9 ;  /* 0x000000190a197224 */ /* 0x000fc600078e0209 */
[----:B------:R-:W-:-:S05]  /*19370*/  LEA.HI.X R13, R4, R3, R7, 0x2, P0 ;  /* 0x00000003040d7211 */ /* 0x000fca00000f1407 */
[----:B------:R0:W5:Y:S04]  /*19380*/  LDG.E R7, desc[UR60][R12.64] ;  /* 0x0000003c0c077981 */ /* 0x000168000c1e1900 */
.L_x_487:
[----:B------:R-:W-:Y:S01]  /*19390*/  IMAD R5, R22, 0x8, R28 ;  /* 0x0000000816057824 */ /* 0x000fe200078e021c */
[----:B------:R-:W-:-:S04]  /*193a0*/  SHF.L.U32 R4, R24, 0x1f, RZ ;  /* 0x0000001f18047819 */ /* 0x000fc800000006ff */
[----:B------:R-:W2:Y:S02]  /*193b0*/  SYNCS.PHASECHK.TRANS64.TRYWAIT P0, [R5+URZ+0x31c40], R4 ;  /* 0x031c4004050075a7 */ /* 0x000ea4000800017f */
[----:B--2---:R-:W-:Y:S05]  /*193c0*/  @!P0 BRA `(.L_x_488) ;  /* 0x0000003800988947 */ /* 0x004fea0003800000 */
.L_x_599:
[----:B------:R-:W3:Y:S02]  /*193d0*/  S2R R10, SR_TID.X ;  /* 0x00000000000a7919 */ /* 0x000ee40000002100 */
[----:B---3--:R-:W-:-:S04]  /*193e0*/  LOP3.LUT R10, R10, 0x7f, RZ, 0xc0, !PT ;  /* 0x0000007f0a0a7812 */ /* 0x008fc800078ec0ff */
[----:B------:R-:W-:-:S13]  /*193f0*/  ISETP.NE.AND P0, PT, R10, RZ, PT ;  /* 0x000000ff0a00720c */ /* 0x000fda0003f05270 */
[----:B------:R-:W-:Y:S05]  /*19400*/  @P0 BRA `(.L_x_489) ;  /* 0x0000000000140947 */ /* 0x000fea0003800000 */
[----:B------:R-:W-:Y:S02]  /*19410*/  ISETP.NE.AND P1, PT, R29, RZ, PT ;  /* 0x000000ff1d00720c */ /* 0x000fe40003f25270 */
[----:B--2---:R-:W-:-:S04]  /*19420*/  MOV R4, 0x6c00 ;  /* 0x00006c0000047802 */ /* 0x004fc80000000f00 */
[----:B------:R3:W-:Y:S07]  /*19430*/  SYNCS.ARRIVE.TRANS64 RZ, [R5+URZ+0x31c30], R4 ;  /* 0x031c300405ff79a7 */ /* 0x0007ee000800003f */
[----:B------:R-:W-:Y:S05]  /*19440*/  @!P1 BRA `(.L_x_489) ;  /* 0x0000000000049947 */ /* 0x000fea0003800000 */
[----:B------:R-:W-:Y:S01]  /*19450*/  BPT.TRAP 0x1 ;  /* 0x000000040000795c */ /* 0x000fe20000300000 */
.L_x_489:
        /* <DEDUP_REMOVED lines=28> */
.L_x_486:
[----:B------:R-:W2:Y:S01]  /*19620*/  LDL.LU R10, [R1+0x10] ;  /* 0x00001000010a7983 */ /* 0x000ea20000300800 */
[----:B------:R-:W-:Y:S05]  /*19630*/  WARPSYNC.ALL ;  /* 0x0000000000007948 */ /* 0x000fea0003800000 */
[----:B------:R-:W-:Y:S02]  /*19640*/  R2UR UR24, R28 ;  /* 0x000000001c1872ca */ /* 0x000fe400000e0000 */
[----:B------:R-:W-:-:S13]  /*19650*/  ELECT P0, URZ, PT ;  /* 0x00000000003f782f */ /* 0x000fda0003800000 */
[----:B------:R-:W-:Y:S01]  /*19660*/  @P0 R2UR UR13, R8 ;  /* 0x00000000080d02ca */ /* 0x000fe200000e0000 */
[----:B------:R-:W-:Y:S01]  /*19670*/  UIADD3 UR4, UP0, UR36, 0x270, URZ ;  /* 0x0000027024047890 */ /* 0x000fe2000ff1e03f */
[----:B------:R-:W-:Y:S01]  /*19680*/  @P0 R2UR UR12, R18 ;  /* 0x00000000120c02ca */ /* 0x000fe200000e0000 */
[----:B------:R-:W-:Y:S01]  /*19690*/  UMOV UR6, 0x0 ;  /* 0x0000000000067882 */ /* 0x000fe20000000000 */
[C---:B------:R-:W-:Y:S01]  /*196a0*/  @P0 R2UR UR11, R17.reuse ;  /* 0x00000000110b02ca */ /* 0x040fe200000e0000 */
        /* <DEDUP_REMOVED lines=30> */
[----:B------:R-:W-:-:S05]  /*19890*/  LOP3.LUT R4, R4, 0xfffffffe, RZ, 0xc0, !PT ;  /* 0xfffffffe04047812 */ /* 0x000fca00078ec0ff */
[----:B------:R-:W-:-:S05]  /*198a0*/  IMAD.IADD R4, R10, 0x1, -R4 ;  /* 0x000000010a047824 */ /* 0x000fca00078e0a04 */
[----:B---3--:R-:W-:-:S04]  /*198b0*/  SHF.L.U32 R5, R4, 0x1f, RZ ;  /* 0x0000001f04057819 */ /* 0x008fc800000006ff */
[----:B------:R-:W2:Y:S02]  /*198c0*/  SYNCS.PHASECHK.TRANS64.TRYWAIT P0, [R28+URZ+0x31c20], R5 ;  /* 0x031c20051c0075a7 */ /* 0x000ea4000800017f */
[----:B0-2---:R-:W-:Y:S05]  /*198d0*/  @!P0 BRA `(.L_x_491) ;  /* 0x0000003400688947 */ /* 0x005fea0003800000 */
.L_x_600:
[----:B------:R-:W-:Y:S05]  /*198e0*/  BSYNC B0 ;  /* 0x0000000000007941 */ /* 0x000fea0003800000 */
.L_x_490:
[----:B------:R-:W2:Y:S01]  /*198f0*/  LDL.LU R4, [R1+0x14] ;  /* 0x0000140001047983 */ /* 0x000ea20000300800 */
[----:B------:R-:W-:Y:S01]  /*19900*/  BSSY B0, `(.L_x_492) ;  /* 0x0000169000007945 */ /* 0x000fe20003800000 */
[----:B--2---:R-:W-:-:S13]  /*19910*/  ISETP.GE.AND P0, PT, R4, 0x91, PT ;  /* 0x000000910400780c */ /* 0x004fda0003f06270 */
[----:B------:R-:W-:Y:S05]  /*19920*/  @!P0 BRA `(.L_x_493) ;  /* 0x0000001400988947 */ /* 0x000fea0003800000 */
[----:B------:R-:W2:Y:S01]  /*19930*/  LDL R8, [R1+0x4] ;  /* 0x0000040001087983 */ /* 0x000ea20000100800 */
[----:B------:R-:W-:Y:S01]  /*19940*/  IMAD.MOV.U32 R4, RZ, RZ, 0x1 ;  /* 0x00000001ff047424 */ /* 0x000fe200078e00ff */
[----:B------:R-:W-:Y:S01]  /*19950*/  BSSY B1, `(.L_x_494) ;  /* 0x000007b000017945 */ /* 0x000fe20003800000 */
[----:B--2---:R-:W-:-:S05]  /*19960*/  IMAD.MOV R13, RZ, RZ, -R8 ;  /* 0x000000ffff0d7224 */ /* 0x004fca00078e0a08 */
[----:B------:R-:W-:-:S05]  /*19970*/  VIADDMNMX R13, R13, R4, 0xffffffff, !PT ;  /* 0xffffffff0d0d7446 */ /* 0x000fca0007800104 */
[C---:B------:R-:W-:Y:S01]  /*19980*/  IMAD.IADD R4, R8.reuse, 0x1, R13 ;  /* 0x0000000108047824 */ /* 0x040fe200078e020d */
[----:B------:R-:W-:-:S04]  /*19990*/  IADD3 R8, R8, -0x2, RZ ;  /* 0xfffffffe08087810 */ /* 0x000fc80007ffe0ff */
[----:B------:R-:W-:-:S04]  /*199a0*/  LOP3.LUT R4, R4, 0x1, RZ, 0xc0, !PT ;  /* 0x0000000104047812 */ /* 0x000fc800078ec0ff */
[----:B------:R-:W-:-:S13]  /*199b0*/  ISETP.NE.U32.AND P0, PT, R4, 0x1, PT ;  /* 0x000000010400780c */ /* 0x000fda0003f05070 */
[----:B------:R-:W-:Y:S05]  /*199c0*/  @P0 BRA `(.L_x_495) ;  /* 0x0000000400cc0947 */ /* 0x000fea0003800000 */
[----:B------:R-:W-:Y:S01]  /*199d0*/  VIADD R10, R22, 0x1 ;  /* 0x00000001160a7836 */ /* 0x000fe20000000000 */
[----:B------:R-:W-:Y:S04]  /*199e0*/  BSSY B2, `(.L_x_496) ;  /* 0x000006d000027945 */ /* 0x000fe80003800000 */
[----:B------:R-:W-:-:S04]  /*199f0*/  ISETP.NE.AND P0, PT, R10, 0x2, PT ;  /* 0x000000020a00780c */ /* 0x000fc80003f05270 */
[----:B0-----:R-:W-:Y:S02]  /*19a00*/  SEL R5, RZ, 0x1, P0 ;  /* 0x00000001ff057807 */ /* 0x001fe40000000000 */
[----:B------:R-:W-:Y:S02]  /*19a10*/  SEL R10, R10, RZ, P0 ;  /* 0x000000ff0a0a7207 */ /* 0x000fe40000000000 */
[----:B------:R-:W-:Y:S01]  /*19a20*/  LOP3.LUT R14, R24, R5, RZ, 0x3c, !PT ;  /* 0x00000005180e7212 */ /* 0x000fe200078e3cff */
[----:B------:R-:W-:Y:S06]  /*19a30*/  @!P6 BRA `(.L_x_497) ;  /* 0x00000004009ce947 */ /* 0x000fec0003800000 */
        /* <DEDUP_REMOVED lines=22> */
.L_x_498:
[----:B0-----:R-:W-:Y:S02]  /*19ba0*/  LEA R3, R10, R28, 0x3 ;  /* 0x0000001c0a037211 */ /* 0x001fe400078e18ff */
[----:B------:R-:W-:-:S04]  /*19bb0*/  SHF.L.U32 R2, R14, 0x1f, RZ ;  /* 0x0000001f0e027819 */ /* 0x000fc800000006ff */
[----:B------:R-:W0:Y:S02]  /*19bc0*/  SYNCS.PHASECHK.TRANS64.TRYWAIT P0, [R3+URZ+0x31c40], R2 ;  /* 0x031c4002030075a7 */ /* 0x000e24000800017f */
[----:B0-----:R-:W-:Y:S05]  /*19bd0*/  @!P0 BRA `(.L_x_499) ;  /* 0x0000003000bc8947 */ /* 0x001fea0003800000 */
.L_x_601:
[----:B------:R-:W2:Y:S02]  /*19be0*/  S2R R5, SR_TID.X ;  /* 0x0000000000057919 */ /* 0x000ea40000002100 */
[----:B--2---:R-:W-:-:S04]  /*19bf0*/  LOP3.LUT R5, R5, 0x7f, RZ, 0xc0, !PT ;  /* 0x0000007f05057812 */ /* 0x004fc800078ec0ff */
[----:B------:R-:W-:-:S13]  /*19c00*/  ISETP.NE.AND P1, PT, R5, RZ, PT ;  /* 0x000000ff0500720c */ /* 0x000fda0003f25270 */
[----:B------:R-:W-:Y:S05]  /*19c10*/  @P1 BRA `(.L_x_500) ;  /* 0x0000000000141947 */ /* 0x000fea0003800000 */
[----:B------:R-:W-:Y:S01]  /*19c20*/  ISETP.NE.AND P0, PT, R29, RZ, PT ;  /* 0x000000ff1d00720c */ /* 0x000fe20003f05270 */
[----:B0-----:R-:W-:-:S04]  /*19c30*/  IMAD.MOV.U32 R2, RZ, RZ, 0x6c00 ;  /* 0x00006c00ff027424 */ /* 0x001fc800078e00ff */
[----:B------:R2:W-:Y:S08]  /*19c40*/  SYNCS.ARRIVE.TRANS64 RZ, [R3+URZ+0x31c30], R2 ;  /* 0x031c300203ff79a7 */ /* 0x0005f0000800003f */
[----:B------:R-:W-:Y:S05]  /*19c50*/  @!P0 BRA `(.L_x_500) ;  /* 0x0000000000048947 */ /* 0x000fea0003800000 */
[----:B------:R-:W-:Y:S01]  /*19c60*/  BPT.TRAP 0x1 ;  /* 0x000000040000795c */ /* 0x000fe20000300000 */
.L_x_500:
        /* <DEDUP_REMOVED lines=31> */
.L_x_602:
[----:B------:R-:W-:Y:S05]  /*19e60*/  @P1 BRA `(.L_x_502) ;  /* 0x0000000000181947 */ /* 0x000fea0003800000 */
[----:B------:R-:W-:Y:S01]  /*19e70*/  ISETP.NE.AND P0, PT, R29, RZ, PT ;  /* 0x000000ff1d00720c */ /* 0x000fe20003f05270 */
[----:B0-----:R-:W-:Y:S02]  /*19e80*/  IMAD R2, R22, 0x8, R28 ;  /* 0x0000000816027824 */ /* 0x001fe400078e021c */
[----:B------:R-:W-:-:S04]  /*19e90*/  IMAD.MOV.U32 R3, RZ, RZ, 0x6c00 ;  /* 0x00006c00ff037424 */ /* 0x000fc800078e00ff */
[----:B------:R2:W-:Y:S06]  /*19ea0*/  SYNCS.ARRIVE.TRANS64 RZ, [R2+URZ+0x31c50], R3 ;  /* 0x031c500302ff79a7 */ /* 0x0005ec000800003f */
[----:B------:R-:W-:Y:S05]  /*19eb0*/  @!P0 BRA `(.L_x_502) ;  /* 0x0000000000048947 */ /* 0x000fea0003800000 */
[----:B------:R-:W-:Y:S01]  /*19ec0*/  BPT.TRAP 0x1 ;  /* 0x000000040000795c */ /* 0x000fe20000300000 */
.L_x_502:
        /* <DEDUP_REMOVED lines=13> */
[----:B------:R-:W-:Y:S01]  /*19fa0*/  MOV R7, R4 ;  /* 0x0000000400077202 */ /* 0x000fe20000000f00 */
[----:B------:R-:W-:-:S02]  /*19fb0*/  IMAD.MOV.U32 R25, RZ, RZ, R8 ;  /* 0x000000ffff197224 */ /* 0x000fc400078e0008 */
        /* <DEDUP_REMOVED lines=14> */
[----:B0-----:R-:W-:Y:S01]  /*1a0a0*/  NOP ;  /* 0x0000000000007918 */ /* 0x001fe20000000000 */
.L_x_497:
[----:B------:R-:W-:Y:S05]  /*1a0b0*/  BSYNC B2 ;  /* 0x0000000000027941 */ /* 0x000fea0003800000 */
.L_x_496:
[----:B------:R-:W2:Y:S01]  /*1a0c0*/  LDL.LU R2, [R1+0x4] ;  /* 0x0000040001027983 */ /* 0x000ea20000300800 */
[----:B------:R-:W-:Y:S02]  /*1a0d0*/  IMAD.MOV.U32 R22, RZ, RZ, R10 ;  /* 0x000000ffff167224 */ /* 0x000fe400078e000a */
[----:B------:R-:W-:Y:S02]  /*1a0e0*/  IMAD.MOV.U32 R24, RZ, RZ, R14 ;  /* 0x000000ffff187224 */ /* 0x000fe400078e000e */
[----:B--2---:R-:W-:-:S07]  /*1a0f0*/  VIADD R8, R2, 0xfffffffd ;  /* 0xfffffffd02087836 */ /* 0x004fce0000000000 */
.L_x_495:
[----:B------:R-:W-:Y:S05]  /*1a100*/  BSYNC B1 ;  /* 0x0000000000017941 */ /* 0x000fea0003800000 */
.L_x_494:
[----:B------:R-:W-:-:S05]  /*1a110*/  IMAD.MOV R2, RZ, RZ, -R13 ;  /* 0x000000ffff027224 */ /* 0x000fca00078e0a0d */
[----:B------:R-:W-:-:S13]  /*1a120*/  ISETP.NE.AND P0, PT, R9, R2, PT ;  /* 0x000000020900720c */ /* 0x000fda0003f05270 */
[----:B------:R-:W-:Y:S05]  /*1a130*/  @!P0 BRA `(.L_x_493) ;  /* 0x0000000c00948947 */ /* 0x000fea0003800000 */
[----:B------:R-:W-:-:S07]  /*1a140*/  IMAD.MOV.U32 R4, RZ, RZ, R7 ;  /* 0x000000ffff047224 */ /* 0x000fce00078e0007 */
.L_x_517:
[----:B------:R-:W-:Y:S01]  /*1a150*/  IADD3 R9, R22, 0x1, RZ ;  /* 0x0000000116097810 */ /* 0x000fe20007ffe0ff */
        /* <DEDUP_REMOVED lines=21> */
[--C-:B------:R-:W-:Y:S01]  /*1a2b0*/  SHF.R.S32.HI R3, RZ, 0x1f, R13.reuse ;  /* 0x0000001fff037819 */ /* 0x100fe2000001140d */
[----:B------:R-:W-:-:S04]  /*1a2c0*/  IMAD.MOV.U32 R2, RZ, RZ, R13 ;  /* 0x000000ffff027224 */ /* 0x000fc800078e000d */
[----:B------:R-:W-:-:S04]  /*1a2d0*/  IMAD.WIDE.U32 R2, R6, UR6, R2 ;  /* 0x0000000606027c25 */ /* 0x000fc8000f8e0002 */
[----:B------:R-:W-:Y:S01]  /*1a2e0*/  IMAD.IADD R3, R5, 0x1, R3 ;  /* 0x0000000105037824 */ /* 0x000fe200078e0203 */
[----:B------:R-:W-:-:S04]  /*1a2f0*/  LEA R4, P0, R2, UR4, 0x2 ;  /* 0x0000000402047c11 */ /* 0x000fc8000f8010ff */
[----:B------:R-:W-:-:S05]  /*1a300*/  LEA.HI.X R5, R2, UR5, R3, 0x2, P0 ;  /* 0x0000000502057c11 */ /* 0x000fca00080f1403 */
[----:B------:R2:W5:Y:S01]  /*1a310*/  LDG.E R4, desc[UR60][R4.64] ;  /* 0x0000003c04047981 */ /* 0x000562000c1e1900 */
[----:B------:R-:W-:-:S04]  /*1a320*/  IMAD.MOV R3, RZ, RZ, -R13 ;  /* 0x000000ffff037224 */ /* 0x000fc800078e0a0d */
[----:B------:R-:W-:-:S07]  /*1a330*/  IMAD R12, R12, R3, R8 ;  /* 0x000000030c0c7224 */ /* 0x000fce00078e0208 */
.L_x_505:
[----:B------:R-:W-:Y:S01]  /*1a340*/  IMAD R3, R9, 0x8, R28 ;  /* 0x0000000809037824 */ /* 0x000fe200078e021c */
[----:B------:R-:W-:-:S04]  /*1a350*/  SHF.L.U32 R2, R10, 0x1f, RZ ;  /* 0x0000001f0a027819 */ /* 0x000fc800000006ff */
[----:B------:R-:W3:Y:S02]  /*1a360*/  SYNCS.PHASECHK.TRANS64.TRYWAIT P0, [R3+URZ+0x31c40], R2 ;  /* 0x031c4002030075a7 */ /* 0x000ee4000800017f */
[----:B---3--:R-:W-:Y:S05]  /*1a370*/  @!P0 BRA `(.L_x_506) ;  /* 0x0000002800fc8947 */ /* 0x008fea0003800000 */
.L_x_603:
[----:B0-2---:R-:W0:Y:S02]  /*1a380*/  S2R R5, SR_TID.X ;  /* 0x0000000000057919 */ /* 0x005e240000002100 */
[----:B0-----:R-:W-:-:S04]  /*1a390*/  LOP3.LUT R5, R5, 0x7f, RZ, 0xc0, !PT ;  /* 0x0000007f05057812 */ /* 0x001fc800078ec0ff */
[----:B------:R-:W-:-:S13]  /*1a3a0*/  ISETP.NE.AND P0, PT, R5, RZ, PT ;  /* 0x000000ff0500720c */ /* 0x000fda0003f05270 */
[----:B------:R-:W-:Y:S05]  /*1a3b0*/  @P0 BRA `(.L_x_507) ;  /* 0x0000000000140947 */ /* 0x000fea0003800000 */
[----:B------:R-:W-:Y:S02]  /*1a3c0*/  ISETP.NE.AND P1, PT, R29, RZ, PT ;  /* 0x000000ff1d00720c */ /* 0x000fe40003f25270 */
[----:B---3--:R-:W-:-:S04]  /*1a3d0*/  MOV R2, 0x6c00 ;  /* 0x00006c0000027802 */ /* 0x008fc80000000f00 */
[----:B------:R0:W-:Y:S07]  /*1a3e0*/  SYNCS.ARRIVE.TRANS64 RZ, [R3+URZ+0x31c30], R2 ;  /* 0x031c300203ff79a7 */ /* 0x0001ee000800003f */
[----:B------:R-:W-:Y:S05]  /*1a3f0*/  @!P1 BRA `(.L_x_507) ;  /* 0x0000000000049947 */ /* 0x000fea0003800000 */
[----:B------:R-:W-:Y:S01]  /*1a400*/  BPT.TRAP 0x1 ;  /* 0x000000040000795c */ /* 0x000fe20000300000 */
.L_x_507:
        /* <DEDUP_REMOVED lines=31> */
.L_x_604:
[----:B------:R-:W-:Y:S05]  /*1a600*/  @P0 BRA `(.L_x_509) ;  /* 0x0000000000140947 */ /* 0x000fea0003800000 */
[----:B------:R-:W-:Y:S01]  /*1a610*/  ISETP.NE.AND P1, PT, R29, RZ, PT ;  /* 0x000000ff1d00720c */ /* 0x000fe20003f25270 */
[----:B------:R-:W-:-:S04]  /*1a620*/  IMAD.MOV.U32 R2, RZ, RZ, 0x6c00 ;  /* 0x00006c00ff027424 */ /* 0x000fc800078e00ff */
[----:B------:R2:W-:Y:S08]  /*1a630*/  SYNCS.ARRIVE.TRANS64 RZ, [R3+URZ+0x50], R2 ;  /* 0x0000500203ff79a7 */ /* 0x0005f0000800003f */
[----:B------:R-:W-:Y:S05]  /*1a640*/  @!P1 BRA `(.L_x_509) ;  /* 0x0000000000049947 */ /* 0x000fea0003800000 */
[----:B------:R-:W-:Y:S01]  /*1a650*/  BPT.TRAP 0x1 ;  /* 0x000000040000795c */ /* 0x000fe20000300000 */
.L_x_509:
        /* <DEDUP_REMOVED lines=30> */
.L_x_504:
[----:B------:R-:W-:Y:S05]  /*1a840*/  BSYNC B1 ;  /* 0x0000000000017941 */ /* 0x000fea0003800000 */
.L_x_503:
[----:B------:R-:W-:Y:S01]  /*1a850*/  VIADD R22, R9, 0x1 ;  /* 0x0000000109167836 */ /* 0x000fe20000000000 */
[----:B------:R-:W-:Y:S04]  /*1a860*/  BSSY B1, `(.L_x_510) ;  /* 0x000006e000017945 */ /* 0x000fe80003800000 */
[----:B------:R-:W-:-:S04]  /*1a870*/  ISETP.NE.AND P0, PT, R22, 0x2, PT ;  /* 0x000000021600780c */ /* 0x000fc80003f05270 */
[----:B0-2---:R-:W-:Y:S02]  /*1a880*/  SEL R3, RZ, 0x1, P0 ;  /* 0x00000001ff037807 */ /* 0x005fe40000000000 */
[----:B------:R-:W-:Y:S02]  /*1a890*/  SEL R22, R22, RZ, P0 ;  /* 0x000000ff16167207 */ /* 0x000fe40000000000 */
[----:B------:R-:W-:Y:S01]  /*1a8a0*/  LOP3.LUT R24, R10, R3, RZ, 0x3c, !PT ;  /* 0x000000030a187212 */ /* 0x000fe200078e3cff */
[----:B------:R-:W-:Y:S06]  /*1a8b0*/  @!P6 BRA `(.L_x_511) ;  /* 0x0000000400a0e947 */ /* 0x000fec0003800000 */
[----:B------:R-:W-:Y:S01]  /*1a8c0*/  ULDC.64 UR4, c[0x0][0x3f8] ;  /* 0x0000fe0000047ab9 */ /* 0x000fe20000000a00 */
[----:B------:R-:W-:Y:S02]  /*1a8d0*/  IADD3 R13, R8, -0x1, RZ ;  /* 0xffffffff080d7810 */ /* 0x000fe40007ffe0ff */
        /* <DEDUP_REMOVED lines=17> */
[----:B------:R-:W-:Y:S01]  /*1a9f0*/  LEA.HI.X R5, R2, UR5, R3, 0x2, P0 ;  /* 0x0000000502057c11 */ /* 0x000fe200080f1403 */
[----:B------:R-:W-:-:S04]  /*1aa00*/  IMAD.MOV R2, RZ, RZ, -R14 ;  /* 0x000000ffff027224 */ /* 0x000fc800078e0a0e */
[----:B------:R0:W5:Y:S01]  /*1aa10*/  LDG.E R4, desc[UR60][R4.64] ;  /* 0x0000003c04047981 */ /* 0x000162000c1e1900 */
[----:B------:R-:W-:-:S07]  /*1aa20*/  IMAD R13, R12, R2, R13 ;  /* 0x000000020c0d7224 */ /* 0x000fce00078e020d */
.L_x_512:
[----:B------:R-:W-:Y:S01]  /*1aa30*/  IMAD R2, R22, 0x8, R28 ;  /* 0x0000000816027824 */ /* 0x000fe200078e021c */
[----:B------:R-:W-:-:S04]  /*1aa40*/  SHF.L.U32 R3, R24, 0x1f, RZ ;  /* 0x0000001f18037819 */ /* 0x000fc800000006ff */
[----:B------:R-:W2:Y:S02]  /*1aa50*/  SYNCS.PHASECHK.TRANS64.TRYWAIT P0, [R2+URZ+0x31c40], R3 ;  /* 0x031c4003020075a7 */ /* 0x000ea4000800017f */
[----:B--2---:R-:W-:Y:S05]  /*1aa60*/  @!P0 BRA `(.L_x_513) ;  /* 0x0000002400688947 */ /* 0x004fea0003800000 */
.L_x_605:
        /* <DEDUP_REMOVED lines=9> */
.L_x_514:
[----:B0-2---:R-:W-:Y:S01]  /*1ab00*/  IMAD R2, R22, 0x6c00, R28 ;  /* 0x00006c0016027824 */ /* 0x005fe200078e021c */
[----:B------:R-:W-:Y:S01]  /*1ab10*/  R2UR UR11, R13 ;  /* 0x000000000d0b72ca */ /* 0x000fe200000e0000 */
[----:B------:R-:W-:Y:S01]  /*1ab20*/  UIADD3 UR4, UP0, UR36, 0x370, URZ ;  /* 0x0000037024047890 */ /* 0x000fe2000ff1e03f */
[----:B------:R-:W-:Y:S01]  /*1ab30*/  R2UR UR5, R23 ;  /* 0x00000000170572ca */ /* 0x000fe200000e0000 */
[----:B------:R-:W-:Y:S01]  /*1ab40*/  UMOV UR10, URZ ;  /* 0x0000003f000a7c82 */ /* 0x000fe20008000000 */
[----:B------:R-:W-:Y:S01]  /*1ab50*/  R2UR UR8, R2 ;  /* 0x00000000020872ca */ /* 0x000fe200000e0000 */
[----:B------:R-:W-:Y:S01]  /*1ab60*/  UMOV UR6, 0x0 ;  /* 0x0000000000067882 */ /* 0x000fe20000000000 */
[----:B------:R-:W-:Y:S01]  /*1ab70*/  IADD3 R2, R28, 0x31c00, RZ ;  /* 0x00031c001c027810 */ /* 0x000fe20007ffe0ff */
[----:B------:R-:W-:Y:S01]  /*1ab80*/  UMOV UR7, 0x14f00000 ;  /* 0x14f0000000077882 */ /* 0x000fe20000000000 */
[----:B------:R-:W-:Y:S01]  /*1ab90*/  R2UR UR12, R0 ;  /* 0x00000000000c72ca */ /* 0x000fe200000e0000 */
[----:B------:R-:W-:Y:S01]  /*1aba0*/  UMOV UR17, 0x20 ;  /* 0x0000002000117882 */ /* 0x000fe20000000000 */
[----:B-----5:R-:W-:Y:S01]  /*1abb0*/  R2UR UR13, R4 ;  /* 0x00000000040d72ca */ /* 0x020fe200000e0000 */
[--C-:B------:R-:W-:Y:S01]  /*1abc0*/  IMAD R3, R22, 0x8, R2.reuse ;  /* 0x0000000816037824 */ /* 0x100fe200078e0202 */
[----:B------:R-:W-:Y:S01]  /*1abd0*/  UMOV UR18, 0x40 ;  /* 0x0000004000127882 */ /* 0x000fe20000000000 */
[----:B------:R-:W-:-:S02]  /*1abe0*/  IMAD R2, R9, 0x8, R2 ;  /* 0x0000000809027824 */ /* 0x000fc400078e0202 */
[----:B------:R-:W-:Y:S01]  /*1abf0*/  UIMAD UR11, UR11, 0x90, UR5 ;  /* 0x000000900b0b78a4 */ /* 0x000fe2000f8e0205 */
[----:B------:R-:W-:Y:S01]  /*1ac00*/  R2UR UR9, R3 ;  /* 0x00000000030972ca */ /* 0x000fe200000e0000 */
[----:B------:R-:W-:Y:S01]  /*1ac10*/  UIADD3 UR14, UR8, 0x16a00, URZ ;  /* 0x00016a00080e7890 */ /* 0x000fe2000fffe03f */
[----:B------:R-:W-:Y:S01]  /*1ac20*/  SHF.L.U32 R3, R10, 0x1f, RZ ;  /* 0x0000001f0a037819 */ /* 0x000fe200000006ff */
[----:B------:R-:W-:Y:S02]  /*1ac30*/  UIADD3.X UR5, URZ, UR37, URZ, UP0, !UPT ;  /* 0x000000253f057290 */ /* 0x000fe400087fe43f */
[----:B------:R-:W-:Y:S02]  /*1ac40*/  UIADD3 UR15, UR8, 0x18e00, URZ ;  /* 0x00018e00080f7890 */ /* 0x000fe4000fffe03f */
[----:B------:R-:W-:-:S03]  /*1ac50*/  UIADD3 UR16, UR8, 0x1b200, URZ ;  /* 0x0001b20008107890 */ /* 0x000fc6000fffe03f */
[----:B------:R-:W-:-:S03]  /*1ac60*/  UMOV UR8, UR14 ;  /* 0x0000000e00087c82 */ /* 0x000fc60008000000 */
[----:B------:R-:W-:-:S09]  /*1ac70*/  UIADD3 UR9, UR9, 0x30, URZ ;  /* 0x0000003009097890 */ /* 0x000fd2000fffe03f */
        /* <DEDUP_REMOVED lines=9> */
.L_x_606:
[----:B------:R-:W-:Y:S05]  /*1ad10*/  @P0 BRA `(.L_x_516) ;  /* 0x0000000000140947 */ /* 0x000fea0003800000 */
[----:B------:R-:W-:Y:S01]  /*1ad20*/  ISETP.NE.AND P1, PT, R29, RZ, PT ;  /* 0x000000ff1d00720c */ /* 0x000fe20003f25270 */
[----:B0-----:R-:W-:-:S04]  /*1ad30*/  IMAD.MOV.U32 R3, RZ, RZ, 0x6c00 ;  /* 0x00006c00ff037424 */ /* 0x001fc800078e00ff */
[----:B------:R2:W-:Y:S08]  /*1ad40*/  SYNCS.ARRIVE.TRANS64 RZ, [R2+URZ+0x50], R3 ;  /* 0x0000500302ff79a7 */ /* 0x0005f0000800003f */
[----:B------:R-:W-:Y:S05]  /*1ad50*/  @!P1 BRA `(.L_x_516) ;  /* 0x0000000000049947 */ /* 0x000fea0003800000 */
[----:B------:R-:W-:Y:S01]  /*1ad60*/  BPT.TRAP 0x1 ;  /* 0x000000040000795c */ /* 0x000fe20000300000 */
.L_x_516:
        /* <DEDUP_REMOVED lines=29> */
.L_x_511:
[----:B------:R-:W-:Y:S05]  /*1af40*/  BSYNC B1 ;  /* 0x0000000000017941 */ /* 0x000fea0003800000 */
.L_x_510:
[C---:B------:R-:W-:Y:S01]  /*1af50*/  ISETP.GT.AND P0, PT, R8.reuse, 0x1, PT ;  /* 0x000000010800780c */ /* 0x040fe20003f04270 */
[----:B0-2---:R-:W-:-:S05]  /*1af60*/  VIADD R2, R8, 0xfffffffe ;  /* 0xfffffffe08027836 */ /* 0x005fca0000000000 */
[----:B------:R-:W-:-:S07]  /*1af70*/  MOV R8, R2 ;  /* 0x0000000200087202 */ /* 0x000fce0000000f00 */
[----:B------:R-:W-:Y:S05]  /*1af80*/  @P0 BRA `(.L_x_517) ;  /* 0xfffffff000700947 */ /* 0x000fea000383ffff */
.L_x_493:
[----:B------:R-:W-:Y:S05]  /*1af90*/  BSYNC B0 ;  /* 0x0000000000007941 */ /* 0x000fea0003800000 */
.L_x_492:
        /* <DEDUP_REMOVED lines=15> */
.L_x_519:
[----:B------:R-:W-:Y:S05]  /*1b090*/  BSYNC B0 ;  /* 0x0000000000007941 */ /* 0x000fea0003800000 */
.L_x_518:
[----:B------:R-:W-:Y:S04]  /*1b0a0*/  BSSY B0, `(.L_x_520) ;  /* 0x000002b000007945 */ /* 0x000fe80003800000 */
[----:B------:R-:W-:Y:S05]  /*1b0b0*/  @!P6 BRA `(.L_x_521) ;  /* 0x0000000000a4e947 */ /* 0x000fea0003800000 */
[----:B------:R-:W-:Y:S01]  /*1b0c0*/  IMAD R3, R22, 0x8, R28 ;  /* 0x0000000816037824 */ /* 0x000fe200078e021c */
[----:B------:R-:W-:-:S04]  /*1b0d0*/  SHF.L.U32 R2, R24, 0x1f, RZ ;  /* 0x0000001f18027819 */ /* 0x000fc800000006ff */
[----:B------:R-:W2:Y:S02]  /*1b0e0*/  SYNCS.PHASECHK.TRANS64.TRYWAIT P0, [R3+URZ+0x31c60], R2 ;  /* 0x031c6002030075a7 */ /* 0x000ea4000800017f */
[----:B--2---:R-:W-:Y:S05]  /*1b0f0*/  @!P0 BRA `(.L_x_522) ;  /* 0x0000001c00ec8947 */ /* 0x004fea0003800000 */
.L_x_607:
        /* <DEDUP_REMOVED lines=9> */
.L_x_523:
        /* <DEDUP_REMOVED lines=28> */
.L_x_521:
[----:B------:R-:W-:Y:S05]  /*1b350*/  BSYNC B0 ;  /* 0x0000000000007941 */ /* 0x000fea0003800000 */
.L_x_520:
[----:B------:R-:W-:-:S05]  /*1b360*/  VIADD R22, R22, 0x1 ;  /* 0x0000000116167836 */ /* 0x000fca0000000000 */
[----:B------:R-:W-:-:S04]  /*1b370*/  ISETP.NE.AND P0, PT, R22, 0x2, PT ;  /* 0x000000021600780c */ /* 0x000fc80003f05270 */
[----:B--23--:R-:W-:Y:S02]  /*1b380*/  SEL R3, RZ, 0x1, P0 ;  /* 0x00000001ff037807 */ /* 0x00cfe40000000000 */
[----:B------:R-:W-:Y:S02]  /*1b390*/  SEL R22, R22, RZ, P0 ;  /* 0x000000ff16167207 */ /* 0x000fe40000000000 */
[----:B------:R-:W-:-:S07]  /*1b3a0*/  LOP3.LUT R24, R24, R3, RZ, 0x3c, !PT ;  /* 0x0000000318187212 */ /* 0x000fce00078e3cff */
.L_x_477:
[----:B------:R-:W-:Y:S05]  /*1b3b0*/  BSYNC B6 ;  /* 0x0000000000067941 */ /* 0x000fea0003800000 */
.L_x_475:
[----:B------:R-:W-:-:S03]  /*1b3c0*/  UMOV UR4, 0xffffffff ;  /* 0xffffffff00047882 */ /* 0x000fc60000000000 */
[----:B------:R-:W-:Y:S05]  /*1b3d0*/  BRA.DIV UR4, `(.L_x_524) ;  /* 0x0000001e04487947 */ /* 0x000fea000b800000 */
[----:B0-----:R0:W2:Y:S04]  /*1b3e0*/  SHFL.IDX PT, R5, R16, RZ, 0x1f ;  /* 0x00001fff10057589 */ /* 0x0010a800000e0000 */
[----:B------:R0:W3:Y:S02]  /*1b3f0*/  SHFL.IDX PT, R4, R16, 0x1, 0x1f ;  /* 0x00201f0010047f89 */ /* 0x0000e400000e0000 */
.L_x_611:
        /* <DEDUP_REMOVED lines=8> */
[----:B-----5:R-:W4:Y:S02]  /*1b480*/  LDC.64 R2, c[0x0][0xc58] ;  /* 0x00031600ff027b82 */ /* 0x020f240000000a00 */
[----:B----4-:R-:W-:-:S06]  /*1b490*/  IMAD.WIDE R2, R7, 0x4, R2 ;  /* 0x0000000407027825 */ /* 0x010fcc00078e0202 */
[----:B------:R4:W5:Y:S02]  /*1b4a0*/  LDG.E R2, desc[UR60][R2.64] ;  /* 0x0000003c02027981 */ /* 0x000964000c1e1900 */
.L_x_526:
[----:B------:R-:W-:Y:S05]  /*1b4b0*/  BSYNC B0 ;  /* 0x0000000000007941 */ /* 0x000fea0003800000 */
.L_x_525:
[----:B------:R-:W-:-:S03]  /*1b4c0*/  UMOV UR4, 0xffffffff ;  /* 0xffffffff00047882 */ /* 0x000fc60000000000 */
[----:B------:R-:W-:Y:S05]  /*1b4d0*/  BRA.DIV UR4, `(.L_x_527) ;  /* 0x0000001e04547947 */ /* 0x000fea000b800000 */
[----:B-----5:R-:W0:Y:S01]  /*1b4e0*/  SHFL.UP PT, R14, R2, 0x1, RZ ;  /* 0x04200000020e7989 */ /* 0x020e2200000e00ff */
[C---:B------:R-:W-:Y:S02]  /*1b4f0*/  ISETP.NE.AND P0, PT, R29.reuse, RZ, PT ;  /* 0x000000ff1d00720c */ /* 0x040fe40003f05270 */
[C---:B------:R-:W-:Y:S02]  /*1b500*/  ISETP.GE.U32.AND P1, PT, R29.reuse, 0x2, PT ;  /* 0x000000021d00780c */ /* 0x040fe40003f26070 */
[----:B0-----:R-:W-:Y:S02]  /*1b510*/  SEL R13, R14, RZ, P0 ;  /* 0x000000ff0e0d7207 */ /* 0x001fe40000000000 */
[----:B------:R-:W-:Y:S02]  /*1b520*/  ISETP.GE.U32.AND P0, PT, R29, 0x4, PT ;  /* 0x000000041d00780c */ /* 0x000fe40003f06070 */
[----:B------:R-:W-:-:S05]  /*1b530*/  IADD3 R13, R2, R13, RZ ;  /* 0x0000000d020d7210 */ /* 0x000fca0007ffe0ff */
        /* <DEDUP_REMOVED lines=14> */
[----:B------:R0:W4:Y:S02]  /*1b620*/  SHFL.IDX PT, R14, R3, 0x1f, 0x1f ;  /* 0x03e01f00030e7f89 */ /* 0x00012400000e0000 */
.L_x_619:
[----:B------:R-:W-:Y:S02]  /*1b630*/  ULDC UR4, c[0x0][0xc10] ;  /* 0x0003040000047ab9 */ /* 0x000fe40000000800 */
[----:B------:R-:W-:-:S04]  /*1b640*/  IMAD.U32 R16, RZ, RZ, UR4 ;  /* 0x00000004ff107e24 */ /* 0x000fc8000f8e00ff */
[----:B----4-:R-:W-:-:S04]  /*1b650*/  IMAD R7, R14, R16, RZ ;  /* 0x000000100e077224 */ /* 0x010fc800078e02ff */
[----:B---3--:R-:W-:-:S05]  /*1b660*/  IMAD.IADD R4, R4, 0x1, R7 ;  /* 0x0000000104047824 */ /* 0x008fca00078e0207 */
[----:B--2---:R-:W-:-:S13]  /*1b670*/  ISETP.GT.AND P0, PT, R4, R5, PT ;  /* 0x000000050400720c */ /* 0x004fda0003f04270 */
[----:B------:R-:W-:Y:S05]  /*1b680*/  @P0 BRA `(.L_x_528) ;  /* 0x0000000000ac0947 */ /* 0x000fea0003800000 */
[----:B------:R-:W2:Y:S02]  /*1b690*/  LDC R0, c[0x0][0xc14] ;  /* 0x00030500ff007b82 */ /* 0x000ea40000000800 */
.L_x_533:
[----:B------:R-:W-:-:S04]  /*1b6a0*/  IADD3 R19, R19, 0x1f, RZ ;  /* 0x0000001f13137810 */ /* 0x000fc80007ffe0ff */
        /* <DEDUP_REMOVED lines=8> */
[----:B0-----:R-:W0:Y:S02]  /*1b730*/  LDC.64 R2, c[0x0][0xc58] ;  /* 0x00031600ff027b82 */ /* 0x001e240000000a00 */
[----:B0-----:R-:W-:-:S06]  /*1b740*/  IMAD.WIDE R2, R7, 0x4, R2 ;  /* 0x0000000407027825 */ /* 0x001fcc00078e0202 */
[----:B------:R2:W5:Y:S02]  /*1b750*/  LDG.E R2, desc[UR60][R2.64] ;  /* 0x0000003c02027981 */ /* 0x000564000c1e1900 */
.L_x_531:
[----:B------:R-:W-:Y:S05]  /*1b760*/  BSYNC B0 ;  /* 0x0000000000007941 */ /* 0x000fea0003800000 */
.L_x_530:
[----:B------:R-:W-:-:S03]  /*1b770*/  UMOV UR4, 0xffffffff ;  /* 0xffffffff00047882 */ /* 0x000fc60000000000 */
[----:B------:R-:W-:Y:S05]  /*1b780*/  BRA.DIV UR4, `(.L_x_532) ;  /* 0x0000001e04787947 */ /* 0x000fea000b800000 */
[----:B-----5:R-:W3:Y:S01]  /*1b790*/  SHFL.UP PT, R14, R2, 0x1, RZ ;  /* 0x04200000020e7989 */ /* 0x020ee200000e00ff */
[C---:B------:R-:W-:Y:S02]  /*1b7a0*/  ISETP.NE.AND P0, PT, R29.reuse, RZ, PT ;  /* 0x000000ff1d00720c */ /* 0x040fe40003f05270 */
[C---:B------:R-:W-:Y:S02]  /*1b7b0*/  ISETP.GE.U32.AND P1, PT, R29.reuse, 0x2, PT ;  /* 0x000000021d00780c */ /* 0x040fe40003f26070 */
[----:B---3--:R-:W-:Y:S02]  /*1b7c0*/  SEL R13, R14, RZ, P0 ;  /* 0x000000ff0e0d7207 */ /* 0x008fe40000000000 */
[----:B------:R-:W-:-:S03]  /*1b7d0*/  ISETP.GE.U32.AND P0, PT, R29, 0x4, PT ;  /* 0x000000041d00780c */ /* 0x000fc60003f06070 */
[----:B------:R-:W-:-:S05]  /*1b7e0*/  IMAD.IADD R13, R2, 0x1, R13 ;  /* 0x00000001020d7824 */ /* 0x000fca00078e020d */
[----:B------:R-:W3:Y:S02]  /*1b7f0*/  SHFL.UP PT, R14, R13, 0x2, RZ ;  /* 0x044000000d0e7989 */ /* 0x000ee400000e00ff */
[----:B---3--:R-:W-:Y:S02]  /*1b800*/  SEL R14, R14, RZ, P1 ;  /* 0x000000ff0e0e7207 */ /* 0x008fe40000800000 */
[----:B------:R-:W-:-:S03]  /*1b810*/  ISETP.GE.U32.AND P1, PT, R29, 0x8, PT ;  /* 0x000000081d00780c */ /* 0x000fc60003f26070 */
[----:B0-2---:R-:W-:-:S05]  /*1b820*/  IMAD.IADD R3, R13, 0x1, R14 ;  /* 0x000000010d037824 */ /* 0x005fca00078e020e */
        /* <DEDUP_REMOVED lines=8> */
[----:B0-----:R-:W-:-:S04]  /*1b8b0*/  SEL R14, R14, RZ, P0 ;  /* 0x000000ff0e0e7207 */ /* 0x001fc80000000000 */
[----:B------:R-:W-:-:S05]  /*1b8c0*/  IADD3 R3, R7, R14, RZ ;  /* 0x0000000e07037210 */ /* 0x000fca0007ffe0ff */
[----:B------:R0:W2:Y:S02]  /*1b8d0*/  SHFL.IDX PT, R14, R3, 0x1f, 0x1f ;  /* 0x03e01f00030e7f89 */ /* 0x0000a400000e0000 */
.L_x_627:
[----:B------:R-:W-:Y:S02]  /*1b8e0*/  ULDC UR4, c[0x0][0xc10] ;  /* 0x0003040000047ab9 */ /* 0x000fe40000000800 */
[----:B------:R-:W-:-:S04]  /*1b8f0*/  IMAD.U32 R16, RZ, RZ, UR4 ;  /* 0x00000004ff107e24 */ /* 0x000fc8000f8e00ff */
[----:B--2---:R-:W-:-:S04]  /*1b900*/  IMAD R7, R14, R16, RZ ;  /* 0x000000100e077224 */ /* 0x004fc800078e02ff */
[----:B------:R-:W-:-:S05]  /*1b910*/  IMAD.IADD R4, R7, 0x1, R4 ;  /* 0x0000000107047824 */ /* 0x000fca00078e0204 */
[----:B------:R-:W-:-:S13]  /*1b920*/  ISETP.GT.AND P0, PT, R4, R5, PT ;  /* 0x000000050400720c */ /* 0x000fda0003f04270 */
[----:B------:R-:W-:Y:S05]  /*1b930*/  @!P0 BRA `(.L_x_533) ;  /* 0xfffffffc00588947 */ /* 0x000fea000383ffff */
.L_x_528:
[----:B------:R-:W-:Y:S01]  /*1b940*/  IMAD.IADD R7, R4, 0x1, -R7 ;  /* 0x0000000104077824 */ /* 0x000fe200078e0a07 */
[----:B------:R-:W-:-:S03]  /*1b950*/  UMOV UR4, 0xffffffff ;  /* 0xffffffff00047882 */ /* 0x000fc60000000000 */
[----:B------:R-:W-:-:S05]  /*1b960*/  IMAD R4, R3, R16, R7 ;  /* 0x0000001003047224 */ /* 0x000fca00078e0207 */
[----:B------:R-:W-:Y:S01]  /*1b970*/  ISETP.GT.AND P6, PT, R4, R5, PT ;  /* 0x000000050400720c */ /* 0x000fe20003fc4270 */
[----:B------:R-:W-:-:S12]  /*1b980*/  BRA.DIV UR4, `(.L_x_534) ;  /* 0x0000001e04c87947 */ /* 0x000fd8000b800000 */
[----:B------:R-:W-:-:S04]  /*1b990*/  VOTE.ANY R6, PT, !P6 ;  /* 0x0000000000067806 */ /* 0x000fc800070e0100 */
[----:B------:R-:W2:Y:S02]  /*1b9a0*/  POPC R4, R6 ;  /* 0x0000000600047309 */ /* 0x000ea40000000000 */
[----:B--2---:R2:W3:Y:S02]  /*1b9b0*/  SHFL.IDX PT, R17, R2, R4, 0x1f ;  /* 0x00001f0402117589 */ /* 0x0044e400000e0000 */
.L_x_631:
[----:B------:R-:W-:Y:S01]  /*1b9c0*/  ISETP.NE.AND P0, PT, R6, RZ, PT ;  /* 0x000000ff0600720c */ /* 0x000fe20003f05270 */
[----:B------:R-:W-:-:S12]  /*1b9d0*/  IMAD.MOV.U32 R14, RZ, RZ, RZ ;  /* 0x000000ffff0e7224 */ /* 0x000fd800078e00ff */
[----:B------:R-:W-:Y:S05]  /*1b9e0*/  @!P0 BRA `(.L_x_535) ;  /* 0x0000000000108947 */ /* 0x000fea0003800000 */
[----:B------:R-:W-:Y:S01]  /*1b9f0*/  UMOV UR4, 0xffffffff ;  /* 0xffffffff00047882 */ /* 0x000fe20000000000 */
[----:B------:R-:W-:Y:S02]  /*1ba00*/  VIADD R12, R4, 0xffffffff ;  /* 0xffffffff040c7836 */ /* 0x000fe40000000000 */
[----:B------:R-:W-:Y:S05]  /*1ba10*/  BRA.DIV UR4, `(.L_x_536) ;  /* 0x0000001e04ec7947 */ /* 0x000fea000b800000 */
[----:B------:R4:W0:Y:S02]  /*1ba20*/  SHFL.IDX PT, R14, R3, R12, 0x1f ;  /* 0x00001f0c030e7589 */ /* 0x00082400000e0000 */
.L_x_535:
[-C--:B---3--:R-:W-:Y:S01]  /*1ba30*/  IABS R6, R17.reuse ;  /* 0x0000001100067213 */ /* 0x088fe20000000000 */
[----:B0-----:R-:W-:Y:S02]  /*1ba40*/  IMAD R16, R14, R16, R7 ;  /* 0x000000100e107224 */ /* 0x001fe400078e0207 */
[----:B------:R-:W-:Y:S01]  /*1ba50*/  IMAD.IADD R19, R4, 0x1, R19 ;  /* 0x0000000104137824 */ /* 0x000fe200078e0213 */
[----:B------:R-:W0:Y:S01]  /*1ba60*/  I2F.RP R8, R6 ;  /* 0x0000000600087306 */ /* 0x000e220000209400 */
[----:B------:R-:W-:Y:S01]  /*1ba70*/  IMAD.IADD R10, R5, 0x1, -R16 ;  /* 0x00000001050a7824 */ /* 0x000fe200078e0a10 */
[----:B------:R-:W-:-:S05]  /*1ba80*/  IABS R5, R17 ;  /* 0x0000001100057213 */ /* 0x000fca0000000000 */
[----:B------:R-:W-:Y:S01]  /*1ba90*/  IMAD.MOV R5, RZ, RZ, -R5 ;  /* 0x000000ffff057224 */ /* 0x000fe200078e0a05 */
[----:B0-----:R-:W2:Y:S02]  /*1baa0*/  MUFU.RCP R8, R8 ;  /* 0x0000000800087308 */ /* 0x001ea40000001000 */
[----:B--2---:R-:W-:-:S06]  /*1bab0*/  VIADD R2, R8, 0xffffffe ;  /* 0x0ffffffe08027836 */ /* 0x004fcc0000000000 */
[----:B----4-:R0:W2:Y:S02]  /*1bac0*/  F2I.FTZ.U32.TRUNC.NTZ R3, R2 ;  /* 0x0000000200037305 */ /* 0x0100a4000021f000 */
[----:B0-----:R-:W-:Y:S01]  /*1bad0*/  IMAD.MOV.U32 R2, RZ, RZ, RZ ;  /* 0x000000ffff027224 */ /* 0x001fe200078e00ff */
[----:B--2---:R-:W-:-:S05]  /*1bae0*/  IADD3 R7, RZ, -R3, RZ ;  /* 0x80000003ff077210 */ /* 0x004fca0007ffe0ff */
        /* <DEDUP_REMOVED lines=12> */
[----:B------:R-:W-:Y:S02]  /*1bbb0*/  @!P0 IADD3 R3, -R3, RZ, RZ ;  /* 0x000000ff03038210 */ /* 0x000fe40007ffe1ff */
[----:B------:R-:W-:-:S13]  /*1bbc0*/  ISETP.NE.AND P0, PT, R17, RZ, PT ;  /* 0x000000ff1100720c */ /* 0x000fda0003f05270 */
[----:B------:R-:W-:-:S05]  /*1bbd0*/  @!P0 LOP3.LUT R3, RZ, R17, RZ, 0x33, !PT ;  /* 0x00000011ff038212 */ /* 0x000fca00078e33ff */
[--C-:B------:R-:W-:Y:S02]  /*1bbe0*/  IMAD.MOV R2, RZ, RZ, -R3.reuse ;  /* 0x000000ffff027224 */ /* 0x100fe400078e0a03 */
[----:B------:R-:W-:Y:S02]  /*1bbf0*/  IMAD.MOV.U32 R18, RZ, RZ, R3 ;  /* 0x000000ffff127224 */ /* 0x000fe400078e0003 */
[----:B------:R-:W-:Y:S01]  /*1bc00*/  IMAD R17, R17, R2, R10 ;  /* 0x0000000211117224 */ /* 0x000fe200078e020a */
[----:B------:R-:W-:Y:S06]  /*1bc10*/  BRA `(.L_x_537) ;  /* 0x00000000001c7947 */ /* 0x000fec0003800000 */
.L_x_529:
[----:B------:R-:W-:Y:S01]  /*1bc20*/  UMOV UR4, URZ ;  /* 0x0000003f00047c82 */ /* 0x000fe20008000000 */
[----:B------:R-:W-:Y:S01]  /*1bc30*/  UMOV UR5, URZ ;  /* 0x0000003f00057c82 */ /* 0x000fe20008000000 */
[----:B------:R-:W-:Y:S01]  /*1bc40*/  ULDC UR6, c[0x0][0xc14] ;  /* 0x0003050000067ab9 */ /* 0x000fe20000000800 */
[----:B------:R-:W-:Y:S01]  /*1bc50*/  IMAD.MOV.U32 R16, RZ, RZ, R5 ;  /* 0x000000ffff107224 */ /* 0x000fe200078e0005 */
[----:B------:R-:W-:Y:S01]  /*1bc60*/  MOV R19, UR6 ;  /* 0x0000000600137c02 */ /* 0x000fe20008000f00 */
[----:B------:R-:W-:Y:S02]  /*1bc70*/  IMAD.U32 R17, RZ, RZ, UR4 ;  /* 0x00000004ff117e24 */ /* 0x000fe4000f8e00ff */
[----:B------:R-:W-:-:S07]  /*1bc80*/  IMAD.U32 R18, RZ, RZ, UR5 ;  /* 0x00000005ff127e24 */ /* 0x000fce000f8e00ff */
.L_x_537:
[----:B------:R-:W-:Y:S01]  /*1bc90*/  ISETP.NE.AND P0, PT, R29, RZ, PT ;  /* 0x000000ff1d00720c */ /* 0x000fe20003f05270 */
[----:B------:R-:W-:Y:S05]  /*1bca0*/  WARPSYNC.ALL ;  /* 0x0000000000007948 */ /* 0x000fea0003800000 */
[----:B------:R-:W-:Y:S07]  /*1bcb0*/  BAR.SYNC.DEFER_BLOCKING 0x4, 0x1a0 ;  /* 0x0106800000007b1d */ /* 0x000fee0000010000 */
[----:B------:R-:W-:Y:S01]  /*1bcc0*/  @!P0 MOV R2, 0x400 ;  /* 0x0000040000028802 */ /* 0x000fe20000000f00 */
[----:B0-----:R-:W0:Y:S03]  /*1bcd0*/  @!P0 S2R R3, SR_CgaCtaId ;  /* 0x0000000000038919 */ /* 0x001e260000008800 */
[----:B0-----:R-:W-:-:S05]  /*1bce0*/  @!P0 LEA R2, R3, R2, 0x18 ;  /* 0x0000000203028211 */ /* 0x001fca00078ec0ff */
[----:B------:R2:W-:Y:S01]  /*1bcf0*/  @!P0 STS.128 [R2+0x31cd0], R16 ;  /* 0x031cd01002008388 */ /* 0x0005e20000000c00 */
[----:B------:R-:W-:Y:S06]  /*1bd00*/  BAR.ARV 0x5, 0x1a0 ;  /* 0x0146800000007b1d */ /* 0x000fec0000002000 */
[----:B------:R-:W-:-:S13]  /*1bd10*/  ISETP.GE.AND P0, PT, R19, R0, PT ;  /* 0x000000001300720c */ /* 0x000fda0003f06270 */
[----:B------:R-:W-:Y:S05]  /*1bd20*/  @!P0 BRA `(.L_x_538) ;  /* 0xffffffb800708947 */ /* 0x000fea000383ffff */
.L_x_454:
        /* <DEDUP_REMOVED lines=12> */
.L_x_634:
[----:B------:R-:W-:Y:S05]  /*1bdf0*/  BSYNC B0 ;  /* 0x0000000000007941 */ /* 0x000fea0003800000 */
.L_x_539:
[----:B------:R-:W-:-:S03]  /*1be00*/  UMOV UR4, 0xffffffff ;  /* 0xffffffff00047882 */ /* 0x000fc60000000000 */
[----:B------:R-:W-:Y:S05]  /*1be10*/  BRA.DIV UR4, `(.L_x_541) ;  /* 0x0000001e04247947 */ /* 0x000fea000b800000 */
[----:B0-----:R-:W0:Y:S02]  /*1be20*/  S2R R0, SR_TID.X ;  /* 0x0000000000007919 */ /* 0x001e240000002100 */
[----:B0-----:R-:W-:-:S04]  /*1be30*/  SHF.R.U32.HI R0, RZ, 0x5, R0 ;  /* 0x00000005ff007819 */ /* 0x001fc80000011600 */
[----:B------:R-:W-:-:S05]  /*1be40*/  LOP3.LUT R0, R0, 0x3, RZ, 0xc0, !PT ;  /* 0x0000000300007812 */ /* 0x000fca00078ec0ff */
[----:B------:R0:W2:Y:S02]  /*1be50*/  SHFL.IDX PT, R14, R0, RZ, 0x1f ;  /* 0x00001fff000e7589 */ /* 0x0000a400000e0000 */
.L_x_637:
[----:B--2---:R-:W-:-:S13]  /*1be60*/  ISETP.NE.AND P0, PT, R14, RZ, PT ;  /* 0x000000ff0e00720c */ /* 0x004fda0003f05270 */
[----:B------:R-:W-:Y:S05]  /*1be70*/  @P0 BRA `(.L_x_307) ;  /* 0x0000000000900947 */ /* 0x000fea0003800000 */
[----:B------:R-:W-:-:S03]  /*1be80*/  UMOV UR4, 0xffffffff ;  /* 0xffffffff00047882 */ /* 0x000fc60000000000 */
[----:B------:R-:W-:Y:S05]  /*1be90*/  BRA.DIV UR4, `(.L_x_542) ;  /* 0x0000001e04387947 */ /* 0x000fea000b800000 */
[----:B------:R-:W-:-:S13]  /*1bea0*/  ELECT P6, URZ, PT ;  /* 0x00000000003f782f */ /* 0x000fda00038c0000 */
.L_x_640:
[----:B------:R-:W-:Y:S05]  /*1beb0*/  @!P6 BRA `(.L_x_307) ;  /* 0x000000000080e947 */ /* 0x000fea0003800000 */
[----:B0-----:R-:W2:Y:S02]  /*1bec0*/  LDL R0, [R1+0xa0] ;  /* 0x0000a00001007983 */ /* 0x001ea40000100800 */
[----:B--2---:R-:W-:-:S13]  /*1bed0*/  R2UR UR4, R0 ;  /* 0x00000000000472ca */ /* 0x004fda00000e0000 */
[----:B------:R-:W-:-:S06]  /*1bee0*/  ULOP3.LUT UR4, UR4, 0x2, URZ, 0xfc, !UPT ;  /* 0x0000000204047892 */ /* 0x000fcc000f8efc3f */
[----:B------:R-:W-:-:S05]  /*1bef0*/  IMAD.U32 R0, RZ, RZ, UR4 ;  /* 0x00000004ff007e24 */ /* 0x000fca000f8e00ff */
[----:B------:R-:W-:-:S13]  /*1bf00*/  ISETP.NE.AND P2, PT, R0, 0x3, PT ;  /* 0x000000030000780c */ /* 0x000fda0003f45270 */
[----:B------:R-:W-:Y:S05]  /*1bf10*/  @!P2 BRA `(.L_x_543) ;  /* 0x000000000004a947 */ /* 0x000fea0003800000 */
[----:B------:R-:W-:Y:S01]  /*1bf20*/  BPT.TRAP 0x1 ;  /* 0x000000040000795c */ /* 0x000fe20000300000 */
.L_x_543:
[----:B------:R-:W-:Y:S01]  /*1bf30*/  VIADD R3, R9, 0x31c40 ;  /* 0x00031c4009037836 */ /* 0x000fe20000000000 */
[----:B------:R-:W-:Y:S01]  /*1bf40*/  SHF.L.U32 R2, R24, 0x1f, RZ ;  /* 0x0000001f18027819 */ /* 0x000fe200000006ff */
[C---:B------:R-:W-:Y:S02]  /*1bf50*/  VIADD R0, R22.reuse, 0x1 ;  /* 0x0000000116007836 */ /* 0x040fe40000000000 */
[----:B------:R-:W-:-:S03]  /*1bf60*/  IMAD R7, R22, 0x8, R3 ;  /* 0x0000000816077824 */ /* 0x000fc600078e0203 */
[C---:B------:R-:W-:Y:S01]  /*1bf70*/  ISETP.NE.AND P1, PT, R0.reuse, 0x2, PT ;  /* 0x000000020000780c */ /* 0x040fe20003f25270 */
[----:B------:R-:W0:Y:S03]  /*1bf80*/  SYNCS.PHASECHK.TRANS64.TRYWAIT P0, [R7+URZ], R2 ;  /* 0x00000002070075a7 */ /* 0x000e26000800017f */
[----:B------:R-:W-:Y:S02]  /*1bf90*/  SEL R5, RZ, 0x1, P1 ;  /* 0x00000001ff057807 */ /* 0x000fe40000800000 */
[----:B------:R-:W-:Y:S02]  /*1bfa0*/  SEL R4, R0, RZ, P1 ;  /* 0x000000ff00047207 */ /* 0x000fe40000800000 */
[----:B------:R-:W-:Y:S02]  /*1bfb0*/  LOP3.LUT R0, R24, R5, RZ, 0x3c, !PT ;  /* 0x0000000518007212 */ /* 0x000fe400078e3cff */
[----:B------:R-:W-:-:S02]  /*1bfc0*/  LEA R3, R4, R3, 0x3 ;  /* 0x0000000304037211 */ /* 0x000fc400078e18ff */
[----:B------:R-:W-:Y:S01]  /*1bfd0*/  SHF.L.U32 R0, R0, 0x1f, RZ ;  /* 0x0000001f00007819 */ /* 0x000fe200000006ff */
[----:B0-----:R-:W-:Y:S06]  /*1bfe0*/  @!P0 BRA `(.L_x_544) ;  /* 0x0000001c00048947 */ /* 0x001fec0003800000 */
.L_x_641:
[----:B------:R-:W2:Y:S02]  /*1bff0*/  SYNCS.PHASECHK.TRANS64.TRYWAIT P0, [R3+URZ], R0 ;  /* 0x00000000030075a7 */ /* 0x000ea4000800017f */
[----:B--2---:R-:W-:Y:S05]  /*1c000*/  @!P0 BRA `(.L_x_545) ;  /* 0x0000001c00108947 */ /* 0x004fea0003800000 */
.L_x_642:
[----:B------:R-:W-:Y:S05]  /*1c010*/  @!P2 BRA `(.L_x_546) ;  /* 0x000000000004a947 */ /* 0x000fea0003800000 */
[----:B------:R-:W-:Y:S01]  /*1c020*/  BPT.TRAP 0x1 ;  /* 0x000000040000795c */ /* 0x000fe20000300000 */
.L_x_546:
[----:B--2---:R-:W-:-:S04]  /*1c030*/  VIADD R3, R9, 0x31c60 ;  /* 0x00031c6009037836 */ /* 0x004fc80000000000 */
[----:B------:R-:W-:-:S04]  /*1c040*/  IMAD R5, R22, 0x8, R3 ;  /* 0x0000000816057824 */ /* 0x000fc800078e0203 */
[----:B------:R-:W2:Y:S02]  /*1c050*/  SYNCS.PHASECHK.TRANS64.TRYWAIT P0, [R5+URZ], R2 ;  /* 0x00000002050075a7 */ /* 0x000ea4000800017f */
[----:B--2---:R-:W-:Y:S05]  /*1c060*/  @!P0 BRA `(.L_x_547) ;  /* 0x0000001c000c8947 */ /* 0x004fea0003800000 */
.L_x_643:
[----:B------:R-:W-:-:S07]  /*1c070*/  IMAD R3, R4, 0x8, R3 ;  /* 0x0000000804037824 */ /* 0x000fce00078e0203 */
.L_x_548:
[----:B---3--:R3:W4:Y:S02]  /*1c080*/  SYNCS.PHASECHK.TRANS64.TRYWAIT P0, [R3+URZ], R0 ;  /* 0x00000000030075a7 */ /* 0x008724000800017f */
[----:B----4-:R-:W-:Y:S05]  /*1c090*/  @!P0 NANOSLEEP.SYNCS 0x989680 ;  /* 0x009896800000895d */ /* 0x010fea0003900000 */
[----:B------:R-:W4:Y:S02]  /*1c0a0*/  @!P0 SYNCS.PHASECHK.TRANS64 P0, [R3+URZ], R0 ;  /* 0x00000000030085a7 */ /* 0x000f24000800007f */
[----:B----4-:R-:W-:Y:S05]  /*1c0b0*/  @!P0 BRA `(.L_x_548) ;  /* 0xfffffffc00f08947 */ /* 0x010fea000383ffff */
.L_x_307:
[----:B------:R-:W-:Y:S05]  /*1c0c0*/  BSYNC B7 ;  /* 0x0000000000077941 */ /* 0x000fea0003800000 */
.L_x_304:
[----:B------:R-:W-:Y:S05]  /*1c0d0*/  EXIT ;  /* 0x000000000000794d */ /* 0x000fea0003800000 */
.L_x_323:
[----:B0-----:R0:W1:Y:S02]  /*1c0e0*/  SYNCS.PHASECHK.TRANS64.TRYWAIT P5, [R20+URZ+0x31c90], R89 ;  /* 0x031c9059140075a7 */ /* 0x00106400080a017f */
[----:B-1----:R-:W-:Y:S05]  /*1c0f0*/  @!P5 NANOSLEEP.SYNCS 0x989680 ;  /* 0x009896800000d95d */ /* 0x002fea0003900000 */
[----:B------:R-:W1:Y:S02]  /*1c100*/  @!P5 SYNCS.PHASECHK.TRANS64 P5, [R20+URZ+0x31c90], R89 ;  /* 0x031c90591400d5a7 */ /* 0x000e6400080a007f */
[----:B-1----:R-:W-:Y:S05]  /*1c110*/  @!P5 BRA `(.L_x_323) ;  /* 0xfffffffc00f0d947 */ /* 0x002fea000383ffff */
[----:B------:R-:W-:Y:S05]  /*1c120*/  BRA `(.L_x_549) ;  /* 0xfffffe7000047947 */ /* 0x000fea000383ffff */
.L_x_351:
[----:B0-----:R0:W1:Y:S02]  /*1c130*/  SYNCS.PHASECHK.TRANS64.TRYWAIT P5, [R20+URZ+0x31c90], R89 ;  /* 0x031c9059140075a7 */ /* 0x00106400080a017f */
[----:B-1----:R-:W-:Y:S05]  /*1c140*/  @!P5 NANOSLEEP.SYNCS 0x989680 ;  /* 0x009896800000d95d */ /* 0x002fea0003900000 */
[----:B------:R-:W1:Y:S02]  /*1c150*/  @!P5 SYNCS.PHASECHK.TRANS64 P5, [R20+URZ+0x31c90], R89 ;  /* 0x031c90591400d5a7 */ /* 0x000e6400080a007f */
[----:B-1----:R-:W-:Y:S05]  /*1c160*/  @!P5 BRA `(.L_x_351) ;  /* 0xfffffffc00f0d947 */ /* 0x002fea000383ffff */
[----:B------:R-:W-:Y:S05]  /*1c170*/  BRA `(.L_x_550) ;  /* 0xfffffe8800807947 */ /* 0x000fea000383ffff */
.L_x_364:
[----:B0-----:R0:W1:Y:S02]  /*1c180*/  SYNCS.PHASECHK.TRANS64.TRYWAIT P4, [R20+URZ+0x31c90], R89 ;  /* 0x031c9059140075a7 */ /* 0x001064000808017f */
[----:B-1----:R-:W-:Y:S05]  /*1c190*/  @!P4 NANOSLEEP.SYNCS 0x989680 ;  /* 0x009896800000c95d */ /* 0x002fea0003900000 */
[----:B------:R-:W1:Y:S02]  /*1c1a0*/  @!P4 SYNCS.PHASECHK.TRANS64 P4, [R20+URZ+0x31c90], R89 ;  /* 0x031c90591400c5a7 */ /* 0x000e64000808007f */
[----:B-1----:R-:W-:Y:S05]  /*1c1b0*/  @!P4 BRA `(.L_x_364) ;  /* 0xfffffffc00f0c947 */ /* 0x002fea000383ffff */
[----:B------:R-:W-:Y:S05]  /*1c1c0*/  BRA `(.L_x_551) ;  /* 0xfffffea400047947 */ /* 0x000fea000383ffff */
.L_x_368:
[----:B--2---:R2:W3:Y:S02]  /*1c1d0*/  SYNCS.PHASECHK.TRANS64.TRYWAIT P3, [R20+URZ+0x31cb0], R89 ;  /* 0x031cb059140075a7 */ /* 0x0044e4000806017f */
[----:B---3--:R-:W-:Y:S05]  /*1c1e0*/  @!P3 NANOSLEEP.SYNCS 0x989680 ;  /* 0x009896800000b95d */ /* 0x008fea0003900000 */
[----:B------:R-:W3:Y:S02]  /*1c1f0*/  @!P3 SYNCS.PHASECHK.TRANS64 P3, [R20+URZ+0x31cb0], R89 ;  /* 0x031cb0591400b5a7 */ /* 0x000ee4000806007f */
[----:B---3--:R-:W-:Y:S05]  /*1c200*/  @!P3 BRA `(.L_x_368) ;  /* 0xfffffffc00f0b947 */ /* 0x008fea000383ffff */
[----:B------:R-:W-:Y:S05]  /*1c210*/  BRA `(.L_x_552) ;  /* 0xfffffea4009c7947 */ /* 0x000fea000383ffff */
.L_x_374:
[----:B------:R-:W0:Y:S01]  /*1c220*/  S2R R4, SR_TID.X ;  /* 0x0000000000047919 */ /* 0x000e220000002100 */
[----:B------:R-:W-:Y:S01]  /*1c230*/  BSSY B0, `(.L_x_553) ;  /* 0x000000c000007945 */ /* 0x000fe20003800000 */
[----:B------:R-:W-:Y:S01]  /*1c240*/  IMAD.MOV.U32 R12, RZ, RZ, RZ ;  /* 0x000000ffff0c7224 */ /* 0x000fe200078e00ff */
[----:B------:R-:W-:Y:S01]  /*1c250*/  MOV R11, 0x1f ;  /* 0x0000001f000b7802 */ /* 0x000fe20000000f00 */
[----:B------:R-:W-:Y:S02]  /*1c260*/  IMAD.MOV.U32 R15, RZ, RZ, -0x1 ;  /* 0xffffffffff0f7424 */ /* 0x000fe400078e00ff */
[----:B0-----:R-:W-:-:S05]  /*1c270*/  VIADD R5, R4, 0xffffff80 ;  /* 0xffffff8004057836 */ /* 0x001fca0000000000 */
[----:B------:R-:W-:-:S04]  /*1c280*/  SHF.R.S32.HI R4, RZ, 0x1f, R5 ;  /* 0x0000001fff047819 */ /* 0x000fc80000011405 */
[----:B------:R-:W-:-:S04]  /*1c290*/  LEA.HI R4, R4, R5, RZ, 0x7 ;  /* 0x0000000504047211 */ /* 0x000fc800078f38ff */
[----:B------:R-:W-:-:S05]  /*1c2a0*/  SHF.R.S32.HI R4, RZ, 0x7, R4 ;  /* 0x00000007ff047819 */ /* 0x000fca0000011404 */
[----:B------:R-:W-:-:S07]  /*1c2b0*/  IMAD.MOV.U32 R13, RZ, RZ, R4 ;  /* 0x000000ffff0d7224 */ /* 0x000fce00078e0004 */
[----:B-----5:R-:W-:Y:S05]  /*1c2c0*/  WARPSYNC.COLLECTIVE R15, `(.L_x_554) ;  /* 0x000000000f087348 */ /* 0x020fea0003c00000 */
[----:B------:R0:W1:Y:S02]  /*1c2d0*/  SHFL.IDX P6, R14, R13, R12, R11 ;  /* 0x0000000c0d0e7389 */ /* 0x00006400000c000b */
[----:B01---5:R-:W-:Y:S01]  /*1c2e0*/  ENDCOLLECTIVE ;  /* 0x000000000000791b */ /* 0x023fe20003800000 */
.L_x_554:
[----:B------:R-:W-:Y:S05]  /*1c2f0*/  BSYNC B0 ;  /* 0x0000000000007941 */ /* 0x000fea0003800000 */
.L_x_553:
[----:B------:R1:W-:Y:S01]  /*1c300*/  STL [R1+0x50], R14 ;  /* 0x0000500e01007387 */ /* 0x0003e20000100800 */
[----:B------:R-:W-:Y:S05]  /*1c310*/  BRA `(.L_x_555) ;  /* 0xfffffea800f87947 */ /* 0x000fea000383ffff */
.L_x_387:
[----:B------:R-:W-:Y:S01]  /*1c320*/  BSSY B1, `(.L_x_556) ;  /* 0x0000008000017945 */ /* 0x000fe20003800000 */
[----:B------:R-:W-:Y:S02]  /*1c330*/  IMAD.MOV.U32 R13, RZ, RZ, R50 ;  /* 0x000000ffff0d7224 */ /* 0x000fe400078e0032 */
[----:B------:R-:W-:Y:S02]  /*1c340*/  IMAD.MOV.U32 R12, RZ, RZ, RZ ;  /* 0x000000ffff0c7224 */ /* 0x000fe400078e00ff */
[----:B------:R-:W-:Y:S02]  /*1c350*/  IMAD.MOV.U32 R11, RZ, RZ, 0x1e1f ;  /* 0x00001e1fff0b7424 */ /* 0x000fe400078e00ff */
[----:B------:R-:W-:-:S07]  /*1c360*/  IMAD.MOV.U32 R15, RZ, RZ, -0x1 ;  /* 0xffffffffff0f7424 */ /* 0x000fce00078e00ff */
[----:B-1----:R-:W-:Y:S05]  /*1c370*/  WARPSYNC.COLLECTIVE R15, `(.L_x_557) ;  /* 0x000000000f087348 */ /* 0x002fea0003c00000 */
[----:B-1----:R0:W1:Y:S02]  /*1c380*/  SHFL.IDX P6, R14, R13, R12, R11 ;  /* 0x0000000c0d0e7389 */ /* 0x00206400000c000b */
[----:B01----:R-:W-:Y:S01]  /*1c390*/  ENDCOLLECTIVE ;  /* 0x000000000000791b */ /* 0x003fe20003800000 */
.L_x_557:
[----:B------:R-:W-:Y:S05]  /*1c3a0*/  BSYNC B1 ;  /* 0x0000000000017941 */ /* 0x000fea0003800000 */
.L_x_556:
[----:B------:R-:W-:Y:S05]  /*1c3b0*/  BRA `(.L_x_558) ;  /* 0xfffffeb400907947 */ /* 0x000fea000383ffff */
.L_x_388:
[----:B------:R-:W-:Y:S01]  /*1c3c0*/  BSSY B1, `(.L_x_559) ;  /* 0x0000008000017945 */ /* 0x000fe20003800000 */
[----:B------:R-:W-:Y:S01]  /*1c3d0*/  IMAD.MOV.U32 R13, RZ, RZ, R44 ;  /* 0x000000ffff0d7224 */ /* 0x000fe200078e002c */
[----:B------:R-:W-:Y:S01]  /*1c3e0*/  MOV R12, RZ ;  /* 0x000000ff000c7202 */ /* 0x000fe20000000f00 */
[----:B------:R-:W-:Y:S02]  /*1c3f0*/  IMAD.MOV.U32 R11, RZ, RZ, 0x1e1f ;  /* 0x00001e1fff0b7424 */ /* 0x000fe400078e00ff */
[----:B------:R-:W-:-:S07]  /*1c400*/  IMAD.MOV.U32 R15, RZ, RZ, -0x1 ;  /* 0xffffffffff0f7424 */ /* 0x000fce00078e00ff */
[----:B-1----:R-:W-:Y:S05]  /*1c410*/  WARPSYNC.COLLECTIVE R15, `(.L_x_560) ;  /* 0x000000000f087348 */ /* 0x002fea0003c00000 */
[----:B-1----:R0:W1:Y:S02]  /*1c420*/  SHFL.IDX P6, R14, R13, R12, R11 ;  /* 0x0000000c0d0e7389 */ /* 0x00206400000c000b */
[----:B01----:R-:W-:Y:S01]  /*1c430*/  ENDCOLLECTIVE ;  /* 0x000000000000791b */ /* 0x003fe20003800000 */
.L_x_560:
[----:B------:R-:W-:Y:S05]  /*1c440*/  BSYNC B1 ;  /* 0x0000000000017941 */ /* 0x000fea0003800000 */
.L_x_559:
[----:B------:R-:W-:Y:S05]  /*1c450*/  BRA `(.L_x_561) ;  /* 0xfffffeb400747947 */ /* 0x000fea000383ffff */
.L_x_389:
        /* <DEDUP_REMOVED lines=8> */
.L_x_563:
[----:B------:R-:W-:Y:S05]  /*1c4e0*/  BSYNC B1 ;  /* 0x0000000000017941 */ /* 0x000fea0003800000 */
.L_x_562:
[----:B------:R-:W-:Y:S05]  /*1c4f0*/  BRA `(.L_x_564) ;  /* 0xfffffeb400587947 */ /* 0x000fea000383ffff */
.L_x_390:
[----:B------:R-:W-:Y:S01]  /*1c500*/  BSSY B1, `(.L_x_565) ;  /* 0x0000008000017945 */ /* 0x000fe20003800000 */
[----:B------:R-:W-:Y:S01]  /*1c510*/  MOV R13, R45 ;  /* 0x0000002d000d7202 */ /* 0x000fe20000000f00 */
[----:B------:R-:W-:Y:S02]  /*1c520*/  IMAD.MOV.U32 R12, RZ, RZ, RZ ;  /* 0x000000ffff0c7224 */ /* 0x000fe400078e00ff */
[----:B------:R-:W-:Y:S02]  /*1c530*/  IMAD.MOV.U32 R11, RZ, RZ, 0x1e1f ;  /* 0x00001e1fff0b7424 */ /* 0x000fe400078e00ff */
[----:B------:R-:W-:-:S07]  /*1c540*/  IMAD.MOV.U32 R15, RZ, RZ, -0x1 ;  /* 0xffffffffff0f7424 */ /* 0x000fce00078e00ff */
[----:B-1----:R-:W-:Y:S05]  /*1c550*/  WARPSYNC.COLLECTIVE R15, `(.L_x_566) ;  /* 0x000000000f087348 */ /* 0x002fea0003c00000 */
[----:B-1----:R0:W1:Y:S02]  /*1c560*/  SHFL.IDX P6, R14, R13, R12, R11 ;  /* 0x0000000c0d0e7389 */ /* 0x00206400000c000b */
[----:B01----:R-:W-:Y:S01]  /*1c570*/  ENDCOLLECTIVE ;  /* 0x000000000000791b */ /* 0x003fe20003800000 */
.L_x_566:
[----:B------:R-:W-:Y:S05]  /*1c580*/  BSYNC B1 ;  /* 0x0000000000017941 */ /* 0x000fea0003800000 */
.L_x_565:
[----:B------:R-:W-:Y:S05]  /*1c590*/  BRA `(.L_x_567) ;  /* 0xfffffeb4003c7947 */ /* 0x000fea000383ffff */
.L_x_392:
[----:B0-----:R0:W1:Y:S02]  /*1c5a0*/  SYNCS.PHASECHK.TRANS64.TRYWAIT P1, [R18+URZ+0x31c00], R3 ;  /* 0x031c0003120075a7 */ /* 0x001064000802017f */
[----:B-1----:R-:W-:Y:S05]  /*1c5b0*/  @!P1 NANOSLEEP.SYNCS 0x989680 ;  /* 0x009896800000995d */ /* 0x002fea0003900000 */
[----:B------:R-:W1:Y:S02]  /*1c5c0*/  @!P1 SYNCS.PHASECHK.TRANS64 P1, [R18+URZ+0x31c00], R3 ;  /* 0x031c0003120095a7 */ /* 0x000e64000802007f */
[----:B-1----:R-:W-:Y:S05]  /*1c5d0*/  @!P1 BRA `(.L_x_392) ;  /* 0xfffffffc00f09947 */ /* 0x002fea000383ffff */
[----:B------:R-:W-:Y:S05]  /*1c5e0*/  BRA `(.L_x_568) ;  /* 0xfffffeb400a87947 */ /* 0x000fea000383ffff */
.L_x_406:
[----:B------:R-:W-:Y:S01]  /*1c5f0*/  BSSY B1, `(.L_x_569) ;  /* 0x0000008000017945 */ /* 0x000fe20003800000 */
[----:B------:R-:W-:Y:S01]  /*1c600*/  IMAD.MOV.U32 R13, RZ, RZ, R50 ;  /* 0x000000ffff0d7224 */ /* 0x000fe200078e0032 */
[----:B------:R-:W-:Y:S01]  /*1c610*/  MOV R15, 0xffffffff ;  /* 0xffffffff000f7802 */ /* 0x000fe20000000f00 */
[----:B------:R-:W-:Y:S02]  /*1c620*/  IMAD.MOV.U32 R12, RZ, RZ, RZ ;  /* 0x000000ffff0c7224 */ /* 0x000fe400078e00ff */
[----:B------:R-:W-:-:S07]  /*1c630*/  IMAD.MOV.U32 R11, RZ, RZ, 0x1e1f ;  /* 0x00001e1fff0b7424 */ /* 0x000fce00078e00ff */
[----:B-1----:R-:W-:Y:S05]  /*1c640*/  WARPSYNC.COLLECTIVE R15, `(.L_x_570) ;  /* 0x000000000f087348 */ /* 0x002fea0003c00000 */
[----:B-1----:R0:W1:Y:S02]  /*1c650*/  SHFL.IDX P6, R14, R13, R12, R11 ;  /* 0x0000000c0d0e7389 */ /* 0x00206400000c000b */
[----:B01----:R-:W-:Y:S01]  /*1c660*/  ENDCOLLECTIVE ;  /* 0x000000000000791b */ /* 0x003fe20003800000 */
.L_x_570:
[----:B------:R-:W-:Y:S05]  /*1c670*/  BSYNC B1 ;  /* 0x0000000000017941 */ /* 0x000fea0003800000 */
.L_x_569:
[----:B------:R-:W-:Y:S05]  /*1c680*/  BRA `(.L_x_571) ;  /* 0xfffffec800e07947 */ /* 0x000fea000383ffff */
.L_x_407:
        /* <DEDUP_REMOVED lines=8> */
.L_x_573:
[----:B------:R-:W-:Y:S05]  /*1c710*/  BSYNC B1 ;  /* 0x0000000000017941 */ /* 0x000fea0003800000 */
.L_x_572:
[----:B------:R-:W-:Y:S05]  /*1c720*/  BRA `(.L_x_574) ;  /* 0xfffffec800c47947 */ /* 0x000fea000383ffff */
.L_x_408:
[----:B------:R-:W-:Y:S01]  /*1c730*/  BSSY B1, `(.L_x_575) ;  /* 0x0000008000017945 */ /* 0x000fe20003800000 */
[----:B------:R-:W-:Y:S01]  /*1c740*/  IMAD.MOV.U32 R13, RZ, RZ, R51 ;  /* 0x000000ffff0d7224 */ /* 0x000fe200078e0033 */
[----:B------:R-:W-:Y:S01]  /*1c750*/  MOV R11, 0x1e1f ;  /* 0x00001e1f000b7802 */ /* 0x000fe20000000f00 */
[----:B------:R-:W-:Y:S02]  /*1c760*/  IMAD.MOV.U32 R12, RZ, RZ, RZ ;  /* 0x000000ffff0c7224 */ /* 0x000fe400078e00ff */
[----:B------:R-:W-:-:S07]  /*1c770*/  IMAD.MOV.U32 R15, RZ, RZ, -0x1 ;  /* 0xffffffffff0f7424 */ /* 0x000fce00078e00ff */
[----:B-1----:R-:W-:Y:S05]  /*1c780*/  WARPSYNC.COLLECTIVE R15, `(.L_x_576) ;  /* 0x000000000f087348 */ /* 0x002fea0003c00000 */
[----:B-1----:R0:W1:Y:S02]  /*1c790*/  SHFL.IDX P6, R14, R13, R12, R11 ;  /* 0x0000000c0d0e7389 */ /* 0x00206400000c000b */
[----:B01----:R-:W-:Y:S01]  /*1c7a0*/  ENDCOLLECTIVE ;  /* 0x000000000000791b */ /* 0x003fe20003800000 */
.L_x_576:
[----:B------:R-:W-:Y:S05]  /*1c7b0*/  BSYNC B1 ;  /* 0x0000000000017941 */ /* 0x000fea0003800000 */
.L_x_575:
[----:B------:R-:W-:Y:S05]  /*1c7c0*/  BRA `(.L_x_577) ;  /* 0xfffffec800a87947 */ /* 0x000fea000383ffff */
.L_x_409:
        /* <DEDUP_REMOVED lines=8> */
.L_x_579:
[----:B------:R-:W-:Y:S05]  /*1c850*/  BSYNC B1 ;  /* 0x0000000000017941 */ /* 0x000fea0003800000 */
.L_x_578:
[----:B------:R-:W-:Y:S05]  /*1c860*/  BRA `(.L_x_580) ;  /* 0xfffffec8008c7947 */ /* 0x000fea000383ffff */
.L_x_411:
[----:B0-----:R0:W2:Y:S02]  /*1c870*/  SYNCS.PHASECHK.TRANS64.TRYWAIT P1, [R18+URZ+0x31c00], R3 ;  /* 0x031c0003120075a7 */ /* 0x0010a4000802017f */
[----:B--2---:R-:W-:Y:S05]  /*1c880*/  @!P1 NANOSLEEP.SYNCS 0x989680 ;  /* 0x009896800000995d */ /* 0x004fea0003900000 */
[----:B------:R-:W2:Y:S02]  /*1c890*/  @!P1 SYNCS.PHASECHK.TRANS64 P1, [R18+URZ+0x31c00], R3 ;  /* 0x031c0003120095a7 */ /* 0x000ea4000802007f */
[----:B--2---:R-:W-:Y:S05]  /*1c8a0*/  @!P1 BRA `(.L_x_411) ;  /* 0xfffffffc00f09947 */ /* 0x004fea000383ffff */
[----:B------:R-:W-:Y:S05]  /*1c8b0*/  BRA `(.L_x_581) ;  /* 0xfffffec800f87947 */ /* 0x000fea000383ffff */
.L_x_419:
[----:B--2---:R2:W4:Y:S02]  /*1c8c0*/  SYNCS.PHASECHK.TRANS64.TRYWAIT P1, [R0+URZ+0x31c30], R5 ;  /* 0x031c3005000075a7 */ /* 0x004524000802017f */
[----:B----4-:R-:W-:Y:S05]  /*1c8d0*/  @!P1 NANOSLEEP.SYNCS 0x989680 ;  /* 0x009896800000995d */ /* 0x010fea0003900000 */
[----:B------:R-:W4:Y:S02]  /*1c8e0*/  @!P1 SYNCS.PHASECHK.TRANS64 P1, [R0+URZ+0x31c30], R5 ;  /* 0x031c3005000095a7 */ /* 0x000f24000802007f */
[----:B----4-:R-:W-:Y:S05]  /*1c8f0*/  @!P1 BRA `(.L_x_419) ;  /* 0xfffffffc00f09947 */ /* 0x010fea000383ffff */
[----:B------:R-:W-:Y:S05]  /*1c900*/  BRA `(.L_x_418) ;  /* 0xfffffee000547947 */ /* 0x000fea000383ffff */
.L_x_425:
[----:B-1----:R1:W2:Y:S02]  /*1c910*/  SYNCS.PHASECHK.TRANS64.TRYWAIT P3, [R14+URZ+0x31c30], R15 ;  /* 0x031c300f0e0075a7 */ /* 0x0022a4000806017f */
[----:B--2---:R-:W-:Y:S05]  /*1c920*/  @!P3 NANOSLEEP.SYNCS 0x989680 ;  /* 0x009896800000b95d */ /* 0x004fea0003900000 */
[----:B------:R-:W2:Y:S02]  /*1c930*/  @!P3 SYNCS.PHASECHK.TRANS64 P3, [R14+URZ+0x31c30], R15 ;  /* 0x031c300f0e00b5a7 */ /* 0x000ea4000806007f */
[----:B--2---:R-:W-:Y:S05]  /*1c940*/  @!P3 BRA `(.L_x_425) ;  /* 0xfffffffc00f0b947 */ /* 0x004fea000383ffff */
[----:B------:R-:W-:Y:S05]  /*1c950*/  BRA `(.L_x_424) ;  /* 0xffffff2c00347947 */ /* 0x000fea000383ffff */
.L_x_429:
[----:B-1----:R1:W2:Y:S02]  /*1c960*/  SYNCS.PHASECHK.TRANS64.TRYWAIT P2, [R15+URZ+0x31c50], R14 ;  /* 0x031c500e0f0075a7 */ /* 0x0022a4000804017f */
[----:B--2---:R-:W-:Y:S05]  /*1c970*/  @!P2 NANOSLEEP.SYNCS 0x989680 ;  /* 0x009896800000a95d */ /* 0x004fea0003900000 */
[----:B------:R-:W2:Y:S02]  /*1c980*/  @!P2 SYNCS.PHASECHK.TRANS64 P2, [R15+URZ+0x31c50], R14 ;  /* 0x031c500e0f00a5a7 */ /* 0x000ea4000804007f */
[----:B--2---:R-:W-:Y:S05]  /*1c990*/  @!P2 BRA `(.L_x_429) ;  /* 0xfffffffc00f0a947 */ /* 0x004fea000383ffff */
[----:B------:R-:W-:Y:S05]  /*1c9a0*/  BRA `(.L_x_426) ;  /* 0xffffff5000507947 */ /* 0x000fea000383ffff */
.L_x_434:
[----:B-1----:R1:W2:Y:S02]  /*1c9b0*/  SYNCS.PHASECHK.TRANS64.TRYWAIT P0, [R9+URZ+0x31c50], R0 ;  /* 0x031c5000090075a7 */ /* 0x0022a4000800017f */
[----:B--2---:R-:W-:Y:S05]  /*1c9c0*/  @!P0 NANOSLEEP.SYNCS 0x989680 ;  /* 0x009896800000895d */ /* 0x004fea0003900000 */
[----:B------:R-:W2:Y:S02]  /*1c9d0*/  @!P0 SYNCS.PHASECHK.TRANS64 P0, [R9+URZ+0x31c50], R0 ;  /* 0x031c5000090085a7 */ /* 0x000ea4000800007f */
[----:B--2---:R-:W-:Y:S05]  /*1c9e0*/  @!P0 BRA `(.L_x_434) ;  /* 0xfffffffc00f08947 */ /* 0x004fea000383ffff */
[----:B------:R-:W-:Y:S05]  /*1c9f0*/  BRA `(.L_x_433) ;  /* 0xffffff7c009c7947 */ /* 0x000fea000383ffff */
.L_x_458:
[----:B------:R-:W0:Y:S01]  /*1ca00*/  S2R R9, SR_TID.X ;  /* 0x0000000000097919 */ /* 0x000e220000002100 */
[----:B------:R-:W-:Y:S01]  /*1ca10*/  BSSY B1, `(.L_x_582) ;  /* 0x000000a000017945 */ /* 0x000fe20003800000 */
[----:B------:R-:W-:Y:S01]  /*1ca20*/  MOV R12, RZ ;  /* 0x000000ff000c7202 */ /* 0x000fe20000000f00 */
[----:B------:R-:W-:Y:S02]  /*1ca30*/  IMAD.MOV.U32 R11, RZ, RZ, 0x1f ;  /* 0x0000001fff0b7424 */ /* 0x000fe400078e00ff */
[----:B------:R-:W-:Y:S01]  /*1ca40*/  IMAD.MOV.U32 R15, RZ, RZ, -0x1 ;  /* 0xffffffffff0f7424 */ /* 0x000fe200078e00ff */
[----:B0-----:R-:W-:-:S04]  /*1ca50*/  SHF.R.U32.HI R9, RZ, 0x5, R9 ;  /* 0x00000005ff097819 */ /* 0x001fc80000011609 */
[----:B------:R-:W-:-:S05]  /*1ca60*/  LOP3.LUT R9, R9, 0x3, RZ, 0xc0, !PT ;  /* 0x0000000309097812 */ /* 0x000fca00078ec0ff */
[----:B------:R-:W-:-:S07]  /*1ca70*/  IMAD.MOV.U32 R13, RZ, RZ, R9 ;  /* 0x000000ffff0d7224 */ /* 0x000fce00078e0009 */
[----:B-1---5:R-:W-:Y:S05]  /*1ca80*/  WARPSYNC.COLLECTIVE R15, `(.L_x_583) ;  /* 0x000000000f087348 */ /* 0x022fea0003c00000 */
[----:B------:R0:W2:Y:S02]  /*1ca90*/  SHFL.IDX P6, R14, R13, R12, R11 ;  /* 0x0000000c0d0e7389 */ /* 0x0000a400000c000b */
[----:B012--5:R-:W-:Y:S01]  /*1caa0*/  ENDCOLLECTIVE ;  /* 0x000000000000791b */ /* 0x027fe20003800000 */
.L_x_583:
[----:B------:R-:W-:Y:S05]  /*1cab0*/  BSYNC B1 ;  /* 0x0000000000017941 */ /* 0x000fea0003800000 */
.L_x_582:
[----:B------:R-:W-:Y:S05]  /*1cac0*/  BRA `(.L_x_584) ;  /* 0xffffffb000907947 */ /* 0x000fea000383ffff */
.L_x_459:
[----:B------:R-:W-:Y:S01]  /*1cad0*/  BSSY B1, `(.L_x_585) ;  /* 0x0000006000017945 */ /* 0x000fe20003800000 */
[----:B------:R-:W-:-:S07]  /*1cae0*/  IMAD.MOV.U32 R15, RZ, RZ, -0x1 ;  /* 0xffffffffff0f7424 */ /* 0x000fce00078e00ff */
[----:B-1---5:R-:W-:Y:S05]  /*1caf0*/  WARPSYNC.COLLECTIVE R15, `(.L_x_586) ;  /* 0x000000000f0c7348 */ /* 0x022fea0003c00000 */
[----:B------:R-:W-:Y:S02]  /*1cb00*/  ELECT P6, UR62, PT ;  /* 0x00000000003e782f */ /* 0x000fe400038c0000 */
[----:B------:R-:W-:Y:S01]  /*1cb10*/  MOV R14, UR62 ;  /* 0x0000003e000e7c02 */ /* 0x000fe20008000f00 */
[----:B-1---5:R-:W-:Y:S10]  /*1cb20*/  ENDCOLLECTIVE ;  /* 0x000000000000791b */ /* 0x022ff40003800000 */
.L_x_586:
[----:B------:R-:W-:Y:S05]  /*1cb30*/  BSYNC B1 ;  /* 0x0000000000017941 */ /* 0x000fea0003800000 */
.L_x_585:
[----:B------:R-:W-:Y:S05]  /*1cb40*/  BRA `(.L_x_587) ;  /* 0xffffffb0007c7947 */ /* 0x000fea000383ffff */
.L_x_461:
[----:B0-----:R0:W2:Y:S02]  /*1cb50*/  SYNCS.PHASECHK.TRANS64.TRYWAIT P0, [R6+URZ+0x31c20], R7 ;  /* 0x031c2007060075a7 */ /* 0x0010a4000800017f */
[----:B--2---:R-:W-:Y:S05]  /*1cb60*/  @!P0 NANOSLEEP.SYNCS 0x989680 ;  /* 0x009896800000895d */ /* 0x004fea0003900000 */
[----:B------:R-:W2:Y:S02]  /*1cb70*/  @!P0 SYNCS.PHASECHK.TRANS64 P0, [R6+URZ+0x31c20], R7 ;  /* 0x031c2007060085a7 */ /* 0x000ea4000800007f */
[----:B--2---:R-:W-:Y:S05]  /*1cb80*/  @!P0 BRA `(.L_x_461) ;  /* 0xfffffffc00f08947 */ /* 0x004fea000383ffff */
[----:B------:R-:W-:Y:S05]  /*1cb90*/  BRA `(.L_x_588) ;  /* 0xffffffb000987947 */ /* 0x000fea000383ffff */
.L_x_464:
[----:B0-----:R0:W2:Y:S02]  /*1cba0*/  SYNCS.PHASECHK.TRANS64.TRYWAIT P0, [R7+URZ+0x31ca0], R8 ;  /* 0x031ca008070075a7 */ /* 0x0010a4000800017f */
[----:B--2---:R-:W-:Y:S05]  /*1cbb0*/  @!P0 NANOSLEEP.SYNCS 0x989680 ;  /* 0x009896800000895d */ /* 0x004fea0003900000 */
[----:B------:R-:W2:Y:S02]  /*1cbc0*/  @!P0 SYNCS.PHASECHK.TRANS64 P0, [R7+URZ+0x31ca0], R8 ;  /* 0x031ca008070085a7 */ /* 0x000ea4000800007f */
[----:B--2---:R-:W-:Y:S05]  /*1cbd0*/  @!P0 BRA `(.L_x_464) ;  /* 0xfffffffc00f08947 */ /* 0x004fea000383ffff */
[----:B------:R-:W-:Y:S05]  /*1cbe0*/  BRA `(.L_x_589) ;  /* 0xffffffb000a07947 */ /* 0x000fea000383ffff */
.L_x_466:
[----:B--2---:R2:W3:Y:S02]  /*1cbf0*/  SYNCS.PHASECHK.TRANS64.TRYWAIT P0, [R7+URZ+0x31cc0], R8 ;  /* 0x031cc008070075a7 */ /* 0x0044e4000800017f */
[----:B---3--:R-:W-:Y:S05]  /*1cc00*/  @!P0 NANOSLEEP.SYNCS 0x989680 ;  /* 0x009896800000895d */ /* 0x008fea0003900000 */
[----:B------:R-:W3:Y:S02]  /*1cc10*/  @!P0 SYNCS.PHASECHK.TRANS64 P0, [R7+URZ+0x31cc0], R8 ;  /* 0x031cc008070085a7 */ /* 0x000ee4000800007f */
[----:B---3--:R-:W-:Y:S05]  /*1cc20*/  @!P0 BRA `(.L_x_466) ;  /* 0xfffffffc00f08947 */ /* 0x008fea000383ffff */
[----:B------:R-:W-:Y:S05]  /*1cc30*/  BRA `(.L_x_590) ;  /* 0xffffffb400207947 */ /* 0x000fea000383ffff */
.L_x_470:
[----:B0-----:R0:W2:Y:S02]  /*1cc40*/  SYNCS.PHASECHK.TRANS64.TRYWAIT P0, [R7+URZ+0x31ca0], R10 ;  /* 0x031ca00a070075a7 */ /* 0x0010a4000800017f */
[----:B--2---:R-:W-:Y:S05]  /*1cc50*/  @!P0 NANOSLEEP.SYNCS 0x989680 ;  /* 0x009896800000895d */ /* 0x004fea0003900000 */
[----:B------:R-:W2:Y:S02]  /*1cc60*/  @!P0 SYNCS.PHASECHK.TRANS64 P0, [R7+URZ+0x31ca0], R10 ;  /* 0x031ca00a070085a7 */ /* 0x000ea4000800007f */
[----:B--2---:R-:W-:Y:S05]  /*1cc70*/  @!P0 BRA `(.L_x_470) ;  /* 0xfffffffc00f08947 */ /* 0x004fea000383ffff */
[----:B------:R-:W-:Y:S05]  /*1cc80*/  BRA `(.L_x_591) ;  /* 0xffffffb400c87947 */ /* 0x000fea000383ffff */
.L_x_472:
[----:B--2---:R2:W3:Y:S02]  /*1cc90*/  SYNCS.PHASECHK.TRANS64.TRYWAIT P1, [R7+URZ+0x31cc0], R10 ;  /* 0x031cc00a070075a7 */ /* 0x0044e4000802017f */
[----:B---3--:R-:W-:Y:S05]  /*1cca0*/  @!P1 NANOSLEEP.SYNCS 0x989680 ;  /* 0x009896800000995d */ /* 0x008fea0003900000 */
[----:B------:R-:W3:Y:S02]  /*1ccb0*/  @!P1 SYNCS.PHASECHK.TRANS64 P1, [R7+URZ+0x31cc0], R10 ;  /* 0x031cc00a070095a7 */ /* 0x000ee4000802007f */
[----:B---3--:R-:W-:Y:S05]  /*1ccc0*/  @!P1 BRA `(.L_x_472) ;  /* 0xfffffffc00f09947 */ /* 0x008fea000383ffff */
[----:B------:R-:W-:Y:S05]  /*1ccd0*/  BRA `(.L_x_592) ;  /* 0xffffffb800447947 */ /* 0x000fea000383ffff */
.L_x_484:
        /* <DEDUP_REMOVED lines=11> */
.L_x_594:
[----:B------:R-:W-:Y:S05]  /*1cd90*/  BSYNC B0 ;  /* 0x0000000000007941 */ /* 0x000fea0003800000 */
.L_x_593:
[----:B------:R-:W-:Y:S05]  /*1cda0*/  BRA `(.L_x_595) ;  /* 0xffffffc400087947 */ /* 0x000fea000383ffff */
.L_x_485:
[----:B------:R-:W-:Y:S01]  /*1cdb0*/  BSSY B0, `(.L_x_596) ;  /* 0x0000006000007945 */ /* 0x000fe20003800000 */
[----:B------:R-:W-:-:S07]  /*1cdc0*/  IMAD.MOV.U32 R15, RZ, RZ, -0x1 ;  /* 0xffffffffff0f7424 */ /* 0x000fce00078e00ff */
[----:B-1----:R-:W-:Y:S05]  /*1cdd0*/  WARPSYNC.COLLECTIVE R15, `(.L_x_597) ;  /* 0x000000000f0c7348 */ /* 0x002fea0003c00000 */
[----:B------:R-:W-:Y:S02]  /*1cde0*/  ELECT P6, UR62, PT ;  /* 0x00000000003e782f */ /* 0x000fe400038c0000 */
[----:B------:R-:W-:Y:S01]  /*1cdf0*/  MOV R14, UR62 ;  /* 0x0000003e000e7c02 */ /* 0x000fe20008000f00 */
[----:B-1----:R-:W-:Y:S10]  /*1ce00*/  ENDCOLLECTIVE ;  /* 0x000000000000791b */ /* 0x002ff40003800000 */
.L_x_597:
[----:B------:R-:W-:Y:S05]  /*1ce10*/  BSYNC B0 ;  /* 0x0000000000007941 */ /* 0x000fea0003800000 */
.L_x_596:
[----:B------:R-:W-:Y:S05]  /*1ce20*/  BRA `(.L_x_598) ;  /* 0xffffffc400007947 */ /* 0x000fea000383ffff */
.L_x_488:
[----:B--2---:R2:W3:Y:S02]  /*1ce30*/  SYNCS.PHASECHK.TRANS64.TRYWAIT P0, [R5+URZ+0x31c40], R4 ;  /* 0x031c4004050075a7 */ /* 0x0044e4000800017f */
[----:B---3--:R-:W-:Y:S05]  /*1ce40*/  @!P0 NANOSLEEP.SYNCS 0x989680 ;  /* 0x009896800000895d */ /* 0x008fea0003900000 */
[----:B------:R-:W3:Y:S02]  /*1ce50*/  @!P0 SYNCS.PHASECHK.TRANS64 P0, [R5+URZ+0x31c40], R4 ;  /* 0x031c4004050085a7 */ /* 0x000ee4000800007f */
[----:B---3--:R-:W-:Y:S05]  /*1ce60*/  @!P0 BRA `(.L_x_488) ;  /* 0xfffffffc00f08947 */ /* 0x008fea000383ffff */
[----:B------:R-:W-:Y:S05]  /*1ce70*/  BRA `(.L_x_599) ;  /* 0xffffffc400547947 */ /* 0x000fea000383ffff */
.L_x_491:
[----:B0-----:R0:W2:Y:S02]  /*1ce80*/  SYNCS.PHASECHK.TRANS64.TRYWAIT P0, [R28+URZ+0x31c20], R5 ;  /* 0x031c20051c0075a7 */ /* 0x0010a4000800017f */
[----:B--2---:R-:W-:Y:S05]  /*1ce90*/  @!P0 NANOSLEEP.SYNCS 0x989680 ;  /* 0x009896800000895d */ /* 0x004fea0003900000 */
[----:B------:R-:W2:Y:S02]  /*1cea0*/  @!P0 SYNCS.PHASECHK.TRANS64 P0, [R28+URZ+0x31c20], R5 ;  /* 0x031c20051c0085a7 */ /* 0x000ea4000800007f */
[----:B--2---:R-:W-:Y:S05]  /*1ceb0*/  @!P0 BRA `(.L_x_491) ;  /* 0xfffffffc00f08947 */ /* 0x004fea000383ffff */
[----:B------:R-:W-:Y:S05]  /*1cec0*/  BRA `(.L_x_600) ;  /* 0xffffffc800847947 */ /* 0x000fea000383ffff */
.L_x_499:
[----:B0-----:R0:W2:Y:S02]  /*1ced0*/  SYNCS.PHASECHK.TRANS64.TRYWAIT P0, [R3+URZ+0x31c40], R2 ;  /* 0x031c4002030075a7 */ /* 0x0010a4000800017f */
[----:B--2---:R-:W-:Y:S05]  /*1cee0*/  @!P0 NANOSLEEP.SYNCS 0x989680 ;  /* 0x009896800000895d */ /* 0x004fea0003900000 */
[----:B------:R-:W2:Y:S02]  /*1cef0*/  @!P0 SYNCS.PHASECHK.TRANS64 P0, [R3+URZ+0x31c40], R2 ;  /* 0x031c4002030085a7 */ /* 0x000ea4000800007f */
[----:B--2---:R-:W-:Y:S05]  /*1cf00*/  @!P0 BRA `(.L_x_499) ;  /* 0xfffffffc00f08947 */ /* 0x004fea000383ffff */
[----:B------:R-:W-:Y:S05]  /*1cf10*/  BRA `(.L_x_601) ;  /* 0xffffffcc00307947 */ /* 0x000fea000383ffff */
.L_x_501:
[----:B0-----:R0:W2:Y:S02]  /*1cf20*/  SYNCS.PHASECHK.TRANS64.TRYWAIT P0, [R2+URZ+0x60], R5 ;  /* 0x00006005020075a7 */ /* 0x0010a4000800017f */
[----:B--2---:R-:W-:Y:S05]  /*1cf30*/  @!P0 NANOSLEEP.SYNCS 0x989680 ;  /* 0x009896800000895d */ /* 0x004fea0003900000 */
[----:B------:R-:W2:Y:S02]  /*1cf40*/  @!P0 SYNCS.PHASECHK.TRANS64 P0, [R2+URZ+0x60], R5 ;  /* 0x00006005020085a7 */ /* 0x000ea4000800007f */
[----:B--2---:R-:W-:Y:S05]  /*1cf50*/  @!P0 BRA `(.L_x_501) ;  /* 0xfffffffc00f08947 */ /* 0x004fea000383ffff */
[----:B------:R-:W-:Y:S05]  /*1cf60*/  BRA `(.L_x_602) ;  /* 0xffffffcc00bc7947 */ /* 0x000fea000383ffff */
.L_x_506:
[----:B---3--:R3:W4:Y:S02]  /*1cf70*/  SYNCS.PHASECHK.TRANS64.TRYWAIT P0, [R3+URZ+0x31c40], R2 ;  /* 0x031c4002030075a7 */ /* 0x008724000800017f */
[----:B----4-:R-:W-:Y:S05]  /*1cf80*/  @!P0 NANOSLEEP.SYNCS 0x989680 ;  /* 0x009896800000895d */ /* 0x010fea0003900000 */
[----:B------:R-:W4:Y:S02]  /*1cf90*/  @!P0 SYNCS.PHASECHK.TRANS64 P0, [R3+URZ+0x31c40], R2 ;  /* 0x031c4002030085a7 */ /* 0x000f24000800007f */
[----:B----4-:R-:W-:Y:S05]  /*1cfa0*/  @!P0 BRA `(.L_x_506) ;  /* 0xfffffffc00f08947 */ /* 0x010fea000383ffff */
[----:B------:R-:W-:Y:S05]  /*1cfb0*/  BRA `(.L_x_603) ;  /* 0xffffffd000f07947 */ /* 0x000fea000383ffff */
.L_x_508:
[----:B0-----:R0:W2:Y:S02]  /*1cfc0*/  SYNCS.PHASECHK.TRANS64.TRYWAIT P1, [R3+URZ+0x60], R24 ;  /* 0x00006018030075a7 */ /* 0x0010a4000802017f */
[----:B--2---:R-:W-:Y:S05]  /*1cfd0*/  @!P1 NANOSLEEP.SYNCS 0x989680 ;  /* 0x009896800000995d */ /* 0x004fea0003900000 */
[----:B------:R-:W2:Y:S02]  /*1cfe0*/  @!P1 SYNCS.PHASECHK.TRANS64 P1, [R3+URZ+0x60], R24 ;  /* 0x00006018030095a7 */ /* 0x000ea4000802007f */
[----:B--2---:R-:W-:Y:S05]  /*1cff0*/  @!P1 BRA `(.L_x_508) ;  /* 0xfffffffc00f09947 */ /* 0x004fea000383ffff */
[----:B------:R-:W-:Y:S05]  /*1d000*/  BRA `(.L_x_604) ;  /* 0xffffffd4007c7947 */ /* 0x000fea000383ffff */
.L_x_513:
[----:B--2---:R2:W3:Y:S02]  /*1d010*/  SYNCS.PHASECHK.TRANS64.TRYWAIT P0, [R2+URZ+0x31c40], R3 ;  /* 0x031c4003020075a7 */ /* 0x0044e4000800017f */
[----:B---3--:R-:W-:Y:S05]  /*1d020*/  @!P0 NANOSLEEP.SYNCS 0x989680 ;  /* 0x009896800000895d */ /* 0x008fea0003900000 */
[----:B------:R-:W3:Y:S02]  /*1d030*/  @!P0 SYNCS.PHASECHK.TRANS64 P0, [R2+URZ+0x31c40], R3 ;  /* 0x031c4003020085a7 */ /* 0x000ee4000800007f */
[----:B---3--:R-:W-:Y:S05]  /*1d040*/  @!P0 BRA `(.L_x_513) ;  /* 0xfffffffc00f08947 */ /* 0x008fea000383ffff */
[----:B------:R-:W-:Y:S05]  /*1d050*/  BRA `(.L_x_605) ;  /* 0xffffffd800847947 */ /* 0x000fea000383ffff */
.L_x_515:
[----:B0-----:R0:W2:Y:S02]  /*1d060*/  SYNCS.PHASECHK.TRANS64.TRYWAIT P1, [R2+URZ+0x60], R3 ;  /* 0x00006003020075a7 */ /* 0x0010a4000802017f */
[----:B--2---:R-:W-:Y:S05]  /*1d070*/  @!P1 NANOSLEEP.SYNCS 0x989680 ;  /* 0x009896800000995d */ /* 0x004fea0003900000 */
[----:B------:R-:W2:Y:S02]  /*1d080*/  @!P1 SYNCS.PHASECHK.TRANS64 P1, [R2+URZ+0x60], R3 ;  /* 0x00006003020095a7 */ /* 0x000ea4000802007f */
[----:B--2---:R-:W-:Y:S05]  /*1d090*/  @!P1 BRA `(.L_x_515) ;  /* 0xfffffffc00f09947 */ /* 0x004fea000383ffff */
[----:B------:R-:W-:Y:S05]  /*1d0a0*/  BRA `(.L_x_606) ;  /* 0xffffffdc00187947 */ /* 0x000fea000383ffff */
.L_x_522:
[----:B--2---:R2:W3:Y:S02]  /*1d0b0*/  SYNCS.PHASECHK.TRANS64.TRYWAIT P0, [R3+URZ+0x31c60], R2 ;  /* 0x031c6002030075a7 */ /* 0x0044e4000800017f */
[----:B---3--:R-:W-:Y:S05]  /*1d0c0*/  @!P0 NANOSLEEP.SYNCS 0x989680 ;  /* 0x009896800000895d */ /* 0x008fea0003900000 */
[----:B------:R-:W3:Y:S02]  /*1d0d0*/  @!P0 SYNCS.PHASECHK.TRANS64 P0, [R3+URZ+0x31c60], R2 ;  /* 0x031c6002030085a7 */ /* 0x000ee4000800007f */
[----:B---3--:R-:W-:Y:S05]  /*1d0e0*/  @!P0 BRA `(.L_x_522) ;  /* 0xfffffffc00f08947 */ /* 0x008fea000383ffff */
[----:B------:R-:W-:Y:S05]  /*1d0f0*/  BRA `(.L_x_607) ;  /* 0xffffffe000007947 */ /* 0x000fea000383ffff */
.L_x_524:
[----:B------:R-:W-:Y:S01]  /*1d100*/  BSSY B0, `(.L_x_608) ;  /* 0x0000008000007945 */ /* 0x000fe20003800000 */
[----:B------:R-:W-:Y:S02]  /*1d110*/  IMAD.MOV.U32 R13, RZ, RZ, R16 ;  /* 0x000000ffff0d7224 */ /* 0x000fe400078e0010 */
[----:B------:R-:W-:Y:S02]  /*1d120*/  IMAD.MOV.U32 R12, RZ, RZ, RZ ;  /* 0x000000ffff0c7224 */ /* 0x000fe400078e00ff */
[----:B------:R-:W-:Y:S02]  /*1d130*/  IMAD.MOV.U32 R11, RZ, RZ, 0x1f ;  /* 0x0000001fff0b7424 */ /* 0x000fe400078e00ff */
[----:B------:R-:W-:-:S07]  /*1d140*/  IMAD.MOV.U32 R15, RZ, RZ, -0x1 ;  /* 0xffffffffff0f7424 */ /* 0x000fce00078e00ff */
[----:B01---5:R-:W-:Y:S05]  /*1d150*/  WARPSYNC.COLLECTIVE R15, `(.L_x_609) ;  /* 0x000000000f087348 */ /* 0x023fea0003c00000 */
[----:B------:R2:W3:Y:S02]  /*1d160*/  SHFL.IDX P6, R14, R13, R12, R11 ;  /* 0x0000000c0d0e7389 */ /* 0x0004e400000c000b */
[----:B0123-5:R-:W-:Y:S01]  /*1d170*/  ENDCOLLECTIVE ;  /* 0x000000000000791b */ /* 0x02ffe20003800000 */
.L_x_609:
[----:B------:R-:W-:Y:S05]  /*1d180*/  BSYNC B0 ;  /* 0x0000000000007941 */ /* 0x000fea0003800000 */
.L_x_608:
        /* <DEDUP_REMOVED lines=8> */
.L_x_610:
[----:B------:R-:W-:Y:S01]  /*1d210*/  IMAD.MOV.U32 R4, RZ, RZ, R14 ;  /* 0x000000ffff047224 */ /* 0x000fe200078e000e */
[----:B------:R-:W-:Y:S06]  /*1d220*/  BRA `(.L_x_611) ;  /* 0xffffffe000747947 */ /* 0x000fec000383ffff */
.L_x_527:
        /* <DEDUP_REMOVED lines=8> */
.L_x_613:
[----:B------:R-:W-:Y:S05]  /*1d2b0*/  BSYNC B0 ;  /* 0x0000000000007941 */ /* 0x000fea0003800000 */
.L_x_612:
        /* <DEDUP_REMOVED lines=10> */
.L_x_614:
        /* <DEDUP_REMOVED lines=8> */
.L_x_615:
        /* <DEDUP_REMOVED lines=8> */
.L_x_616:
        /* <DEDUP_REMOVED lines=8> */
.L_x_617:
        /* <DEDUP_REMOVED lines=8> */
.L_x_618:
[----:B------:R-:W-:Y:S05]  /*1d560*/  BRA `(.L_x_619) ;  /* 0xffffffe000307947 */ /* 0x000fea000383ffff */
.L_x_532:
        /* <DEDUP_REMOVED lines=8> */
.L_x_621:
[----:B------:R-:W-:Y:S05]  /*1d5f0*/  BSYNC B0 ;  /* 0x0000000000007941 */ /* 0x000fea0003800000 */
.L_x_620:
        /* <DEDUP_REMOVED lines=10> */
.L_x_622:
        /* <DEDUP_REMOVED lines=8> */
.L_x_623:
        /* <DEDUP_REMOVED lines=8> */
.L_x_624:
        /* <DEDUP_REMOVED lines=8> */
.L_x_625:
        /* <DEDUP_REMOVED lines=8> */
.L_x_626:
[----:B------:R-:W-:Y:S05]  /*1d8a0*/  BRA `(.L_x_627) ;  /* 0xffffffe0000c7947 */ /* 0x000fea000383ffff */
.L_x_534:
[----:B------:R-:W-:Y:S01]  /*1d8b0*/  BSSY B0, `(.L_x_628) ;  /* 0x0000006000007945 */ /* 0x000fe20003800000 */
[----:B------:R-:W-:Y:S01]  /*1d8c0*/  PLOP3.LUT P6, PT, P6, PT, PT, 0x8, 0x0 ;  /* 0x000000000000781c */ /* 0x000fe200037ce170 */
[----:B------:R-:W-:-:S12]  /*1d8d0*/  IMAD.MOV.U32 R15, RZ, RZ, -0x1 ;  /* 0xffffffffff0f7424 */ /* 0x000fd800078e00ff */
[----:B01----:R-:W-:Y:S05]  /*1d8e0*/  WARPSYNC.COLLECTIVE R15, `(.L_x_629) ;  /* 0x000000000f087348 */ /* 0x003fea0003c00000 */
[----:B------:R-:W-:Y:S01]  /*1d8f0*/  VOTE.ANY R14, PT, P6 ;  /* 0x00000000000e7806 */ /* 0x000fe200030e0100 */
[----:B01----:R-:W-:Y:S06]  /*1d900*/  ENDCOLLECTIVE ;  /* 0x000000000000791b */ /* 0x003fec0003800000 */
.L_x_629:
[----:B------:R-:W-:Y:S05]  /*1d910*/  BSYNC B0 ;  /* 0x0000000000007941 */ /* 0x000fea0003800000 */
.L_x_628:
        /* <DEDUP_REMOVED lines=9> */
.L_x_630:
[----:B------:R-:W-:Y:S01]  /*1d9b0*/  IMAD.MOV.U32 R17, RZ, RZ, R14 ;  /* 0x000000ffff117224 */ /* 0x000fe200078e000e */
[----:B------:R-:W-:Y:S06]  /*1d9c0*/  BRA `(.L_x_631) ;  /* 0xffffffdc00fc7947 */ /* 0x000fec000383ffff */
.L_x_536:
[----:B------:R-:W-:Y:S01]  /*1d9d0*/  BSSY B0, `(.L_x_632) ;  /* 0x0000007000007945 */ /* 0x000fe20003800000 */
[----:B------:R-:W-:Y:S01]  /*1d9e0*/  IMAD.MOV.U32 R13, RZ, RZ, R3 ;  /* 0x000000ffff0d7224 */ /* 0x000fe200078e0003 */
[----:B------:R-:W-:Y:S01]  /*1d9f0*/  MOV R15, 0xffffffff ;  /* 0xffffffff000f7802 */ /* 0x000fe20000000f00 */
[----:B------:R-:W-:-:S07]  /*1da00*/  IMAD.MOV.U32 R11, RZ, RZ, 0x1f ;  /* 0x0000001fff0b7424 */ /* 0x000fce00078e00ff */
[----:B0123--:R-:W-:Y:S05]  /*1da10*/  WARPSYNC.COLLECTIVE R15, `(.L_x_633) ;  /* 0x000000000f087348 */ /* 0x00ffea0003c00000 */
[----:B------:R4:W0:Y:S02]  /*1da20*/  SHFL.IDX P6, R14, R13, R12, R11 ;  /* 0x0000000c0d0e7389 */ /* 0x00082400000c000b */
[----:B01234-:R-:W-:Y:S01]  /*1da30*/  ENDCOLLECTIVE ;  /* 0x000000000000791b */ /* 0x01ffe20003800000 */
.L_x_633:
[----:B------:R-:W-:Y:S05]  /*1da40*/  BSYNC B0 ;  /* 0x0000000000007941 */ /* 0x000fea0003800000 */
.L_x_632:
[----:B------:R-:W-:Y:S05]  /*1da50*/  BRA `(.L_x_535) ;  /* 0xffffffdc00f47947 */ /* 0x000fea000383ffff */
.L_x_540:
[----:B0-----:R0:W2:Y:S02]  /*1da60*/  SYNCS.PHASECHK.TRANS64.TRYWAIT P0, [R9+URZ+0x31c20], R0 ;  /* 0x031c2000090075a7 */ /* 0x0010a4000800017f */
[----:B--2---:R-:W-:Y:S05]  /*1da70*/  @!P0 NANOSLEEP.SYNCS 0x989680 ;  /* 0x009896800000895d */ /* 0x004fea0003900000 */
[----:B------:R-:W2:Y:S02]  /*1da80*/  @!P0 SYNCS.PHASECHK.TRANS64 P0, [R9+URZ+0x31c20], R0 ;  /* 0x031c2000090085a7 */ /* 0x000ea4000800007f */
[----:B--2---:R-:W-:Y:S05]  /*1da90*/  @!P0 BRA `(.L_x_540) ;  /* 0xfffffffc00f08947 */ /* 0x004fea000383ffff */
[----:B------:R-:W-:Y:S05]  /*1daa0*/  BRA `(.L_x_634) ;  /* 0xffffffe000d07947 */ /* 0x000fea000383ffff */
.L_x_541:
        /* <DEDUP_REMOVED lines=11> */
.L_x_636:
[----:B------:R-:W-:Y:S05]  /*1db60*/  BSYNC B0 ;  /* 0x0000000000007941 */ /* 0x000fea0003800000 */
.L_x_635:
[----:B------:R-:W-:Y:S05]  /*1db70*/  BRA `(.L_x_637) ;  /* 0xffffffe000b87947 */ /* 0x000fea000383ffff */
.L_x_542:
[----:B------:R-:W-:Y:S01]  /*1db80*/  BSSY B0, `(.L_x_638) ;  /* 0x0000006000007945 */ /* 0x000fe20003800000 */
[----:B------:R-:W-:-:S07]  /*1db90*/  IMAD.MOV.U32 R15, RZ, RZ, -0x1 ;  /* 0xffffffffff0f7424 */ /* 0x000fce00078e00ff */
[----:B01----:R-:W-:Y:S05]  /*1dba0*/  WARPSYNC.COLLECTIVE R15, `(.L_x_639) ;  /* 0x000000000f0c7348 */ /* 0x003fea0003c00000 */
[----:B------:R-:W-:Y:S02]  /*1dbb0*/  ELECT P6, UR62, PT ;  /* 0x00000000003e782f */ /* 0x000fe400038c0000 */
[----:B------:R-:W-:Y:S01]  /*1dbc0*/  MOV R14, UR62 ;  /* 0x0000003e000e7c02 */ /* 0x000fe20008000f00 */
[----:B01----:R-:W-:Y:S10]  /*1dbd0*/  ENDCOLLECTIVE ;  /* 0x000000000000791b */ /* 0x003ff40003800000 */
.L_x_639:
[----:B------:R-:W-:Y:S05]  /*1dbe0*/  BSYNC B0 ;  /* 0x0000000000007941 */ /* 0x000fea0003800000 */
.L_x_638:
[----:B------:R-:W-:Y:S05]  /*1dbf0*/  BRA `(.L_x_640) ;  /* 0xffffffe000ac7947 */ /* 0x000fea000383ffff */
.L_x_544:
[----:B0-----:R0:W2:Y:S02]  /*1dc00*/  SYNCS.PHASECHK.TRANS64.TRYWAIT P0, [R7+URZ], R2 ;  /* 0x00000002070075a7 */ /* 0x0010a4000800017f */
[----:B--2---:R-:W-:Y:S05]  /*1dc10*/  @!P0 NANOSLEEP.SYNCS 0x989680 ;  /* 0x009896800000895d */ /* 0x004fea0003900000 */
[----:B------:R-:W2:Y:S02]  /*1dc20*/  @!P0 SYNCS.PHASECHK.TRANS64 P0, [R7+URZ], R2 ;  /* 0x00000002070085a7 */ /* 0x000ea4000800007f */
[----:B--2---:R-:W-:Y:S05]  /*1dc30*/  @!P0 BRA `(.L_x_544) ;  /* 0xfffffffc00f08947 */ /* 0x004fea000383ffff */
[----:B------:R-:W-:Y:S05]  /*1dc40*/  BRA `(.L_x_641) ;  /* 0xffffffe000e87947 */ /* 0x000fea000383ffff */
.L_x_545:
[----:B--2---:R2:W3:Y:S02]  /*1dc50*/  SYNCS.PHASECHK.TRANS64.TRYWAIT P0, [R3+URZ], R0 ;  /* 0x00000000030075a7 */ /* 0x0044e4000800017f */
[----:B---3--:R-:W-:Y:S05]  /*1dc60*/  @!P0 NANOSLEEP.SYNCS 0x989680 ;  /* 0x009896800000895d */ /* 0x008fea0003900000 */
[----:B------:R-:W3:Y:S02]  /*1dc70*/  @!P0 SYNCS.PHASECHK.TRANS64 P0, [R3+URZ], R0 ;  /* 0x00000000030085a7 */ /* 0x000ee4000800007f */
[----:B---3--:R-:W-:Y:S05]  /*1dc80*/  @!P0 BRA `(.L_x_545) ;  /* 0xfffffffc00f08947 */ /* 0x008fea000383ffff */
[----:B------:R-:W-:Y:S05]  /*1dc90*/  BRA `(.L_x_642) ;  /* 0xffffffe000dc7947 */ /* 0x000fea000383ffff */
.L_x_547:
[----:B--2---:R2:W3:Y:S02]  /*1dca0*/  SYNCS.PHASECHK.TRANS64.TRYWAIT P0, [R5+URZ], R2 ;  /* 0x00000002050075a7 */ /* 0x0044e4000800017f */
[----:B---3--:R-:W-:Y:S05]  /*1dcb0*/  @!P0 NANOSLEEP.SYNCS 0x989680 ;  /* 0x009896800000895d */ /* 0x008fea0003900000 */
[----:B------:R-:W3:Y:S02]  /*1dcc0*/  @!P0 SYNCS.PHASECHK.TRANS64 P0, [R5+URZ], R2 ;  /* 0x00000002050085a7 */ /* 0x000ee4000800007f */
[----:B---3--:R-:W-:Y:S05]  /*1dcd0*/  @!P0 BRA `(.L_x_547) ;  /* 0xfffffffc00f08947 */ /* 0x008fea000383ffff */
[----:B------:R-:W-:Y:S05]  /*1dce0*/  BRA `(.L_x_643) ;  /* 0xffffffe000e07947 */ /* 0x000fea000383ffff */
.L_x_644:
        /* <DEDUP_REMOVED lines=9> */
.L_x_2206:


//--------------------- .text._ZN7cutlass13device_kernelIN5flash11enable_sm90INS1_16FlashAttnFwdSm90INS1_25CollectiveMainloopFwdSm90ILi2EN4cute5tupleIJNS5_1CILi1EEES8_S8_EEENS6_IJNS7_ILi192EEENS7_ILi128EEENS7_ILi96EEEEEELi96ENS_6half_tEfNS_4arch4Sm90ELb0ELb1ELb1ELb0ELb0ELb0ELb0ELb0ELb1ELb0ELb0ELb0EEENS1_21CollectiveEpilogueFwdINS6_IJSA_SC_SB_EEES9_SE_SG_Li384ELb0ELb0ELb0ELb0EEENS1_30DynamicPersistentTileSchedulerILi384ELi32ELb0ELb0ELb1EEEEEEEEEvNT_6ParamsE --------------------------
	.section	.text._ZN7cutlass13device_kernelIN5flash11enable_sm90INS1_16FlashAttnFwdSm90INS1_25CollectiveMainloopFwdSm90ILi2EN4cute5tupleIJNS5_1CILi1EEES8_S8_EEENS6_IJNS7_ILi192EEENS7_ILi128EEENS7_ILi96EEEEEELi96ENS_6half_tEfNS_4arch4Sm90ELb0ELb1ELb1ELb0ELb0ELb0ELb0ELb0ELb1ELb0ELb0ELb0EEENS1_21CollectiveEpilogueFwdINS6_IJSA_SC_SB_EEES9_SE_SG_Li384ELb0ELb0ELb0ELb0EEENS1_30DynamicPersistentTileSchedulerILi384ELi32ELb0ELb0ELb1EEEEEEEEEvNT_6ParamsE,"ax",@progbits
	.align	128
.text._ZN7cutlass13device_kernelIN5flash11enable_sm90INS1_16FlashAttnFwdSm90INS1_25CollectiveMainloopFwdSm90ILi2EN4cute5tupleIJNS5_1CILi1EEES8_S8_EEENS6_IJNS7_ILi192EEENS7_ILi128EEENS7_ILi96EEEEEELi96ENS_6half_tEfNS_4arch4Sm90ELb0ELb1ELb1ELb0ELb0ELb0ELb0ELb0ELb1ELb0ELb0ELb0EEENS1_21CollectiveEpilogueFwdINS6_IJSA_SC_SB_EEES9_SE_SG_Li384ELb0ELb0ELb0ELb0EEENS1_30DynamicPersistentTileSchedulerILi384ELi32ELb0ELb0ELb1EEEEEEEEEvNT_6ParamsE:
        .type           _ZN7cutlass13device_kernelIN5flash11enable_sm90INS1_16FlashAttnFwdSm90INS1_25CollectiveMainloopFwdSm90ILi2EN4cute5tupleIJNS5_1CILi1EEES8_S8_EEENS6_IJNS7_ILi192EEENS7_ILi128EEENS7_ILi96EEEEEELi96ENS_6half_tEfNS_4arch4Sm90ELb0ELb1ELb1ELb0ELb0ELb0ELb0ELb0ELb1ELb0ELb0ELb0EEENS1_21CollectiveEpilogueFwdINS6_IJSA_SC_SB_EEES9_SE_SG_Li384ELb0ELb0ELb0ELb0EEENS1_30DynamicPersistentTileSchedulerILi384ELi32ELb0ELb0ELb1EEEEEEEEEvNT_6ParamsE,@function
        .size           _ZN7cutlass13device_kernelIN5flash11enable_sm90INS1_16FlashAttnFwdSm90INS1_25CollectiveMainloopFwdSm90ILi2EN4cute5tupleIJNS5_1CILi1EEES8_S8_EEENS6_IJNS7_ILi192EEENS7_ILi128EEENS7_ILi96EEEEEELi96ENS_6half_tEfNS_4arch4Sm90ELb0ELb1ELb1ELb0ELb0ELb0ELb0ELb0ELb1ELb0ELb0ELb0EEENS1_21CollectiveEpilogueFwdINS6_IJSA_SC_SB_EEES9_SE_SG_Li384ELb0ELb0ELb0ELb0EEENS1_30DynamicPersistentTileSchedulerILi384ELi32ELb0ELb0ELb1EEEEEEEEEvNT_6ParamsE,(.L_x_2207 - _ZN7cutlass13device_kernelIN5flash11enable_sm90INS1_16FlashAttnFwdSm90INS1_25CollectiveMainloopFwdSm90ILi2EN4cute5tupleIJNS5_1CILi1EEES8_S8_EEENS6_IJNS7_ILi192EEENS7_ILi128EEENS7_ILi96EEEEEELi96ENS_6half_tEfNS_4arch4Sm90ELb0ELb1ELb1ELb0ELb0ELb0ELb0ELb0ELb1ELb0ELb0ELb0EEENS1_21CollectiveEpilogueFwdINS6_IJSA_SC_SB_EEES9_SE_SG_Li384ELb0ELb0ELb0ELb0EEENS1_30DynamicPersistentTileSchedulerILi384ELi32ELb0ELb0ELb1EEEEEEEEEvNT_6ParamsE)
        .other          _ZN7cutlass13device_kernelIN5flash11enable_sm90INS1_16FlashAttnFwdSm90INS1_25CollectiveMainloopFwdSm90ILi2EN4cute5tupleIJNS5_1CILi1EEES8_S8_EEENS6_IJNS7_ILi192EEENS7_ILi128EEENS7_ILi96EEEEEELi96ENS_6half_tEfNS_4arch4Sm90ELb0ELb1ELb1ELb0ELb0ELb0ELb0ELb0ELb1ELb0ELb0ELb0EEENS1_21CollectiveEpilogueFwdINS6_IJSA_SC_SB_EEES9_SE_SG_Li384ELb0ELb0ELb0ELb0EEENS1_30DynamicPersistentTileSchedulerILi384ELi32ELb0ELb0ELb1EEEEEEEEEvNT_6ParamsE,@"STO_CUDA_ENTRY STV_DEFAULT"
_ZN7cutlass13device_kernelIN5flash11enable_sm90INS1_16FlashAttnFwdSm90INS1_25CollectiveMainloopFwdSm90ILi2EN4cute5tupleIJNS5_1CILi1EEES8_S8_EEENS6_IJNS7_ILi192EEENS7_ILi128EEENS7_ILi96EEEEEELi96ENS_6half_tEfNS_4arch4Sm90ELb0ELb1ELb1ELb0ELb0ELb0ELb0ELb0ELb1ELb0ELb0ELb0EEENS1_21CollectiveEpilogueFwdINS6_IJSA_SC_SB_EEES9_SE_SG_Li384ELb0ELb0ELb0ELb0EEENS1_30DynamicPersistentTileSchedulerILi384ELi32ELb0ELb0ELb1EEEEEEEEEvNT_6ParamsE:
[----:B------:R-:W1:Y:S01]  /*0000*/  LDC R1, c[0x0][0x28] ;  /* 0x00000a00ff017b82 */ /* 0x000e620000000800 */
[----:B------:R-:W2:Y:S01]  /*0010*/  S2R R2, SR_TID.X ;  /* 0x0000000000027919 */ /* 0x000ea20000002100 */
[----:B------:R-:W-:Y:S01]  /*0020*/  ELECT P0, URZ, PT ;  /* 0x00000000003f782f */ /* 0x000fe20003800000 */
[----:B------:R-:W-:Y:S01]  /*0030*/  BSSY B0, `(.L_x_645) ;  /* 0x0000014000007945 */ /* 0x000fe20003800000 */
[--C-:B--2---:R-:W-:Y:S02]  /*0040*/  SHF.R.U32.HI R0, RZ, 0x5, R2.reuse ;  /* 0x00000005ff007819 */ /* 0x104fe40000011602 */
[----:B------:R-:W-:-:S03]  /*0050*/  SHF.R.U32.HI R16, RZ, 0x7, R2 ;  /* 0x00000007ff107819 */ /* 0x000fc60000011602 */
[----:B------:R-:W2:Y:S02]  /*0060*/  SHFL.IDX PT, R3, R0, RZ, 0x1f ;  /* 0x00001fff00037589 */ /* 0x000ea400000e0000 */
[----:B--2---:R-:W-:-:S13]  /*0070*/  ISETP.EQ.AND P0, PT, R3, RZ, P0 ;  /* 0x000000ff0300720c */ /* 0x004fda0000702270 */
[----:B-1----:R-:W-:Y:S05]  /*0080*/  @!P0 BRA `(.L_x_646) ;  /* 0x0000000000388947 */ /* 0x002fea0003800000 */
        /* <DEDUP_REMOVED lines=14> */
.L_x_646:
[----:B------:R-:W-:Y:S05]  /*0170*/  BSYNC B0 ;  /* 0x0000000000007941 */ /* 0x000fea0003800000 */
.L_x_645:
[----:B------:R-:W-:Y:S01]  /*0180*/  VOTEU.ANY UP0, P0 ;  /* 0x00000000003f7886 */ /* 0x000fe20000000100 */
[----:B------:R-:W1:Y:S01]  /*0190*/  SHFL.IDX PT, R4, R16, RZ, 0x1f ;  /* 0x00001fff10047589 */ /* 0x000e6200000e0000 */
[----:B------:R-:W-:Y:S01]  /*01a0*/  UMOV UR4, 0x1 ;  /* 0x0000000100047882 */ /* 0x000fe20000000000 */
[----:B------:R-:W-:Y:S01]  /*01b0*/  VOTEU.ANY UP1, P0 ;  /* 0x00000000003f7886 */ /* 0x000fe20000020100 */
[----:B------:R-:W-:Y:S01]  /*01c0*/  VOTEU.ANY UP2, P0 ;  /* 0x00000000003f7886 */ /* 0x000fe20000040100 */
[----:B------:R-:W2:Y:S01]  /*01d0*/  @UP0 S2UR UR7, SR_CgaCtaId ;  /* 0x00000000000709c3 */ /* 0x000ea20000008800 */
[----:B------:R-:W3:Y:S01]  /*01e0*/  SHFL.IDX PT, R3, R0, RZ, 0x1f ;  /* 0x00001fff00037589 */ /* 0x000ee200000e0000 */
[----:B------:R-:W-:Y:S01]  /*01f0*/  @UP0 UMOV UR6, 0x400 ;  /* 0x0000040000060882 */ /* 0x000fe20000000000 */
[----:B------:R-:W-:-:S04]  /*0200*/  @UP0 UIADD3 UR4, -UR4, 0x100000, URZ ;  /* 0x0010000004040890 */ /* 0x000fc8000fffe13f */
[----:B------:R-:W-:Y:S02]  /*0210*/  @UP0 USHF.L.U32 UR5, UR4, 0xb, URZ ;  /* 0x0000000b04050899 */ /* 0x000fe4000800063f */
[----:B------:R-:W-:Y:S01]  /*0220*/  @UP0 USHF.L.U32 UR4, UR4, 0x1, URZ ;  /* 0x0000000104040899 */ /* 0x000fe2000800063f */
[----:B-1----:R-:W-:Y:S01]  /*0230*/  R2UR UR8, R4 ;  /* 0x00000000040872ca */ /* 0x002fe200000e0000 */
[----:B--2---:R-:W-:Y:S01]  /*0240*/  @UP0 ULEA UR6, UR7, UR6, 0x18 ;  /* 0x0000000607060291 */ /* 0x004fe2000f8ec03f */
[----:B---3--:R-:W-:-:S11]  /*0250*/  ISETP.NE.AND P1, PT, R3, RZ, PT ;  /* 0x000000ff0300720c */ /* 0x008fd60003f25270 */
[----:B------:R-:W-:Y:S01]  /*0260*/  UISETP.NE.AND UP0, UPT, UR8, URZ, UPT ;  /* 0x0000003f0800728c */ /* 0x000fe2000bf05270 */
[----:B------:R-:W1:Y:S02]  /*0270*/  FENCE.VIEW.ASYNC.S ;  /* 0x00000000000073c6 */ /* 0x000e640000000000 */
[----:B-1----:R1:W2:Y:S01]  /*0280*/  @UP1 SYNCS.EXCH.64 URZ, [UR6+0x2d800], UR4 ;  /* 0x02d80004063f15b2 */ /* 0x0022a20008000100 */
[----:B------:R1:W3:Y:S01]  /*0290*/  @UP2 SYNCS.EXCH.64 URZ, [UR6+0x2d820], UR4 ;  /* 0x02d82004063f25b2 */ /* 0x0002e20008000100 */
[----:B------:R-:W-:Y:S06]  /*02a0*/  @P1 BRA `(.L_x_647) ;  /* 0x0000000000481947 */ /* 0x000fec0003800000 */
[----:B-1----:R-:W1:Y:S01]  /*02b0*/  S2UR UR5, SR_CgaCtaId ;  /* 0x00000000000579c3 */ /* 0x002e620000008800 */
        /* <DEDUP_REMOVED lines=15> */
[----:B------:R4:W1:Y:S02]  /*03b0*/  SYNCS.EXCH.64 URZ, [UR8+0x2d848], UR4 ;  /* 0x02d84804083f75b2 */ /* 0x0008640008000100 */
[----:B----4-:R-:W-:Y:S01]  /*03c0*/  NOP ;  /* 0x0000000000007918 */ /* 0x010fe20000000000 */
.L_x_647:
[----:B------:R-:W4:Y:S01]  /*03d0*/  SHFL.IDX PT, R3, R0, RZ, 0x1f ;  /* 0x00001fff00037589 */ /* 0x000f2200000e0000 */
[----:B------:R-:W-:Y:S01]  /*03e0*/  NOP ;  /* 0x0000000000007918 */ /* 0x000fe20000000000 */
[----:B----4-:R-:W-:-:S13]  /*03f0*/  ISETP.NE.AND P0, PT, R3, RZ, PT ;  /* 0x000000ff0300720c */ /* 0x010fda0003f05270 */
        /* <DEDUP_REMOVED lines=19> */
.L_x_648:
[----:B------:R-:W4:Y:S01]  /*0530*/  SHFL.IDX PT, R3, R0, RZ, 0x1f ;  /* 0x00001fff00037589 */ /* 0x000f2200000e0000 */
[----:B------:R-:W-:Y:S01]  /*0540*/  NOP ;  /* 0x0000000000007918 */ /* 0x000fe20000000000 */
[----:B----4-:R-:W-:-:S13]  /*0550*/  ISETP.NE.AND P0, PT, R3, RZ, PT ;  /* 0x000000ff0300720c */ /* 0x010fda0003f05270 */
        /* <DEDUP_REMOVED lines=13> */
[----:B------:R4:W1:Y:S02]  /*0630*/  SYNCS.EXCH.64 URZ, [UR6+0x2d888], UR4 ;  /* 0x02d88804063f75b2 */ /* 0x0008640008000100 */
[----:B----4-:R-:W-:Y:S01]  /*0640*/  NOP ;  /* 0x0000000000007918 */ /* 0x010fe20000000000 */
.L_x_649:
        /* <DEDUP_REMOVED lines=22> */
.L_x_650:
        /* <DEDUP_REMOVED lines=22> */
.L_x_651:
[----:B------:R-:W-:Y:S01]  /*0910*/  PLOP3.LUT P0, PT, PT, PT, UP0, 0x80, 0x0 ;  /* 0x000000000000781c */ /* 0x000fe20003f0f008 */
[----:B------:R-:W-:Y:S01]  /*0920*/  UMOV UR46, 0x1 ;  /* 0x00000001002e7882 */ /* 0x000fe20000000000 */
[----:B------:R-:W-:Y:S01]  /*0930*/  NOP ;  /* 0x0000000000007918 */ /* 0x000fe20000000000 */
[----:B------:R-:W-:Y:S01]  /*0940*/  USEL UR46, UR46, 0x2, !UP0 ;  /* 0x000000022e2e7887 */ /* 0x000fe2000c000000 */
[----:B------:R-:W-:Y:S01]  /*0950*/  LOP3.LUT R17, R2, 0x7f, RZ, 0xc0, !PT ;  /* 0x0000007f02117812 */ /* 0x000fe200078ec0ff */
[----:B------:R-:W-:Y:S01]  /*0960*/  ULDC.64 UR50, c[0x0][0x208] ;  /* 0x0000820000327ab9 */ /* 0x000fe20000000a00 */
[----:B-123--:R-:W-:Y:S07]  /*0970*/  BAR.SYNC.DEFER_BLOCKING 0x0 ;  /* 0x0000000000007b1d */ /* 0x00efee0000010000 */
[----:B------:R-:W-:Y:S05]  /*0980*/  @!P0 BRA `(.L_x_652) ;  /* 0x0000010000488947 */ /* 0x000fea0003800000 */
.L_x_653:
[----:B------:R-:W-:-:S08]  /*0990*/  NOP ;  /* 0x0000000000007918 */ /* 0x000fd00000000000 */
[----:B------:R-:W1:Y:S02]  /*09a0*/  USETMAXREG.TRY_ALLOC.CTAPOOL UP0, 0xa0 ;  /* 0x000000a0000079c8 */ /* 0x000e640008000600 */
[----:B-1----:R-:W-:-:S13]  /*09b0*/  PLOP3.LUT P0, PT, PT, PT, UP0, 0x80, 0x0 ;  /* 0x000000000000781c */ /* 0x002fda0003f0f008 */
[----:B------:R-:W-:Y:S05]  /*09c0*/  @!P0 BRA `(.L_x_653) ;  /* 0xfffffffc00f08947 */ /* 0x000fea000383ffff */
[----:B------:R-:W-:Y:S01]  /*09d0*/  LOP3.LUT R0, R2, 0xffffff80, RZ, 0xc0, !PT ;  /* 0xffffff8002007812 */ /* 0x000fe200078ec0ff */
[----:B------:R-:W1:Y:S08]  /*09e0*/  S2UR UR7, SR_CTAID.X ;  /* 0x00000000000779c3 */ /* 0x000e700000002500 */
[----:B------:R-:W-:Y:S08]  /*09f0*/  BAR.ARV 0x4, 0x1a0 ;  /* 0x0106800000007b1d */ /* 0x000ff00000002000 */
[----:B------:R-:W-:Y:S06]  /*0a00*/  BAR.ARV 0x8, 0x1a0 ;  /* 0x0206800000007b1d */ /* 0x000fec0000002000 */
[----:B------:R-:W-:-:S02]  /*0a10*/  ISETP.NE.AND P0, PT, R0, 0x80, PT ;  /* 0x000000800000780c */ /* 0x000fc40003f05270 */
[----:B------:R-:W1:Y:S11]  /*0a20*/  LDC R0, c[0x0][0xda8] ;  /* 0x00036a00ff007b82 */ /* 0x000e760000000800 */
[----:B------:R-:W-:Y:S06]  /*0a30*/  @!P0 BAR.ARV 0x9, 0x100 ;  /* 0x0244000000008b1d */ /* 0x000fec0000002000 */
[----:B-1----:R-:W-:-:S13]  /*0a40*/  ISETP.LE.AND P0, PT, R0, UR7, PT ;  /* 0x0000000700007c0c */ /* 0x002fda000bf03270 */
[----:B------:R-:W-:Y:S05]  /*0a50*/  @P0 EXIT ;  /* 0x000000000000094d */ /* 0x000fea0003800000 */
[----:B------:R-:W-:Y:S01]  /*0a60*/  VIADD R0, R2, 0xffffff80 ;  /* 0xffffff8002007836 */ /* 0x000fe20000000000 */
[----:B------:R-:W1:Y:S01]  /*0a70*/  S2UR UR4, SR_CgaCtaId ;  /* 0x00000000000479c3 */ /* 0x000e620000008800 */
[----:B------:R-:W-:Y:S01]  /*0a80*/  UMOV UR39, 0x400 ;  /* 0x0000040000277882 */ /* 0x000fe20000000000 */
[----:B------:R-:W-:Y:S01]  /*0a90*/  IMAD.MOV.U32 R18, RZ, RZ, 0x40 ;  /* 0x00000040ff127424 */ /* 0x000fe200078e00ff */
[----:B------:R-:W-:Y:S01]  /*0aa0*/  ULOP3.LUT UR38, UR46, 0x1, URZ, 0xfc, !UPT ;  /* 0x000000012e267892 */ /* 0x000fe2000f8efc3f */
[----:B------:R-:W-:Y:S01]  /*0ab0*/  SHF.R.S32.HI R3, RZ, 0x1f, R0 ;  /* 0x0000001fff037819 */ /* 0x000fe20000011400 */
[----:B------:R-:W-:Y:S01]  /*0ac0*/  UMOV UR37, URZ ;  /* 0x0000003f00257c82 */ /* 0x000fe20008000000 */
[----:B------:R-:W-:Y:S01]  /*0ad0*/  UMOV UR49, URZ ;  /* 0x0000003f00317c82 */ /* 0x000fe20008000000 */
[----:B------:R-:W-:Y:S01]  /*0ae0*/  UMOV UR36, URZ ;  /* 0x0000003f00247c82 */ /* 0x000fe20008000000 */
[CC--:B------:R-:W-:Y:S01]  /*0af0*/  LEA.HI R6, R3.reuse, R0.reuse, RZ, 0x4 ;  /* 0x0000000003067211 */ /* 0x0c0fe200078f20ff */
[----:B------:R-:W2:Y:S01]  /*0b00*/  S2UR UR6, SR_SWINHI ;  /* 0x00000000000679c3 */ /* 0x000ea20000002f00 */
[----:B------:R-:W-:-:S02]  /*0b10*/  LEA.HI R4, R3, R0, RZ, 0x7 ;  /* 0x0000000003047211 */ /* 0x000fc400078f38ff */
[----:B------:R-:W-:Y:S02]  /*0b20*/  LOP3.LUT R5, R6, 0xfffffff0, RZ, 0xc0, !PT ;  /* 0xfffffff006057812 */ /* 0x000fe400078ec0ff */
[----:B------:R-:W-:Y:S02]  /*0b30*/  LOP3.LUT R11, R4, 0xffffff80, RZ, 0xc0, !PT ;  /* 0xffffff80040b7812 */ /* 0x000fe400078ec0ff */
[----:B------:R-:W-:Y:S01]  /*0b40*/  SHF.R.S32.HI R9, RZ, 0x4, R6 ;  /* 0x00000004ff097819 */ /* 0x000fe20000011406 */
[C---:B------:R-:W-:Y:S01]  /*0b50*/  IMAD.IADD R7, R0.reuse, 0x1, -R5 ;  /* 0x0000000100077824 */ /* 0x040fe200078e0a05 */
[----:B------:R-:W-:Y:S01]  /*0b60*/  SHF.R.S32.HI R5, RZ, 0x7, R4 ;  /* 0x00000007ff057819 */ /* 0x000fe20000011404 */
[----:B------:R-:W-:Y:S01]  /*0b70*/  IMAD.IADD R11, R0, 0x1, -R11 ;  /* 0x00000001000b7824 */ /* 0x000fe200078e0a0b */
[----:B------:R-:W-:Y:S02]  /*0b80*/  LEA.HI R3, R3, R0, RZ, 0x5 ;  /* 0x0000000003037211 */ /* 0x000fe400078f28ff */
[----:B------:R-:W-:Y:S01]  /*0b90*/  SHF.R.S32.HI R4, RZ, 0x1f, R7 ;  /* 0x0000001fff047819 */ /* 0x000fe20000011407 */
[----:B------:R-:W-:Y:S01]  /*0ba0*/  IMAD.HI R8, R5, 0x55555556, RZ ;  /* 0x5555555605087827 */ /* 0x000fe200078e02ff */
[----:B------:R-:W-:Y:S01]  /*0bb0*/  LEA.HI R6, R6, R9, RZ, 0x1 ;  /* 0x0000000906067211 */ /* 0x000fe200078f08ff */
[----:B-1----:R-:W-:Y:S01]  /*0bc0*/  ULEA UR39, UR4, UR39, 0x18 ;  /* 0x0000002704277291 */ /* 0x002fe2000f8ec03f */
[----:B------:R-:W-:-:S02]  /*0bd0*/  LEA.HI R4, R4, R7, RZ, 0x3 ;  /* 0x0000000704047211 */ /* 0x000fc400078f18ff */
[----:B------:R-:W-:Y:S02]  /*0be0*/  LEA.HI R8, R8, R8, RZ, 0x1 ;  /* 0x0000000808087211 */ /* 0x000fe400078f08ff */
[C---:B------:R-:W-:Y:S01]  /*0bf0*/  LOP3.LUT R0, R4.reuse, 0xfffffff8, RZ, 0xc0, !PT ;  /* 0xfffffff804007812 */ /* 0x040fe200078ec0ff */
[----:B------:R-:W-:Y:S01]  /*0c00*/  IMAD.SHL.U32 R4, R4, 0x40, RZ ;  /* 0x0000004004047824 */ /* 0x000fe200078e00ff */
[----:B------:R-:W-:Y:S01]  /*0c10*/  LOP3.LUT R6, R6, 0x1ffffffe, RZ, 0xc0, !PT ;  /* 0x1ffffffe06067812 */ /* 0x000fe200078ec0ff */
[----:B------:R-:W-:Y:S01]  /*0c20*/  IMAD R137, R8, -0x3, R5 ;  /* 0xfffffffd08897824 */ /* 0x000fe200078e0205 */
[----:B------:R-:W-:Y:S01]  /*0c30*/  SHF.R.S32.HI R8, RZ, 0x5, R3 ;  /* 0x00000005ff087819 */ /* 0x000fe20000011403 */
[----:B------:R-:W-:Y:S01]  /*0c40*/  IMAD.IADD R0, R7, 0x1, -R0 ;  /* 0x0000000107007824 */ /* 0x000fe200078e0a00 */
[----:B------:R-:W-:Y:S01]  /*0c50*/  SHF.R.S32.HI R10, RZ, 0x1f, R11 ;  /* 0x0000001fff0a7819 */ /* 0x000fe2000001140b */
[----:B------:R-:W-:Y:S01]  /*0c60*/  IMAD.IADD R6, R9, 0x1, -R6 ;  /* 0x0000000109067824 */ /* 0x000fe200078e0a06 */
[----:B------:R-:W-:Y:S01]  /*0c70*/  LOP3.LUT R5, R4, 0x7ffffe00, RZ, 0xc0, !PT ;  /* 0x7ffffe0004057812 */ /* 0x000fe200078ec0ff */
[C---:B------:R-:W-:Y:S01]  /*0c80*/  IMAD.SHL.U32 R3, R0.reuse, 0x40, RZ ;  /* 0x0000004000037824 */ /* 0x040fe200078e00ff */
[----:B------:R-:W-:Y:S01]  /*0c90*/  R2P PR, R0, 0x6 ;  /* 0x0000000600007804 */ /* 0x000fe20000000000 */
[----:B------:R-:W-:Y:S01]  /*0ca0*/  IMAD.SHL.U32 R6, R6, 0x8, RZ ;  /* 0x0000000806067824 */ /* 0x000fe200078e00ff */
[----:B------:R-:W-:Y:S01]  /*0cb0*/  UMOV UR4, UR39 ;  /* 0x0000002700047c82 */ /* 0x000fe20008000000 */
[----:B--2---:R-:W-:Y:S01]  /*0cc0*/  UMOV UR5, UR6 ;  /* 0x0000000600057c82 */ /* 0x004fe20008000000 */
[C---:B------:R-:W-:Y:S01]  /*0cd0*/  IMAD R13, R8.reuse, 0x10, R7 ;  /* 0x00000010080d7824 */ /* 0x040fe200078e0207 */
[----:B------:R-:W-:Y:S01]  /*0ce0*/  LOP3.LUT R3, R3, 0x1c0, RZ, 0xc0, !PT ;  /* 0x000001c003037812 */ /* 0x000fe200078ec0ff */
[----:B------:R-:W-:Y:S01]  /*0cf0*/  IMAD R5, R8, 0x400, R5 ;  /* 0x0000040008057824 */ /* 0x000fe200078e0205 */
[----:B------:R-:W-:Y:S01]  /*0d00*/  LEA.HI R7, R10, R11, RZ, 0x2 ;  /* 0x0000000b0a077211 */ /* 0x000fe200078f10ff */
[----:B------:R-:W-:Y:S01]  /*0d10*/  IMAD.U32 R140, RZ, RZ, UR4 ;  /* 0x00000004ff8c7e24 */ /* 0x000fe2000f8e00ff */
[----:B------:R-:W-:Y:S01]  /*0d20*/  LOP3.LUT R4, R3, 0x8, R6, 0xf8, !PT ;  /* 0x0000000803047812 */ /* 0x000fe200078ef806 */
[----:B------:R-:W-:Y:S01]  /*0d30*/  IMAD.U32 R141, RZ, RZ, UR5 ;  /* 0x00000005ff8d7e24 */ /* 0x000fe2000f8e00ff */
[----:B------:R-:W-:Y:S01]  /*0d40*/  SHF.R.U32.HI R3, RZ, 0x3, R3 ;  /* 0x00000003ff037819 */ /* 0x000fe20000011603 */
[----:B------:R-:W-:Y:S01]  /*0d50*/  UMOV UR4, UR7 ;  /* 0x0000000700047c82 */ /* 0x000fe20008000000 */
[----:B------:R-:W-:-:S02]  /*0d60*/  SHF.R.S32.HI R9, RZ, 0x2, R7 ;  /* 0x00000002ff097819 */ /* 0x000fc40000011407 */
[----:B------:R-:W-:Y:S01]  /*0d70*/  LOP3.LUT R4, R4, R3, RZ, 0x3c, !PT ;  /* 0x0000000304047212 */ /* 0x000fe200078e3cff */
[----:B------:R-:W-:Y:S01]  /*0d80*/  IMAD.U32 R3, R13, 0x20, R6 ;  /* 0x000000200d037824 */ /* 0x000fe200078e0006 */
[----:B------:R-:W-:Y:S02]  /*0d90*/  SHF.R.S32.HI R12, RZ, 0x1f, R7 ;  /* 0x0000001fff0c7819 */ /* 0x000fe40000011407 */
[----:B------:R-:W-:Y:S01]  /*0da0*/  LEA.HI R10, R10, R11, RZ, 0x5 ;  /* 0x0000000b0a0a7211 */ /* 0x000fe200078f28ff */
[----:B------:R-:W-:Y:S01]  /*0db0*/  IMAD.IADD R4, R5, 0x1, R4 ;  /* 0x0000000105047824 */ /* 0x000fe200078e0204 */
[----:B------:R-:W-:Y:S01]  /*0dc0*/  LEA.HI R12, R12, R9, RZ, 0x3 ;  /* 0x000000090c0c7211 */ /* 0x000fe200078f18ff */
[----:B------:R-:W-:Y:S01]  /*0dd0*/  IMAD.WIDE R140, R3, 0x2, R140 ;  /* 0x00000002038c7825 */ /* 0x000fe200078e028c */
[----:B------:R-:W-:Y:S02]  /*0de0*/  SHF.R.S32.HI R10, RZ, 0x5, R10 ;  /* 0x00000005ff0a7819 */ /* 0x000fe4000001140a */
[----:B------:R-:W-:-:S02]  /*0df0*/  LOP3.LUT R12, R12, 0xfffffff8, RZ, 0xc0, !PT ;  /* 0xfffffff80c0c7812 */ /* 0x000fc400078ec0ff */
[----:B------:R-:W-:Y:S02]  /*0e00*/  LEA R136, R4, UR39, 0x1 ;  /* 0x0000002704887c11 */ /* 0x000fe4000f8e08ff */
[----:B------:R-:W-:Y:S01]  /*0e10*/  SEL R18, R18, 0xffffffc0, !P2 ;  /* 0xffffffc012127807 */ /* 0x000fe20005000000 */
[----:B------:R-:W-:Y:S01]  /*0e20*/  IMAD.IADD R9, R9, 0x1, -R12 ;  /* 0x0000000109097824 */ /* 0x000fe200078e0a0c */
[----:B------:R-:W-:Y:S01]  /*0e30*/  LOP3.LUT R0, R7, 0x7ffffffc, RZ, 0xc0, !PT ;  /* 0x7ffffffc07007812 */ /* 0x000fe200078ec0ff */
[C---:B------:R-:W-:Y:S02]  /*0e40*/  VIADD R22, R136.reuse, 0x21800 ;  /* 0x0002180088167836 */ /* 0x040fe40000000000 */
[----:B------:R-:W-:Y:S02]  /*0e50*/  VIADD R23, R136, 0x21820 ;  /* 0x0002182088177836 */ /* 0x000fe40000000000 */
[----:B------:R-:W-:Y:S02]  /*0e60*/  IMAD R10, R10, 0x10, R9 ;  /* 0x000000100a0a7824 */ /* 0x000fe400078e0209 */
[----:B------:R-:W-:-:S02]  /*0e70*/  @P1 VIADD R23, R22, 0xffffffe0 ;  /* 0xffffffe016171836 */ /* 0x000fc40000000000 */
[----:B------:R-:W-:Y:S02]  /*0e80*/  IMAD.IADD R22, R22, 0x1, R18 ;  /* 0x0000000116167824 */ /* 0x000fe400078e0212 */
[----:B------:R-:W-:Y:S02]  /*0e90*/  IMAD.IADD R19, R11, 0x1, -R0 ;  /* 0x000000010b137824 */ /* 0x000fe400078e0a00 */
[----:B------:R-:W-:Y:S02]  /*0ea0*/  IMAD R137, R137, 0x40, R10 ;  /* 0x0000004089897824 */ /* 0x000fe400078e020a */
[----:B------:R-:W-:Y:S02]  /*0eb0*/  IMAD.IADD R18, R18, 0x1, R23 ;  /* 0x0000000112127824 */ /* 0x000fe400078e0217 */
[----:B------:R-:W-:-:S07]  /*0ec0*/  VIADD R17, R23, 0x6000 ;  /* 0x0000600017117836 */ /* 0x000fce0000000000 */
.L_x_742:
[----:B------:R-:W-:Y:S01]  /*0ed0*/  ULDC UR5, c[0x0][0xdd0] ;  /* 0x0003740000057ab9 */ /* 0x000fe20000000800 */
[----:B-1----:R-:W1:Y:S01]  /*0ee0*/  LDC R0, c[0x0][0xde8] ;  /* 0x00037a00ff007b82 */ /* 0x002e620000000800 */
[----:B------:R-:W-:Y:S01]  /*0ef0*/  UISETP.NE.AND UP0, UPT, UR5, 0x1, UPT ;  /* 0x000000010500788c */ /* 0x000fe2000bf05270 */
[----:B------:R-:W-:-:S10]  /*0f00*/  UMOV UR8, UR4 ;  /* 0x0000000400087c82 */ /* 0x000fd40008000000 */
[----:B------:R-:W-:Y:S01]  /*0f10*/  @UP0 ULDC UR6, c[0x0][0xdd4] ;  /* 0x0003750000060ab9 */ /* 0x000fe20000000800 */
[----:B------:R-:W-:Y:S01]  /*0f20*/  @UP0 ULDC UR9, c[0x0][0xdd8] ;  /* 0x0003760000090ab9 */ /* 0x000fe20000000800 */
[----:B------:R-:W-:-:S04]  /*0f30*/  UIMAD.WIDE.U32 UR6, UR4, UR6, URZ ;  /* 0x00000006040672a5 */ /* 0x000fc8000f8e003f */
[----:B------:R-:W-:-:S04]  /*0f40*/  @UP0 USHF.R.U32.HI UR8, URZ, UR9, UR7 ;  /* 0x000000093f080299 */ /* 0x000fc80008011607 */
[----:B------:R-:W-:Y:S02]  /*0f50*/  UIADD3 UR6, -UR8, URZ, URZ ;  /* 0x0000003f08067290 */ /* 0x000fe4000fffe13f */
[----:B-1----:R-:W-:Y:S02]  /*0f60*/  ISETP.LE.AND P0, PT, R0, UR8, PT ;  /* 0x0000000800007c0c */ /* 0x002fe4000bf03270 */
[----:B------:R-:W-:-:S11]  /*0f70*/  UIMAD UR7, UR5, UR6, UR4 ;  /* 0x00000006050772a4 */ /* 0x000fd6000f8e0204 */
[----:B--2---:R-:W-:Y:S05]  /*0f80*/  @!P0 BRA `(.L_x_654) ;  /* 0x0000000000208947 */ /* 0x004fea0003800000 */
[----:B------:R-:W-:Y:S01]  /*0f90*/  ULDC UR6, c[0x0][0xddc] ;  /* 0x0003770000067ab9 */ /* 0x000fe20000000800 */
[----:B------:R-:W-:Y:S01]  /*0fa0*/  UMOV UR48, UR7 ;  /* 0x0000000700307c82 */ /* 0x000fe20008000000 */
[----:B------:R-:W-:-:S11]  /*0fb0*/  UISETP.NE.AND UP0, UPT, UR6, 0x1, UPT ;  /* 0x000000010600788c */ /* 0x000fd6000bf05270 */
[----:B------:R-:W-:Y:S02]  /*0fc0*/  @UP0 ULDC.64 UR10, c[0x0][0xde0] ;  /* 0x00037800000a0ab9 */ /* 0x000fe40000000a00 */
[----:B------:R-:W-:-:S04]  /*0fd0*/  UIMAD.WIDE.U32 UR4, UR7, UR10, URZ ;  /* 0x0000000a070472a5 */ /* 0x000fc8000f8e003f */
[----:B------:R-:W-:-:S04]  /*0fe0*/  @UP0 USHF.R.U32.HI UR48, URZ, UR11, UR5 ;  /* 0x0000000b3f300299 */ /* 0x000fc80008011605 */
[----:B------:R-:W-:Y:S01]  /*0ff0*/  UIMAD UR4, UR48, UR6, URZ ;  /* 0x00000006300472a4 */ /* 0x000fe2000f8e023f */
[----:B------:R-:W-:Y:S11]  /*1000*/  BRA `(.L_x_655) ;  /* 0x00000000001c7947 */ /* 0x000ff60003800000 */
.L_x_654:
[----:B------:R-:W-:Y:S01]  /*1010*/  ULDC UR6, c[0x0][0xdc4] ;  /* 0x0003710000067ab9 */ /* 0x000fe20000000800 */
[----:B------:R-:W-:Y:S01]  /*1020*/  UMOV UR48, UR7 ;  /* 0x0000000700307c82 */ /* 0x000fe20008000000 */
[----:B------:R-:W-:-:S11]  /*1030*/  UISETP.NE.AND UP0, UPT, UR6, 0x1, UPT ;  /* 0x000000010600788c */ /* 0x000fd6000bf05270 */
[----:B------:R-:W-:Y:S02]  /*1040*/  @UP0 ULDC.64 UR10, c[0x0][0xdc8] ;  /* 0x00037200000a0ab9 */ /* 0x000fe40000000a00 */
[----:B------:R-:W-:-:S04]  /*1050*/  UIMAD.WIDE.U32 UR4, UR7, UR10, URZ ;  /* 0x0000000a070472a5 */ /* 0x000fc8000f8e003f */
[----:B------:R-:W-:-:S04]  /*1060*/  @UP0 USHF.R.U32.HI UR48, URZ, UR11, UR5 ;  /* 0x0000000b3f300299 */ /* 0x000fc80008011605 */
[----:B------:R-:W-:-:S12]  /*1070*/  UIMAD UR4, UR48, UR6, URZ ;  /* 0x00000006300472a4 */ /* 0x000fd8000f8e023f */
.L_x_655:
[----:B------:R-:W-:Y:S01]  /*1080*/  UIADD3 UR6, UR7, -UR4, URZ ;  /* 0x8000000407067290 */ /* 0x000fe2000fffe03f */
[----:B------:R-:W-:Y:S01]  /*1090*/  ULDC UR43, c[0x0][0xdb8] ;  /* 0x00036e00002b7ab9 */ /* 0x000fe20000000800 */
[----:B------:R-:W-:Y:S02]  /*10a0*/  ULOP3.LUT UR7, URZ, UR48, URZ, 0x33, !UPT ;  /* 0x000000303f077292 */ /* 0x000fe4000f8e333f */
[----:B------:R-:W-:Y:S01]  /*10b0*/  UISETP.NE.AND UP1, UPT, UR43, 0x1, UPT ;  /* 0x000000012b00788c */ /* 0x000fe2000bf25270 */
[----:B------:R-:W-:Y:S01]  /*10c0*/  ULDC.64 UR12, c[0x0][0x3f8] ;  /* 0x0000fe00000c7ab9 */ /* 0x000fe20000000a00 */
[----:B------:R-:W-:Y:S01]  /*10d0*/  ULDC UR42, c[0x0][0xdac] ;  /* 0x00036b00002a7ab9 */ /* 0x000fe20000000800 */
[----:B------:R-:W-:Y:S02]  /*10e0*/  UISETP.NE.U32.AND UP0, UPT, UR12, URZ, UPT ;  /* 0x0000003f0c00728c */ /* 0x000fe4000bf05070 */
[----:B------:R-:W-:Y:S01]  /*10f0*/  UIADD3 UR42, UR7, UR42, URZ ;  /* 0x0000002a072a7290 */ /* 0x000fe2000fffe03f */
[----:B------:R-:W-:Y:S01]  /*1100*/  ULDC.64 UR4, c[0x0][0x9e0] ;  /* 0x0002780000047ab9 */ /* 0x000fe20000000a00 */
[----:B------:R-:W-:Y:S01]  /*1110*/  ULDC UR11, c[0x0][0xdc4] ;  /* 0x00037100000b7ab9 */ /* 0x000fe20000000800 */
[----:B------:R-:W-:-:S02]  /*1120*/  UISETP.NE.AND.EX UP0, UPT, UR13, URZ, UPT, UP0 ;  /* 0x0000003f0d00728c */ /* 0x000fc4000bf05300 */
[----:B------:R-:W-:Y:S02]  /*1130*/  UISETP.GE.AND UP2, UPT, UR5, 0x1, UPT ;  /* 0x000000010500788c */ /* 0x000fe4000bf46270 */
[----:B------:R-:W-:Y:S01]  /*1140*/  UIMAD UR42, UR42, 0xc0, URZ ;  /* 0x000000c02a2a78a4 */ /* 0x000fe2000f8e023f */
[----:B------:R-:W-:Y:S01]  /*1150*/  ULDC UR47, c[0x0][0x404] ;  /* 0x00010100002f7ab9 */ /* 0x000fe20000000800 */
[----:B------:R-:W-:Y:S01]  /*1160*/  ULDC UR9, c[0x0][0x288] ;  /* 0x0000a20000097ab9 */ /* 0x000fe20000000800 */
[----:B------:R-:W-:Y:S01]  /*1170*/  UIMAD UR8, UR8, UR11, UR6 ;  /* 0x0000000b080872a4 */ /* 0x000fe2000f8e0206 */
[----:B------:R-:W-:Y:S01]  /*1180*/  PLOP3.LUT P1, PT, PT, PT, UP2, 0x80, 0x0 ;  /* 0x000000000000781c */ /* 0x000fe20003f2f028 */
[----:B------:R-:W-:Y:S01]  /*1190*/  USEL UR47, UR47, 0x1, UP0 ;  /* 0x000000012f2f7887 */ /* 0x000fe20008000000 */
[----:B------:R-:W-:Y:S01]  /*11a0*/  @UP1 ULDC UR6, c[0x0][0xdbc] ;  /* 0x00036f0000061ab9 */ /* 0x000fe20000000800 */
[----:B------:R-:W-:Y:S01]  /*11b0*/  UIADD3 UR53, UR42, 0xc0, -UR9 ;  /* 0x000000c02a357890 */ /* 0x000fe2000fffe809 */
[----:B------:R-:W-:Y:S01]  /*11c0*/  ULDC UR10, c[0x0][0x2e0] ;  /* 0x0000b800000a7ab9 */ /* 0x000fe20000000800 */
[----:B------:R-:W-:Y:S01]  /*11d0*/  UIMAD.WIDE.U32 UR6, UR8, UR6, URZ ;  /* 0x00000006080672a5 */ /* 0x000fe2000f8e003f */
[----:B------:R-:W-:Y:S01]  /*11e0*/  @UP1 ULDC UR11, c[0x0][0xdc0] ;  /* 0x00037000000b1ab9 */ /* 0x000fe20000000800 */
[----:B------:R-:W-:Y:S01]  /*11f0*/  UIMAD UR53, UR47, UR10, UR53 ;  /* 0x0000000a2f3572a4 */ /* 0x000fe2000f8e0235 */
[----:B------:R-:W-:Y:S01]  /*1200*/  UMOV UR44, UR8 ;  /* 0x00000008002c7c82 */ /* 0x000fe20008000000 */
[----:B------:R-:W-:-:S02]  /*1210*/  @UP1 USHF.R.U32.HI UR44, URZ, UR11, UR7 ;  /* 0x0000000b3f2c1299 */ /* 0x000fc40008011607 */
[----:B------:R-:W-:Y:S02]  /*1220*/  UIADD3 UR4, UR53, UR4, URZ ;  /* 0x0000000435047290 */ /* 0x000fe4000fffe03f */
[----:B------:R-:W-:-:S04]  /*1230*/  UIADD3 UR6, -UR44, URZ, URZ ;  /* 0x0000003f2c067290 */ /* 0x000fc8000fffe13f */
[----:B------:R-:W-:Y:S01]  /*1240*/  UIMAD UR43, UR43, UR6, UR8 ;  /* 0x000000062b2b72a4 */ /* 0x000fe2000f8e0208 */
[----:B------:R-:W-:Y:S01]  /*1250*/  IMAD.U32 R0, RZ, RZ, UR4 ;  /* 0x00000004ff007e24 */ /* 0x000fe2000f8e00ff */
[----:B------:R-:W-:Y:S10]  /*1260*/  @!P1 BRA `(.L_x_656) ;  /* 0x0000000000409947 */ /* 0x000ff40003800000 */
[----:B------:R-:W-:Y:S01]  /*1270*/  ISETP.LT.AND P0, PT, RZ, UR53, PT ;  /* 0x00000035ff007c0c */ /* 0x000fe2000bf01270 */
[----:B------:R-:W-:-:S12]  /*1280*/  UIADD3 UR4, UR53, -0x1, URZ ;  /* 0xffffffff35047890 */ /* 0x000fd8000fffe03f */
[----:B------:R-:W-:Y:S05]  /*1290*/  @P0 BRA `(.L_x_657) ;  /* 0x00000000001c0947 */ /* 0x000fea0003800000 */
[----:B------:R-:W-:Y:S02]  /*12a0*/  UISETP.NE.AND UP0, UPT, UR5, 0x1, UPT ;  /* 0x000000010500788c */ /* 0x000fe4000bf05270 */
[----:B------:R-:W-:-:S09]  /*12b0*/  UIADD3 UR4, -UR53, URZ, URZ ;  /* 0x0000003f35047290 */ /* 0x000fd2000fffe13f */
[----:B------:R-:W-:Y:S02]  /*12c0*/  @UP0 ULDC.64 UR12, c[0x0][0x9e8] ;  /* 0x00027a00000c0ab9 */ /* 0x000fe40000000a00 */
[----:B------:R-:W-:-:S04]  /*12d0*/  UIMAD.WIDE.U32 UR6, UR4, UR12, URZ ;  /* 0x0000000c040672a5 */ /* 0x000fc8000f8e003f */
[----:B------:R-:W-:-:S04]  /*12e0*/  @UP0 USHF.R.U32.HI UR4, URZ, UR13, UR7 ;  /* 0x0000000d3f040299 */ /* 0x000fc80008011607 */
[----:B------:R-:W-:Y:S01]  /*12f0*/  ULOP3.LUT UR4, URZ, UR4, URZ, 0x33, !UPT ;  /* 0x000000043f047292 */ /* 0x000fe2000f8e333f */
[----:B------:R-:W-:Y:S11]  /*1300*/  BRA `(.L_x_658) ;  /* 0x0000000000107947 */ /* 0x000ff60003800000 */
.L_x_657:
[----:B------:R-:W-:-:S11]  /*1310*/  UISETP.NE.AND UP0, UPT, UR5, 0x1, UPT ;  /* 0x000000010500788c */ /* 0x000fd6000bf05270 */
[----:B------:R-:W-:Y:S02]  /*1320*/  @UP0 ULDC.64 UR12, c[0x0][0x9e8] ;  /* 0x00027a00000c0ab9 */ /* 0x000fe40000000a00 */
[----:B------:R-:W-:-:S04]  /*1330*/  UIMAD.WIDE.U32 UR6, UR4, UR12, URZ ;  /* 0x0000000c040672a5 */ /* 0x000fc8000f8e003f */
[----:B------:R-:W-:-:S12]  /*1340*/  @UP0 USHF.R.U32.HI UR4, URZ, UR13, UR7 ;  /* 0x0000000d3f040299 */ /* 0x000fd80008011607 */
.L_x_658:
[----:B------:R-:W-:-:S06]  /*1350*/  UIMAD UR4, UR4, UR5, UR5 ;  /* 0x00000005040472a4 */ /* 0x000fcc000f8e0205 */
[----:B------:R-:W-:-:S07]  /*1360*/  VIMNMX R0, R0, UR4, PT ;  /* 0x0000000400007c48 */ /* 0x000fce000bfe0100 */
.L_x_656:
[----:B------:R-:W-:Y:S01]  /*1370*/  UIMAD UR4, UR47, UR10, 0x7f ;  /* 0x0000007f2f0474a4 */ /* 0x000fe2000f8e020a */
[----:B------:R-:W-:Y:S01]  /*1380*/  VIADD R0, R0, 0x7f ;  /* 0x0000007f00007836 */ /* 0x000fe20000000000 */
[----:B------:R-:W-:Y:S02]  /*1390*/  UIADD3 UR7, UR42, -UR9, URZ ;  /* 0x800000092a077290 */ /* 0x000fe4000fffe03f */
[----:B------:R-:W-:Y:S02]  /*13a0*/  USHF.R.S32.HI UR6, URZ, 0x1f, UR4 ;  /* 0x0000001f3f067899 */ /* 0x000fe40008011404 */
[----:B------:R-:W-:Y:S01]  /*13b0*/  SHF.R.S32.HI R3, RZ, 0x1f, R0 ;  /* 0x0000001fff037819 */ /* 0x000fe20000011400 */
[----:B------:R-:W-:Y:S02]  /*13c0*/  UIMAD UR7, UR47, UR10, UR7 ;  /* 0x0000000a2f0772a4 */ /* 0x000fe4000f8e0207 */
[----:B------:R-:W-:Y:S01]  /*13d0*/  ULEA.HI UR6, UR6, UR4, URZ, 0x7 ;  /* 0x0000000406067291 */ /* 0x000fe2000f8f383f */
[----:B------:R-:W-:Y:S01]  /*13e0*/  LEA.HI R3, R3, R0, RZ, 0x7 ;  /* 0x0000000003037211 */ /* 0x000fe200078f38ff */
[----:B------:R-:W-:-:S02]  /*13f0*/  ULDC UR8, c[0x0][0x9dc] ;  /* 0x0002770000087ab9 */ /* 0x000fc40000000800 */
[----:B------:R-:W-:Y:S01]  /*1400*/  USHF.R.S32.HI UR6, URZ, 0x7, UR6 ;  /* 0x000000073f067899 */ /* 0x000fe20008011406 */
[----:B------:R-:W-:Y:S01]  /*1410*/  SHF.R.S32.HI R3, RZ, 0x7, R3 ;  /* 0x00000007ff037819 */ /* 0x000fe20000011403 */
[----:B------:R-:W-:-:S04]  /*1420*/  UIADD3 UR8, UR7, -UR8, URZ ;  /* 0x8000000807087290 */ /* 0x000fc8000fffe03f */
[----:B------:R-:W-:Y:S01]  /*1430*/  VIMNMX R88, R3, UR6, PT ;  /* 0x0000000603587c48 */ /* 0x000fe2000bfe0100 */
[----:B------:R-:W-:Y:S07]  /*1440*/  @!P1 BRA `(.L_x_659) ;  /* 0x0000000000489947 */ /* 0x000fee0003800000 */
[----:B------:R-:W-:Y:S02]  /*1450*/  UMOV UR4, UR7 ;  /* 0x0000000700047c82 */ /* 0x000fe40008000000 */
[----:B------:R-:W-:-:S06]  /*1460*/  UISETP.GT.AND UP0, UPT, UR4, -0x1, UPT ;  /* 0xffffffff0400788c */ /* 0x000fcc000bf04270 */
[----:B------:R-:W-:-:S13]  /*1470*/  PLOP3.LUT P0, PT, PT, PT, UP0, 0x80, 0x0 ;  /* 0x000000000000781c */ /* 0x000fda0003f0f008 */
[----:B------:R-:W-:Y:S05]  /*1480*/  @P0 BRA `(.L_x_660) ;  /* 0x00000000001c0947 */ /* 0x000fea0003800000 */
[----:B------:R-:W-:Y:S02]  /*1490*/  UISETP.NE.AND UP0, UPT, UR5, 0x1, UPT ;  /* 0x000000010500788c */ /* 0x000fe4000bf05270 */
[----:B------:R-:W-:-:S09]  /*14a0*/  ULOP3.LUT UR4, URZ, UR4, URZ, 0x33, !UPT ;  /* 0x000000043f047292 */ /* 0x000fd2000f8e333f */
[----:B------:R-:W-:Y:S02]  /*14b0*/  @UP0 ULDC.64 UR10, c[0x0][0x9e8] ;  /* 0x00027a00000a0ab9 */ /* 0x000fe40000000a00 */
[----:B------:R-:W-:-:S04]  /*14c0*/  UIMAD.WIDE.U32 UR6, UR4, UR10, URZ ;  /* 0x0000000a040672a5 */ /* 0x000fc8000f8e003f */
[----:B------:R-:W-:-:S04]  /*14d0*/  @UP0 USHF.R.U32.HI UR4, URZ, UR11, UR7 ;  /* 0x0000000b3f040299 */ /* 0x000fc80008011607 */
[----:B------:R-:W-:Y:S01]  /*14e0*/  ULOP3.LUT UR4, URZ, UR4, URZ, 0x33, !UPT ;  /* 0x000000043f047292 */ /* 0x000fe2000f8e333f */
[----:B------:R-:W-:Y:S11]  /*14f0*/  BRA `(.L_x_661) ;  /* 0x0000000000107947 */ /* 0x000ff60003800000 */
.L_x_660:
[----:B------:R-:W-:-:S11]  /*1500*/  UISETP.NE.AND UP0, UPT, UR5, 0x1, UPT ;  /* 0x000000010500788c */ /* 0x000fd6000bf05270 */
[----:B------:R-:W-:Y:S02]  /*1510*/  @UP0 ULDC.64 UR10, c[0x0][0x9e8] ;  /* 0x00027a00000a0ab9 */ /* 0x000fe40000000a00 */
[----:B------:R-:W-:-:S04]  /*1520*/  UIMAD.WIDE.U32 UR6, UR4, UR10, URZ ;  /* 0x0000000a040672a5 */ /* 0x000fc8000f8e003f */
[----:B------:R-:W-:-:S12]  /*1530*/  @UP0 USHF.R.U32.HI UR4, URZ, UR11, UR7 ;  /* 0x0000000b3f040299 */ /* 0x000fd80008011607 */
.L_x_661:
[----:B------:R-:W-:-:S04]  /*1540*/  UIMAD UR4, UR4, UR5, URZ ;  /* 0x00000005040472a4 */ /* 0x000fc8000f8e023f */
[----:B------:R-:W-:-:S04]  /*1550*/  UISETP.LT.AND UP0, UPT, UR8, UR4, UPT ;  /* 0x000000040800728c */ /* 0x000fc8000bf01270 */
[----:B------:R-:W-:-:S12]  /*1560*/  USEL UR8, UR8, UR4, !UP0 ;  /* 0x0000000408087287 */ /* 0x000fd8000c000000 */
.L_x_659:
[----:B------:R-:W-:Y:S01]  /*1570*/  USHF.R.S32.HI UR4, URZ, 0x1f, UR8 ;  /* 0x0000001f3f047899 */ /* 0x000fe20008011408 */
[----:B------:R-:W-:Y:S01]  /*1580*/  PLOP3.LUT P0, PT, PT, PT, PT, 0x80, 0x0 ;  /* 0x000000000000781c */ /* 0x000fe20003f0f070 */
[----:B------:R-:W-:Y:S01]  /*1590*/  IMAD.MOV.U32 R0, RZ, RZ, RZ ;  /* 0x000000ffff007224 */ /* 0x000fe200078e00ff */
[----:B------:R-:W-:Y:S01]  /*15a0*/  CS2R R134, SRZ ;  /* 0x0000000000867805 */ /* 0x000fe2000001ff00 */
[----:B------:R-:W-:Y:S01]  /*15b0*/  ULEA.HI UR4, UR4, UR8, URZ, 0x7 ;  /* 0x0000000804047291 */ /* 0x000fe2000f8f383f */
[----:B------:R-:W-:Y:S01]  /*15c0*/  IMAD.MOV.U32 R3, RZ, RZ, RZ ;  /* 0x000000ffff037224 */ /* 0x000fe200078e00ff */
[----:B------:R-:W-:Y:S02]  /*15d0*/  CS2R R132, SRZ ;  /* 0x0000000000847805 */ /* 0x000fe4000001ff00 */
[----:B------:R-:W-:Y:S01]  /*15e0*/  CS2R R130, SRZ ;  /* 0x0000000000827805 */ /* 0x000fe2000001ff00 */
[----:B------:R-:W-:Y:S01]  /*15f0*/  USHF.R.S32.HI UR4, URZ, 0x7, UR4 ;  /* 0x000000073f047899 */ /* 0x000fe20008011404 */
[----:B------:R-:W-:Y:S01]  /*1600*/  CS2R R128, SRZ ;  /* 0x0000000000807805 */ /* 0x000fe2000001ff00 */
[----:B------:R-:W-:Y:S01]  /*1610*/  IMAD.MOV.U32 R123, RZ, RZ, RZ ;  /* 0x000000ffff7b7224 */ /* 0x000fe200078e00ff */
[----:B------:R-:W-:Y:S01]  /*1620*/  CS2R R124, SRZ ;  /* 0x00000000007c7805 */ /* 0x000fe2000001ff00 */
[----:B------:R-:W-:Y:S01]  /*1630*/  UISETP.LT.AND UP0, UPT, URZ, UR4, UPT ;  /* 0x000000043f00728c */ /* 0x000fe2000bf01270 */
[----:B------:R-:W-:Y:S01]  /*1640*/  IMAD.MOV.U32 R126, RZ, RZ, RZ ;  /* 0x000000ffff7e7224 */ /* 0x000fe200078e00ff */
[----:B------:R-:W-:-:S02]  /*1650*/  CS2R R26, SRZ ;  /* 0x00000000001a7805 */ /* 0x000fc4000001ff00 */
[----:B------:R-:W-:Y:S01]  /*1660*/  CS2R R120, SRZ ;  /* 0x0000000000787805 */ /* 0x000fe2000001ff00 */
[----:B------:R-:W-:Y:S01]  /*1670*/  USEL UR40, URZ, UR4, !UP0 ;  /* 0x000000043f287287 */ /* 0x000fe2000c000000 */
[----:B------:R-:W-:Y:S01]  /*1680*/  CS2R R14, SRZ ;  /* 0x00000000000e7805 */ /* 0x000fe2000001ff00 */
[----:B------:R-:W-:Y:S01]  /*1690*/  IMAD.MOV.U32 R118, RZ, RZ, RZ ;  /* 0x000000ffff767224 */ /* 0x000fe200078e00ff */
[----:B------:R-:W-:Y:S01]  /*16a0*/  CS2R R114, SRZ ;  /* 0x0000000000727805 */ /* 0x000fe2000001ff00 */
[----:B------:R-:W-:Y:S01]  /*16b0*/  IMAD.MOV.U32 R117, RZ, RZ, RZ ;  /* 0x000000ffff757224 */ /* 0x000fe200078e00ff */
[----:B------:R-:W-:Y:S02]  /*16c0*/  CS2R R112, SRZ ;  /* 0x0000000000707805 */ /* 0x000fe4000001ff00 */
[----:B------:R-:W-:Y:S02]  /*16d0*/  ISETP.GT.AND P1, PT, R88, UR40, PT ;  /* 0x0000002858007c0c */ /* 0x000fe4000bf24270 */
        /* <DEDUP_REMOVED lines=9> */
[----:B------:R-:W-:Y:S01]  /*1770*/  IMAD.MOV.U32 R94, RZ, RZ, RZ ;  /* 0x000000ffff5e7224 */ /* 0x000fe200078e00ff */
[----:B------:R-:W-:Y:S01]  /*1780*/  CS2R R90, SRZ ;  /* 0x00000000005a7805 */ /* 0x000fe2000001ff00 */
[----:B------:R-:W-:Y:S02]  /*1790*/  IMAD.MOV.U32 R9, RZ, RZ, RZ ;  /* 0x000000ffff097224 */ /* 0x000fe400078e00ff */
[----:B------:R-:W-:Y:S02]  /*17a0*/  IMAD.MOV.U32 R89, RZ, RZ, RZ ;  /* 0x000000ffff597224 */ /* 0x000fe400078e00ff */
[----:B------:R-:W-:Y:S01]  /*17b0*/  IMAD.MOV.U32 R28, RZ, RZ, RZ ;  /* 0x000000ffff1c7224 */ /* 0x000fe200078e00ff */
[----:B------:R-:W-:Y:S06]  /*17c0*/  @!P1 BRA `(.L_x_662) ;  /* 0x000000e000cc9947 */ /* 0x000fec0003800000 */
[----:B------:R-:W-:-:S05]  /*17d0*/  VIADD R0, R2, 0xffffff80 ;  /* 0xffffff8002007836 */ /* 0x000fca0000000000 */
[----:B------:R-:W-:-:S04]  /*17e0*/  SHF.R.S32.HI R3, RZ, 0x1f, R0 ;  /* 0x0000001fff037819 */ /* 0x000fc80000011400 */
[----:B------:R-:W-:-:S04]  /*17f0*/  LEA.HI R3, R3, R0, RZ, 0x7 ;  /* 0x0000000003037211 */ /* 0x000fc800078f38ff */
[----:B------:R-:W-:-:S06]  /*1800*/  SHF.R.S32.HI R3, RZ, 0x7, R3 ;  /* 0x00000007ff037819 */ /* 0x000fcc0000011403 */
[----:B------:R-:W1:Y:S02]  /*1810*/  SHFL.IDX PT, R3, R3, RZ, 0x1f ;  /* 0x00001fff03037589 */ /* 0x000e6400000e0000 */
[----:B-1----:R-:W-:-:S13]  /*1820*/  R2UR UR45, R3 ;  /* 0x00000000032d72ca */ /* 0x002fda00000e0000 */
[----:B------:R-:W-:-:S04]  /*1830*/  UIMAD.WIDE UR4, UR45, 0x55555556, URZ ;  /* 0x555555562d0478a5 */ /* 0x000fc8000f8e023f */
[----:B------:R-:W-:Y:S02]  /*1840*/  ULEA.HI UR52, UR5, UR5, URZ, 0x1 ;  /* 0x0000000505347291 */ /* 0x000fe4000f8f083f */
[----:B------:R-:W-:Y:S02]  /*1850*/  UIADD3 UR5, UR39, 0x21800, URZ ;  /* 0x0002180027057890 */ /* 0x000fe4000fffe03f */
[----:B------:R-:W-:Y:S02]  /*1860*/  UIMAD UR52, UR52, -0x3, UR45 ;  /* 0xfffffffd343478a4 */ /* 0x000fe4000f8e022d */
[----:B------:R-:W-:Y:S02]  /*1870*/  ULOP3.LUT UP0, URZ, UR5, 0x3ff, URZ, 0xc0, !UPT ;  /* 0x000003ff053f7892 */ /* 0x000fe4000f80c03f */
[----:B------:R-:W-:Y:S02]  /*1880*/  ULEA UR4, UR52, UR39, 0xc ;  /* 0x0000002734047291 */ /* 0x000fe4000f8e603f */
[----:B------:R-:W-:-:S02]  /*1890*/  ULEA UR5, UR52, UR5, 0xd ;  /* 0x0000000534057291 */ /* 0x000fc4000f8e683f */
[----:B------:R-:W-:Y:S01]  /*18a0*/  PLOP3.LUT P0, PT, PT, PT, UP0, 0x80, 0x0 ;  /* 0x000000000000781c */ /* 0x000fe20003f0f008 */
[----:B------:R-:W-:Y:S02]  /*18b0*/  UIADD3 UR4, UR4, 0xc400, URZ ;  /* 0x0000c40004047890 */ /* 0x000fe4000fffe03f */
[----:B------:R-:W-:Y:S02]  /*18c0*/  USHF.R.U32.HI UR5, URZ, 0x4, UR5 ;  /* 0x000000043f057899 */ /* 0x000fe40008011605 */
[----:B------:R-:W-:Y:S02]  /*18d0*/  USHF.R.U32.HI UR4, URZ, 0x4, UR4 ;  /* 0x000000043f047899 */ /* 0x000fe40008011604 */
[----:B------:R-:W-:Y:S02]  /*18e0*/  ULOP3.LUT UR41, UR5, 0x3fff, URZ, 0xc0, !UPT ;  /* 0x00003fff05297892 */ /* 0x000fe4000f8ec03f */
[----:B------:R-:W-:-:S04]  /*18f0*/  ULOP3.LUT UR54, UR4, 0x3fff, URZ, 0xc0, !UPT ;  /* 0x00003fff04367892 */ /* 0x000fc8000f8ec03f */
[----:B------:R-:W-:Y:S08]  /*1900*/  @!P0 BRA `(.L_x_663) ;  /* 0x0000000000408947 */ /* 0x000ff00003800000 */
[----:B------:R-:W-:Y:S01]  /*1910*/  MOV R0, 0x0 ;  /* 0x0000000000007802 */ /* 0x000fe20000000f00 */
[----:B------:R-:W-:Y:S01]  /*1920*/  ULDC.64 UR4, c[0x4][0xa8] ;  /* 0x01002a0000047ab9 */ /* 0x000fe20000000a00 */
[----:B------:R-:W-:Y:S01]  /*1930*/  ULDC.64 UR6, c[0x4][0x48] ;  /* 0x0100120000067ab9 */ /* 0x000fe20000000a00 */
[----:B------:R-:W-:Y:S01]  /*1940*/  IMAD.U32 R4, RZ, RZ, UR4 ;  /* 0x00000004ff047e24 */ /* 0x000fe2000f8e00ff */
[----:B------:R1:W2:Y:S01]  /*1950*/  LDC.64 R14, c[0x4][R0] ;  /* 0x01000000000e7b82 */ /* 0x0002a20000000a00 */
[----:B------:R-:W-:Y:S01]  /*1960*/  IMAD.U32 R5, RZ, RZ, UR5 ;  /* 0x00000005ff057e24 */ /* 0x000fe2000f8e00ff */
[----:B------:R-:W-:Y:S01]  /*1970*/  ULDC.64 UR4, c[0x4][0xb0] ;  /* 0x01002c0000047ab9 */ /* 0x000fe20000000a00 */
[----:B------:R-:W-:Y:S02]  /*1980*/  IMAD.U32 R10, RZ, RZ, UR6 ;  /* 0x00000006ff0a7e24 */ /* 0x000fe4000f8e00ff */
[----:B------:R-:W-:Y:S02]  /*1990*/  IMAD.U32 R6, RZ, RZ, UR4 ;  /* 0x00000004ff067e24 */ /* 0x000fe4000f8e00ff */
[----:B------:R-:W-:-:S02]  /*19a0*/  IMAD.U32 R7, RZ, RZ, UR5 ;  /* 0x00000005ff077e24 */ /* 0x000fc4000f8e00ff */
[----:B------:R-:W-:Y:S02]  /*19b0*/  IMAD.U32 R11, RZ, RZ, UR7 ;  /* 0x00000007ff0b7e24 */ /* 0x000fe4000f8e00ff */
[----:B------:R-:W-:Y:S02]  /*19c0*/  IMAD.MOV.U32 R8, RZ, RZ, 0x70 ;  /* 0x00000070ff087424 */ /* 0x000fe400078e00ff */
[----:B------:R-:W-:Y:S02]  /*19d0*/  IMAD.MOV.U32 R12, RZ, RZ, 0x1 ;  /* 0x00000001ff0c7424 */ /* 0x000fe400078e00ff */
[----:B-1----:R-:W-:-:S07]  /*19e0*/  IMAD.MOV.U32 R13, RZ, RZ, RZ ;  /* 0x000000ffff0d7224 */ /* 0x002fce00078e00ff */
[----:B------:R-:W-:-:S07]  /*19f0*/  LEPC R20, `(.L_x_663) ;  /* 0x000000001014794e */ /* 0x000fce0000000000 */
[----:B--2---:R-:W-:Y:S05]  /*1a00*/  CALL.ABS.NOINC R14 ;  /* 0x000000000e007343 */ /* 0x004fea0003c00000 */
.L_x_663:
[----:B------:R-:W-:Y:S01]  /*1a10*/  ULEA.HI UR4, UR37, UR37, URZ, 0x1 ;  /* 0x0000002525047291 */ /* 0x000fe2000f8f083f */
[----:B------:R-:W-:-:S03]  /*1a20*/  IMAD.U32 R3, RZ, RZ, UR38 ;  /* 0x00000026ff037e24 */ /* 0x000fc6000f8e00ff */
[----:B------:R-:W-:Y:S02]  /*1a30*/  ULOP3.LUT UR4, UR4, 0xfffffffe, URZ, 0xc0, !UPT ;  /* 0xfffffffe04047892 */ /* 0x000fe4000f8ec03f */
[----:B------:R-:W-:Y:S02]  /*1a40*/  ISETP.NE.AND P0, PT, R3, 0x3, PT ;  /* 0x000000030300780c */ /* 0x000fe40003f05270 */
[----:B------:R-:W-:-:S06]  /*1a50*/  UIADD3 UR4, UR37, -UR4, URZ ;  /* 0x8000000425047290 */ /* 0x000fcc000fffe03f */
[----:B------:R-:W-:-:S05]  /*1a60*/  IMAD.U32 R0, RZ, RZ, UR4 ;  /* 0x00000004ff007e24 */ /* 0x000fca000f8e00ff */
[----:B------:R-:W-:-:S04]  /*1a70*/  SHF.L.U32 R0, R0, 0x1f, RZ ;  /* 0x0000001f00007819 */ /* 0x000fc800000006ff */
[----:B------:R-:W1:Y:S02]  /*1a80*/  SYNCS.PHASECHK.TRANS64.TRYWAIT P1, [UR39+0x2d800], R0 ;  /* 0x02d80000ff0075a7 */ /* 0x000e640008020167 */
[----:B-1----:R-:W-:Y:S05]  /*1a90*/  @!P1 BRA `(.L_x_664) ;  /* 0x0000012000d49947 */ /* 0x002fea0003800000 */
.L_x_807:
[----:B------:R-:W-:Y:S05]  /*1aa0*/  @!P0 BRA `(.L_x_665) ;  /* 0x0000000000048947 */ /* 0x000fea0003800000 */
[----:B------:R-:W-:Y:S01]  /*1ab0*/  BPT.TRAP 0x1 ;  /* 0x000000040000795c */ /* 0x000fe20000300000 */
.L_x_665:
[----:B-1----:R-:W-:Y:S02]  /*1ac0*/  IMAD.U32 R3, RZ, RZ, UR36 ;  /* 0x00000024ff037e24 */ /* 0x002fe4000f8e00ff */
[----:B------:R-:W-:-:S03]  /*1ad0*/  IMAD.U32 R0, RZ, RZ, UR49 ;  /* 0x00000031ff007e24 */ /* 0x000fc6000f8e00ff */
[----:B------:R-:W-:Y:S02]  /*1ae0*/  LEA R3, R3, UR39, 0x3 ;  /* 0x0000002703037c11 */ /* 0x000fe4000f8e18ff */
[----:B------:R-:W-:-:S04]  /*1af0*/  SHF.L.U32 R0, R0, 0x1f, RZ ;  /* 0x0000001f00007819 */ /* 0x000fc800000006ff */
[----:B------:R1:W2:Y:S01]  /*1b00*/  SYNCS.PHASECHK.TRANS64.TRYWAIT P2, [R3+URZ+0x2d830], R0 ;  /* 0x02d83000030075a7 */ /* 0x0002a2000804017f */
[----:B------:R-:W-:Y:S05]  /*1b10*/  @!P0 BRA `(.L_x_666) ;  /* 0x0000000000048947 */ /* 0x000fea0003800000 */
[----:B------:R-:W-:Y:S01]  /*1b20*/  BPT.TRAP 0x1 ;  /* 0x000000040000795c */ /* 0x000fe20000300000 */
.L_x_666:
[----:B------:R-:W-:Y:S01]  /*1b30*/  LOP3.LUT P1, RZ, R2, 0x7f, RZ, 0xc0, !PT ;  /* 0x0000007f02ff7812 */ /* 0x000fe2000782c0ff */
[----:B--2---:R-:W-:-:S12]  /*1b40*/  @P2 BRA `(.L_x_667) ;  /* 0x0000000000082947 */ /* 0x004fd80003800000 */
[----:B------:R-:W2:Y:S02]  /*1b50*/  SYNCS.PHASECHK.TRANS64.TRYWAIT P2, [R3+URZ+0x2d830], R0 ;  /* 0x02d83000030075a7 */ /* 0x000ea4000804017f */
[----:B--2---:R-:W-:Y:S05]  /*1b60*/  @!P2 BRA `(.L_x_668) ;  /* 0x0000012000b8a947 */ /* 0x004fea0003800000 */
.L_x_667:
[----:B------:R-:W-:Y:S05]  /*1b70*/  WARPSYNC.ALL ;  /* 0x0000000000007948 */ /* 0x000fea0003800000 */
[----:B------:R-:W-:Y:S01]  /*1b80*/  UIADD3 UR4, UR39, 0x15400, URZ ;  /* 0x0001540027047890 */ /* 0x000fe2000fffe03f */
[----:B------:R-:W-:Y:S01]  /*1b90*/  WARPGROUP.ARRIVE ;  /* 0x00000000000079c5 */ /* 0x000fe20000000000 */
[----:B------:R-:W-:Y:S01]  /*1ba0*/  UMOV UR5, 0x80000020 ;  /* 0x8000002000057882 */ /* 0x000fe20000000000 */
[----:B------:R-:W-:Y:S01]  /*1bb0*/  UMOV UR7, 0x80000020 ;  /* 0x8000002000077882 */ /* 0x000fe20000000000 */
[----:B------:R-:W-:Y:S01]  /*1bc0*/  USHF.R.U32.HI UR4, URZ, 0x4, UR4 ;  /* 0x000000043f047899 */ /* 0x000fe20008011604 */
[----:B------:R-:W3:Y:S01]  /*1bd0*/  LDC R9, c[0x0][0x2e0] ;  /* 0x0000b800ff097b82 */ /* 0x000ee20000000800 */
[----:B------:R-:W-:Y:S01]  /*1be0*/  UMOV UR9, 0x80000020 ;  /* 0x8000002000097882 */ /* 0x000fe20000000000 */
[----:B------:R-:W-:Y:S01]  /*1bf0*/  UMOV UR11, 0x80000020 ;  /* 0x80000020000b7882 */ /* 0x000fe20000000000 */
[----:B------:R-:W-:Y:S01]  /*1c00*/  ULOP3.LUT UR4, UR4, 0x3fff, URZ, 0xc0, !UPT ;  /* 0x00003fff04047892 */ /* 0x000fe2000f8ec03f */
[----:B-12---:R-:W-:Y:S01]  /*1c10*/  @!P1 VIADD R3, R3, 0x2d840 ;  /* 0x0002d84003039836 */ /* 0x006fe20000000000 */
[----:B------:R-:W-:Y:S01]  /*1c20*/  UMOV UR13, 0x80000020 ;  /* 0x80000020000d7882 */ /* 0x000fe20000000000 */
[----:B------:R-:W-:Y:S01]  /*1c30*/  UMOV UR15, 0x80000020 ;  /* 0x80000020000f7882 */ /* 0x000fe20000000000 */
[----:B------:R-:W-:Y:S01]  /*1c40*/  ULOP3.LUT UR32, UR4, 0x10000, URZ, 0xfc, !UPT ;  /* 0x0001000004207892 */ /* 0x000fe2000f8efc3f */
[----:B------:R-:W1:Y:S01]  /*1c50*/  LDC R10, c[0x0][0x288] ;  /* 0x0000a200ff0a7b82 */ /* 0x000e620000000800 */
[----:B------:R-:W-:Y:S01]  /*1c60*/  ULOP3.LUT UR4, UR54, 0x10000, URZ, 0xfc, !UPT ;  /* 0x0001000036047892 */ /* 0x000fe2000f8efc3f */
[----:B------:R-:W-:Y:S01]  /*1c70*/  @!P1 PRMT R3, RZ, 0x654, R3 ;  /* 0x00000654ff039816 */ /* 0x000fe20000000003 */
[----:B------:R-:W-:-:S02]  /*1c80*/  UIMAD UR6, UR36, 0x600, UR32 ;  /* 0x00000600240678a4 */ /* 0x000fc4000f8e0220 */
[----:B------:R-:W-:Y:S02]  /*1c90*/  UIADD3 UR8, UR4, 0x2, URZ ;  /* 0x0000000204087890 */ /* 0x000fe4000fffe03f */
[----:B------:R-:W-:Y:S02]  /*1ca0*/  UIADD3 UR10, UR6, 0x2, URZ ;  /* 0x00000002060a7890 */ /* 0x000fe4000fffe03f */
[----:B------:R-:W-:Y:S02]  /*1cb0*/  UIADD3 UR12, UR4, 0x300, URZ ;  /* 0x00000300040c7890 */ /* 0x000fe4000fffe03f */
[----:B------:R-:W-:Y:S02]  /*1cc0*/  UIADD3 UR14, UR6, 0x200, URZ ;  /* 0x00000200060e7890 */ /* 0x000fe4000fffe03f */
[----:B------:R-:W-:Y:S01]  /*1cd0*/  HGMMA.64x128x16.F32 R24, gdesc[UR4], RZ, !UPT, gsb0 ;  /* 0x01e00000041879f0 */ /* 0x000fe2000c0008ff */
        /* <DEDUP_REMOVED lines=8> */
[----:B------:R-:W-:Y:S02]  /*1d60*/  UIADD3 UR24, UR4, 0x602, URZ ;  /* 0x0000060204187890 */ /* 0x000fe4000fffe03f */
[----:B------:R-:W-:Y:S01]  /*1d70*/  UIADD3 UR26, UR6, 0x402, URZ ;  /* 0x00000402061a7890 */ /* 0x000fe2000fffe03f */
[----:B------:R-:W-:Y:S01]  /*1d80*/  UMOV UR25, 0x80000020 ;  /* 0x8000002000197882 */ /* 0x000fe20000000000 */
[----:B------:R-:W-:Y:S01]  /*1d90*/  UMOV UR27, 0x80000020 ;  /* 0x80000020001b7882 */ /* 0x000fe20000000000 */
[----:B------:R-:W-:Y:S02]  /*1da0*/  ULDC.64 UR6, c[0x0][0x9e0] ;  /* 0x0002780000067ab9 */ /* 0x000fe40000000a00 */
[----:B------:R-:W-:-:S06]  /*1db0*/  UISETP.GE.AND UP0, UPT, UR7, 0x1, UPT ;  /* 0x000000010700788c */ /* 0x000fcc000bf06270 */
[----:B------:R-:W-:Y:S01]  /*1dc0*/  PLOP3.LUT P2, PT, PT, PT, UP0, 0x40, 0x0 ;  /* 0x000000000000781c */ /* 0x000fe20003f4e808 */
[----:B------:R-:W-:Y:S02]  /*1dd0*/  WARPGROUP.DEPBAR.LE gsb0, 0x0 ;  /* 0x00008000000079c5 */ /* 0x000fe40000010000 */
[----:B------:R-:W-:-:S06]  /*1de0*/  WARPGROUP.ARRIVE ;  /* 0x00000000000079c5 */ /* 0x000fcc0000000000 */
[----:B------:R-:W-:Y:S01]  /*1df0*/  HGMMA.64x128x16.F32 R24, gdesc[UR8], R24, gsb0 ;  /* 0x01e00000081879f0 */ /* 0x000fe20008000818 */
[----:B------:R-:W-:Y:S02]  /*1e00*/  ULDC.64 UR10, c[0x0][0x9d8] ;  /* 0x00027600000a7ab9 */ /* 0x000fe40000000a00 */
[----:B------:R-:W-:Y:S01]  /*1e10*/  ULOP3.LUT UR33, URZ, UR11, URZ, 0x33, !UPT ;  /* 0x0000000b3f217292 */ /* 0x000fe2000f8e333f */
[----:B------:R-:W-:Y:S02]  /*1e20*/  WARPGROUP.DEPBAR.LE gsb0, 0x0 ;  /* 0x00008000000079c5 */ /* 0x000fe40000010000 */
[----:B------:R-:W-:-:S06]  /*1e30*/  WARPGROUP.ARRIVE ;  /* 0x00000000000079c5 */ /* 0x000fcc0000000000 */
[----:B------:R-:W-:Y:S03]  /*1e40*/  HGMMA.64x128x16.F32 R24, gdesc[UR12], R24, gsb0 ;  /* 0x01e000000c1879f0 */ /* 0x000fe60008000818 */
[----:B------:R-:W-:Y:S02]  /*1e50*/  WARPGROUP.DEPBAR.LE gsb0, 0x0 ;  /* 0x00008000000079c5 */ /* 0x000fe40000010000 */
[----:B------:R-:W-:-:S07]  /*1e60*/  WARPGROUP.ARRIVE ;  /* 0x00000000000079c5 */ /* 0x000fce0000000000 */
        /* <DEDUP_REMOVED lines=8> */
[----:B------:R-:W-:Y:S01]  /*1ef0*/  FMUL.FTZ R5, R27, UR10 ;  /* 0x0000000a1b057c20 */ /* 0x000fe20008410000 */
[----:B------:R-:W-:Y:S02]  /*1f00*/  IMAD.MOV.U32 R27, RZ, RZ, -0x80 ;  /* 0xffffff80ff1b7424 */ /* 0x000fe400078e00ff */
[----:B------:R-:W-:Y:S01]  /*1f10*/  FMUL.FTZ R0, R24, UR10 ;  /* 0x0000000a18007c20 */ /* 0x000fe20008410000 */
[----:B------:R-:W-:Y:S01]  /*1f20*/  FMUL.FTZ R92, R33, UR10 ;  /* 0x0000000a215c7c20 */ /* 0x000fe20008410000 */
[----:B------:R-:W-:Y:S01]  /*1f30*/  FMUL.FTZ R24, R82, UR10 ;  /* 0x0000000a52187c20 */ /* 0x000fe20008410000 */
[----:B------:R-:W-:Y:S01]  /*1f40*/  FMUL.FTZ R33, R55, UR10 ;  /* 0x0000000a37217c20 */ /* 0x000fe20008410000 */
[----:B------:R-:W-:-:S02]  /*1f50*/  IMAD R82, R88, R27, 0x80 ;  /* 0x0000008058527424 */ /* 0x000fc400078e021b */
        /* <DEDUP_REMOVED lines=27> */
[----:B---3--:R-:W-:-:S02]  /*2110*/  IMAD R60, R9, UR47, R82 ;  /* 0x0000002f093c7c24 */ /* 0x008fc4000f8e0252 */
        /* <DEDUP_REMOVED lines=30> */
[----:B-1----:R-:W-:Y:S01]  /*2300*/  IADD3 R62, R60, 0x1, -R10 ;  /* 0x000000013c3e7810 */ /* 0x002fe20007ffe80a */
[----:B------:R-:W1:Y:S01]  /*2310*/  MUFU.TANH R0, R0 ;  /* 0x0000000000007308 */ /* 0x000e620000002400 */
[----:B------:R2:W-:Y:S01]  /*2320*/  @!P1 SYNCS.ARRIVE.TRANS64.RED.A1T0 RZ, [R3+URZ], RZ ;  /* 0x000000ff03ff99a7 */ /* 0x0005e2000810043f */
[----:B------:R-:W-:Y:S01]  /*2330*/  FMUL.FTZ R72, R72, UR10 ;  /* 0x0000000a48487c20 */ /* 0x000fe20008410000 */
[----:B------:R-:W-:Y:S01]  /*2340*/  FMUL.FTZ R73, R73, UR10 ;  /* 0x0000000a49497c20 */ /* 0x000fe20008410000 */
[C---:B------:R-:W-:Y:S01]  /*2350*/  IMAD R62, R19.reuse, -0x2, R62 ;  /* 0xfffffffe133e7824 */ /* 0x040fe200078e023e */
[----:B------:R-:W-:Y:S01]  /*2360*/  LEA R78, R88, 0xffffff80, 0x7 ;  /* 0xffffff80584e7811 */ /* 0x000fe200078e38ff */
[----:B------:R-:W-:-:S02]  /*2370*/  IMAD R79, R19, -0x2, R60 ;  /* 0xfffffffe134f7824 */ /* 0x000fc400078e023c */
[----:B------:R-:W3:Y:S01]  /*2380*/  MUFU.TANH R89, R89 ;  /* 0x0000005900597308 */ /* 0x000ee20000002400 */
[----:B--2---:R-:W-:Y:S02]  /*2390*/  VIADD R3, R137, UR42 ;  /* 0x0000002a89037c36 */ /* 0x004fe40008000000 */
[C---:B------:R-:W-:Y:S02]  /*23a0*/  VIADD R86, R62.reuse, UR6 ;  /* 0x000000063e567c36 */ /* 0x040fe40008000000 */
[----:B------:R-:W-:-:S03]  /*23b0*/  VIADD R83, R62, UR33 ;  /* 0x000000213e537c36 */ /* 0x000fc60008000000 */
[----:B------:R-:W2:Y:S08]  /*23c0*/  MUFU.TANH R4, R4 ;  /* 0x0000000400047308 */ /* 0x000eb00000002400 */
[----:B------:R-:W4:Y:S08]  /*23d0*/  MUFU.TANH R5, R5 ;  /* 0x0000000500057308 */ /* 0x000f300000002400 */
[----:B------:R-:W1:Y:S08]  /*23e0*/  MUFU.TANH R90, R90 ;  /* 0x0000005a005a7308 */ /* 0x000e700000002400 */
        /* <DEDUP_REMOVED lines=57> */
[----:B------:R5:W1:Y:S08]  /*2780*/  MUFU.TANH R96, R72 ;  /* 0x0000004800607308 */ /* 0x000a700000002400 */
[----:B------:R3:W1:Y:S01]  /*2790*/  MUFU.TANH R97, R73 ;  /* 0x0000004900617308 */ /* 0x0006620000002400 */
[----:B-----5:R-:W-:Y:S01]  /*27a0*/  VIADDMNMX R72, R3, R86, R79, PT ;  /* 0x0000005603487246 */ /* 0x020fe2000380014f */
[----:B---3--:R-:W-:Y:S01]  /*27b0*/  IMAD.IADD R73, R83, 0x1, R3 ;  /* 0x0000000153497824 */ /* 0x008fe200078e0203 */
[----:B--2-4-:R-:W-:Y:S06]  /*27c0*/  @P2 BRA `(.L_x_669) ;  /* 0x00000000005c2947 */ /* 0x014fec0003800000 */
[----:B------:R-:W-:Y:S01]  /*27d0*/  IMAD R61, R9, UR47, R3 ;  /* 0x0000002f093d7c24 */ /* 0x000fe2000f8e0203 */
[----:B------:R-:W-:Y:S03]  /*27e0*/  BSSY B0, `(.L_x_670) ;  /* 0x0000011000007945 */ /* 0x000fe60003800000 */
[----:B------:R-:W-:-:S05]  /*27f0*/  IMAD.IADD R61, R61, 0x1, -R10 ;  /* 0x000000013d3d7824 */ /* 0x000fca00078e0a0a */
[----:B------:R-:W-:-:S13]  /*2800*/  ISETP.GT.AND P2, PT, R61, -0x1, PT ;  /* 0xffffffff3d00780c */ /* 0x000fda0003f44270 */
[----:B------:R-:W-:Y:S05]  /*2810*/  @P2 BRA `(.L_x_671) ;  /* 0x0000000000202947 */ /* 0x000fea0003800000 */
[----:B------:R-:W-:Y:S01]  /*2820*/  UISETP.NE.AND UP1, UPT, UR7, 0x1, UPT ;  /* 0x000000010700788c */ /* 0x000fe2000bf25270 */
[----:B------:R-:W-:-:S05]  /*2830*/  LOP3.LUT R61, RZ, R61, RZ, 0x33, !PT ;  /* 0x0000003dff3d7212 */ /* 0x000fca00078e33ff */
[----:B------:R-:W-:-:S05]  /*2840*/  PLOP3.LUT P2, PT, PT, PT, UP1, 0x80, 0x0 ;  /* 0x000000000000781c */ /* 0x000fca0003f4f018 */
[----:B------:R-:W-:-:S08]  /*2850*/  @UP1 ULDC.64 UR10, c[0x0][0x9e8] ;  /* 0x00027a00000a1ab9 */ /* 0x000fd00000000a00 */
[----:B------:R-:W-:-:S05]  /*2860*/  @P2 IMAD.HI.U32 R60, R61, UR10, RZ ;  /* 0x0000000a3d3c2c27 */ /* 0x000fca000f8e00ff */
[----:B------:R-:W-:-:S04]  /*2870*/  @P2 SHF.R.U32.HI R61, RZ, UR11, R60 ;  /* 0x0000000bff3d2c19 */ /* 0x000fc8000801163c */
[----:B------:R-:W-:Y:S01]  /*2880*/  LOP3.LUT R61, RZ, R61, RZ, 0x33, !PT ;  /* 0x0000003dff3d7212 */ /* 0x000fe200078e33ff */
[----:B------:R-:W-:Y:S06]  /*2890*/  BRA `(.L_x_672) ;  /* 0x0000000000147947 */ /* 0x000fec0003800000 */
.L_x_671:
[----:B------:R-:W-:-:S06]  /*28a0*/  UISETP.NE.AND UP1, UPT, UR7, 0x1, UPT ;  /* 0x000000010700788c */ /* 0x000fcc000bf25270 */
[----:B------:R-:W-:-:S05]  /*28b0*/  PLOP3.LUT P2, PT, PT, PT, UP1, 0x80, 0x0 ;  /* 0x000000000000781c */ /* 0x000fca0003f4f018 */
[----:B------:R-:W-:-:S08]  /*28c0*/  @UP1 ULDC.64 UR10, c[0x0][0x9e8] ;  /* 0x00027a00000a1ab9 */ /* 0x000fd00000000a00 */
[----:B------:R-:W-:-:S05]  /*28d0*/  @P2 IMAD.HI.U32 R60, R61, UR10, RZ ;  /* 0x0000000a3d3c2c27 */ /* 0x000fca000f8e00ff */
[----:B------:R-:W-:-:S07]  /*28e0*/  @P2 SHF.R.U32.HI R61, RZ, UR11, R60 ;  /* 0x0000000bff3d2c19 */ /* 0x000fce000801163c */
.L_x_672:
[----:B------:R-:W-:Y:S05]  /*28f0*/  BSYNC B0 ;  /* 0x0000000000007941 */ /* 0x000fea0003800000 */
.L_x_670:
[----:B------:R-:W-:-:S04]  /*2900*/  IMAD R60, R61, UR7, -R78 ;  /* 0x000000073d3c7c24 */ /* 0x000fc8000f8e0a4e */
[----:B------:R-:W-:-:S05]  /*2910*/  IMAD R60, R19, -0x2, R60 ;  /* 0xfffffffe133c7824 */ /* 0x000fca00078e023c */
[----:B------:R-:W-:Y:S02]  /*2920*/  VIMNMX R73, R73, R60, !PT ;  /* 0x0000003c49497248 */ /* 0x000fe40007fe0100 */
[----:B------:R-:W-:-:S07]  /*2930*/  VIADDMNMX R72, R60, UR7, R72, PT ;  /* 0x000000073c487c46 */ /* 0x000fce000b800148 */
.L_x_669:
[C---:B------:R-:W-:Y:S02]  /*2940*/  ISETP.GE.AND P4, PT, R82.reuse, 0x9, PT ;  /* 0x000000095200780c */ /* 0x040fe40003f86270 */
[C---:B------:R-:W-:Y:S02]  /*2950*/  ISETP.GE.AND P2, PT, R82.reuse, 0x2, PT ;  /* 0x000000025200780c */ /* 0x040fe40003f46270 */
[----:B------:R-:W-:Y:S02]  /*2960*/  ISETP.GE.AND P5, PT, R82, 0xa, PT ;  /* 0x0000000a5200780c */ /* 0x000fe40003fa6270 */
[----:B------:R-:W-:Y:S02]  /*2970*/  LOP3.LUT R138, R138, 0xfffffffd, RZ, 0xc0, !PT ;  /* 0xfffffffd8a8a7812 */ /* 0x000fe400078ec0ff */
[----:B------:R-:W-:-:S04]  /*2980*/  ISETP.GT.AND P3, PT, R73, 0x1, !P2 ;  /* 0x000000014900780c */ /* 0x000fc80005764270 */
[----:B------:R-:W-:Y:S02]  /*2990*/  ISETP.LT.OR P3, PT, R72, 0x2, P3 ;  /* 0x000000024800780c */ /* 0x000fe40001f61670 */
[----:B------:R-:W-:Y:S02]  /*29a0*/  @P4 LOP3.LUT R138, R138, 0x2, RZ, 0xfc, !PT ;  /* 0x000000028a8a4812 */ /* 0x000fe400078efcff */
[----:B------:R-:W-:Y:S02]  /*29b0*/  FSEL R89, R89, -INF , !P3 ;  /* 0xff80000059597808 */ /* 0x000fe40005800000 */
[----:B------:R-:W-:Y:S02]  /*29c0*/  LOP3.LUT R138, R138, 0xfffffffb, RZ, 0xc0, !PT ;  /* 0xfffffffb8a8a7812 */ /* 0x000fe400078ec0ff */
[----:B------:R-:W-:Y:S02]  /*29d0*/  ISETP.GT.AND P4, PT, R73, 0x8, !P4 ;  /* 0x000000084900780c */ /* 0x000fe40006784270 */
[----:B------:R-:W-:-:S02]  /*29e0*/  @P5 LOP3.LUT R138, R138, 0x4, RZ, 0xfc, !PT ;  /* 0x000000048a8a5812 */ /* 0x000fc400078efcff */
[----:B------:R-:W-:Y:S02]  /*29f0*/  ISETP.GT.AND P3, PT, R73, 0x9, !P5 ;  /* 0x000000094900780c */ /* 0x000fe40006f64270 */
[----:B------:R-:W-:Y:S02]  /*2a00*/  ISETP.GE.AND P5, PT, R82, 0x11, PT ;  /* 0x000000115200780c */ /* 0x000fe40003fa6270 */
[C---:B------:R-:W-:Y:S02]  /*2a10*/  ISETP.LT.OR P4, PT, R72.reuse, 0x9, P4 ;  /* 0x000000094800780c */ /* 0x040fe40002781670 */
[----:B------:R-:W-:Y:S02]  /*2a20*/  ISETP.LT.OR P3, PT, R72, 0xa, P3 ;  /* 0x0000000a4800780c */ /* 0x000fe40001f61670 */
[----:B-1----:R-:W-:Y:S02]  /*2a30*/  FSEL R90, R90, -INF , !P4 ;  /* 0xff8000005a5a7808 */ /* 0x002fe40006000000 */
[----:B------:R-:W-:-:S02]  /*2a40*/  ISETP.GE.AND P4, PT, R82, 0x12, PT ;  /* 0x000000125200780c */ /* 0x000fc40003f86270 */
[----:B------:R-:W-:Y:S02]  /*2a50*/  LOP3.LUT R138, R138, 0xfffffff7, RZ, 0xc0, !PT ;  /* 0xfffffff78a8a7812 */ /* 0x000fe400078ec0ff */
[----:B------:R-:W-:Y:S02]  /*2a60*/  FSEL R91, R91, -INF , !P3 ;  /* 0xff8000005b5b7808 */ /* 0x000fe40005800000 */
[----:B------:R-:W-:Y:S02]  /*2a70*/  ISETP.GT.AND P3, PT, R73, 0x10, !P5 ;  /* 0x000000104900780c */ /* 0x000fe40006f64270 */
[----:B------:R-:W-:Y:S02]  /*2a80*/  @P5 LOP3.LUT R138, R138, 0x8, RZ, 0xfc, !PT ;  /* 0x000000088a8a5812 */ /* 0x000fe400078efcff */
[----:B------:R-:W-:Y:S02]  /*2a90*/  ISETP.LT.OR P3, PT, R72, 0x11, P3 ;  /* 0x000000114800780c */ /* 0x000fe40001f61670 */
[----:B------:R-:W-:-:S02]  /*2aa0*/  LOP3.LUT R138, R138, 0xfdffffff, RZ, 0xc0, !PT ;  /* 0xfdffffff8a8a7812 */ /* 0x000fc400078ec0ff */
[----:B------:R-:W-:Y:S02]  /*2ab0*/  FSEL R74, R32, -INF , !P3 ;  /* 0xff800000204a7808 */ /* 0x000fe40005800000 */
[----:B------:R-:W-:Y:S02]  /*2ac0*/  @P4 LOP3.LUT R138, R138, 0x2000000, RZ, 0xfc, !PT ;  /* 0x020000008a8a4812 */ /* 0x000fe400078efcff */
[----:B------:R-:W-:Y:S02]  /*2ad0*/  ISETP.GT.AND P3, PT, R73, 0x11, !P4 ;  /* 0x000000114900780c */ /* 0x000fe40006764270 */
[----:B------:R-:W-:Y:S02]  /*2ae0*/  ISETP.GE.AND P4, PT, R82, 0x19, PT ;  /* 0x000000195200780c */ /* 0x000fe40003f86270 */
[----:B------:R-:W-:Y:S02]  /*2af0*/  ISETP.LT.OR P3, PT, R72, 0x12, P3 ;  /* 0x000000124800780c */ /* 0x000fe40001f61670 */
[----:B------:R-:W-:-:S02]  /*2b00*/  LOP3.LUT R138, R138, 0xfeffffff, RZ, 0xc0, !PT ;  /* 0xfeffffff8a8a7812 */ /* 0x000fc400078ec0ff */
[----:B------:R-:W-:Y:S02]  /*2b10*/  FSEL R92, R92, -INF , !P3 ;  /* 0xff8000005c5c7808 */ /* 0x000fe40005800000 */
[----:B------:R-:W-:-:S04]  /*2b20*/  ISETP.GT.AND P3, PT, R73, 0x18, !P4 ;  /* 0x000000184900780c */ /* 0x000fc80006764270 */
[----:B------:R-:W-:Y:S02]  /*2b30*/  ISETP.LT.OR P3, PT, R72, 0x19, P3 ;  /* 0x000000194800780c */ /* 0x000fe40001f61670 */
[----:B------:R-:W-:Y:S02]  /*2b40*/  @P4 LOP3.LUT R138, R138, 0x1000000, RZ, 0xfc, !PT ;  /* 0x010000008a8a4812 */ /* 0x000fe400078efcff */
[----:B------:R-:W-:Y:S02]  /*2b50*/  ISETP.GE.AND P4, PT, R82, 0x1a, PT ;  /* 0x0000001a5200780c */ /* 0x000fe40003f86270 */
[----:B------:R-:W-:Y:S02]  /*2b60*/  LOP3.LUT R138, R138, 0xff7fffff, RZ, 0xc0, !PT ;  /* 0xff7fffff8a8a7812 */ /* 0x000fe400078ec0ff */
[----:B------:R-:W-:Y:S02]  /*2b70*/  FSEL R71, R35, -INF , !P3 ;  /* 0xff80000023477808 */ /* 0x000fe40005800000 */
[----:B------:R-:W-:-:S04]  /*2b80*/  ISETP.GT.AND P3, PT, R73, 0x19, !P4 ;  /* 0x000000194900780c */ /* 0x000fc80006764270 */
[----:B------:R-:W-:-:S03]  /*2b90*/  ISETP.LT.OR P3, PT, R72, 0x1a, P3 ;  /* 0x0000001a4800780c */ /* 0x000fc60001f61670 */
        /* <DEDUP_REMOVED lines=110> */
[----:B------:R-:W-:Y:S02]  /*3280*/  FSEL R45, R97, -INF , !P3 ;  /* 0xff800000612d7808 */ /* 0x000fe40005800000 */
[----:B------:R-:W-:Y:S02]  /*3290*/  LOP3.LUT R138, R138, 0xffffffef, RZ, 0xc0, !PT ;  /* 0xffffffef8a8a7812 */ /* 0x000fe400078ec0ff */
[----:B------:R-:W-:-:S04]  /*32a0*/  ISETP.GT.AND P3, PT, R73, 0x68, !P4 ;  /* 0x000000684900780c */ /* 0x000fc80006764270 */
[----:B------:R-:W-:-:S03]  /*32b0*/  ISETP.LT.OR P3, PT, R72, 0x69, P3 ;  /* 0x000000694800780c */ /* 0x000fc60001f61670 */
[----:B------:R-:W-:Y:S02]  /*32c0*/  @P4 LOP3.LUT R138, R138, 0x10, RZ, 0xfc, !PT ;  /* 0x000000108a8a4812 */ /* 0x000fe400078efcff */
[----:B------:R-:W-:Y:S02]  /*32d0*/  ISETP.GE.AND P4, PT, R82, 0x6a, PT ;  /* 0x0000006a5200780c */ /* 0x000fe40003f86270 */
[----:B------:R-:W-:Y:S02]  /*32e0*/  FSEL R43, R76, -INF , !P3 ;  /* 0xff8000004c2b7808 */ /* 0x000fe40005800000 */
[----:B------:R-:W-:Y:S02]  /*32f0*/  ISETP.GT.AND P3, PT, R73, 0x69, !P4 ;  /* 0x000000694900780c */ /* 0x000fe40006764270 */
[----:B------:R-:W-:Y:S02]  /*3300*/  LOP3.LUT R138, R138, 0xfbffffff, RZ, 0xc0, !PT ;  /* 0xfbffffff8a8a7812 */ /* 0x000fe400078ec0ff */
[----:B------:R-:W-:-:S04]  /*3310*/  ISETP.LT.OR P3, PT, R72, 0x6a, P3 ;  /* 0x0000006a4800780c */ /* 0x000fc80001f61670 */
[----:B------:R-:W-:Y:S02]  /*3320*/  FSEL R41, R77, -INF , !P3 ;  /* 0xff8000004d297808 */ /* 0x000fe40005800000 */
[----:B------:R-:W-:Y:S02]  /*3330*/  ISETP.GE.AND P3, PT, R82, 0x71, PT ;  /* 0x000000715200780c */ /* 0x000fe40003f66270 */
[----:B------:R-:W-:Y:S02]  /*3340*/  @P4 LOP3.LUT R138, R138, 0x4000000, RZ, 0xfc, !PT ;  /* 0x040000008a8a4812 */ /* 0x000fe400078efcff */
[----:B------:R-:W-:Y:S02]  /*3350*/  ISETP.GT.AND P4, PT, R73, 0x70, !P3 ;  /* 0x000000704900780c */ /* 0x000fe40005f84270 */
[----:B------:R-:W-:Y:S02]  /*3360*/  LOP3.LUT R138, R138, 0xfffffffe, RZ, 0xc0, !PT ;  /* 0xfffffffe8a8a7812 */ /* 0x000fe400078ec0ff */
[----:B------:R-:W-:-:S04]  /*3370*/  ISETP.LT.OR P4, PT, R72, 0x71, P4 ;  /* 0x000000714800780c */ /* 0x000fc80002781670 */
[----:B------:R-:W-:Y:S02]  /*3380*/  FSEL R39, R80, -INF , !P4 ;  /* 0xff80000050277808 */ /* 0x000fe40006000000 */
[----:B------:R-:W-:-:S04]  /*3390*/  ISETP.GE.AND P4, PT, R82, 0x72, PT ;  /* 0x000000725200780c */ /* 0x000fc80003f86270 */
[----:B------:R-:W-:-:S04]  /*33a0*/  ISETP.GT.AND P5, PT, R73, 0x71, !P4 ;  /* 0x000000714900780c */ /* 0x000fc800067a4270 */
[----:B------:R-:W-:-:S04]  /*33b0*/  ISETP.LT.OR P5, PT, R72, 0x72, P5 ;  /* 0x000000724800780c */ /* 0x000fc80002fa1670 */
[----:B------:R-:W-:Y:S02]  /*33c0*/  FSEL R37, R81, -INF , !P5 ;  /* 0xff80000051257808 */ /* 0x000fe40006800000 */
[----:B------:R-:W-:-:S04]  /*33d0*/  ISETP.GE.AND P5, PT, R82, 0x79, PT ;  /* 0x000000795200780c */ /* 0x000fc80003fa6270 */
[----:B------:R-:W-:-:S04]  /*33e0*/  ISETP.GT.AND P6, PT, R73, 0x78, !P5 ;  /* 0x000000784900780c */ /* 0x000fc80006fc4270 */
[----:B------:R-:W-:-:S04]  /*33f0*/  ISETP.LT.OR P6, PT, R72, 0x79, P6 ;  /* 0x000000794800780c */ /* 0x000fc800037c1670 */
[----:B------:R-:W-:Y:S02]  /*3400*/  FSEL R32, R84, -INF , !P6 ;  /* 0xff80000054207808 */ /* 0x000fe40007000000 */
[----:B------:R-:W-:-:S13]  /*3410*/  ISETP.GE.AND P6, PT, R82, 0x1, PT ;  /* 0x000000015200780c */ /* 0x000fda0003fc6270 */
[----:B------:R-:W-:Y:S02]  /*3420*/  @P6 LOP3.LUT R138, R138, 0x1, RZ, 0xfc, !PT ;  /* 0x000000018a8a6812 */ /* 0x000fe400078efcff */
[----:B------:R-:W-:Y:S02]  /*3430*/  ISETP.GT.AND P6, PT, R73, RZ, !P6 ;  /* 0x000000ff4900720c */ /* 0x000fe400077c4270 */
[----:B------:R-:W-:Y:S02]  /*3440*/  LOP3.LUT R138, R138, 0xf7ffffff, RZ, 0xc0, !PT ;  /* 0xf7ffffff8a8a7812 */ /* 0x000fe400078ec0ff */
[----:B------:R-:W-:-:S04]  /*3450*/  ISETP.LT.OR P6, PT, R72, 0x1, P6 ;  /* 0x000000014800780c */ /* 0x000fc800037c1670 */
[----:B------:R-:W-:Y:S01]  /*3460*/  FSEL R75, R0, -INF , !P6 ;  /* 0xff800000004b7808 */ /* 0x000fe20007000000 */
[----:B------:R-:W-:Y:S01]  /*3470*/  VIADD R0, R3, 0x8 ;  /* 0x0000000803007836 */ /* 0x000fe20000000000 */
[----:B------:R-:W-:-:S13]  /*3480*/  ISETP.GE.AND P6, PT, R82, 0x7a, PT ;  /* 0x0000007a5200780c */ /* 0x000fda0003fc6270 */
[----:B------:R-:W-:Y:S02]  /*3490*/  @P6 LOP3.LUT R138, R138, 0x8000000, RZ, 0xfc, !PT ;  /* 0x080000008a8a6812 */ /* 0x000fe400078efcff */
[----:B------:R-:W-:Y:S01]  /*34a0*/  ISETP.GT.AND P6, PT, R73, 0x79, !P6 ;  /* 0x000000794900780c */ /* 0x000fe200077c4270 */
[----:B------:R-:W-:-:S03]  /*34b0*/  IMAD.IADD R73, R83, 0x1, R0 ;  /* 0x0000000153497824 */ /* 0x000fc600078e0200 */
[----:B------:R-:W-:Y:S02]  /*34c0*/  ISETP.LT.OR P6, PT, R72, 0x7a, P6 ;  /* 0x0000007a4800780c */ /* 0x000fe400037c1670 */
[----:B------:R-:W-:Y:S02]  /*34d0*/  VIADDMNMX R72, R0, R86, R79, PT ;  /* 0x0000005600487246 */ /* 0x000fe4000380014f */
[----:B------:R-:W-:Y:S02]  /*34e0*/  FSEL R35, R85, -INF , !P6 ;  /* 0xff80000055237808 */ /* 0x000fe40007000000 */
[----:B------:R-:W-:-:S13]  /*34f0*/  PLOP3.LUT P6, PT, PT, PT, UP0, 0x40, 0x0 ;  /* 0x000000000000781c */ /* 0x000fda0003fce808 */
[----:B------:R-:W-:Y:S05]  /*3500*/  @P6 BRA `(.L_x_673) ;  /* 0x0000000000646947 */ /* 0x000fea0003800000 */
        /* <DEDUP_REMOVED lines=9> */
[----:B------:R-:W-:Y:S01]  /*35a0*/  @P6 IMAD.HI.U32 R58, R59, UR10, RZ ;  /* 0x0000000a3b3a6c27 */ /* 0x000fe2000f8e00ff */
[----:B------:R-:W-:-:S13]  /*35b0*/  PLOP3.LUT P6, PT, PT, PT, UP1, 0x80, 0x0 ;  /* 0x000000000000781c */ /* 0x000fda0003fcf018 */
[----:B------:R-:W-:-:S04]  /*35c0*/  @P6 SHF.R.U32.HI R59, RZ, UR11, R58 ;  /* 0x0000000bff3b6c19 */ /* 0x000fc8000801163a */
[----:B------:R-:W-:Y:S01]  /*35d0*/  LOP3.LUT R59, RZ, R59, RZ, 0x33, !PT ;  /* 0x0000003bff3b7212 */ /* 0x000fe200078e33ff */
[----:B------:R-:W-:Y:S06]  /*35e0*/  BRA `(.L_x_676) ;  /* 0x0000000000187947 */ /* 0x000fec0003800000 */
.L_x_675:
[----:B------:R-:W-:-:S06]  /*35f0*/  UISETP.NE.AND UP1, UPT, UR7, 0x1, UPT ;  /* 0x000000010700788c */ /* 0x000fcc000bf25270 */
[----:B------:R-:W-:-:S05]  /*3600*/  PLOP3.LUT P6, PT, PT, PT, UP1, 0x80, 0x0 ;  /* 0x000000000000781c */ /* 0x000fca0003fcf018 */
[----:B------:R-:W-:-:S08]  /*3610*/  @UP1 ULDC.64 UR10, c[0x0][0x9e8] ;  /* 0x00027a00000a1ab9 */ /* 0x000fd00000000a00 */
[----:B------:R-:W-:Y:S01]  /*3620*/  @P6 IMAD.HI.U32 R58, R59, UR10, RZ ;  /* 0x0000000a3b3a6c27 */ /* 0x000fe2000f8e00ff */
[----:B------:R-:W-:-:S13]  /*3630*/  PLOP3.LUT P6, PT, PT, PT, UP1, 0x80, 0x0 ;  /* 0x000000000000781c */ /* 0x000fda0003fcf018 */
[----:B------:R-:W-:-:S07]  /*3640*/  @P6 SHF.R.U32.HI R59, RZ, UR11, R58 ;  /* 0x0000000bff3b6c19 */ /* 0x000fce000801163a */
.L_x_676:
[----:B------:R-:W-:Y:S05]  /*3650*/  BSYNC B0 ;  /* 0x0000000000007941 */ /* 0x000fea0003800000 */
.L_x_674:
[----:B------:R-:W-:-:S04]  /*3660*/  IMAD R58, R59, UR7, -R78 ;  /* 0x000000073b3a7c24 */ /* 0x000fc8000f8e0a4e */
[----:B------:R-:W-:-:S05]  /*3670*/  IMAD R58, R19, -0x2, R58 ;  /* 0xfffffffe133a7824 */ /* 0x000fca00078e023a */
[----:B------:R-:W-:Y:S02]  /*3680*/  VIMNMX R73, R73, R58, !PT ;  /* 0x0000003a49497248 */ /* 0x000fe40007fe0100 */
[----:B------:R-:W-:-:S07]  /*3690*/  VIADDMNMX R72, R58, UR7, R72, PT ;  /* 0x000000073a487c46 */ /* 0x000fce000b800148 */
.L_x_673:
[C---:B------:R-:W-:Y:S01]  /*36a0*/  ISETP.GT.AND P2, PT, R73.reuse, 0x1, !P2 ;  /* 0x000000014900780c */ /* 0x040fe20005744270 */
[----:B------:R-:W-:Y:S01]  /*36b0*/  ULDC UR34, c[0x0][0x988] ;  /* 0x0002620000227ab9 */ /* 0x000fe20000000800 */
[----:B------:R-:W-:Y:S02]  /*36c0*/  LOP3.LUT P6, RZ, R138, 0x8, RZ, 0xc0, !PT ;  /* 0x000000088aff7812 */ /* 0x000fe400078cc0ff */
[----:B------:R-:W-:Y:S02]  /*36d0*/  ISETP.LT.OR P2, PT, R72, 0x2, P2 ;  /* 0x000000024800780c */ /* 0x000fe40001741670 */
[----:B------:R-:W-:Y:S02]  /*36e0*/  ISETP.GT.AND P3, PT, R73, 0x70, !P3 ;  /* 0x000000704900780c */ /* 0x000fe40005f64270 */
[----:B------:R-:W-:Y:S02]  /*36f0*/  FSEL R5, R5, -INF , !P2 ;  /* 0xff80000005057808 */ /* 0x000fe40005000000 */
[----:B------:R-:W-:-:S02]  /*3700*/  LOP3.LUT P2, RZ, R138, 0x2, RZ, 0xc0, !PT ;  /* 0x000000028aff7812 */ /* 0x000fc4000784c0ff */
[C---:B------:R-:W-:Y:S02]  /*3710*/  ISETP.GT.AND P4, PT, R73.reuse, 0x71, !P4 ;  /* 0x000000714900780c */ /* 0x040fe40006784270 */
[C---:B------:R-:W-:Y:S02]  /*3720*/  ISETP.GT.AND P2, PT, R73.reuse, 0x8, !P2 ;  /* 0x000000084900780c */ /* 0x040fe40005744270 */
[----:B------:R-:W-:Y:S02]  /*3730*/  ISETP.GT.AND P5, PT, R73, 0x78, !P5 ;  /* 0x000000784900780c */ /* 0x000fe40006fa4270 */
[C---:B------:R-:W-:Y:S02]  /*3740*/  ISETP.LT.OR P2, PT, R72.reuse, 0x9, P2 ;  /* 0x000000094800780c */ /* 0x040fe40001741670 */
[----:B------:R-:W-:Y:S02]  /*3750*/  ISETP.LT.OR P3, PT, R72, 0x71, P3 ;  /* 0x000000714800780c */ /* 0x000fe40001f61670 */
[----:B------:R-:W-:-:S02]  /*3760*/  FSEL R7, R7, -INF , !P2 ;  /* 0xff80000007077808 */ /* 0x000fc40005000000 */
[----:B------:R-:W-:Y:S02]  /*3770*/  LOP3.LUT P2, RZ, R138, 0x4, RZ, 0xc0, !PT ;  /* 0x000000048aff7812 */ /* 0x000fe4000784c0ff */
[----:B------:R-:W-:Y:S02]  /*3780*/  ISETP.LT.OR P4, PT, R72, 0x72, P4 ;  /* 0x000000724800780c */ /* 0x000fe40002781670 */
[----:B------:R-:W-:Y:S02]  /*3790*/  ISETP.GT.AND P2, PT, R73, 0x9, !P2 ;  /* 0x000000094900780c */ /* 0x000fe40005744270 */
[----:B------:R-:W-:Y:S02]  /*37a0*/  FSEL R24, R24, -INF , !P3 ;  /* 0xff80000018187808 */ /* 0x000fe40005800000 */
[C---:B------:R-:W-:Y:S02]  /*37b0*/  ISETP.LT.OR P2, PT, R72.reuse, 0xa, P2 ;  /* 0x0000000a4800780c */ /* 0x040fe40001741670 */
[----:B------:R-:W-:-:S02]  /*37c0*/  ISETP.LT.OR P5, PT, R72, 0x79, P5 ;  /* 0x000000794800780c */ /* 0x000fc40002fa1670 */
[----:B------:R-:W-:Y:S02]  /*37d0*/  FSEL R6, R6, -INF , !P2 ;  /* 0xff80000006067808 */ /* 0x000fe40005000000 */
[----:B------:R-:W-:Y:S02]  /*37e0*/  ISETP.GT.AND P2, PT, R73, 0x10, !P6 ;  /* 0x000000104900780c */ /* 0x000fe40007744270 */
[----:B------:R-:W-:Y:S02]  /*37f0*/  LOP3.LUT P6, RZ, R138, 0x8000, RZ, 0xc0, !PT ;  /* 0x000080008aff7812 */ /* 0x000fe400078cc0ff */
[----:B------:R-:W-:Y:S02]  /*3800*/  ISETP.LT.OR P2, PT, R72, 0x11, P2 ;  /* 0x000000114800780c */ /* 0x000fe40001741670 */
[----:B------:R-:W-:Y:S02]  /*3810*/  FSEL R81, R15, -INF , !P4 ;  /* 0xff8000000f517808 */ /* 0x000fe40006000000 */
[----:B------:R-:W-:-:S02]  /*3820*/  FSEL R58, R11, -INF , !P2 ;  /* 0xff8000000b3a7808 */ /* 0x000fc40005000000 */
[----:B------:R-:W-:Y:S02]  /*3830*/  LOP3.LUT P2, RZ, R138, 0x2000000, RZ, 0xc0, !PT ;  /* 0x020000008aff7812 */ /* 0x000fe4000784c0ff */
[----:B------:R-:W-:Y:S02]  /*3840*/  FMNMX.FTZ R11, R75, R89, !PT ;  /* 0x000000594b0b7209 */ /* 0x000fe40007810000 */
[----:B------:R-:W-:Y:S02]  /*3850*/  ISETP.GT.AND P2, PT, R73, 0x11, !P2 ;  /* 0x000000114900780c */ /* 0x000fe40005744270 */
[----:B------:R-:W-:Y:S02]  /*3860*/  FSEL R28, R28, -INF , !P5 ;  /* 0xff8000001c1c7808 */ /* 0x000fe40006800000 */
[----:B------:R-:W-:-:S04]  /*3870*/  ISETP.LT.OR P2, PT, R72, 0x12, P2 ;  /* 0x000000124800780c */ /* 0x000fc80001741670 */
[----:B------:R-:W-:Y:S02]  /*3880*/  FSEL R59, R8, -INF , !P2 ;  /* 0xff800000083b7808 */ /* 0x000fe40005000000 */
[----:B------:R-:W-:Y:S02]  /*3890*/  LOP3.LUT P2, RZ, R138, 0x1000000, RZ, 0xc0, !PT ;  /* 0x010000008aff7812 */ /* 0x000fe4000784c0ff */
[----:B------:R-:W-:Y:S02]  /*38a0*/  FMNMX.FTZ R8, R90, R11, !PT ;  /* 0x0000000b5a087209 */ /* 0x000fe40007810000 */
[----:B------:R-:W-:Y:S02]  /*38b0*/  ISETP.GT.AND P2, PT, R73, 0x18, !P2 ;  /* 0x000000184900780c */ /* 0x000fe40005744270 */
[----:B------:R-:W-:Y:S02]  /*38c0*/  FMNMX.FTZ R11, R91, R8, !PT ;  /* 0x000000085b0b7209 */ /* 0x000fe40007810000 */
[----:B------:R-:W-:-:S02]  /*38d0*/  ISETP.LT.OR P2, PT, R72, 0x19, P2 ;  /* 0x000000194800780c */ /* 0x000fc40001741670 */
[----:B------:R-:W-:Y:S02]  /*38e0*/  FMNMX.FTZ R11, R74, R11, !PT ;  /* 0x0000000b4a0b7209 */ /* 0x000fe40007810000 */
[----:B------:R-:W-:Y:S02]  /*38f0*/  FSEL R13, R13, -INF , !P2 ;  /* 0xff8000000d0d7808 */ /* 0x000fe40005000000 */
[----:B------:R-:W-:Y:S02]  /*3900*/  LOP3.LUT P2, RZ, R138, 0x800000, RZ, 0xc0, !PT ;  /* 0x008000008aff7812 */ /* 0x000fe4000784c0ff */
[----:B------:R-:W-:Y:S02]  /*3910*/  FMNMX.FTZ R8, R92, R11, !PT ;  /* 0x0000000b5c087209 */ /* 0x000fe40007810000 */
[----:B------:R-:W-:Y:S02]  /*3920*/  ISETP.GT.AND P2, PT, R73, 0x19, !P2 ;  /* 0x000000194900780c */ /* 0x000fe40005744270 */
[----:B------:R-:W-:-:S02]  /*3930*/  FMNMX.FTZ R11, R71, R8, !PT ;  /* 0x00000008470b7209 */ /* 0x000fc40007810000 */
[----:B------:R-:W-:Y:S02]  /*3940*/  ISETP.LT.OR P2, PT, R72, 0x1a, P2 ;  /* 0x0000001a4800780c */ /* 0x000fe40001741670 */
[----:B------:R-:W-:Y:S02]  /*3950*/  FMNMX.FTZ R11, R62, R11, !PT ;  /* 0x0000000b3e0b7209 */ /* 0x000fe40007810000 */
[----:B------:R-:W-:Y:S02]  /*3960*/  FSEL R12, R12, -INF , !P2 ;  /* 0xff8000000c0c7808 */ /* 0x000fe40005000000 */
[----:B------:R-:W-:Y:S02]  /*3970*/  LOP3.LUT P2, RZ, R138, 0x400000, RZ, 0xc0, !PT ;  /* 0x004000008aff7812 */ /* 0x000fe4000784c0ff */
[----:B------:R-:W-:Y:S02]  /*3980*/  FMNMX.FTZ R8, R70, R11, !PT ;  /* 0x0000000b46087209 */ /* 0x000fe40007810000 */
[----:B------:R-:W-:-:S02]  /*3990*/  ISETP.GT.AND P2, PT, R73, 0x20, !P2 ;  /* 0x000000204900780c */ /* 0x000fc40005744270 */
[----:B------:R-:W-:Y:S02]  /*39a0*/  FMNMX.FTZ R8, R67, R8, !PT ;  /* 0x0000000843087209 */ /* 0x000fe40007810000 */
[----:B------:R-:W-:Y:S02]  /*39b0*/  ISETP.LT.OR P2, PT, R72, 0x21, P2 ;  /* 0x000000214800780c */ /* 0x000fe40001741670 */
[----:B------:R-:W-:Y:S02]  /*39c0*/  FMNMX.FTZ R11, R69, R8, !PT ;  /* 0x00000008450b7209 */ /* 0x000fe40007810000 */
[----:B------:R-:W-:Y:S02]  /*39d0*/  FSEL R21, R21, -INF , !P2 ;  /* 0xff80000015157808 */ /* 0x000fe40005000000 */
[----:B------:R-:W-:Y:S02]  /*39e0*/  LOP3.LUT P2, RZ, R138, 0x200000, RZ, 0xc0, !PT ;  /* 0x002000008aff7812 */ /* 0x000fe4000784c0ff */
[----:B------:R-:W-:-:S02]  /*39f0*/  FMNMX.FTZ R11, R68, R11, !PT ;  /* 0x0000000b440b7209 */ /* 0x000fc40007810000 */
[----:B------:R-:W-:Y:S02]  /*3a00*/  ISETP.GT.AND P2, PT, R73, 0x21, !P2 ;  /* 0x000000214900780c */ /* 0x000fe40005744270 */
[----:B------:R-:W-:Y:S02]  /*3a10*/  FMNMX.FTZ R8, R66, R11, !PT ;  /* 0x0000000b42087209 */ /* 0x000fe40007810000 */
[----:B------:R-:W-:Y:S02]  /*3a20*/  ISETP.LT.OR P2, PT, R72, 0x22, P2 ;  /* 0x000000224800780c */ /* 0x000fe40001741670 */
[----:B------:R-:W-:Y:S02]  /*3a30*/  FMNMX.FTZ R8, R63, R8, !PT ;  /* 0x000000083f087209 */ /* 0x000fe40007810000 */
[----:B------:R-:W-:Y:S02]  /*3a40*/  FSEL R20, R20, -INF , !P2 ;  /* 0xff80000014147808 */ /* 0x000fe40005000000 */
[----:B------:R-:W-:-:S02]  /*3a50*/  LOP3.LUT P2, RZ, R138, 0x100000, RZ, 0xc0, !PT ;  /* 0x001000008aff7812 */ /* 0x000fc4000784c0ff */
[----:B------:R-:W-:Y:S02]  /*3a60*/  FMNMX.FTZ R11, R65, R8, !PT ;  /* 0x00000008410b7209 */ /* 0x000fe40007810000 */
[----:B------:R-:W-:Y:S02]  /*3a70*/  ISETP.GT.AND P2, PT, R73, 0x28, !P2 ;  /* 0x000000284900780c */ /* 0x000fe40005744270 */
[----:B------:R-:W-:Y:S02]  /*3a80*/  FMNMX.FTZ R8, R64, R11, !PT ;  /* 0x0000000b40087209 */ /* 0x000fe40007810000 */
[----:B------:R-:W-:Y:S02]  /*3a90*/  ISETP.LT.OR P2, PT, R72, 0x29, P2 ;  /* 0x000000294800780c */ /* 0x000fe40001741670 */
[----:B------:R-:W-:Y:S02]  /*3aa0*/  FMNMX.FTZ R11, R61, R8, !PT ;  /* 0x000000083d0b7209 */ /* 0x000fe40007810000 */
[----:B------:R-:W-:-:S02]  /*3ab0*/  FSEL R26, R26, -INF , !P2 ;  /* 0xff8000001a1a7808 */ /* 0x000fc40005000000 */
[----:B------:R-:W-:Y:S02]  /*3ac0*/  LOP3.LUT P2, RZ, R138, 0x80000, RZ, 0xc0, !PT ;  /* 0x000800008aff7812 */ /* 0x000fe4000784c0ff */
[----:B------:R-:W-:Y:S02]  /*3ad0*/  FMNMX.FTZ R8, R60, R11, !PT ;  /* 0x0000000b3c087209 */ /* 0x000fe40007810000 */
[----:B------:R-:W-:Y:S02]  /*3ae0*/  ISETP.GT.AND P2, PT, R73, 0x29, !P2 ;  /* 0x000000294900780c */ /* 0x000fe40005744270 */
[----:B------:R-:W-:Y:S02]  /*3af0*/  FMNMX.FTZ R8, R57, R8, !PT ;  /* 0x0000000839087209 */ /* 0x000fe40007810000 */
[----:B------:R-:W-:Y:S02]  /*3b00*/  ISETP.LT.OR P2, PT, R72, 0x2a, P2 ;  /* 0x0000002a4800780c */ /* 0x000fe40001741670 */
[----:B------:R-:W-:-:S02]  /*3b10*/  FMNMX.FTZ R8, R49, R8, !PT ;  /* 0x0000000831087209 */ /* 0x000fc40007810000 */
        /* <DEDUP_REMOVED lines=30> */
[----:B------:R-:W-:Y:S01]  /*3d00*/  LOP3.LUT P6, RZ, R138, 0x10, RZ, 0xc0, !PT ;  /* 0x000000108aff7812 */ /* 0x000fe200078cc0ff */
[----:B------:R-:W1:Y:S01]  /*3d10*/  SHFL.BFLY PT, R8, R11, 0x2, 0x1f ;  /* 0x0c401f000b087f89 */ /* 0x000e6200000e0000 */
[----:B------:R-:W-:-:S04]  /*3d20*/  ISETP.LT.OR P2, PT, R72, 0x41, P2 ;  /* 0x000000414800780c */ /* 0x000fc80001741670 */
[----:B------:R-:W-:Y:S02]  /*3d30*/  FSEL R34, R34, -INF , !P2 ;  /* 0xff80000022227808 */ /* 0x000fe40005000000 */
[----:B------:R-:W-:-:S04]  /*3d40*/  LOP3.LUT P2, RZ, R138, 0x2000, RZ, 0xc0, !PT ;  /* 0x000020008aff7812 */ /* 0x000fc8000784c0ff */
[----:B------:R-:W-:-:S04]  /*3d50*/  ISETP.GT.AND P2, PT, R73, 0x41, !P2 ;  /* 0x000000414900780c */ /* 0x000fc80005744270 */
[----:B------:R-:W-:-:S04]  /*3d60*/  ISETP.LT.OR P2, PT, R72, 0x42, P2 ;  /* 0x000000424800780c */ /* 0x000fc80001741670 */
[----:B------:R-:W-:Y:S02]  /*3d70*/  FSEL R36, R36, -INF , !P2 ;  /* 0xff80000024247808 */ /* 0x000fe40005000000 */
[----:B------:R-:W-:Y:S02]  /*3d80*/  LOP3.LUT P2, RZ, R138, 0x1000, RZ, 0xc0, !PT ;  /* 0x000010008aff7812 */ /* 0x000fe4000784c0ff */
[----:B-1----:R-:W-:Y:S02]  /*3d90*/  FMNMX.FTZ R76, R11, R8, !PT ;  /* 0x000000080b4c7209 */ /* 0x002fe40007810000 */
[----:B------:R-:W-:-:S03]  /*3da0*/  ISETP.GT.AND P2, PT, R73, 0x48, !P2 ;  /* 0x000000484900780c */ /* 0x000fc60005744270 */
        /* <DEDUP_REMOVED lines=10> */
[----:B------:R-:W-:Y:S01]  /*3e50*/  FMUL.FTZ R80, R8, UR34 ;  /* 0x0000002208507c20 */ /* 0x000fe20008410000 */
[----:B------:R-:W-:-:S04]  /*3e60*/  ISETP.LT.OR P2, PT, R72, 0x51, P2 ;  /* 0x000000514800780c */ /* 0x000fc80001741670 */
[----:B------:R-:W-:Y:S02]  /*3e70*/  FSEL R42, R42, -INF , !P2 ;  /* 0xff8000002a2a7808 */ /* 0x000fe40005000000 */
[----:B------:R-:W-:-:S04]  /*3e80*/  LOP3.LUT P2, RZ, R138, 0x200, RZ, 0xc0, !PT ;  /* 0x000002008aff7812 */ /* 0x000fc8000784c0ff */
[----:B------:R-:W-:-:S04]  /*3e90*/  ISETP.GT.AND P2, PT, R73, 0x51, !P2 ;  /* 0x000000514900780c */ /* 0x000fc80005744270 */
        /* <DEDUP_REMOVED lines=18> */
[----:B------:R-:W-:Y:S02]  /*3fc0*/  ISETP.GT.AND P2, PT, R73, 0x68, !P6 ;  /* 0x000000684900780c */ /* 0x000fe40007744270 */
[----:B------:R-:W-:Y:S02]  /*3fd0*/  LOP3.LUT P6, RZ, R138, 0x1, RZ, 0xc0, !PT ;  /* 0x000000018aff7812 */ /* 0x000fe400078cc0ff */
[----:B------:R-:W-:-:S04]  /*3fe0*/  ISETP.LT.OR P2, PT, R72, 0x69, P2 ;  /* 0x000000694800780c */ /* 0x000fc80001741670 */
[----:B------:R-:W-:Y:S02]  /*3ff0*/  FSEL R54, R54, -INF , !P2 ;  /* 0xff80000036367808 */ /* 0x000fe40005000000 */
[----:B------:R-:W-:-:S04]  /*4000*/  FSETP.NEU.FTZ.AND P2, PT, R8, -INF , PT ;  /* 0xff8000000800780b */ /* 0x000fc80003f5d000 */
[----:B------:R-:W-:Y:S02]  /*4010*/  FSEL R80, R80, RZ, P2 ;  /* 0x000000ff50507208 */ /* 0x000fe40001000000 */
[----:B------:R-:W-:Y:S02]  /*4020*/  ISETP.GT.AND P2, PT, R73, RZ, !P6 ;  /* 0x000000ff4900720c */ /* 0x000fe40007744270 */
[----:B------:R-:W-:Y:S01]  /*4030*/  LOP3.LUT P6, RZ, R138, 0x8000000, RZ, 0xc0, !PT ;  /* 0x080000008aff7812 */ /* 0x000fe200078cc0ff */
[--C-:B------:R-:W-:Y:S01]  /*4040*/  FFMA.FTZ R75, R75, UR34, -R80.reuse ;  /* 0x000000224b4b7c23 */ /* 0x100fe20008010850 */
[----:B------:R-:W-:Y:S01]  /*4050*/  ISETP.LT.OR P2, PT, R72, 0x1, P2 ;  /* 0x000000014800780c */ /* 0x000fe20001741670 */
[--C-:B------:R-:W-:Y:S01]  /*4060*/  FFMA.FTZ R76, R89, UR34, -R80.reuse ;  /* 0x00000022594c7c23 */ /* 0x100fe20008010850 */
[----:B------:R-:W-:Y:S01]  /*4070*/  ISETP.GT.AND P6, PT, R73, 0x79, !P6 ;  /* 0x000000794900780c */ /* 0x000fe200077c4270 */
[--C-:B------:R-:W-:Y:S01]  /*4080*/  FFMA.FTZ R77, R90, UR34, -R80.reuse ;  /* 0x000000225a4d7c23 */ /* 0x100fe20008010850 */
[----:B------:R-:W-:Y:S01]  /*4090*/  FSEL R4, R4, -INF , !P2 ;  /* 0xff80000004047808 */ /* 0x000fe20005000000 */
[--C-:B------:R-:W-:Y:S01]  /*40a0*/  FFMA.FTZ R90, R37, UR34, -R80.reuse ;  /* 0x00000022255a7c23 */ /* 0x100fe20008010850 */
[----:B------:R-:W-:Y:S01]  /*40b0*/  LOP3.LUT P2, RZ, R138, 0x4000000, RZ, 0xc0, !PT ;  /* 0x040000008aff7812 */ /* 0x000fe2000784c0ff */
[--C-:B------:R-:W-:Y:S01]  /*40c0*/  FFMA.FTZ R78, R91, UR34, -R80.reuse ;  /* 0x000000225b4e7c23 */ /* 0x100fe20008010850 */
[----:B------:R-:W-:Y:S01]  /*40d0*/  FMNMX.FTZ R82, R4, R5, !PT ;  /* 0x0000000504527209 */ /* 0x000fe20007810000 */
[--C-:B------:R-:W-:Y:S01]  /*40e0*/  FFMA.FTZ R74, R74, UR34, -R80.reuse ;  /* 0x000000224a4a7c23 */ /* 0x100fe20008010850 */
[----:B------:R-:W-:Y:S01]  /*40f0*/  ISETP.GT.AND P2, PT, R73, 0x69, !P2 ;  /* 0x000000694900780c */ /* 0x000fe20005744270 */
[--C-:B------:R-:W-:Y:S01]  /*4100*/  FFMA.FTZ R79, R92, UR34, -R80.reuse ;  /* 0x000000225c4f7c23 */ /* 0x100fe20008010850 */
[----:B------:R-:W-:Y:S01]  /*4110*/  FMNMX.FTZ R11, R7, R82, !PT ;  /* 0x00000052070b7209 */ /* 0x000fe20007810000 */
[--C-:B------:R-:W-:Y:S01]  /*4120*/  FFMA.FTZ R71, R71, UR34, -R80.reuse ;  /* 0x0000002247477c23 */ /* 0x100fe20008010850 */
[----:B------:R-:W-:Y:S01]  /*4130*/  ISETP.LT.OR P2, PT, R72, 0x6a, P2 ;  /* 0x0000006a4800780c */ /* 0x000fe20001741670 */
[--C-:B------:R-:W-:Y:S01]  /*4140*/  FFMA.FTZ R62, R62, UR34, -R80.reuse ;  /* 0x000000223e3e7c23 */ /* 0x100fe20008010850 */
[----:B------:R-:W-:Y:S01]  /*4150*/  FMNMX.FTZ R11, R6, R11, !PT ;  /* 0x0000000b060b7209 */ /* 0x000fe20007810000 */
[--C-:B------:R-:W-:Y:S01]  /*4160*/  FFMA.FTZ R70, R70, UR34, -R80.reuse ;  /* 0x0000002246467c23 */ /* 0x100fe20008010850 */
[----:B------:R-:W-:Y:S01]  /*4170*/  FSEL R73, R14, -INF , !P2 ;  /* 0xff8000000e497808 */ /* 0x000fe20005000000 */
        /* <DEDUP_REMOVED lines=11> */
[--C-:B------:R-:W-:Y:S01]  /*4230*/  FFMA.FTZ R63, R63, UR34, -R80.reuse ;  /* 0x000000223f3f7c23 */ /* 0x100fe20008010850 */
        /* <DEDUP_REMOVED lines=16> */
[----:B------:R-:W-:Y:S01]  /*4340*/  FFMA.FTZ R37, R32, UR34, -R80 ;  /* 0x0000002220257c23 */ /* 0x000fe20008010850 */
[----:B------:R-:W-:Y:S01]  /*4350*/  FMNMX.FTZ R82, R25, R82, !PT ;  /* 0x0000005219527209 */ /* 0x000fe20007810000 */
[----:B------:R-:W-:Y:S03]  /*4360*/  MUFU.EX2 R75, R75 ;  /* 0x0000004b004b7308 */ /* 0x000fe60000000800 */
[----:B------:R-:W-:-:S04]  /*4370*/  FMNMX.FTZ R11, R29, R82, !PT ;  /* 0x000000521d0b7209 */ /* 0x000fc80007810000 */
[----:B------:R-:W-:Y:S01]  /*4380*/  FMNMX.FTZ R82, R30, R11, !PT ;  /* 0x0000000b1e527209 */ /* 0x000fe20007810000 */
[----:B------:R-:W1:Y:S03]  /*4390*/  MUFU.EX2 R76, R76 ;  /* 0x0000004c004c7308 */ /* 0x000e660000000800 */
[----:B------:R-:W-:-:S04]  /*43a0*/  FMNMX.FTZ R82, R31, R82, !PT ;  /* 0x000000521f527209 */ /* 0x000fc80007810000 */
[----:B------:R-:W-:Y:S01]  /*43b0*/  FMNMX.FTZ R11, R33, R82, !PT ;  /* 0x00000052210b7209 */ /* 0x000fe20007810000 */
[--C-:B------:R-:W-:Y:S01]  /*43c0*/  FFMA.FTZ R82, R45, UR34, -R80.reuse ;  /* 0x000000222d527c23 */ /* 0x100fe20008010850 */
[----:B------:R-:W-:Y:S01]  /*43d0*/  FFMA.FTZ R80, R35, UR34, -R80 ;  /* 0x0000002223507c23 */ /* 0x000fe20008010850 */
[----:B------:R-:W2:Y:S01]  /*43e0*/  MUFU.EX2 R77, R77 ;  /* 0x0000004d004d7308 */ /* 0x000ea20000000800 */
[----:B------:R-:W-:-:S04]  /*43f0*/  FMNMX.FTZ R11, R34, R11, !PT ;  /* 0x0000000b220b7209 */ /* 0x000fc80007810000 */
[----:B------:R-:W-:-:S03]  /*4400*/  FMNMX.FTZ R11, R36, R11, !PT ;  /* 0x0000000b240b7209 */ /* 0x000fc60007810000 */
[----:B------:R-:W3:Y:S01]  /*4410*/  MUFU.EX2 R78, R78 ;  /* 0x0000004e004e7308 */ /* 0x000ee20000000800 */
[----:B------:R-:W-:-:S04]  /*4420*/  FMNMX.FTZ R11, R38, R11, !PT ;  /* 0x0000000b260b7209 */ /* 0x000fc80007810000 */
[----:B------:R-:W-:-:S03]  /*4430*/  FMNMX.FTZ R11, R40, R11, !PT ;  /* 0x0000000b280b7209 */ /* 0x000fc60007810000 */
[----:B------:R-:W-:Y:S01]  /*4440*/  MUFU.EX2 R74, R74 ;  /* 0x0000004a004a7308 */ /* 0x000fe20000000800 */
        /* <DEDUP_REMOVED lines=17> */
[----:B------:R-:W-:Y:S02]  /*4560*/  MUFU.EX2 R69, R69 ;  /* 0x0000004500457308 */ /* 0x000fe40000000800 */
[----:B------:R-:W4:Y:S06]  /*4570*/  SHFL.BFLY PT, R11, R14, 0x2, 0x1f ;  /* 0x0c401f000e0b7f89 */ /* 0x000f2c00000e0000 */
[----:B------:R-:W-:Y:S08]  /*4580*/  MUFU.EX2 R68, R68 ;  /* 0x0000004400447308 */ /* 0x000ff00000000800 */
[----:B------:R-:W-:Y:S08]  /*4590*/  MUFU.EX2 R66, R66 ;  /* 0x0000004200427308 */ /* 0x000ff00000000800 */
[----:B------:R-:W-:Y:S01]  /*45a0*/  MUFU.EX2 R63, R63 ;  /* 0x0000003f003f7308 */ /* 0x000fe20000000800 */
[----:B----4-:R-:W-:-:S05]  /*45b0*/  FMNMX.FTZ R15, R14, R11, !PT ;  /* 0x0000000b0e0f7209 */ /* 0x010fca0007810000 */
[----:B------:R-:W4:Y:S02]  /*45c0*/  SHFL.BFLY PT, R14, R15, 0x1, 0x1f ;  /* 0x0c201f000f0e7f89 */ /* 0x000f2400000e0000 */
[----:B------:R-:W-:Y:S08]  /*45d0*/  MUFU.EX2 R65, R65 ;  /* 0x0000004100417308 */ /* 0x000ff00000000800 */
[----:B------:R-:W-:Y:S08]  /*45e0*/  MUFU.EX2 R64, R64 ;  /* 0x0000004000407308 */ /* 0x000ff00000000800 */
[----:B------:R-:W-:Y:S01]  /*45f0*/  MUFU.EX2 R61, R61 ;  /* 0x0000003d003d7308 */ /* 0x000fe20000000800 */
[----:B----4-:R-:W-:-:S07]  /*4600*/  FMNMX.FTZ R11, R15, R14, !PT ;  /* 0x0000000e0f0b7209 */ /* 0x010fce0007810000 */
[----:B------:R-:W-:Y:S01]  /*4610*/  MUFU.EX2 R60, R60 ;  /* 0x0000003c003c7308 */ /* 0x000fe20000000800 */
[C---:B------:R-:W-:Y:S01]  /*4620*/  FSETP.NEU.FTZ.AND P2, PT, R11.reuse, -INF , PT ;  /* 0xff8000000b00780b */ /* 0x040fe20003f5d000 */
[----:B------:R-:W-:-:S06]  /*4630*/  FMUL.FTZ R14, R11, UR34 ;  /* 0x000000220b0e7c20 */ /* 0x000fcc0008410000 */
[----:B------:R-:W-:Y:S01]  /*4640*/  MUFU.EX2 R57, R57 ;  /* 0x0000003900397308 */ /* 0x000fe20000000800 */
[----:B------:R-:W-:Y:S02]  /*4650*/  FSEL R35, R14, RZ, P2 ;  /* 0x000000ff0e237208 */ /* 0x000fe40001000000 */
[----:B------:R-:W-:-:S03]  /*4660*/  PLOP3.LUT P2, PT, PT, PT, UP0, 0x40, 0x0 ;  /* 0x000000000000781c */ /* 0x000fc60003f4e808 */
[--C-:B------:R-:W-:Y:S01]  /*4670*/  FFMA.FTZ R4, R4, UR34, -R35.reuse ;  /* 0x0000002204047c23 */ /* 0x100fe20008010823 */
[--C-:B------:R-:W-:Y:S01]  /*4680*/  FFMA.FTZ R14, R5, UR34, -R35.reuse ;  /* 0x00000022050e7c23 */ /* 0x100fe20008010823 */
[--C-:B------:R-:W-:Y:S01]  /*4690*/  FFMA.FTZ R7, R7, UR34, -R35.reuse ;  /* 0x0000002207077c23 */ /* 0x100fe20008010823 */
[--C-:B------:R-:W-:Y:S01]  /*46a0*/  FFMA.FTZ R53, R6, UR34, -R35.reuse ;  /* 0x0000002206357c23 */ /* 0x100fe20008010823 */
[----:B------:R1:W-:Y:S01]  /*46b0*/  MUFU.EX2 R15, R4 ;  /* 0x00000004000f7308 */ /* 0x0003e20000000800 */
[--C-:B------:R-:W-:Y:S01]  /*46c0*/  FFMA.FTZ R5, R58, UR34, -R35.reuse ;  /* 0x000000223a057c23 */ /* 0x100fe20008010823 */
[--C-:B------:R-:W-:Y:S01]  /*46d0*/  FFMA.FTZ R6, R59, UR34, -R35.reuse ;  /* 0x000000223b067c23 */ /* 0x100fe20008010823 */
[--C-:B------:R-:W-:Y:S01]  /*46e0*/  FFMA.FTZ R32, R13, UR34, -R35.reuse ;  /* 0x000000220d207c23 */ /* 0x100fe20008010823 */
[--C-:B------:R-:W-:Y:S01]  /*46f0*/  FFMA.FTZ R41, R12, UR34, -R35.reuse ;  /* 0x000000220c297c23 */ /* 0x100fe20008010823 */
[--C-:B------:R-:W-:Y:S01]  /*4700*/  FFMA.FTZ R94, R25, UR34, -R35.reuse ;  /* 0x00000022195e7c23 */ /* 0x100fe20008010823 */
[--C-:B------:R-:W-:Y:S01]  /*4710*/  FFMA.FTZ R45, R21, UR34, -R35.reuse ;  /* 0x00000022152d7c23 */ /* 0x100fe20008010823 */
[--C-:B------:R-:W-:Y:S01]  /*4720*/  FFMA.FTZ R58, R20, UR34, -R35.reuse ;  /* 0x00000022143a7c23 */ /* 0x100fe20008010823 */
[----:B------:R-:W4:Y:S01]  /*4730*/  MUFU.EX2 R96, R14 ;  /* 0x0000000e00607308 */ /* 0x000f220000000800 */
[----:B-1----:R-:W-:Y:S01]  /*4740*/  FADD.FTZ R4, R75, R76 ;  /* 0x0000004c4b047221 */ /* 0x002fe20000010000 */
[--C-:B------:R-:W-:Y:S01]  /*4750*/  FFMA.FTZ R20, R30, UR34, -R35.reuse ;  /* 0x000000221e147c23 */ /* 0x100fe20008010823 */
[--C-:B------:R-:W-:Y:S01]  /*4760*/  FFMA.FTZ R21, R31, UR34, -R35.reuse ;  /* 0x000000221f157c23 */ /* 0x100fe20008010823 */
[----:B------:R-:W-:Y:S01]  /*4770*/  FFMA.FTZ R92, R33, UR34, -R35 ;  /* 0x00000022215c7c23 */ /* 0x000fe20008010823 */
[----:B--2---:R-:W-:Y:S01]  /*4780*/  FADD.FTZ R13, R77, R4 ;  /* 0x000000044d0d7221 */ /* 0x004fe20000010000 */
[----:B------:R-:W-:-:S02]  /*4790*/  IMAD R4, R9, UR47, -R10 ;  /* 0x0000002f09047c24 */ /* 0x000fc4000f8e0a0a */
[----:B------:R-:W-:Y:S01]  /*47a0*/  FFMA.FTZ R33, R34, UR34, -R35 ;  /* 0x0000002222217c23 */ /* 0x000fe20008010823 */
[----:B------:R1:W2:Y:S01]  /*47b0*/  MUFU.EX2 R83, R7 ;  /* 0x0000000700537308 */ /* 0x0002a20000000800 */
[----:B---3--:R-:W-:Y:S01]  /*47c0*/  FADD.FTZ R13, R78, R13 ;  /* 0x0000000d4e0d7221 */ /* 0x008fe20000010000 */
[--C-:B------:R-:W-:Y:S01]  /*47d0*/  FFMA.FTZ R55, R40, UR34, -R35.reuse ;  /* 0x0000002228377c23 */ /* 0x100fe20008010823 */
[--C-:B------:R-:W-:Y:S01]  /*47e0*/  FFMA.FTZ R40, R28, UR34, -R35.reuse ;  /* 0x000000221c287c23 */ /* 0x100fe20008010823 */
[--C-:B------:R-:W-:Y:S01]  /*47f0*/  FFMA.FTZ R36, R36, UR34, -R35.reuse ;  /* 0x0000002224247c23 */ /* 0x100fe20008010823 */
[--C-:B------:R-:W-:Y:S01]  /*4800*/  FFMA.FTZ R9, R42, UR34, -R35.reuse ;  /* 0x000000222a097c23 */ /* 0x100fe20008010823 */
[----:B------:R-:W-:Y:S01]  /*4810*/  F2FP.F16.F32.PACK_AB R12, R76, R75 ;  /* 0x0000004b4c0c723e */ /* 0x000fe200000000ff */
[--C-:B------:R-:W-:Y:S01]  /*4820*/  FFMA.FTZ R42, R27, UR34, -R35.reuse ;  /* 0x000000221b2a7c23 */ /* 0x100fe20008010823 */
[----:B------:R3:W5:Y:S01]  /*4830*/  MUFU.EX2 R98, R53 ;  /* 0x0000003500627308 */ /* 0x0007620000000800 */
[----:B----4-:R-:W-:Y:S01]  /*4840*/  FADD.FTZ R10, R15, R96 ;  /* 0x000000600f0a7221 */ /* 0x010fe20000010000 */
[--C-:B-1----:R-:W-:Y:S01]  /*4850*/  FFMA.FTZ R7, R29, UR34, -R35.reuse ;  /* 0x000000221d077c23 */ /* 0x102fe20008010823 */
[----:B------:R-:W-:Y:S01]  /*4860*/  F2FP.F16.F32.PACK_AB R14, R78, R77 ;  /* 0x0000004d4e0e723e */ /* 0x000fe200000000ff */
[--C-:B------:R-:W-:Y:S01]  /*4870*/  FFMA.FTZ R38, R38, UR34, -R35.reuse ;  /* 0x0000002226267c23 */ /* 0x100fe20008010823 */
[--C-:B------:R-:W-:Y:S01]  /*4880*/  FFMA.FTZ R44, R44, UR34, -R35.reuse ;  /* 0x000000222c2c7c23 */ /* 0x100fe20008010823 */
[--C-:B------:R-:W-:Y:S01]  /*4890*/  FFMA.FTZ R46, R46, UR34, -R35.reuse ;  /* 0x000000222e2e7c23 */ /* 0x100fe20008010823 */
[--C-:B------:R-:W-:Y:S01]  /*48a0*/  FFMA.FTZ R48, R48, UR34, -R35.reuse ;  /* 0x0000002230307c23 */ /* 0x100fe20008010823 */
[----:B------:R-:W1:Y:S01]  /*48b0*/  MUFU.EX2 R5, R5 ;  /* 0x0000000500057308 */ /* 0x000e620000000800 */
[----:B---3--:R-:W-:Y:S01]  /*48c0*/  FFMA.FTZ R53, R26, UR34, -R35 ;  /* 0x000000221a357c23 */ /* 0x008fe20008010823 */
[----:B------:R-:W-:Y:S01]  /*48d0*/  FADD.FTZ R26, R74, R13 ;  /* 0x0000000d4a1a7221 */ /* 0x000fe20000010000 */
[----:B--2---:R-:W-:Y:S01]  /*48e0*/  FADD.FTZ R25, R83, R10 ;  /* 0x0000000a53197221 */ /* 0x004fe20000010000 */
[----:B------:R-:W-:Y:S01]  /*48f0*/  F2FP.F16.F32.PACK_AB R13, R96, R15 ;  /* 0x0000000f600d723e */ /* 0x000fe200000000ff */
[--C-:B------:R-:W-:Y:S01]  /*4900*/  FFMA.FTZ R50, R50, UR34, -R35.reuse ;  /* 0x0000002232327c23 */ /* 0x100fe20008010823 */
[----:B------:R-:W-:Y:S01]  /*4910*/  FADD.FTZ R26, R79, R26 ;  /* 0x0000001a4f1a7221 */ /* 0x000fe20000010000 */
[----:B------:R-:W-:Y:S01]  /*4920*/  FFMA.FTZ R54, R54, UR34, -R35 ;  /* 0x0000002236367c23 */ /* 0x000fe20008010823 */
[----:B------:R-:W2:Y:S01]  /*4930*/  MUFU.EX2 R6, R6 ;  /* 0x0000000600067308 */ /* 0x000ea20000000800 */
[C---:B-----5:R-:W-:Y:S01]  /*4940*/  FADD.FTZ R10, R98.reuse, R25 ;  /* 0x00000019620a7221 */ /* 0x060fe20000010000 */
[----:B------:R-:W-:Y:S01]  /*4950*/  FADD.FTZ R29, R71, R26 ;  /* 0x0000001a471d7221 */ /* 0x000fe20000010000 */
[----:B------:R-:W-:Y:S01]  /*4960*/  F2FP.F16.F32.PACK_AB R15, R98, R83 ;  /* 0x00000053620f723e */ /* 0x000fe200000000ff */
[--C-:B------:R-:W-:Y:S01]  /*4970*/  FFMA.FTZ R73, R73, UR34, -R35.reuse ;  /* 0x0000002249497c23 */ /* 0x100fe20008010823 */
[----:B------:R-:W-:Y:S01]  /*4980*/  FFMA.FTZ R81, R81, UR34, -R35 ;  /* 0x0000002251517c23 */ /* 0x000fe20008010823 */
[----:B------:R-:W-:Y:S01]  /*4990*/  FADD.FTZ R29, R62, R29 ;  /* 0x0000001d3e1d7221 */ /* 0x000fe20000010000 */
[----:B------:R-:W-:Y:S01]  /*49a0*/  FFMA.FTZ R52, R52, UR34, -R35 ;  /* 0x0000002234347c23 */ /* 0x000fe20008010823 */
[----:B------:R-:W3:Y:S01]  /*49b0*/  MUFU.EX2 R32, R32 ;  /* 0x0000002000207308 */ /* 0x000ee20000000800 */
[----:B-1----:R-:W-:Y:S01]  /*49c0*/  FADD.FTZ R25, R5, R10 ;  /* 0x0000000a05197221 */ /* 0x002fe20000010000 */
[----:B------:R-:W-:Y:S01]  /*49d0*/  FADD.FTZ R26, R70, R29 ;  /* 0x0000001d461a7221 */ /* 0x000fe20000010000 */
[----:B------:R1:W-:Y:S01]  /*49e0*/  STSM.16.M88.4 [R136+0x21800], R12 ;  /* 0x0218000c88007844 */ /* 0x0003e20000000200 */
[----:B------:R-:W-:-:S02]  /*49f0*/  R2UR UR10, R4 ;  /* 0x00000000040a72ca */ /* 0x000fc400000e0000 */
[----:B------:R-:W-:Y:S02]  /*4a00*/  FADD.FTZ R30, R67, R26 ;  /* 0x0000001a431e7221 */ /* 0x000fe40000010000 */
[----:B------:R-:W4:Y:S01]  /*4a10*/  MUFU.EX2 R41, R41 ;  /* 0x0000002900297308 */ /* 0x000f220000000800 */
[----:B--2---:R-:W-:Y:S01]  /*4a20*/  FADD.FTZ R25, R6, R25 ;  /* 0x0000001906197221 */ /* 0x004fe20000010000 */
[----:B------:R-:W-:-:S04]  /*4a30*/  FADD.FTZ R29, R69, R30 ;  /* 0x0000001e451d7221 */ /* 0x000fc80000010000 */
[----:B------:R-:W-:Y:S02]  /*4a40*/  FADD.FTZ R29, R68, R29 ;  /* 0x0000001d441d7221 */ /* 0x000fe40000010000 */
[----:B------:R-:W2:Y:S01]  /*4a50*/  MUFU.EX2 R45, R45 ;  /* 0x0000002d002d7308 */ /* 0x000ea20000000800 */
[----:B---3--:R-:W-:Y:S01]  /*4a60*/  FADD.FTZ R10, R32, R25 ;  /* 0x00000019200a7221 */ /* 0x008fe20000010000 */
[----:B------:R-:W-:Y:S01]  /*4a70*/  UIADD3 UR10, UR42, UR10, URZ ;  /* 0x0000000a2a0a7290 */ /* 0x000fe2000fffe03f */
[----:B-1----:R-:W-:-:S03]  /*4a80*/  F2FP.F16.F32.PACK_AB R14, R64, R65 ;  /* 0x00000041400e723e */ /* 0x002fc600000000ff */
[----:B------:R-:W-:Y:S02]  /*4a90*/  UIADD3 UR6, UR10, UR6, URZ ;  /* 0x000000060a067290 */ /* 0x000fe4000fffe03f */
[----:B------:R-:W1:Y:S01]  /*4aa0*/  MUFU.EX2 R58, R58 ;  /* 0x0000003a003a7308 */ /* 0x000e620000000800 */
[----:B----4-:R-:W-:Y:S01]  /*4ab0*/  FADD.FTZ R26, R41, R10 ;  /* 0x0000000a291a7221 */ /* 0x010fe20000010000 */
[----:B------:R-:W-:-:S06]  /*4ac0*/  FFMA.FTZ R10, R24, UR34, -R35 ;  /* 0x00000022180a7c23 */ /* 0x000fcc0008010823 */
[----:B------:R-:W3:Y:S01]  /*4ad0*/  MUFU.EX2 R53, R53 ;  /* 0x0000003500357308 */ /* 0x000ee20000000800 */
[----:B--2---:R-:W-:Y:S01]  /*4ae0*/  FADD.FTZ R25, R45, R26 ;  /* 0x0000001a2d197221 */ /* 0x004fe20000010000 */
[----:B------:R-:W-:-:S04]  /*4af0*/  FADD.FTZ R26, R66, R29 ;  /* 0x0000001d421a7221 */ /* 0x000fc80000010000 */
[----:B------:R-:W-:Y:S01]  /*4b00*/  FADD.FTZ R30, R63, R26 ;  /* 0x0000001a3f1e7221 */ /* 0x000fe20000010000 */
[----:B------:R-:W-:Y:S01]  /*4b10*/  F2FP.F16.F32.PACK_AB R26, R62, R71 ;  /* 0x000000473e1a723e */ /* 0x000fe200000000ff */
[----:B------:R-:W2:Y:S01]  /*4b20*/  MUFU.EX2 R94, R94 ;  /* 0x0000005e005e7308 */ /* 0x000ea20000000800 */
[----:B-1----:R-:W-:Y:S01]  /*4b30*/  FADD.FTZ R24, R58, R25 ;  /* 0x000000193a187221 */ /* 0x002fe20000010000 */
[----:B------:R-:W-:Y:S01]  /*4b40*/  FADD.FTZ R27, R65, R30 ;  /* 0x0000001e411b7221 */ /* 0x000fe20000010000 */
[----:B------:R-:W-:Y:S02]  /*4b50*/  F2FP.F16.F32.PACK_AB R30, R68, R69 ;  /* 0x00000045441e723e */ /* 0x000fe400000000ff */
[----:B------:R-:W-:Y:S01]  /*4b60*/  F2FP.F16.F32.PACK_AB R29, R58, R45 ;  /* 0x0000002d3a1d723e */ /* 0x000fe200000000ff */
[----:B------:R-:W-:Y:S01]  /*4b70*/  FADD.FTZ R34, R64, R27 ;  /* 0x0000001b40227221 */ /* 0x000fe20000010000 */
[----:B------:R-:W-:Y:S01]  /*4b80*/  F2FP.F16.F32.PACK_AB R27, R41, R32 ;  /* 0x00000020291b723e */ /* 0x000fe200000000ff */
[----:B------:R-:W1:Y:S01]  /*4b90*/  MUFU.EX2 R7, R7 ;  /* 0x0000000700077308 */ /* 0x000e620000000800 */
[----:B---3--:R-:W-:Y:S01]  /*4ba0*/  FADD.FTZ R25, R53, R24 ;  /* 0x0000001835197221 */ /* 0x008fe20000010000 */
[----:B------:R-:W-:Y:S01]  /*4bb0*/  FADD.FTZ R13, R61, R34 ;  /* 0x000000223d0d7221 */ /* 0x000fe20000010000 */
[----:B------:R-:W-:-:S02]  /*4bc0*/  F2FP.F16.F32.PACK_AB R24, R79, R74 ;  /* 0x0000004a4f18723e */ /* 0x000fc400000000ff */
[----:B------:R-:W-:-:S03]  /*4bd0*/  F2FP.F16.F32.PACK_AB R32, R60, R61 ;  /* 0x0000003d3c20723e */ /* 0x000fc600000000ff */
[----:B------:R-:W3:Y:S01]  /*4be0*/  MUFU.EX2 R20, R20 ;  /* 0x0000001400147308 */ /* 0x000ee20000000800 */
[C---:B--2---:R-:W-:Y:S01]  /*4bf0*/  FADD.FTZ R28, R94.reuse, R25 ;  /* 0x000000195e1c7221 */ /* 0x044fe20000010000 */
[----:B------:R-:W-:-:S06]  /*4c00*/  F2FP.F16.F32.PACK_AB R31, R94, R53 ;  /* 0x000000355e1f723e */ /* 0x000fcc00000000ff */
[----:B------:R-:W2:Y:S01]  /*4c10*/  MUFU.EX2 R21, R21 ;  /* 0x0000001500157308 */ /* 0x000ea20000000800 */
[----:B-1----:R-:W-:Y:S01]  /*4c20*/  FADD.FTZ R25, R7, R28 ;  /* 0x0000001c07197221 */ /* 0x002fe20000010000 */
[----:B------:R-:W-:-:S06]  /*4c30*/  F2FP.F16.F32.PACK_AB R28, R67, R70 ;  /* 0x00000046431c723e */ /* 0x000fcc00000000ff */
[----:B------:R-:W1:Y:S01]  /*4c40*/  MUFU.EX2 R92, R92 ;  /* 0x0000005c005c7308 */ /* 0x000e620000000800 */
[----:B---3--:R-:W-:Y:S01]  /*4c50*/  FADD.FTZ R12, R20, R25 ;  /* 0x00000019140c7221 */ /* 0x008fe20000010000 */
[----:B------:R-:W-:-:S05]  /*4c60*/  F2FP.F16.F32.PACK_AB R25, R6, R5 ;  /* 0x000000050619723e */ /* 0x000fca00000000ff */
[----:B------:R3:W-:Y:S01]  /*4c70*/  STSM.16.M88.4 [R23], R24 ;  /* 0x0000001817007844 */ /* 0x0007e20000000200 */
[----:B------:R-:W4:Y:S01]  /*4c80*/  MUFU.EX2 R33, R33 ;  /* 0x0000002100217308 */ /* 0x000f220000000800 */
[----:B--2---:R-:W-:Y:S01]  /*4c90*/  FADD.FTZ R5, R21, R12 ;  /* 0x0000000c15057221 */ /* 0x004fe20000010000 */
[----:B------:R-:W-:Y:S01]  /*4ca0*/  FADD.FTZ R12, R60, R13 ;  /* 0x0000000d3c0c7221 */ /* 0x000fe20000010000 */
[----:B------:R2:W-:Y:S03]  /*4cb0*/  STSM.16.M88.4 [R22], R28 ;  /* 0x0000001c16007844 */ /* 0x0005e60000000200 */
[----:B------:R-:W-:Y:S01]  /*4cc0*/  FADD.FTZ R13, R57, R12 ;  /* 0x0000000c390d7221 */ /* 0x000fe20000010000 */
[----:B------:R-:W-:Y:S01]  /*4cd0*/  F2FP.F16.F32.PACK_AB R12, R63, R66 ;  /* 0x000000423f0c723e */ /* 0x000fe200000000ff */
[----:B------:R-:W5:Y:S01]  /*4ce0*/  MUFU.EX2 R72, R72 ;  /* 0x0000004800487308 */ /* 0x000f620000000800 */
[C---:B-1----:R-:W-:Y:S01]  /*4cf0*/  FADD.FTZ R6, R92.reuse, R5 ;  /* 0x000000055c067221 */ /* 0x042fe20000010000 */
[----:B------:R-:W-:-:S06]  /*4d00*/  F2FP.F16.F32.PACK_AB R15, R92, R21 ;  /* 0x000000155c0f723e */ /* 0x000fcc00000000ff */
[----:B------:R-:W1:Y:S01]  /*4d10*/  MUFU.EX2 R36, R36 ;  /* 0x0000002400247308 */ /* 0x000e620000000800 */
[----:B----4-:R-:W-:-:S07]  /*4d20*/  FADD.FTZ R5, R33, R6 ;  /* 0x0000000621057221 */ /* 0x010fce0000010000 */
[----:B------:R-:W4:Y:S01]  /*4d30*/  MUFU.EX2 R49, R49 ;  /* 0x0000003100317308 */ /* 0x000f220000000800 */
[C---:B-----5:R-:W-:Y:S01]  /*4d40*/  FADD.FTZ R6, R72.reuse, R13 ;  /* 0x0000000d48067221 */ /* 0x060fe20000010000 */
[----:B------:R-:W-:-:S06]  /*4d50*/  F2FP.F16.F32.PACK_AB R34, R72, R57 ;  /* 0x000000394822723e */ /* 0x000fcc00000000ff */
[----:B------:R-:W5:Y:S01]  /*4d60*/  MUFU.EX2 R38, R38 ;  /* 0x0000002600267308 */ /* 0x000f620000000800 */
[C---:B-1----:R-:W-:Y:S01]  /*4d70*/  FADD.FTZ R5, R36.reuse, R5 ;  /* 0x0000000524057221 */ /* 0x042fe20000010000 */
[----:B------:R-:W-:-:S06]  /*4d80*/  F2FP.F16.F32.PACK_AB R33, R36, R33 ;  /* 0x000000212421723e */ /* 0x000fcc00000000ff */
[----:B------:R-:W1:Y:S01]  /*4d90*/  MUFU.EX2 R55, R55 ;  /* 0x0000003700377308 */ /* 0x000e620000000800 */
[----:B----4-:R-:W-:-:S07]  /*4da0*/  FADD.FTZ R13, R49, R6 ;  /* 0x00000006310d7221 */ /* 0x010fce0000010000 */
[----:B------:R-:W4:Y:S01]  /*4db0*/  MUFU.EX2 R9, R9 ;  /* 0x0000000900097308 */ /* 0x000f220000000800 */
[----:B-----5:R-:W-:-:S07]  /*4dc0*/  FADD.FTZ R6, R38, R5 ;  /* 0x0000000526067221 */ /* 0x020fce0000010000 */
[----:B------:R-:W3:Y:S01]  /*4dd0*/  MUFU.EX2 R56, R56 ;  /* 0x0000003800387308 */ /* 0x000ee20000000800 */
[C---:B-1----:R-:W-:Y:S01]  /*4de0*/  FADD.FTZ R6, R55.reuse, R6 ;  /* 0x0000000637067221 */ /* 0x042fe20000010000 */
[----:B------:R-:W-:-:S06]  /*4df0*/  F2FP.F16.F32.PACK_AB R35, R55, R38 ;  /* 0x000000263723723e */ /* 0x000fcc00000000ff */
[----:B------:R-:W1:Y:S01]  /*4e00*/  MUFU.EX2 R44, R44 ;  /* 0x0000002c002c7308 */ /* 0x000e620000000800 */
[----:B----4-:R-:W-:-:S07]  /*4e10*/  FADD.FTZ R5, R9, R6 ;  /* 0x0000000609057221 */ /* 0x010fce0000010000 */
[----:B------:R-:W-:Y:S01]  /*4e20*/  MUFU.EX2 R51, R51 ;  /* 0x0000003300337308 */ /* 0x000fe20000000800 */
[----:B---3--:R-:W-:-:S07]  /*4e30*/  F2FP.F16.F32.PACK_AB R24, R56, R49 ;  /* 0x000000313818723e */ /* 0x008fce00000000ff */
[----:B------:R-:W3:Y:S01]  /*4e40*/  MUFU.EX2 R84, R84 ;  /* 0x0000005400547308 */ /* 0x000ee20000000800 */
[C---:B-1----:R-:W-:Y:S01]  /*4e50*/  FADD.FTZ R5, R44.reuse, R5 ;  /* 0x000000052c057221 */ /* 0x042fe20000010000 */
[----:B------:R-:W-:-:S06]  /*4e60*/  F2FP.F16.F32.PACK_AB R25, R44, R9 ;  /* 0x000000092c19723e */ /* 0x000fcc00000000ff */
[----:B------:R-:W1:Y:S08]  /*4e70*/  MUFU.EX2 R46, R46 ;  /* 0x0000002e002e7308 */ /* 0x000e700000000800 */
[----:B------:R-:W-:Y:S01]  /*4e80*/  MUFU.EX2 R47, R47 ;  /* 0x0000002f002f7308 */ /* 0x000fe20000000800 */
[----:B---3--:R-:W-:-:S07]  /*4e90*/  F2FP.F16.F32.PACK_AB R26, R84, R51 ;  /* 0x00000033541a723e */ /* 0x008fce00000000ff */
[----:B------:R-:W-:Y:S01]  /*4ea0*/  MUFU.EX2 R82, R82 ;  /* 0x0000005200527308 */ /* 0x000fe20000000800 */
[----:B-1----:R-:W-:-:S07]  /*4eb0*/  FADD.FTZ R6, R46, R5 ;  /* 0x000000052e067221 */ /* 0x002fce0000010000 */
[----:B------:R1:W3:Y:S08]  /*4ec0*/  MUFU.EX2 R59, R48 ;  /* 0x00000030003b7308 */ /* 0x0002f00000000800 */
[----:B------:R-:W4:Y:S01]  /*4ed0*/  MUFU.EX2 R43, R43 ;  /* 0x0000002b002b7308 */ /* 0x000f220000000800 */
[----:B-1----:R-:W-:-:S04]  /*4ee0*/  FADD.FTZ R48, R56, R13 ;  /* 0x0000000d38307221 */ /* 0x002fc80000010000 */
[----:B------:R-:W-:-:S03]  /*4ef0*/  FADD.FTZ R13, R51, R48 ;  /* 0x00000030330d7221 */ /* 0x000fc60000010000 */
[----:B------:R-:W1:Y:S01]  /*4f00*/  MUFU.EX2 R86, R86 ;  /* 0x0000005600567308 */ /* 0x000e620000000800 */
[----:B--2---:R-:W-:Y:S01]  /*4f10*/  FADD.FTZ R28, R84, R13 ;  /* 0x0000000d541c7221 */ /* 0x004fe20000010000 */
[----:B------:R-:W-:Y:S01]  /*4f20*/  F2FP.F16.F32.PACK_AB R13, R20, R7 ;  /* 0x00000007140d723e */ /* 0x000fe200000000ff */
[C---:B---3--:R-:W-:Y:S01]  /*4f30*/  FADD.FTZ R7, R59.reuse, R6 ;  /* 0x000000063b077221 */ /* 0x048fe20000010000 */
[----:B------:R-:W-:Y:S01]  /*4f40*/  F2FP.F16.F32.PACK_AB R27, R59, R46 ;  /* 0x0000002e3b1b723e */ /* 0x000fe200000000ff */
[----:B------:R-:W-:Y:S01]  /*4f50*/  FADD.FTZ R9, R47, R28 ;  /* 0x0000001c2f097221 */ /* 0x000fe20000010000 */
[C---:B------:R-:W-:Y:S01]  /*4f60*/  F2FP.F16.F32.PACK_AB R84, R82.reuse, R47 ;  /* 0x0000002f5254723e */ /* 0x040fe200000000ff */
[----:B------:R2:W-:Y:S01]  /*4f70*/  STSM.16.M88.4 [R18], R12 ;  /* 0x0000000c12007844 */ /* 0x0005e20000000200 */
[----:B------:R-:W3:Y:S01]  /*4f80*/  MUFU.EX2 R50, R50 ;  /* 0x0000003200327308 */ /* 0x000ee20000000800 */
[----:B------:R-:W-:Y:S02]  /*4f90*/  FADD.FTZ R20, R82, R9 ;  /* 0x0000000952147221 */ /* 0x000fe40000010000 */
[----:B------:R2:W-:Y:S02]  /*4fa0*/  STSM.16.M88.4 [R136+0x27800], R32 ;  /* 0x0278002088007844 */ /* 0x0005e40000000200 */
[----:B----4-:R-:W-:-:S02]  /*4fb0*/  FADD.FTZ R9, R43, R20 ;  /* 0x000000142b097221 */ /* 0x010fc40000010000 */
[----:B------:R4:W-:Y:S01]  /*4fc0*/  STSM.16.M88.4 [R17], R24 ;  /* 0x0000001811007844 */ /* 0x0009e20000000200 */
[----:B------:R-:W5:Y:S01]  /*4fd0*/  MUFU.EX2 R71, R52 ;  /* 0x0000003400477308 */ /* 0x000f620000000800 */
[C---:B-1----:R-:W-:Y:S01]  /*4fe0*/  FADD.FTZ R20, R86.reuse, R9 ;  /* 0x0000000956147221 */ /* 0x042fe20000010000 */
[----:B------:R-:W-:-:S06]  /*4ff0*/  F2FP.F16.F32.PACK_AB R86, R86, R43 ;  /* 0x0000002b5656723e */ /* 0x000fcc00000000ff */
[----:B------:R-:W1:Y:S01]  /*5000*/  MUFU.EX2 R54, R54 ;  /* 0x0000003600367308 */ /* 0x000e620000000800 */
[----:B---3--:R-:W-:-:S07]  /*5010*/  FADD.FTZ R6, R50, R7 ;  /* 0x0000000732067221 */ /* 0x008fce0000010000 */
[----:B------:R-:W3:Y:S01]  /*5020*/  MUFU.EX2 R73, R73 ;  /* 0x0000004900497308 */ /* 0x000ee20000000800 */
[C---:B-----5:R-:W-:Y:S01]  /*5030*/  F2FP.F16.F32.PACK_AB R85, R71.reuse, R50 ;  /* 0x000000324755723e */ /* 0x060fe200000000ff */
[----:B------:R-:W-:-:S06]  /*5040*/  FADD.FTZ R7, R71, R6 ;  /* 0x0000000647077221 */ /* 0x000fcc0000010000 */
[----:B------:R-:W-:Y:S01]  /*5050*/  MUFU.EX2 R39, R39 ;  /* 0x0000002700277308 */ /* 0x000fe20000000800 */
[----:B-1----:R-:W-:-:S07]  /*5060*/  FADD.FTZ R6, R54, R7 ;  /* 0x0000000736067221 */ /* 0x002fce0000010000 */
[----:B------:R-:W2:Y:S01]  /*5070*/  MUFU.EX2 R90, R90 ;  /* 0x0000005a005a7308 */ /* 0x000ea20000000800 */
[C---:B---3--:R-:W-:Y:S01]  /*5080*/  F2FP.F16.F32.PACK_AB R87, R73.reuse, R54 ;  /* 0x000000364957723e */ /* 0x048fe200000000ff */
[----:B------:R-:W-:-:S04]  /*5090*/  FADD.FTZ R7, R73, R6 ;  /* 0x0000000649077221 */ /* 0x000fc80000010000 */
[----:B------:R4:W-:Y:S02]  /*50a0*/  STSM.16.M88.4 [R22+0x6000], R84 ;  /* 0x0060005416007844 */ /* 0x0009e40000000200 */
[----:B------:R-:W-:Y:S08]  /*50b0*/  MUFU.EX2 R37, R37 ;  /* 0x0000002500257308 */ /* 0x000ff00000000800 */
[----:B------:R-:W1:Y:S01]  /*50c0*/  MUFU.EX2 R80, R80 ;  /* 0x0000005000507308 */ /* 0x000e620000000800 */
[----:B--2---:R-:W-:Y:S01]  /*50d0*/  F2FP.F16.F32.PACK_AB R12, R90, R39 ;  /* 0x000000275a0c723e */ /* 0x004fe200000000ff */
[----:B------:R-:W-:-:S04]  /*50e0*/  FADD.FTZ R39, R39, R20 ;  /* 0x0000001427277221 */ /* 0x000fc80000010000 */
[----:B------:R-:W-:Y:S02]  /*50f0*/  FADD.FTZ R90, R90, R39 ;  /* 0x000000275a5a7221 */ /* 0x000fe40000010000 */
[----:B------:R-:W-:Y:S08]  /*5100*/  MUFU.EX2 R10, R10 ;  /* 0x0000000a000a7308 */ /* 0x000ff00000000800 */
[----:B------:R-:W2:Y:S01]  /*5110*/  MUFU.EX2 R81, R81 ;  /* 0x0000005100517308 */ /* 0x000ea20000000800 */
[----:B-1----:R-:W-:Y:S01]  /*5120*/  F2FP.F16.F32.PACK_AB R14, R80, R37 ;  /* 0x00000025500e723e */ /* 0x002fe200000000ff */
[----:B------:R-:W-:-:S04]  /*5130*/  FADD.FTZ R37, R37, R90 ;  /* 0x0000005a25257221 */ /* 0x000fc80000010000 */
[----:B------:R-:W-:Y:S02]  /*5140*/  FADD.FTZ R6, R80, R37 ;  /* 0x0000002550067221 */ /* 0x000fe40000010000 */
[----:B------:R-:W-:Y:S08]  /*5150*/  MUFU.EX2 R40, R40 ;  /* 0x0000002800287308 */ /* 0x000ff00000000800 */
[----:B------:R-:W1:Y:S01]  /*5160*/  MUFU.EX2 R5, R42 ;  /* 0x0000002a00057308 */ /* 0x000e620000000800 */
[----:B--2---:R-:W-:Y:S01]  /*5170*/  F2FP.F16.F32.PACK_AB R13, R81, R10 ;  /* 0x0000000a510d723e */ /* 0x004fe200000000ff */
[----:B------:R-:W-:Y:S01]  /*5180*/  FADD.FTZ R10, R10, R7 ;  /* 0x000000070a0a7221 */ /* 0x000fe20000010000 */
[----:B------:R-:W-:-:S03]  /*5190*/  VIADD R7, R88, 0xfffffffe ;  /* 0xfffffffe58077836 */ /* 0x000fc60000000000 */
[----:B------:R-:W-:Y:S01]  /*51a0*/  FADD.FTZ R81, R81, R10 ;  /* 0x0000000a51517221 */ /* 0x000fe20000010000 */
[----:B-1----:R-:W-:-:S03]  /*51b0*/  F2FP.F16.F32.PACK_AB R15, R5, R40 ;  /* 0x00000028050f723e */ /* 0x002fc600000000ff */
[----:B------:R-:W-:Y:S02]  /*51c0*/  FADD.FTZ R40, R40, R81 ;  /* 0x0000005128287221 */ /* 0x000fe40000010000 */
[----:B------:R4:W-:Y:S02]  /*51d0*/  STSM.16.M88.4 [R18+0x6000], R12 ;  /* 0x0060000c12007844 */ /* 0x0009e40000000200 */
[----:B------:R-:W-:Y:S01]  /*51e0*/  FADD.FTZ R5, R5, R40 ;  /* 0x0000002805057221 */ /* 0x000fe20000010000 */
[----:B------:R1:W-:Y:S06]  /*51f0*/  MEMBAR.ALL.CTA ;  /* 0x0000000000007992 */ /* 0x0003ec0000008000 */
[----:B-1----:R-:W1:Y:S02]  /*5200*/  FENCE.VIEW.ASYNC.S ;  /* 0x00000000000073c6 */ /* 0x002e640000000000 */
[----:B-1----:R-:W-:Y:S01]  /*5210*/  NOP ;  /* 0x0000000000007918 */ /* 0x002fe20000000000 */
[----:B------:R-:W-:Y:S05]  /*5220*/  @P2 BRA `(.L_x_677) ;  /* 0x0000000000442947 */ /* 0x000fea0003800000 */
        /* <DEDUP_REMOVED lines=10> */
.L_x_678:
[----:B------:R-:W-:-:S11]  /*52d0*/  UISETP.NE.AND UP1, UPT, UR7, 0x1, UPT ;  /* 0x000000010700788c */ /* 0x000fd6000bf25270 */
[----:B------:R-:W-:Y:S02]  /*52e0*/  @UP1 ULDC.64 UR10, c[0x0][0x9e8] ;  /* 0x00027a00000a1ab9 */ /* 0x000fe40000000a00 */
[----:B------:R-:W-:-:S04]  /*52f0*/  UIMAD.WIDE.U32 UR14, UR18, UR10, URZ ;  /* 0x0000000a120e72a5 */ /* 0x000fc8000f8e003f */
[----:B------:R-:W-:-:S12]  /*5300*/  @UP1 USHF.R.U32.HI UR18, URZ, UR11, UR15 ;  /* 0x0000000b3f121299 */ /* 0x000fd8000801160f */
.L_x_679:
[----:B------:R-:W-:-:S04]  /*5310*/  UIMAD UR7, UR18, UR7, UR7 ;  /* 0x00000007120772a4 */ /* 0x000fc8000f8e0207 */
[----:B------:R-:W-:-:S04]  /*5320*/  UISETP.LT.AND UP1, UPT, UR6, UR7, UPT ;  /* 0x000000070600728c */ /* 0x000fc8000bf21270 */
[----:B------:R-:W-:-:S12]  /*5330*/  USEL UR6, UR6, UR7, UP1 ;  /* 0x0000000706067287 */ /* 0x000fd80008800000 */
.L_x_677:
[----:B------:R-:W-:Y:S01]  /*5340*/  USHF.R.S32.HI UR7, URZ, 0x1f, UR6 ;  /* 0x0000001f3f077899 */ /* 0x000fe20008011406 */
[----:B------:R-:W-:Y:S02]  /*5350*/  CS2R R134, SRZ ;  /* 0x0000000000867805 */ /* 0x000fe4000001ff00 */
[----:B------:R-:W-:Y:S02]  /*5360*/  CS2R R132, SRZ ;  /* 0x0000000000847805 */ /* 0x000fe4000001ff00 */
[----:B------:R-:W-:Y:S01]  /*5370*/  CS2R R130, SRZ ;  /* 0x0000000000827805 */ /* 0x000fe2000001ff00 */
[----:B------:R-:W-:Y:S01]  /*5380*/  ULEA.HI UR7, UR7, UR6, URZ, 0x7 ;  /* 0x0000000607077291 */ /* 0x000fe2000f8f383f */
[----:B------:R-:W-:Y:S02]  /*5390*/  CS2R R128, SRZ ;  /* 0x0000000000807805 */ /* 0x000fe4000001ff00 */
[----:B------:R-:W-:Y:S02]  /*53a0*/  CS2R R126, SRZ ;  /* 0x00000000007e7805 */ /* 0x000fe4000001ff00 */
[----:B------:R-:W-:Y:S01]  /*53b0*/  CS2R R124, SRZ ;  /* 0x00000000007c7805 */ /* 0x000fe2000001ff00 */
[----:B------:R-:W-:Y:S01]  /*53c0*/  USHF.R.S32.HI UR7, URZ, 0x7, UR7 ;  /* 0x000000073f077899 */ /* 0x000fe20008011407 */
[----:B------:R-:W-:-:S02]  /*53d0*/  CS2R R122, SRZ ;  /* 0x00000000007a7805 */ /* 0x000fc4000001ff00 */
[----:B------:R-:W-:Y:S02]  /*53e0*/  CS2R R120, SRZ ;  /* 0x0000000000787805 */ /* 0x000fe4000001ff00 */
[----:B------:R-:W-:Y:S01]  /*53f0*/  CS2R R118, SRZ ;  /* 0x0000000000767805 */ /* 0x000fe2000001ff00 */
[----:B------:R-:W-:Y:S01]  /*5400*/  UISETP.LT.AND UP1, UPT, UR40, UR7, UPT ;  /* 0x000000072800728c */ /* 0x000fe2000bf21270 */
[----:B------:R-:W-:Y:S02]  /*5410*/  CS2R R116, SRZ ;  /* 0x0000000000747805 */ /* 0x000fe4000001ff00 */
[----:B------:R-:W-:Y:S02]  /*5420*/  CS2R R114, SRZ ;  /* 0x0000000000727805 */ /* 0x000fe4000001ff00 */
[----:B------:R-:W-:Y:S01]  /*5430*/  CS2R R112, SRZ ;  /* 0x0000000000707805 */ /* 0x000fe2000001ff00 */
[----:B------:R-:W-:Y:S01]  /*5440*/  USEL UR59, UR40, UR7, !UP1 ;  /* 0x00000007283b7287 */ /* 0x000fe2000c800000 */
[----:B------:R-:W-:-:S02]  /*5450*/  CS2R R110, SRZ ;  /* 0x00000000006e7805 */ /* 0x000fc4000001ff00 */
[----:B------:R-:W-:Y:S02]  /*5460*/  CS2R R108, SRZ ;  /* 0x00000000006c7805 */ /* 0x000fe4000001ff00 */
[----:B------:R-:W-:Y:S02]  /*5470*/  CS2R R106, SRZ ;  /* 0x00000000006a7805 */ /* 0x000fe4000001ff00 */
[----:B------:R-:W-:Y:S02]  /*5480*/  CS2R R104, SRZ ;  /* 0x0000000000687805 */ /* 0x000fe4000001ff00 */
[----:B------:R-:W-:Y:S02]  /*5490*/  CS2R R102, SRZ ;  /* 0x0000000000667805 */ /* 0x000fe4000001ff00 */
[----:B------:R-:W-:Y:S02]  /*54a0*/  ISETP.GE.AND P2, PT, R7, UR59, PT ;  /* 0x0000003b07007c0c */ /* 0x000fe4000bf46270 */
[----:B------:R-:W-:-:S02]  /*54b0*/  CS2R R100, SRZ ;  /* 0x0000000000647805 */ /* 0x000fc4000001ff00 */
[----:B------:R-:W-:Y:S02]  /*54c0*/  CS2R R98, SRZ ;  /* 0x0000000000627805 */ /* 0x000fe4000001ff00 */
[----:B------:R-:W-:Y:S02]  /*54d0*/  CS2R R96, SRZ ;  /* 0x0000000000607805 */ /* 0x000fe4000001ff00 */
[----:B------:R-:W-:Y:S02]  /*54e0*/  CS2R R94, SRZ ;  /* 0x00000000005e7805 */ /* 0x000fe4000001ff00 */
[----:B------:R-:W-:Y:S02]  /*54f0*/  CS2R R92, SRZ ;  /* 0x00000000005c7805 */ /* 0x000fe4000001ff00 */
[----:B------:R-:W-:Y:S02]  /*5500*/  CS2R R90, SRZ ;  /* 0x00000000005a7805 */ /* 0x000fe4000001ff00 */
[----:B------:R-:W-:Y:S01]  /*5510*/  CS2R R88, SRZ ;  /* 0x0000000000587805 */ /* 0x000fe2000001ff00 */
[----:B------:R-:W-:Y:S06]  /*5520*/  @!P2 BRA `(.L_x_680) ;  /* 0x00000038003ca947 */ /* 0x000fec0003800000 */
[----:B------:R-:W-:Y:S01]  /*5530*/  IMAD.IADD R9, R3, 0x1, R4 ;  /* 0x0000000103097824 */ /* 0x000fe200078e0204 */
[----:B------:R-:W-:Y:S01]  /*5540*/  ULDC UR35, c[0x0][0x9e4] ;  /* 0x0002790000237ab9 */ /* 0x000fe20000000800 */
[----:B------:R-:W-:Y:S01]  /*5550*/  IMAD.MOV.U32 R135, RZ, RZ, RZ ;  /* 0x000000ffff877224 */ /* 0x000fe200078e00ff */
[----:B------:R-:W-:Y:S01]  /*5560*/  ULDC UR55, c[0x0][0x288] ;  /* 0x0000a20000377ab9 */ /* 0x000fe20000000800 */
[----:B------:R-:W-:Y:S01]  /*5570*/  ULDC UR34, c[0x0][0x988] ;  /* 0x0002620000227ab9 */ /* 0x000fe20000000800 */
[----:B------:R-:W-:Y:S01]  /*5580*/  ULDC UR56, c[0x0][0x9d8] ;  /* 0x0002760000387ab9 */ /* 0x000fe20000000800 */
[----:B------:R-:W-:-:S05]  /*5590*/  ULDC UR54, c[0x0][0x9e0] ;  /* 0x0002780000367ab9 */ /* 0x000fca0000000800 */
.L_x_697:
[----:B------:R-:W-:Y:S01]  /*55a0*/  UIADD3 UR58, UR36, 0x1, URZ ;  /* 0x00000001243a7890 */ /* 0x000fe2000fffe03f */
[----:B------:R-:W-:-:S03]  /*55b0*/  ISETP.NE.AND P3, PT, RZ, UR45, PT ;  /* 0x0000002dff007c0c */ /* 0x000fc6000bf65270 */
[----:B------:R-:W-:-:S04]  /*55c0*/  UISETP.NE.AND UP1, UPT, UR58, 0x2, UPT ;  /* 0x000000023a00788c */ /* 0x000fc8000bf25270 */
[----:B------:R-:W-:Y:S02]  /*55d0*/  USEL UR57, URZ, 0x1, UP1 ;  /* 0x000000013f397887 */ /* 0x000fe40008800000 */
[----:B------:R-:W-:Y:S02]  /*55e0*/  USEL UR58, UR58, URZ, UP1 ;  /* 0x0000003f3a3a7287 */ /* 0x000fe40008800000 */
[----:B------:R-:W-:Y:S02]  /*55f0*/  ULOP3.LUT UR57, UR49, UR57, URZ, 0x3c, !UPT ;  /* 0x0000003931397292 */ /* 0x000fe4000f8e3c3f */
[----:B----4-:R-:W-:Y:S10]  /*5600*/  @P3 BRA `(.L_x_681) ;  /* 0x00000000002c3947 */ /* 0x010ff40003800000 */
[----:B------:R-:W-:Y:S05]  /*5610*/  @!P0 BRA `(.L_x_682) ;  /* 0x0000000000048947 */ /* 0x000fea0003800000 */
[----:B------:R-:W-:Y:S01]  /*5620*/  BPT.TRAP 0x1 ;  /* 0x000000040000795c */ /* 0x000fe20000300000 */
.L_x_682:
[----:B------:R-:W-:Y:S01]  /*5630*/  ULEA UR6, UR58, UR39, 0x3 ;  /* 0x000000273a067291 */ /* 0x000fe2000f8e183f */
[----:B------:R-:W-:-:S05]  /*5640*/  IMAD.U32 R10, RZ, RZ, UR57 ;  /* 0x00000039ff0a7e24 */ /* 0x000fca000f8e00ff */
[----:B------:R-:W-:-:S04]  /*5650*/  SHF.L.U32 R10, R10, 0x1f, RZ ;  /* 0x0000001f0a0a7819 */ /* 0x000fc800000006ff */
[----:B------:R1:W2:Y:S01]  /*5660*/  SYNCS.PHASECHK.TRANS64.TRYWAIT P2, [UR6+0x2d830], R10 ;  /* 0x02d8300aff0075a7 */ /* 0x0002a20008040146 */
[----:B------:R-:W-:Y:S05]  /*5670*/  @!P0 BRA `(.L_x_683) ;  /* 0x0000000000048947 */ /* 0x000fea0003800000 */
[----:B------:R-:W-:Y:S01]  /*5680*/  BPT.TRAP 0x1 ;  /* 0x000000040000795c */ /* 0x000fe20000300000 */
.L_x_683:
[----:B--2---:R-:W-:Y:S05]  /*5690*/  @P2 BRA `(.L_x_681) ;  /* 0x0000000000082947 */ /* 0x004fea0003800000 */
[----:B------:R-:W2:Y:S02]  /*56a0*/  SYNCS.PHASECHK.TRANS64.TRYWAIT P2, [UR6+0x2d830], R10 ;  /* 0x02d8300aff0075a7 */ /* 0x000ea40008040146 */
[----:B--2---:R-:W-:Y:S05]  /*56b0*/  @!P2 BRA `(.L_x_684) ;  /* 0x000000e400f8a947 */ /* 0x004fea0003800000 */
.L_x_681:
[----:B-12---:R-:W-:Y:S01]  /*56c0*/  VIADD R10, R16, 0x8 ;  /* 0x00000008100a7836 */ /* 0x006fe20000000000 */
[----:B------:R-:W-:Y:S01]  /*56d0*/  UIMAD UR6, UR58, 0x600, UR32 ;  /* 0x000006003a0678a4 */ /* 0x000fe2000f8e0220 */
[----:B------:R-:W-:Y:S01]  /*56e0*/  UMOV UR7, 0x80000020 ;  /* 0x8000002000077882 */ /* 0x000fe20000000000 */
[----:B------:R-:W-:Y:S02]  /*56f0*/  UMOV UR11, 0x80000020 ;  /* 0x80000020000b7882 */ /* 0x000fe40000000000 */
[----:B------:R1:W-:Y:S01]  /*5700*/  BAR.SYNC.DEFER_BLOCKING R10, 0x100 ;  /* 0x0004000a0000751d */ /* 0x0003e20000010000 */
[----:B------:R-:W-:Y:S02]  /*5710*/  UIADD3 UR10, UR6, 0x2, URZ ;  /* 0x00000002060a7890 */ /* 0x000fe4000fffe03f */
[----:B------:R-:W-:Y:S02]  /*5720*/  UIADD3 UR14, UR6, 0x200, URZ ;  /* 0x00000200060e7890 */ /* 0x000fe4000fffe03f */
[----:B------:R-:W-:Y:S01]  /*5730*/  UIADD3 UR18, UR6, 0x202, URZ ;  /* 0x0000020206127890 */ /* 0x000fe2000fffe03f */
[----:B------:R-:W-:Y:S01]  /*5740*/  UMOV UR15, 0x80000020 ;  /* 0x80000020000f7882 */ /* 0x000fe20000000000 */
[----:B------:R-:W-:Y:S01]  /*5750*/  UMOV UR19, 0x80000020 ;  /* 0x8000002000137882 */ /* 0x000fe20000000000 */
[----:B------:R-:W-:Y:S01]  /*5760*/  UIADD3 UR22, UR6, 0x400, URZ ;  /* 0x0000040006167890 */ /* 0x000fe2000fffe03f */
[----:B------:R-:W-:Y:S01]  /*5770*/  UMOV UR23, 0x80000020 ;  /* 0x8000002000177882 */ /* 0x000fe20000000000 */
[----:B------:R-:W-:Y:S01]  /*5780*/  UIADD3 UR26, UR6, 0x402, URZ ;  /* 0x00000402061a7890 */ /* 0x000fe2000fffe03f */
[----:B------:R-:W-:Y:S01]  /*5790*/  UMOV UR27, 0x80000020 ;  /* 0x80000020001b7882 */ /* 0x000fe20000000000 */
[----:B----4-:R-:W-:-:S06]  /*57a0*/  WARPGROUP.ARRIVE ;  /* 0x00000000000079c5 */ /* 0x010fcc0000000000 */
[----:B------:R-:W-:Y:S03]  /*57b0*/  HGMMA.64x128x16.F32 R24, gdesc[UR4], RZ, !UPT, gsb0 ;  /* 0x01e00000041879f0 */ /* 0x000fe6000c0008ff */
        /* <DEDUP_REMOVED lines=16> */
[----:B-1----:R-:W-:Y:S05]  /*58c0*/  @P3 BRA `(.L_x_685) ;  /* 0x00000000002c3947 */ /* 0x002fea0003800000 */
[----:B------:R-:W-:Y:S05]  /*58d0*/  @!P0 BRA `(.L_x_686) ;  /* 0x0000000000048947 */ /* 0x000fea0003800000 */
[----:B------:R-:W-:Y:S01]  /*58e0*/  BPT.TRAP 0x1 ;  /* 0x000000040000795c */ /* 0x000fe20000300000 */
.L_x_686:
[----:B------:R-:W-:Y:S01]  /*58f0*/  ULEA UR6, UR36, UR39, 0x3 ;  /* 0x0000002724067291 */ /* 0x000fe2000f8e183f */
[----:B------:R-:W-:-:S05]  /*5900*/  IMAD.U32 R10, RZ, RZ, UR49 ;  /* 0x00000031ff0a7e24 */ /* 0x000fca000f8e00ff */
[----:B------:R-:W-:-:S04]  /*5910*/  SHF.L.U32 R10, R10, 0x1f, RZ ;  /* 0x0000001f0a0a7819 */ /* 0x000fc800000006ff */
[----:B------:R1:W2:Y:S01]  /*5920*/  SYNCS.PHASECHK.TRANS64.TRYWAIT P2, [UR6+0x2d850], R10 ;  /* 0x02d8500aff0075a7 */ /* 0x0002a20008040146 */
[----:B------:R-:W-:Y:S05]  /*5930*/  @!P0 BRA `(.L_x_687) ;  /* 0x0000000000048947 */ /* 0x000fea0003800000 */
[----:B------:R-:W-:Y:S01]  /*5940*/  BPT.TRAP 0x1 ;  /* 0x000000040000795c */ /* 0x000fe20000300000 */
.L_x_687:
[----:B--2---:R-:W-:Y:S05]  /*5950*/  @P2 BRA `(.L_x_685) ;  /* 0x0000000000082947 */ /* 0x004fea0003800000 */
[----:B------:R-:W2:Y:S02]  /*5960*/  SYNCS.PHASECHK.TRANS64.TRYWAIT P2, [UR6+0x2d850], R10 ;  /* 0x02d8500aff0075a7 */ /* 0x000ea40008040146 */
[----:B--2---:R-:W-:Y:S05]  /*5970*/  @!P2 BRA `(.L_x_688) ;  /* 0x000000e40060a947 */ /* 0x004fea0003800000 */
.L_x_685:
[----:B------:R-:W-:Y:S01]  /*5980*/  UIADD3 UR6, UR39, 0x400, URZ ;  /* 0x0000040027067890 */ /* 0x000fe2000fffe03f */
[----:B------:R-:W-:Y:S01]  /*5990*/  WARPGROUP.ARRIVE ;  /* 0x00000000000079c5 */ /* 0x000fe20000000000 */
[----:B------:R-:W-:Y:S01]  /*59a0*/  ULEA UR7, UR52, UR39, 0xd ;  /* 0x0000002734077291 */ /* 0x000fe2000f8e683f */
[----:B------:R-:W3:Y:S01]  /*59b0*/  LDC R142, c[0x0][0x2e0] ;  /* 0x0000b800ff8e7b82 */ /* 0x000ee20000000800 */
[----:B------:R-:W-:Y:S01]  /*59c0*/  USHF.R.U32.HI UR6, URZ, 0x4, UR6 ;  /* 0x000000043f067899 */ /* 0x000fe20008011606 */
[----:B------:R-:W-:Y:S01]  /*59d0*/  FMUL.FTZ R14, R27, UR56 ;  /* 0x000000381b0e7c20 */ /* 0x000fe20008410000 */
[----:B------:R-:W-:Y:S01]  /*59e0*/  UIADD3 UR7, UR7, 0x21800, URZ ;  /* 0x0002180007077890 */ /* 0x000fe2000fffe03f */
[----:B------:R-:W-:Y:S01]  /*59f0*/  FMUL.FTZ R27, R34, UR56 ;  /* 0x00000038221b7c20 */ /* 0x000fe20008410000 */
[----:B------:R-:W-:Y:S01]  /*5a00*/  ULOP3.LUT UR6, UR6, 0x3fff, URZ, 0xc0, !UPT ;  /* 0x00003fff06067892 */ /* 0x000fe2000f8ec03f */
[----:B------:R-:W-:Y:S01]  /*5a10*/  FMUL.FTZ R34, R41, UR56 ;  /* 0x0000003829227c20 */ /* 0x000fe20008410000 */
[----:B------:R-:W-:Y:S01]  /*5a20*/  USHF.R.U32.HI UR7, URZ, 0x4, UR7 ;  /* 0x000000043f077899 */ /* 0x000fe20008011607 */
[----:B------:R-:W-:Y:S01]  /*5a30*/  FMUL.FTZ R41, R48, UR56 ;  /* 0x0000003830297c20 */ /* 0x000fe20008410000 */
[----:B------:R-:W-:Y:S01]  /*5a40*/  ULOP3.LUT UR10, UR6, 0x2000000, URZ, 0xfc, !UPT ;  /* 0x02000000060a7892 */ /* 0x000fe2000f8efc3f */
[----:B------:R-:W-:Y:S01]  /*5a50*/  FMUL.FTZ R12, R25, UR56 ;  /* 0x00000038190c7c20 */ /* 0x000fe20008410000 */
[----:B------:R-:W-:Y:S01]  /*5a60*/  ULOP3.LUT UR6, UR7, 0x3fff, URZ, 0xc0, !UPT ;  /* 0x00003fff07067892 */ /* 0x000fe2000f8ec03f */
[----:B------:R-:W-:Y:S01]  /*5a70*/  FMUL.FTZ R48, R55, UR56 ;  /* 0x0000003837307c20 */ /* 0x000fe20008410000 */
[----:B------:R-:W-:Y:S01]  /*5a80*/  UIMAD UR7, UR36, 0x600, UR10 ;  /* 0x00000600240778a4 */ /* 0x000fe2000f8e020a */
[----:B------:R-:W-:Y:S01]  /*5a90*/  FMUL.FTZ R25, R32, UR56 ;  /* 0x0000003820197c20 */ /* 0x000fe20008410000 */
[----:B------:R-:W-:Y:S01]  /*5aa0*/  ULOP3.LUT UR6, UR6, 0x10000, URZ, 0xfc, !UPT ;  /* 0x0001000006067892 */ /* 0x000fe2000f8efc3f */
[----:B------:R-:W-:Y:S01]  /*5ab0*/  FMUL.FTZ R55, R60, UR56 ;  /* 0x000000383c377c20 */ /* 0x000fe20008410000 */
[----:B------:R-:W-:Y:S01]  /*5ac0*/  UMOV UR31, 0x80000020 ;  /* 0x80000020001f7882 */ /* 0x000fe20000000000 */
[----:B------:R-:W-:Y:S01]  /*5ad0*/  UMOV UR29, 0x40000040 ;  /* 0x40000040001d7882 */ /* 0x000fe20000000000 */
[----:B------:R-:W-:Y:S01]  /*5ae0*/  FMUL.FTZ R32, R39, UR56 ;  /* 0x0000003827207c20 */ /* 0x000fe20008410000 */
[----:B------:R-:W-:Y:S01]  /*5af0*/  UMOV UR30, UR7 ;  /* 0x00000007001e7c82 */ /* 0x000fe20008000000 */
[----:B------:R-:W-:Y:S01]  /*5b00*/  FMUL.FTZ R60, R65, UR56 ;  /* 0x00000038413c7c20 */ /* 0x000fe20008410000 */
[----:B------:R-:W-:Y:S01]  /*5b10*/  UMOV UR28, UR6 ;  /* 0x00000006001c7c82 */ /* 0x000fe20008000000 */
[----:B------:R-:W-:Y:S01]  /*5b20*/  FMUL.FTZ R39, R46, UR56 ;  /* 0x000000382e277c20 */ /* 0x000fe20008410000 */
[----:B------:R-:W-:Y:S01]  /*5b30*/  HGMMA.64x96x16.F32 R88, gdesc[UR28].tnspB, R88, gsb0 ;  /* 0x416000001c5879f0 */ /* 0x000fe20008000858 */
[----:B------:R-:W-:Y:S01]  /*5b40*/  UIADD3 UR30, UR7, 0x40, URZ ;  /* 0x00000040071e7890 */ /* 0x000fe2000fffe03f */
[----:B------:R-:W-:Y:S01]  /*5b50*/  FMUL.FTZ R65, R70, UR56 ;  /* 0x0000003846417c20 */ /* 0x000fe20008410000 */
[----:B------:R-:W-:Y:S01]  /*5b60*/  UIADD3 UR28, UR6, 0x2, URZ ;  /* 0x00000002061c7890 */ /* 0x000fe2000fffe03f */
[----:B------:R-:W-:Y:S01]  /*5b70*/  FMUL.FTZ R46, R53, UR56 ;  /* 0x00000038352e7c20 */ /* 0x000fe20008410000 */
[----:B------:R-:W-:Y:S01]  /*5b80*/  UMOV UR31, 0x80000020 ;  /* 0x80000020001f7882 */ /* 0x000fe20000000000 */
[----:B------:R-:W-:Y:S01]  /*5b90*/  UMOV UR29, 0x40000040 ;  /* 0x40000040001d7882 */ /* 0x000fe20000000000 */
[----:B------:R-:W-:Y:S01]  /*5ba0*/  FMUL.FTZ R70, R75, UR56 ;  /* 0x000000384b467c20 */ /* 0x000fe20008410000 */
[----:B--2---:R-:W-:Y:S01]  /*5bb0*/  FMUL.FTZ R13, R26, UR56 ;  /* 0x000000381a0d7c20 */ /* 0x004fe20008410000 */
[----:B------:R-:W-:Y:S01]  /*5bc0*/  FMUL.FTZ R53, R58, UR56 ;  /* 0x000000383a357c20 */ /* 0x000fe20008410000 */
[----:B------:R-:W-:Y:S01]  /*5bd0*/  FMUL.FTZ R75, R80, UR56 ;  /* 0x00000038504b7c20 */ /* 0x000fe20008410000 */
[----:B-1----:R-:W-:Y:S01]  /*5be0*/  FMUL.FTZ R10, R24, UR56 ;  /* 0x00000038180a7c20 */ /* 0x002fe20008410000 */
[----:B------:R-:W-:Y:S01]  /*5bf0*/  FMUL.FTZ R26, R33, UR56 ;  /* 0x00000038211a7c20 */ /* 0x000fe20008410000 */
[----:B------:R-:W-:Y:S01]  /*5c00*/  FMUL.FTZ R58, R63, UR56 ;  /* 0x000000383f3a7c20 */ /* 0x000fe20008410000 */
[----:B------:R-:W-:-:S02]  /*5c10*/  IMAD.SHL.U32 R80, R7, 0x80, RZ ;  /* 0x0000008007507824 */ /* 0x000fc400078e00ff */
        /* <DEDUP_REMOVED lines=24> */
[----:B------:R-:W-:Y:S01]  /*5da0*/  IADD3 R83, -R80, 0x1, RZ ;  /* 0x0000000150537810 */ /* 0x000fe20007ffe1ff */
        /* <DEDUP_REMOVED lines=9> */
[----:B------:R-:W-:-:S02]  /*5e40*/  IMAD.U32 R51, RZ, RZ, UR58 ;  /* 0x0000003aff337e24 */ /* 0x000fc4000f8e00ff */
[----:B------:R-:W-:Y:S01]  /*5e50*/  FMUL.FTZ R66, R71, UR56 ;  /* 0x0000003847427c20 */ /* 0x000fe20008410000 */
[----:B------:R-:W-:Y:S01]  /*5e60*/  FMUL.FTZ R67, R72, UR56 ;  /* 0x0000003848437c20 */ /* 0x000fe20008410000 */
[----:B------:R-:W-:Y:S01]  /*5e70*/  FMUL.FTZ R74, R79, UR56 ;  /* 0x000000384f4a7c20 */ /* 0x000fe20008410000 */
[----:B------:R-:W-:Y:S02]  /*5e80*/  VIADD R50, R16, 0x9 ;  /* 0x0000000910327836 */ /* 0x000fe40000000000 */
[----:B------:R-:W-:Y:S01]  /*5e90*/  FMUL.FTZ R71, R76, UR56 ;  /* 0x000000384c477c20 */ /* 0x000fe20008410000 */
[----:B------:R-:W-:Y:S01]  /*5ea0*/  FMUL.FTZ R72, R77, UR56 ;  /* 0x000000384d487c20 */ /* 0x000fe20008410000 */
[----:B------:R-:W-:Y:S01]  /*5eb0*/  FMUL.FTZ R79, R84, UR56 ;  /* 0x00000038544f7c20 */ /* 0x000fe20008410000 */
[----:B------:R-:W-:Y:S01]  /*5ec0*/  ISETP.GE.U32.AND P2, PT, R2, 0x180, PT ;  /* 0x000001800200780c */ /* 0x000fe20003f46070 */
[----:B------:R-:W-:Y:S01]  /*5ed0*/  FMUL.FTZ R76, R81, UR56 ;  /* 0x00000038514c7c20 */ /* 0x000fe20008410000 */
[----:B------:R-:W-:Y:S01]  /*5ee0*/  FMUL.FTZ R77, R82, UR56 ;  /* 0x00000038524d7c20 */ /* 0x000fe20008410000 */
[----:B---3--:R-:W-:-:S02]  /*5ef0*/  IMAD R84, R142, UR47, R83 ;  /* 0x0000002f8e547c24 */ /* 0x008fc4000f8e0253 */
[----:B------:R-:W-:Y:S01]  /*5f00*/  FMUL.FTZ R81, R85, UR56 ;  /* 0x0000003855517c20 */ /* 0x000fe20008410000 */
[----:B------:R-:W-:Y:S01]  /*5f10*/  FMUL.FTZ R82, R86, UR56 ;  /* 0x0000003856527c20 */ /* 0x000fe20008410000 */
[----:B------:R-:W-:Y:S01]  /*5f20*/  FMUL.FTZ R83, R87, UR56 ;  /* 0x0000003857537c20 */ /* 0x000fe20008410000 */
[----:B------:R-:W-:Y:S01]  /*5f30*/  @!P1 LEA R51, R51, UR39, 0x3 ;  /* 0x0000002733339c11 */ /* 0x000fe2000f8e18ff */
[----:B------:R-:W1:Y:S01]  /*5f40*/  MUFU.TANH R10, R10 ;  /* 0x0000000a000a7308 */ /* 0x000e620000002400 */
[----:B------:R-:W-:Y:S01]  /*5f50*/  SEL R50, R50, 0x9, !P2 ;  /* 0x0000000932327807 */ /* 0x000fe20005000000 */
[----:B------:R-:W-:Y:S01]  /*5f60*/  VIADD R84, R84, -UR55 ;  /* 0x8000003754547c36 */ /* 0x000fe20008000000 */
[----:B------:R-:W-:Y:S01]  /*5f70*/  PLOP3.LUT P2, PT, PT, PT, UP0, 0x40, 0x0 ;  /* 0x000000000000781c */ /* 0x000fe20003f4e808 */
[----:B------:R-:W-:Y:S02]  /*5f80*/  @!P1 VIADD R51, R51, 0x2d840 ;  /* 0x0002d84033339836 */ /* 0x000fe40000000000 */
[----:B------:R-:W-:-:S02]  /*5f90*/  IMAD R84, R19, -0x2, R84 ;  /* 0xfffffffe13547824 */ /* 0x000fc400078e0254 */
[----:B------:R-:W2:Y:S01]  /*5fa0*/  MUFU.TANH R12, R12 ;  /* 0x0000000c000c7308 */ /* 0x000ea20000002400 */
[----:B------:R-:W-:Y:S01]  /*5fb0*/  @!P1 PRMT R51, RZ, 0x654, R51 ;  /* 0x00000654ff339816 */ /* 0x000fe20000000033 */
[C---:B------:R-:W-:Y:S02]  /*5fc0*/  VIADD R87, R84.reuse, UR54 ;  /* 0x0000003654577c36 */ /* 0x040fe40008000000 */
[----:B------:R-:W-:Y:S02]  /*5fd0*/  VIADD R86, R84, UR33 ;  /* 0x0000002154567c36 */ /* 0x000fe40008000000 */
[C---:B------:R-:W-:Y:S02]  /*5fe0*/  IMAD.IADD R85, R3.reuse, 0x1, R87 ;  /* 0x0000000103557824 */ /* 0x040fe400078e0257 */
[----:B------:R-:W3:Y:S01]  /*5ff0*/  MUFU.TANH R13, R13 ;  /* 0x0000000d000d7308 */ /* 0x000ee20000002400 */
[----:B------:R-:W-:-:S07]  /*6000*/  IMAD.IADD R84, R3, 0x1, R86 ;  /* 0x0000000103547824 */ /* 0x000fce00078e0256 */
[----:B------:R-:W4:Y:S08]  /*6010*/  MUFU.TANH R14, R14 ;  /* 0x0000000e000e7308 */ /* 0x000f300000002400 */
[----:B------:R-:W1:Y:S01]  /*6020*/  MUFU.TANH R15, R15 ;  /* 0x0000000f000f7308 */ /* 0x000e620000002400 */
[----:B------:R-:W-:Y:S02]  /*6030*/  WARPGROUP.DEPBAR.LE gsb0, 0x0 ;  /* 0x00008000000079c5 */ /* 0x000fe40000010000 */
[----:B------:R-:W-:-:S05]  /*6040*/  WARPGROUP.ARRIVE ;  /* 0x00000000000079c5 */ /* 0x000fca0000000000 */
[----:B------:R-:W1:Y:S01]  /*6050*/  MUFU.TANH R20, R20 ;  /* 0x0000001400147308 */ /* 0x000e620000002400 */
[----:B------:R-:W-:Y:S01]  /*6060*/  HGMMA.64x96x16.F32 R88, gdesc[UR28].tnspB, R88, gsb0 ;  /* 0x416000001c5879f0 */ /* 0x000fe20008000858 */
[----:B------:R-:W-:Y:S02]  /*6070*/  UIADD3 UR30, UR7, 0x80, URZ ;  /* 0x00000080071e7890 */ /* 0x000fe4000fffe03f */
[----:B------:R-:W-:-:S04]  /*6080*/  UIADD3 UR28, UR6, 0x4, URZ ;  /* 0x00000004061c7890 */ /* 0x000fc8000fffe03f */
[----:B------:R-:W1:Y:S01]  /*6090*/  MUFU.TANH R21, R21 ;  /* 0x0000001500157308 */ /* 0x000e620000002400 */
[----:B------:R-:W-:Y:S01]  /*60a0*/  UMOV UR31, 0x80000020 ;  /* 0x80000020001f7882 */ /* 0x000fe20000000000 */
[----:B------:R-:W-:-:S06]  /*60b0*/  UMOV UR29, 0x40000040 ;  /* 0x40000040001d7882 */ /* 0x000fcc0000000000 */
        /* <DEDUP_REMOVED lines=11> */
[----:B------:R-:W1:Y:S01]  /*6170*/  MUFU.TANH R35, R35 ;  /* 0x0000002300237308 */ /* 0x000e620000002400 */
[----:B------:R-:W-:-:S02]  /*6180*/  WARPGROUP.DEPBAR.LE gsb0, 0x0 ;  /* 0x00008000000079c5 */ /* 0x000fc40000010000 */
[----:B------:R-:W-:-:S05]  /*6190*/  WARPGROUP.ARRIVE ;  /* 0x00000000000079c5 */ /* 0x000fca0000000000 */
[----:B------:R-:W1:Y:S01]  /*61a0*/  MUFU.TANH R36, R36 ;  /* 0x0000002400247308 */ /* 0x000e620000002400 */
[----:B------:R-:W-:Y:S01]  /*61b0*/  HGMMA.64x96x16.F32 R88, gdesc[UR28].tnspB, R88, gsb0 ;  /* 0x416000001c5879f0 */ /* 0x000fe20008000858 */
[----:B------:R-:W-:Y:S02]  /*61c0*/  UIADD3 UR30, UR7, 0xc0, URZ ;  /* 0x000000c0071e7890 */ /* 0x000fe4000fffe03f */
[----:B------:R-:W-:Y:S01]  /*61d0*/  UIADD3 UR28, UR6, 0x6, URZ ;  /* 0x00000006061c7890 */ /* 0x000fe2000fffe03f */
[----:B------:R-:W-:Y:S01]  /*61e0*/  UMOV UR31, 0x80000020 ;  /* 0x80000020001f7882 */ /* 0x000fe20000000000 */
[----:B------:R-:W-:Y:S02]  /*61f0*/  UMOV UR29, 0x40000040 ;  /* 0x40000040001d7882 */ /* 0x000fe40000000000 */
        /* <DEDUP_REMOVED lines=64> */
[----:B------:R-:W1:Y:S01]  /*6600*/  MUFU.TANH R83, R83 ;  /* 0x0000005300537308 */ /* 0x000e620000002400 */
[----:B------:R-:W-:-:S02]  /*6610*/  WARPGROUP.DEPBAR.LE gsb0, 0x0 ;  /* 0x00008000000079c5 */ /* 0x000fc40000010000 */
        /* <DEDUP_REMOVED lines=8> */
[----:B------:R-:W-:Y:S03]  /*66a0*/  HGMMA.64x96x16.F32 R88, gdesc[UR28].tnspB, R88, gsb0 ;  /* 0x416000001c5879f0 */ /* 0x000fe60008000858 */
[----:B------:R-:W-:Y:S02]  /*66b0*/  WARPGROUP.DEPBAR.LE gsb0, 0x0 ;  /* 0x00008000000079c5 */ /* 0x000fe40000010000 */
[----:B------:R1:W-:Y:S06]  /*66c0*/  BAR.ARV R50, 0x100 ;  /* 0x000400320000751d */ /* 0x0003ec0000002000 */
[----:B------:R1:W-:Y:S01]  /*66d0*/  @!P1 SYNCS.ARRIVE.TRANS64.RED.A1T0 RZ, [R51+URZ], RZ ;  /* 0x000000ff33ff99a7 */ /* 0x0003e2000810043f */
[----:B--234-:R-:W-:Y:S05]  /*66e0*/  @P2 BRA `(.L_x_689) ;  /* 0x00000000005c2947 */ /* 0x01cfea0003800000 */
[----:B------:R-:W-:Y:S01]  /*66f0*/  ISETP.GT.AND P2, PT, R9, -0x1, PT ;  /* 0xffffffff0900780c */ /* 0x000fe20003f44270 */
[----:B------:R-:W-:-:S12]  /*6700*/  BSSY B0, `(.L_x_690) ;  /* 0x0000011000007945 */ /* 0x000fd80003800000 */
[----:B------:R-:W-:Y:S05]  /*6710*/  @P2 BRA `(.L_x_691) ;  /* 0x0000000000202947 */ /* 0x000fea0003800000 */
[----:B------:R-:W-:Y:S01]  /*6720*/  IMAD.U32 R142, RZ, RZ, UR35 ;  /* 0x00000023ff8e7e24 */ /* 0x000fe2000f8e00ff */
[----:B------:R-:W-:-:S04]  /*6730*/  LOP3.LUT R139, RZ, R9, RZ, 0x33, !PT ;  /* 0x00000009ff8b7212 */ /* 0x000fc800078e33ff */
[----:B------:R-:W-:-:S13]  /*6740*/  ISETP.NE.AND P2, PT, R142, 0x1, PT ;  /* 0x000000018e00780c */ /* 0x000fda0003f45270 */
[----:B-1----:R-:W1:Y:S02]  /*6750*/  @P2 LDC.64 R50, c[0x0][0x9e8] ;  /* 0x00027a00ff322b82 */ /* 0x002e640000000a00 */
[----:B-1----:R-:W-:-:S05]  /*6760*/  @P2 IMAD.HI.U32 R50, R139, R50, RZ ;  /* 0x000000328b322227 */ /* 0x002fca00078e00ff */
[----:B------:R-:W-:-:S04]  /*6770*/  @P2 SHF.R.U32.HI R139, RZ, R51, R50 ;  /* 0x00000033ff8b2219 */ /* 0x000fc80000011632 */
[----:B------:R-:W-:Y:S01]  /*6780*/  LOP3.LUT R139, RZ, R139, RZ, 0x33, !PT ;  /* 0x0000008bff8b7212 */ /* 0x000fe200078e33ff */
[----:B------:R-:W-:Y:S06]  /*6790*/  BRA `(.L_x_692) ;  /* 0x00000000001c7947 */ /* 0x000fec0003800000 */
.L_x_691:
[----:B------:R-:W-:-:S05]  /*67a0*/  IMAD.U32 R142, RZ, RZ, UR35 ;  /* 0x00000023ff8e7e24 */ /* 0x000fca000f8e00ff */
[----:B------:R-:W-:-:S13]  /*67b0*/  ISETP.NE.AND P2, PT, R142, 0x1, PT ;  /* 0x000000018e00780c */ /* 0x000fda0003f45270 */
[----:B-1----:R-:W1:Y:S01]  /*67c0*/  @P2 LDC.64 R50, c[0x0][0x9e8] ;  /* 0x00027a00ff322b82 */ /* 0x002e620000000a00 */
[----:B------:R-:W-:-:S04]  /*67d0*/  @P2 IMAD.IADD R139, R3, 0x1, R4 ;  /* 0x00000001038b2824 */ /* 0x000fc800078e0204 */
[----:B-1----:R-:W-:-:S04]  /*67e0*/  @P2 IMAD.HI.U32 R50, R139, R50, RZ ;  /* 0x000000328b322227 */ /* 0x002fc800078e00ff */
[----:B------:R-:W-:Y:S01]  /*67f0*/  IMAD.MOV.U32 R139, RZ, RZ, R9 ;  /* 0x000000ffff8b7224 */ /* 0x000fe200078e0009 */
[----:B------:R-:W-:-:S07]  /*6800*/  @P2 SHF.R.U32.HI R139, RZ, R51, R50 ;  /* 0x00000033ff8b2219 */ /* 0x000fce0000011632 */
.L_x_692:
[----:B------:R-:W-:Y:S05]  /*6810*/  BSYNC B0 ;  /* 0x0000000000007941 */ /* 0x000fea0003800000 */
.L_x_690:
[----:B------:R-:W-:-:S04]  /*6820*/  IMAD R50, R139, R142, -R80 ;  /* 0x0000008e8b327224 */ /* 0x000fc800078e0a50 */
[----:B------:R-:W-:-:S05]  /*6830*/  IMAD R50, R19, -0x2, R50 ;  /* 0xfffffffe13327824 */ /* 0x000fca00078e0232 */
[----:B------:R-:W-:Y:S02]  /*6840*/  VIADDMNMX R85, R50, R142, R85, PT ;  /* 0x0000008e32557246 */ /* 0x000fe40003800155 */
[----:B------:R-:W-:-:S07]  /*6850*/  VIMNMX R84, R84, R50, !PT ;  /* 0x0000003254547248 */ /* 0x000fce0007fe0100 */
.L_x_689:
[----:B------:R-:W-:Y:S01]  /*6860*/  ISETP.GT.AND P2, PT, R7, -0x1, PT ;  /* 0xffffffff0700780c */ /* 0x000fe20003f44270 */
[C---:B------:R-:W-:Y:S02]  /*6870*/  IMAD.IADD R87, R0.reuse, 0x1, R87 ;  /* 0x0000000100577824 */ /* 0x040fe400078e0257 */
[----:B------:R-:W-:Y:S01]  /*6880*/  IMAD.IADD R86, R0, 0x1, R86 ;  /* 0x0000000100567824 */ /* 0x000fe200078e0256 */
[C---:B------:R-:W-:Y:S02]  /*6890*/  ISETP.GT.AND P5, PT, R84.reuse, RZ, P2 ;  /* 0x000000ff5400720c */ /* 0x040fe400017a4270 */
[C---:B------:R-:W-:Y:S02]  /*68a0*/  ISETP.GT.AND P4, PT, R84.reuse, 0x1, P2 ;  /* 0x000000015400780c */ /* 0x040fe40001784270 */
[----:B------:R-:W-:Y:S02]  /*68b0*/  ISETP.LT.OR P5, PT, R85, 0x1, P5 ;  /* 0x000000015500780c */ /* 0x000fe40002fa1670 */
[----:B------:R-:W-:-:S02]  /*68c0*/  ISETP.GT.AND P6, PT, R84, 0x8, P2 ;  /* 0x000000085400780c */ /* 0x000fc400017c4270 */
[----:B-1----:R-:W-:Y:S02]  /*68d0*/  FSEL R139, R10, -INF , !P5 ;  /* 0xff8000000a8b7808 */ /* 0x002fe40006800000 */
[C---:B------:R-:W-:Y:S02]  /*68e0*/  ISETP.GT.AND P5, PT, R84.reuse, 0x10, P2 ;  /* 0x000000105400780c */ /* 0x040fe400017a4270 */
[----:B------:R-:W-:Y:S02]  /*68f0*/  ISETP.GT.AND P3, PT, R84, 0x9, P2 ;  /* 0x000000095400780c */ /* 0x000fe40001764270 */
[C---:B------:R-:W-:Y:S02]  /*6900*/  ISETP.LT.OR P5, PT, R85.reuse, 0x11, P5 ;  /* 0x000000115500780c */ /* 0x040fe40002fa1670 */
[----:B------:R-:W-:Y:S02]  /*6910*/  ISETP.LT.OR P4, PT, R85, 0x2, P4 ;  /* 0x000000025500780c */ /* 0x000fe40002781670 */
[----:B------:R-:W-:-:S02]  /*6920*/  FSEL R25, R25, -INF , !P5 ;  /* 0xff80000019197808 */ /* 0x000fc40006800000 */
[----:B------:R-:W-:Y:S02]  /*6930*/  ISETP.GT.AND P5, PT, R84, 0x20, P2 ;  /* 0x000000205400780c */ /* 0x000fe400017a4270 */
[C---:B------:R-:W-:Y:S02]  /*6940*/  ISETP.LT.OR P6, PT, R85.reuse, 0x9, P6 ;  /* 0x000000095500780c */ /* 0x040fe400037c1670 */
[C---:B------:R-:W-:Y:S02]  /*6950*/  ISETP.LT.OR P3, PT, R85.reuse, 0xa, P3 ;  /* 0x0000000a5500780c */ /* 0x040fe40001f61670 */
[----:B------:R-:W-:Y:S02]  /*6960*/  ISETP.LT.OR P5, PT, R85, 0x21, P5 ;  /* 0x000000215500780c */ /* 0x000fe40002fa1670 */
[----:B------:R-:W-:Y:S02]  /*6970*/  FSEL R12, R12, -INF , !P4 ;  /* 0xff8000000c0c7808 */ /* 0x000fe40006000000 */
[----:B------:R-:W-:-:S02]  /*6980*/  FSEL R15, R15, -INF , !P6 ;  /* 0xff8000000f0f7808 */ /* 0x000fc40007000000 */
[----:B------:R-:W-:Y:S02]  /*6990*/  FSEL R20, R20, -INF , !P3 ;  /* 0xff80000014147808 */ /* 0x000fe40005800000 */
[C---:B------:R-:W-:Y:S02]  /*69a0*/  ISETP.GT.AND P4, PT, R84.reuse, 0x11, P2 ;  /* 0x000000115400780c */ /* 0x040fe40001784270 */
[C---:B------:R-:W-:Y:S02]  /*69b0*/  ISETP.GT.AND P6, PT, R84.reuse, 0x18, P2 ;  /* 0x000000185400780c */ /* 0x040fe400017c4270 */
[C---:B------:R-:W-:Y:S02]  /*69c0*/  ISETP.GT.AND P3, PT, R84.reuse, 0x19, P2 ;  /* 0x000000195400780c */ /* 0x040fe40001764270 */
[----:B------:R-:W-:Y:S02]  /*69d0*/  FSEL R33, R33, -INF , !P5 ;  /* 0xff80000021217808 */ /* 0x000fe40006800000 */
[----:B------:R-:W-:-:S02]  /*69e0*/  ISETP.GT.AND P5, PT, R84, 0x30, P2 ;  /* 0x000000305400780c */ /* 0x000fc400017a4270 */
[C---:B------:R-:W-:Y:S02]  /*69f0*/  ISETP.LT.OR P4, PT, R85.reuse, 0x12, P4 ;  /* 0x000000125500780c */ /* 0x040fe40002781670 */
        /* <DEDUP_REMOVED lines=56> */
[----:B------:R-:W-:Y:S02]  /*6d80*/  ISETP.GT.AND P3, PT, R84, 0x69, P2 ;  /* 0x000000695400780c */ /* 0x000fe40001764270 */
[----:B------:R-:W-:Y:S02]  /*6d90*/  FSEL R75, R75, -INF , !P5 ;  /* 0xff8000004b4b7808 */ /* 0x000fe40006800000 */
[----:B------:R-:W-:-:S02]  /*6da0*/  PLOP3.LUT P5, PT, PT, PT, UP0, 0x40, 0x0 ;  /* 0x000000000000781c */ /* 0x000fc40003fae808 */
[C---:B------:R-:W-:Y:S02]  /*6db0*/  ISETP.LT.OR P4, PT, R85.reuse, 0x62, P4 ;  /* 0x000000625500780c */ /* 0x040fe40002781670 */
[C---:B------:R-:W-:Y:S02]  /*6dc0*/  ISETP.LT.OR P6, PT, R85.reuse, 0x69, P6 ;  /* 0x000000695500780c */ /* 0x040fe400037c1670 */
[----:B------:R-:W-:Y:S02]  /*6dd0*/  ISETP.LT.OR P3, PT, R85, 0x6a, P3 ;  /* 0x0000006a5500780c */ /* 0x000fe40001f61670 */
[----:B------:R-:W-:Y:S02]  /*6de0*/  FSEL R68, R68, -INF , !P4 ;  /* 0xff80000044447808 */ /* 0x000fe40006000000 */
[----:B------:R-:W-:Y:S02]  /*6df0*/  FSEL R71, R71, -INF , !P6 ;  /* 0xff80000047477808 */ /* 0x000fe40007000000 */
[----:B------:R-:W-:-:S02]  /*6e00*/  FSEL R72, R72, -INF , !P3 ;  /* 0xff80000048487808 */ /* 0x000fc40005800000 */
[C---:B------:R-:W-:Y:S02]  /*6e10*/  ISETP.GT.AND P4, PT, R84.reuse, 0x71, P2 ;  /* 0x000000715400780c */ /* 0x040fe40001784270 */
[C---:B------:R-:W-:Y:S02]  /*6e20*/  ISETP.GT.AND P6, PT, R84.reuse, 0x78, P2 ;  /* 0x000000785400780c */ /* 0x040fe400017c4270 */
[----:B------:R-:W-:Y:S02]  /*6e30*/  ISETP.GT.AND P3, PT, R84, 0x79, P2 ;  /* 0x000000795400780c */ /* 0x000fe40001764270 */
[C---:B------:R-:W-:Y:S02]  /*6e40*/  ISETP.LT.OR P4, PT, R85.reuse, 0x72, P4 ;  /* 0x000000725500780c */ /* 0x040fe40002781670 */
[C---:B------:R-:W-:Y:S02]  /*6e50*/  ISETP.LT.OR P6, PT, R85.reuse, 0x79, P6 ;  /* 0x000000795500780c */ /* 0x040fe400037c1670 */
[----:B------:R-:W-:-:S02]  /*6e60*/  ISETP.LT.OR P3, PT, R85, 0x7a, P3 ;  /* 0x0000007a5500780c */ /* 0x000fc40001f61670 */
[----:B------:R-:W-:Y:S02]  /*6e70*/  FSEL R76, R76, -INF , !P4 ;  /* 0xff8000004c4c7808 */ /* 0x000fe40006000000 */
[----:B------:R-:W-:Y:S02]  /*6e80*/  FSEL R79, R79, -INF , !P6 ;  /* 0xff8000004f4f7808 */ /* 0x000fe40007000000 */
[----:B------:R-:W-:Y:S01]  /*6e90*/  FSEL R81, R81, -INF , !P3 ;  /* 0xff80000051517808 */ /* 0x000fe20005800000 */
[----:B------:R-:W-:Y:S06]  /*6ea0*/  @P5 BRA `(.L_x_693) ;  /* 0x0000000000585947 */ /* 0x000fec0003800000 */
[----:B------:R-:W-:Y:S01]  /*6eb0*/  IMAD.IADD R85, R0, 0x1, R4 ;  /* 0x0000000100557824 */ /* 0x000fe200078e0204 */
[----:B------:R-:W-:Y:S04]  /*6ec0*/  BSSY B0, `(.L_x_694) ;  /* 0x0000010000007945 */ /* 0x000fe80003800000 */
[----:B------:R-:W-:-:S13]  /*6ed0*/  ISETP.GT.AND P3, PT, R85, -0x1, PT ;  /* 0xffffffff5500780c */ /* 0x000fda0003f64270 */
[----:B------:R-:W-:Y:S05]  /*6ee0*/  @P3 BRA `(.L_x_695) ;  /* 0x0000000000203947 */ /* 0x000fea0003800000 */
[----:B------:R-:W-:Y:S01]  /*6ef0*/  IMAD.U32 R10, RZ, RZ, UR35 ;  /* 0x00000023ff0a7e24 */ /* 0x000fe2000f8e00ff */
[----:B------:R-:W-:-:S04]  /*6f00*/  LOP3.LUT R85, RZ, R85, RZ, 0x33, !PT ;  /* 0x00000055ff557212 */ /* 0x000fc800078e33ff */
[----:B------:R-:W-:-:S13]  /*6f10*/  ISETP.NE.AND P3, PT, R10, 0x1, PT ;  /* 0x000000010a00780c */ /* 0x000fda0003f65270 */
[----:B------:R-:W1:Y:S02]  /*6f20*/  @P3 LDC.64 R50, c[0x0][0x9e8] ;  /* 0x00027a00ff323b82 */ /* 0x000e640000000a00 */
[----:B-1----:R-:W-:-:S05]  /*6f30*/  @P3 IMAD.HI.U32 R50, R85, R50, RZ ;  /* 0x0000003255323227 */ /* 0x002fca00078e00ff */
[----:B------:R-:W-:-:S04]  /*6f40*/  @P3 SHF.R.U32.HI R85, RZ, R51, R50 ;  /* 0x00000033ff553219 */ /* 0x000fc80000011632 */
[----:B------:R-:W-:Y:S01]  /*6f50*/  LOP3.LUT R85, RZ, R85, RZ, 0x33, !PT ;  /* 0x00000055ff557212 */ /* 0x000fe200078e33ff */
[----:B------:R-:W-:Y:S06]  /*6f60*/  BRA `(.L_x_696) ;  /* 0x0000000000147947 */ /* 0x000fec0003800000 */
.L_x_695:
[----:B------:R-:W-:-:S05]  /*6f70*/  IMAD.U32 R10, RZ, RZ, UR35 ;  /* 0x00000023ff0a7e24 */ /* 0x000fca000f8e00ff */
[----:B------:R-:W-:-:S13]  /*6f80*/  ISETP.NE.AND P3, PT, R10, 0x1, PT ;  /* 0x000000010a00780c */ /* 0x000fda0003f65270 */
[----:B------:R-:W1:Y:S02]  /*6f90*/  @P3 LDC.64 R50, c[0x0][0x9e8] ;  /* 0x00027a00ff323b82 */ /* 0x000e640000000a00 */
[----:B-1----:R-:W-:-:S05]  /*6fa0*/  @P3 IMAD.HI.U32 R50, R85, R50, RZ ;  /* 0x0000003255323227 */ /* 0x002fca00078e00ff */
[----:B------:R-:W-:-:S07]  /*6fb0*/  @P3 SHF.R.U32.HI R85, RZ, R51, R50 ;  /* 0x00000033ff553219 */ /* 0x000fce0000011632 */
.L_x_696:
[----:B------:R-:W-:Y:S05]  /*6fc0*/  BSYNC B0 ;  /* 0x0000000000007941 */ /* 0x000fea0003800000 */
.L_x_694:
[----:B------:R-:W-:-:S04]  /*6fd0*/  IMAD R80, R85, R10, -R80 ;  /* 0x0000000a55507224 */ /* 0x000fc800078e0a50 */
[----:B------:R-:W-:-:S05]  /*6fe0*/  IMAD R80, R19, -0x2, R80 ;  /* 0xfffffffe13507824 */ /* 0x000fca00078e0250 */
[----:B------:R-:W-:Y:S02]  /*6ff0*/  VIADDMNMX R87, R80, R10, R87, PT ;  /* 0x0000000a50577246 */ /* 0x000fe40003800157 */
[----:B------:R-:W-:-:S07]  /*7000*/  VIMNMX R86, R86, R80, !PT ;  /* 0x0000005056567248 */ /* 0x000fce0007fe0100 */
.L_x_693:
[----:B------:R-:W-:Y:S01]  /*7010*/  FMNMX.FTZ R51, R139, R8, !PT ;  /* 0x000000088b337209 */ /* 0x000fe20007810000 */
[----:B------:R-:W-:Y:S01]  /*7020*/  UMOV UR49, UR57 ;  /* 0x0000003900317c82 */ /* 0x000fe20008000000 */
[----:B------:R-:W-:Y:S02]  /*7030*/  ISETP.GT.AND P5, PT, R86, 0x8, P2 ;  /* 0x000000085600780c */ /* 0x000fe400017a4270 */
[----:B------:R-:W-:Y:S02]  /*7040*/  FMNMX.FTZ R10, R12, R51, !PT ;  /* 0x000000330c0a7209 */ /* 0x000fe40007810000 */
[----:B------:R-:W-:Y:S02]  /*7050*/  ISETP.LT.OR P5, PT, R87, 0x9, P5 ;  /* 0x000000095700780c */ /* 0x000fe40002fa1670 */
[----:B------:R-:W-:Y:S02]  /*7060*/  FMNMX.FTZ R51, R15, R10, !PT ;  /* 0x0000000a0f337209 */ /* 0x000fe40007810000 */
[----:B------:R-:W-:-:S02]  /*7070*/  FSEL R21, R21, -INF , !P5 ;  /* 0xff80000015157808 */ /* 0x000fc40006800000 */
[----:B------:R-:W-:Y:S02]  /*7080*/  FMNMX.FTZ R10, R20, R51, !PT ;  /* 0x00000033140a7209 */ /* 0x000fe40007810000 */
        /* <DEDUP_REMOVED lines=12> */
[C---:B------:R-:W-:Y:S02]  /*7150*/  ISETP.GT.AND P5, PT, R86.reuse, RZ, P2 ;  /* 0x000000ff5600720c */ /* 0x040fe400017a4270 */
[----:B------:R-:W-:Y:S02]  /*7160*/  FMNMX.FTZ R51, R37, R10, !PT ;  /* 0x0000000a25337209 */ /* 0x000fe40007810000 */
[----:B------:R-:W-:Y:S02]  /*7170*/  ISETP.GT.AND P3, PT, R86, 0x9, P2 ;  /* 0x000000095600780c */ /* 0x000fe40001764270 */
[----:B------:R-:W-:Y:S02]  /*7180*/  FMNMX.FTZ R10, R38, R51, !PT ;  /* 0x00000033260a7209 */ /* 0x000fe40007810000 */
[----:B------:R-:W-:-:S02]  /*7190*/  ISETP.GT.AND P4, PT, R86, 0x1, P2 ;  /* 0x000000015600780c */ /* 0x000fc40001784270 */
[----:B------:R-:W-:Y:S02]  /*71a0*/  FMNMX.FTZ R51, R41, R10, !PT ;  /* 0x0000000a29337209 */ /* 0x000fe40007810000 */
[C---:B------:R-:W-:Y:S02]  /*71b0*/  ISETP.LT.OR P5, PT, R87.reuse, 0x1, P5 ;  /* 0x000000015700780c */ /* 0x040fe40002fa1670 */
[----:B------:R-:W-:Y:S02]  /*71c0*/  FMNMX.FTZ R10, R42, R51, !PT ;  /* 0x000000332a0a7209 */ /* 0x000fe40007810000 */
[----:B------:R-:W-:Y:S02]  /*71d0*/  ISETP.LT.OR P3, PT, R87, 0xa, P3 ;  /* 0x0000000a5700780c */ /* 0x000fe40001f61670 */
[----:B------:R-:W-:Y:S02]  /*71e0*/  FMNMX.FTZ R51, R45, R10, !PT ;  /* 0x0000000a2d337209 */ /* 0x000fe40007810000 */
[----:B------:R-:W-:-:S02]  /*71f0*/  ISETP.LT.OR P4, PT, R87, 0x2, P4 ;  /* 0x000000025700780c */ /* 0x000fc40002781670 */
[----:B------:R-:W-:Y:S02]  /*7200*/  FMNMX.FTZ R10, R46, R51, !PT ;  /* 0x000000332e0a7209 */ /* 0x000fe40007810000 */
[----:B------:R-:W-:Y:S02]  /*7210*/  FSEL R24, R24, -INF , !P3 ;  /* 0xff80000018187808 */ /* 0x000fe40005800000 */
[----:B------:R-:W-:Y:S02]  /*7220*/  FMNMX.FTZ R51, R49, R10, !PT ;  /* 0x0000000a31337209 */ /* 0x000fe40007810000 */
[----:B------:R-:W-:Y:S02]  /*7230*/  ISETP.GT.AND P3, PT, R86, 0x18, P2 ;  /* 0x000000185600780c */ /* 0x000fe40001764270 */
[----:B------:R-:W-:Y:S02]  /*7240*/  FMNMX.FTZ R10, R52, R51, !PT ;  /* 0x00000033340a7209 */ /* 0x000fe40007810000 */
[----:B------:R-:W-:-:S02]  /*7250*/  FSEL R14, R14, -INF , !P4 ;  /* 0xff8000000e0e7808 */ /* 0x000fc40006000000 */
[----:B------:R-:W-:Y:S02]  /*7260*/  FMNMX.FTZ R51, R55, R10, !PT ;  /* 0x0000000a37337209 */ /* 0x000fe40007810000 */
[----:B------:R-:W-:Y:S02]  /*7270*/  ISETP.LT.OR P3, PT, R87, 0x19, P3 ;  /* 0x000000195700780c */ /* 0x000fe40001f61670 */
        /* <DEDUP_REMOVED lines=25> */
[----:B------:R-:W-:-:S03]  /*7410*/  ISETP.LT.OR P4, PT, R87, 0x29, P4 ;  /* 0x000000295700780c */ /* 0x000fc60002781670 */
[----:B------:R-:W1:Y:S01]  /*7420*/  SHFL.BFLY PT, R51, R50, 0x2, 0x1f ;  /* 0x0c401f0032337f89 */ /* 0x000e6200000e0000 */
[----:B------:R-:W-:Y:S02]  /*7430*/  FSEL R39, R39, -INF , !P4 ;  /* 0xff80000027277808 */ /* 0x000fe40006000000 */
[----:B------:R-:W-:-:S04]  /*7440*/  ISETP.GT.AND P4, PT, R86, 0x30, P2 ;  /* 0x000000305600780c */ /* 0x000fc80001784270 */
[----:B------:R-:W-:-:S04]  /*7450*/  ISETP.LT.OR P4, PT, R87, 0x31, P4 ;  /* 0x000000315700780c */ /* 0x000fc80002781670 */
[----:B------:R-:W-:Y:S02]  /*7460*/  FSEL R43, R43, -INF , !P4 ;  /* 0xff8000002b2b7808 */ /* 0x000fe40006000000 */
[----:B------:R-:W-:-:S04]  /*7470*/  ISETP.GT.AND P4, PT, R86, 0x39, P2 ;  /* 0x000000395600780c */ /* 0x000fc80001784270 */
[----:B------:R-:W-:-:S04]  /*7480*/  ISETP.LT.OR P4, PT, R87, 0x3a, P4 ;  /* 0x0000003a5700780c */ /* 0x000fc80002781670 */
[----:B------:R-:W-:Y:S02]  /*7490*/  FSEL R48, R48, -INF , !P4 ;  /* 0xff80000030307808 */ /* 0x000fe40006000000 */
[----:B------:R-:W-:Y:S02]  /*74a0*/  ISETP.GT.AND P4, PT, R86, 0x48, P2 ;  /* 0x000000485600780c */ /* 0x000fe40001784270 */
[----:B-1----:R-:W-:Y:S02]  /*74b0*/  FMNMX.FTZ R51, R50, R51, !PT ;  /* 0x0000003332337209 */ /* 0x002fe40007810000 */
        /* <DEDUP_REMOVED lines=11> */
[----:B------:R-:W-:Y:S02]  /*7570*/  ISETP.LT.OR P4, PT, R87, 0x6a, P4 ;  /* 0x0000006a5700780c */ /* 0x000fe40002781670 */
[C---:B------:R-:W-:Y:S01]  /*7580*/  FSETP.NEU.FTZ.AND P6, PT, R10.reuse, -INF , PT ;  /* 0xff8000000a00780b */ /* 0x040fe20003fdd000 */
[----:B------:R-:W-:-:S05]  /*7590*/  FMUL.FTZ R80, R10, UR34 ;  /* 0x000000220a507c20 */ /* 0x000fca0008410000 */
[----:B------:R-:W-:Y:S02]  /*75a0*/  FSEL R50, R80, RZ, P6 ;  /* 0x000000ff50327208 */ /* 0x000fe40003000000 */
[----:B------:R-:W-:Y:S02]  /*75b0*/  FSEL R80, R13, -INF , !P5 ;  /* 0xff8000000d507808 */ /* 0x000fe40006800000 */
[----:B------:R-:W-:Y:S01]  /*75c0*/  ISETP.LT.OR P5, PT, R87, 0x2a, P3 ;  /* 0x0000002a5700780c */ /* 0x000fe20001fa1670 */
[--C-:B------:R-:W-:Y:S01]  /*75d0*/  FFMA.FTZ R85, R25, UR34, -R50.reuse ;  /* 0x0000002219557c23 */ /* 0x100fe20008010832 */
[----:B------:R-:W-:Y:S01]  /*75e0*/  FMNMX.FTZ R25, R80, R11, !PT ;  /* 0x0000000b50197209 */ /* 0x000fe20007810000 */
[--C-:B------:R-:W-:Y:S01]  /*75f0*/  FFMA.FTZ R51, R139, UR34, -R50.reuse ;  /* 0x000000228b337c23 */ /* 0x100fe20008010832 */
[----:B------:R-:W-:Y:S01]  /*7600*/  FSEL R40, R40, -INF , !P5 ;  /* 0xff80000028287808 */ /* 0x000fe20006800000 */
[----:B------:R1:W-:Y:S01]  /*7610*/  MUFU.EX2 R13, R85 ;  /* 0x00000055000d7308 */ /* 0x0003e20000000800 */
[----:B------:R-:W-:Y:S01]  /*7620*/  FMNMX.FTZ R84, R14, R25, !PT ;  /* 0x000000190e547209 */ /* 0x000fe20007810000 */
[--C-:B------:R-:W-:Y:S01]  /*7630*/  FFMA.FTZ R12, R12, UR34, -R50.reuse ;  /* 0x000000220c0c7c23 */ /* 0x100fe20008010832 */
[----:B------:R-:W-:Y:S01]  /*7640*/  ISETP.GT.AND P5, PT, R86, 0x38, P2 ;  /* 0x000000385600780c */ /* 0x000fe200017a4270 */
[--C-:B------:R-:W-:Y:S01]  /*7650*/  FFMA.FTZ R15, R15, UR34, -R50.reuse ;  /* 0x000000220f0f7c23 */ /* 0x100fe20008010832 */
[----:B------:R-:W-:Y:S01]  /*7660*/  FMNMX.FTZ R25, R21, R84, !PT ;  /* 0x0000005415197209 */ /* 0x000fe20007810000 */
[--C-:B------:R-:W-:Y:S01]  /*7670*/  FFMA.FTZ R20, R20, UR34, -R50.reuse ;  /* 0x0000002214147c23 */ /* 0x100fe20008010832 */
[----:B------:R-:W-:Y:S01]  /*7680*/  ISETP.LT.OR P5, PT, R87, 0x39, P5 ;  /* 0x000000395700780c */ /* 0x000fe20002fa1670 */
[--C-:B------:R-:W-:Y:S01]  /*7690*/  FFMA.FTZ R26, R26, UR34, -R50.reuse ;  /* 0x000000221a1a7c23 */ /* 0x100fe20008010832 */
[----:B------:R-:W-:Y:S01]  /*76a0*/  FMNMX.FTZ R84, R24, R25, !PT ;  /* 0x0000001918547209 */ /* 0x000fe20007810000 */
[--C-:B-1----:R-:W-:Y:S01]  /*76b0*/  FFMA.FTZ R85, R29, UR34, -R50.reuse ;  /* 0x000000221d557c23 */ /* 0x102fe20008010832 */
[----:B------:R-:W-:Y:S01]  /*76c0*/  FSEL R47, R47, -INF , !P5 ;  /* 0xff8000002f2f7808 */ /* 0x000fe20006800000 */
[--C-:B------:R-:W-:Y:S01]  /*76d0*/  FFMA.FTZ R30, R30, UR34, -R50.reuse ;  /* 0x000000221e1e7c23 */ /* 0x100fe20008010832 */
[----:B------:R-:W-:Y:S01]  /*76e0*/  FMNMX.FTZ R29, R27, R84, !PT ;  /* 0x000000541b1d7209 */ /* 0x000fe20007810000 */
[----:B------:R1:W-:Y:S01]  /*76f0*/  MUFU.EX2 R25, R85 ;  /* 0x0000005500197308 */ /* 0x0003e20000000800 */
[----:B------:R-:W-:Y:S01]  /*7700*/  ISETP.GT.AND P5, PT, R86, 0x41, P2 ;  /* 0x000000415600780c */ /* 0x000fe200017a4270 */
[--C-:B------:R-:W-:Y:S01]  /*7710*/  FFMA.FTZ R34, R34, UR34, -R50.reuse ;  /* 0x0000002222227c23 */ /* 0x100fe20008010832 */
[----:B------:R-:W-:Y:S01]  /*7720*/  FMNMX.FTZ R84, R28, R29, !PT ;  /* 0x0000001d1c547209 */ /* 0x000fe20007810000 */
[--C-:B------:R-:W-:Y:S01]  /*7730*/  FFMA.FTZ R41, R41, UR34, -R50.reuse ;  /* 0x0000002229297c23 */ /* 0x100fe20008010832 */
[----:B------:R-:W-:Y:S01]  /*7740*/  ISETP.LT.OR P5, PT, R87, 0x42, P5 ;  /* 0x000000425700780c */ /* 0x000fe20002fa1670 */
[--C-:B------:R-:W-:Y:S01]  /*7750*/  FFMA.FTZ R42, R42, UR34, -R50.reuse ;  /* 0x000000222a2a7c23 */ /* 0x100fe20008010832 */
[----:B------:R-:W-:Y:S01]  /*7760*/  FMNMX.FTZ R29, R31, R84, !PT ;  /* 0x000000541f1d7209 */ /* 0x000fe20007810000 */
[--C-:B------:R-:W-:Y:S01]  /*7770*/  FFMA.FTZ R45, R45, UR34, -R50.reuse ;  /* 0x000000222d2d7c23 */ /* 0x100fe20008010832 */
[--C-:B-1----:R-:W-:Y:S01]  /*7780*/  FFMA.FTZ R85, R33, UR34, -R50.reuse ;  /* 0x0000002221557c23 */ /* 0x102fe20008010832 */
[----:B------:R-:W-:Y:S01]  /*7790*/  ISETP.GT.AND P3, PT, R86, 0x31, P2 ;  /* 0x000000315600780c */ /* 0x000fe20001764270 */
[--C-:B------:R-:W-:Y:S01]  /*77a0*/  FFMA.FTZ R46, R46, UR34, -R50.reuse ;  /* 0x000000222e2e7c23 */ /* 0x100fe20008010832 */
[----:B------:R-:W-:Y:S01]  /*77b0*/  FMNMX.FTZ R84, R32, R29, !PT ;  /* 0x0000001d20547209 */ /* 0x000fe20007810000 */
[--C-:B------:R-:W-:Y:S01]  /*77c0*/  FFMA.FTZ R49, R49, UR34, -R50.reuse ;  /* 0x0000002231317c23 */ /* 0x100fe20008010832 */
[----:B------:R-:W-:Y:S01]  /*77d0*/  ISETP.LT.OR P3, PT, R87, 0x32, P3 ;  /* 0x000000325700780c */ /* 0x000fe20001f61670 */
[----:B------:R1:W-:Y:S01]  /*77e0*/  MUFU.EX2 R29, R85 ;  /* 0x00000055001d7308 */ /* 0x0003e20000000800 */
[----:B------:R-:W-:Y:S01]  /*77f0*/  FMNMX.FTZ R33, R35, R84, !PT ;  /* 0x0000005423217209 */ /* 0x000fe20007810000 */
[--C-:B------:R-:W-:Y:S01]  /*7800*/  FFMA.FTZ R56, R56, UR34, -R50.reuse ;  /* 0x0000002238387c23 */ /* 0x100fe20008010832 */
[----:B------:R-:W-:Y:S01]  /*7810*/  FSEL R84, R54, -INF , !P5 ;  /* 0xff80000036547808 */ /* 0x000fe20006800000 */
[--C-:B------:R-:W-:Y:S01]  /*7820*/  FFMA.FTZ R59, R59, UR34, -R50.reuse ;  /* 0x000000223b3b7c23 */ /* 0x100fe20008010832 */
[----:B------:R-:W-:Y:S01]  /*7830*/  FMNMX.FTZ R142, R36, R33, !PT ;  /* 0x00000021248e7209 */ /* 0x000fe20007810000 */
[--C-:B------:R-:W-:Y:S01]  /*7840*/  FFMA.FTZ R60, R60, UR34, -R50.reuse ;  /* 0x000000223c3c7c23 */ /* 0x100fe20008010832 */
[----:B------:R-:W-:Y:S01]  /*7850*/  FSEL R44, R44, -INF , !P3 ;  /* 0xff8000002c2c7808 */ /* 0x000fe20005800000 */
[--C-:B------:R-:W-:Y:S01]  /*7860*/  FFMA.FTZ R63, R63, UR34, -R50.reuse ;  /* 0x000000223f3f7c23 */ /* 0x100fe20008010832 */
[----:B------:R-:W-:Y:S01]  /*7870*/  FMNMX.FTZ R33, R39, R142, !PT ;  /* 0x0000008e27217209 */ /* 0x000fe20007810000 */
        /* <DEDUP_REMOVED lines=13> */
[----:B------:R-:W-:Y:S01]  /*7950*/  ISETP.GT.AND P3, PT, R86, 0x49, P2 ;  /* 0x000000495600780c */ /* 0x000fe20001764270 */
[--C-:B------:R-:W-:Y:S01]  /*7960*/  FFMA.FTZ R72, R72, UR34, -R50.reuse ;  /* 0x0000002248487c23 */ /* 0x100fe20008010832 */
[----:B------:R-:W-:Y:S01]  /*7970*/  FMNMX.FTZ R37, R47, R38, !PT ;  /* 0x000000262f257209 */ /* 0x000fe20007810000 */
[----:B------:R-:W-:Y:S01]  /*7980*/  FFMA.FTZ R81, R81, UR34, -R50 ;  /* 0x0000002251517c23 */ /* 0x000fe20008010832 */
[----:B------:R-:W-:Y:S01]  /*7990*/  ISETP.GT.AND P5, PT, R86, 0x50, P2 ;  /* 0x000000505600780c */ /* 0x000fe200017a4270 */
[----:B------:R-:W-:Y:S01]  /*79a0*/  MUFU.EX2 R51, R51 ;  /* 0x0000003300337308 */ /* 0x000fe20000000800 */
[----:B------:R-:W-:-:S02]  /*79b0*/  FMNMX.FTZ R38, R48, R37, !PT ;  /* 0x0000002530267209 */ /* 0x000fc40007810000 */
[----:B------:R-:W-:Y:S02]  /*79c0*/  ISETP.LT.OR P3, PT, R87, 0x4a, P3 ;  /* 0x0000004a5700780c */ /* 0x000fe40001f61670 */
[----:B------:R-:W-:Y:S02]  /*79d0*/  FMNMX.FTZ R37, R53, R38, !PT ;  /* 0x0000002635257209 */ /* 0x000fe40007810000 */
[----:B------:R-:W-:Y:S01]  /*79e0*/  FSEL R58, R58, -INF , !P3 ;  /* 0xff8000003a3a7808 */ /* 0x000fe20005800000 */
[----:B------:R-:W-:Y:S01]  /*79f0*/  MUFU.EX2 R12, R12 ;  /* 0x0000000c000c7308 */ /* 0x000fe20000000800 */
[----:B------:R-:W-:Y:S02]  /*7a00*/  FMNMX.FTZ R38, R84, R37, !PT ;  /* 0x0000002554267209 */ /* 0x000fe40007810000 */
[----:B------:R-:W-:Y:S02]  /*7a10*/  ISETP.LT.OR P5, PT, R87, 0x51, P5 ;  /* 0x000000515700780c */ /* 0x000fe40002fa1670 */
[----:B------:R-:W-:-:S02]  /*7a20*/  FMNMX.FTZ R37, R57, R38, !PT ;  /* 0x0000002639257209 */ /* 0x000fc40007810000 */
[----:B------:R-:W-:Y:S01]  /*7a30*/  ISETP.GT.AND P3, PT, R86, 0x58, P2 ;  /* 0x000000585600780c */ /* 0x000fe20001764270 */
[----:B------:R-:W-:Y:S01]  /*7a40*/  MUFU.EX2 R15, R15 ;  /* 0x0000000f000f7308 */ /* 0x000fe20000000800 */
[----:B------:R-:W-:Y:S02]  /*7a50*/  FSEL R61, R61, -INF , !P5 ;  /* 0xff8000003d3d7808 */ /* 0x000fe40006800000 */
[----:B------:R-:W-:Y:S02]  /*7a60*/  FMNMX.FTZ R38, R58, R37, !PT ;  /* 0x000000253a267209 */ /* 0x000fe40007810000 */
[----:B------:R-:W-:Y:S02]  /*7a70*/  ISETP.GT.AND P5, PT, R86, 0x59, P2 ;  /* 0x000000595600780c */ /* 0x000fe400017a4270 */
[----:B------:R-:W-:Y:S01]  /*7a80*/  ISETP.LT.OR P3, PT, R87, 0x59, P3 ;  /* 0x000000595700780c */ /* 0x000fe20001f61670 */
[----:B------:R-:W-:Y:S01]  /*7a90*/  MUFU.EX2 R20, R20 ;  /* 0x0000001400147308 */ /* 0x000fe20000000800 */
[----:B------:R-:W-:-:S02]  /*7aa0*/  FMNMX.FTZ R37, R61, R38, !PT ;  /* 0x000000263d257209 */ /* 0x000fc40007810000 */
[----:B------:R-:W-:Y:S02]  /*7ab0*/  ISETP.LT.OR P5, PT, R87, 0x5a, P5 ;  /* 0x0000005a5700780c */ /* 0x000fe40002fa1670 */
[----:B------:R-:W-:Y:S02]  /*7ac0*/  FSEL R65, R65, -INF , !P3 ;  /* 0xff80000041417808 */ /* 0x000fe40005800000 */
[----:B------:R-:W-:Y:S01]  /*7ad0*/  FMNMX.FTZ R38, R62, R37, !PT ;  /* 0x000000253e267209 */ /* 0x000fe20007810000 */
[----:B------:R-:W-:Y:S01]  /*7ae0*/  MUFU.EX2 R26, R26 ;  /* 0x0000001a001a7308 */ /* 0x000fe20000000800 */
[----:B------:R-:W-:Y:S02]  /*7af0*/  ISETP.GT.AND P3, PT, R86, 0x61, P2 ;  /* 0x000000615600780c */ /* 0x000fe40001764270 */
[----:B------:R-:W-:Y:S02]  /*7b00*/  FSEL R66, R66, -INF , !P5 ;  /* 0xff80000042427808 */ /* 0x000fe40006800000 */
[----:B------:R-:W-:-:S02]  /*7b10*/  FMNMX.FTZ R37, R65, R38, !PT ;  /* 0x0000002641257209 */ /* 0x000fc40007810000 */
[----:B------:R-:W-:Y:S01]  /*7b20*/  ISETP.GT.AND P5, PT, R86, 0x68, P2 ;  /* 0x000000685600780c */ /* 0x000fe200017a4270 */
[----:B------:R-:W-:Y:S01]  /*7b30*/  MUFU.EX2 R30, R30 ;  /* 0x0000001e001e7308 */ /* 0x000fe20000000800 */
[C---:B------:R-:W-:Y:S02]  /*7b40*/  ISETP.LT.OR P3, PT, R87.reuse, 0x62, P3 ;  /* 0x000000625700780c */ /* 0x040fe40001f61670 */
[----:B------:R-:W-:Y:S02]  /*7b50*/  FMNMX.FTZ R38, R66, R37, !PT ;  /* 0x0000002542267209 */ /* 0x000fe40007810000 */
[----:B-1----:R-:W-:Y:S01]  /*7b60*/  FSEL R85, R70, -INF , !P3 ;  /* 0xff80000046557808 */ /* 0x002fe20005800000 */
[----:B------:R-:W-:Y:S01]  /*7b70*/  FFMA.FTZ R70, R52, UR34, -R50 ;  /* 0x0000002234467c23 */ /* 0x000fe20008010832 */
[----:B------:R-:W-:Y:S01]  /*7b80*/  ISETP.LT.OR P5, PT, R87, 0x69, P5 ;  /* 0x000000695700780c */ /* 0x000fe20002fa1670 */
[----:B------:R-:W-:Y:S01]  /*7b90*/  MUFU.EX2 R34, R34 ;  /* 0x0000002200227308 */ /* 0x000fe20000000800 */
[----:B------:R-:W-:-:S02]  /*7ba0*/  FMNMX.FTZ R38, R69, R38, !PT ;  /* 0x0000002645267209 */ /* 0x000fc40007810000 */
[C---:B------:R-:W-:Y:S02]  /*7bb0*/  ISETP.GT.AND P3, PT, R86.reuse, 0x70, P2 ;  /* 0x000000705600780c */ /* 0x040fe40001764270 */
[----:B------:R-:W-:Y:S01]  /*7bc0*/  FSEL R139, R73, -INF , !P5 ;  /* 0xff800000498b7808 */ /* 0x000fe20006800000 */
[--C-:B------:R-:W-:Y:S01]  /*7bd0*/  FFMA.FTZ R73, R55, UR34, -R50.reuse ;  /* 0x0000002237497c23 */ /* 0x100fe20008010832 */
[----:B------:R-:W-:Y:S01]  /*7be0*/  FMNMX.FTZ R38, R85, R38, !PT ;  /* 0x0000002655267209 */ /* 0x000fe20007810000 */
[----:B------:R-:W-:Y:S01]  /*7bf0*/  MUFU.EX2 R54, R54 ;  /* 0x0000003600367308 */ /* 0x000fe20000000800 */
[----:B------:R-:W-:Y:S02]  /*7c00*/  ISETP.GT.AND P5, PT, R86, 0x71, P2 ;  /* 0x000000715600780c */ /* 0x000fe400017a4270 */
[----:B------:R-:W-:Y:S01]  /*7c10*/  FSEL R142, R74, -INF , !P4 ;  /* 0xff8000004a8e7808 */ /* 0x000fe20006000000 */
[--C-:B------:R-:W-:Y:S01]  /*7c20*/  FFMA.FTZ R74, R75, UR34, -R50.reuse ;  /* 0x000000224b4a7c23 */ /* 0x100fe20008010832 */
[----:B------:R-:W-:Y:S01]  /*7c30*/  ISETP.LT.OR P3, PT, R87, 0x71, P3 ;  /* 0x000000715700780c */ /* 0x000fe20001f61670 */
[----:B------:R-:W-:Y:S01]  /*7c40*/  FFMA.FTZ R75, R79, UR34, -R50 ;  /* 0x000000224f4b7c23 */ /* 0x000fe20008010832 */
[----:B------:R-:W-:Y:S01]  /*7c50*/  FMNMX.FTZ R37, R139, R38, !PT ;  /* 0x000000268b257209 */ /* 0x000fe20007810000 */
[----:B------:R-:W-:Y:S01]  /*7c60*/  MUFU.EX2 R41, R41 ;  /* 0x0000002900297308 */ /* 0x000fe20000000800 */
[----:B------:R-:W-:-:S02]  /*7c70*/  ISETP.GT.AND P4, PT, R86, 0x78, P2 ;  /* 0x000000785600780c */ /* 0x000fc40001784270 */
[----:B------:R-:W-:Y:S02]  /*7c80*/  ISETP.LT.OR P5, PT, R87, 0x72, P5 ;  /* 0x000000725700780c */ /* 0x000fe40002fa1670 */
[----:B------:R-:W-:Y:S01]  /*7c90*/  FSEL R52, R77, -INF , !P3 ;  /* 0xff8000004d347808 */ /* 0x000fe20005800000 */
[----:B------:R-:W-:Y:S01]  /*7ca0*/  FFMA.FTZ R77, R76, UR34, -R50 ;  /* 0x000000224c4d7c23 */ /* 0x000fe20008010832 */
[----:B------:R-:W-:Y:S01]  /*7cb0*/  FMNMX.FTZ R37, R142, R37, !PT ;  /* 0x000000258e257209 */ /* 0x000fe20007810000 */
[----:B------:R-:W-:Y:S01]  /*7cc0*/  MUFU.EX2 R42, R42 ;  /* 0x0000002a002a7308 */ /* 0x000fe20000000800 */
[----:B------:R-:W-:Y:S02]  /*7cd0*/  ISETP.GT.AND P2, PT, R86, 0x79, P2 ;  /* 0x000000795600780c */ /* 0x000fe40001744270 */
[----:B------:R-:W-:Y:S02]  /*7ce0*/  ISETP.LT.OR P4, PT, R87, 0x79, P4 ;  /* 0x000000795700780c */ /* 0x000fe40002781670 */
[----:B------:R-:W-:-:S02]  /*7cf0*/  FSEL R78, R78, -INF , !P5 ;  /* 0xff8000004e4e7808 */ /* 0x000fc40006800000 */
[----:B------:R-:W-:Y:S01]  /*7d00*/  FMNMX.FTZ R37, R52, R37, !PT ;  /* 0x0000002534257209 */ /* 0x000fe20007810000 */
[----:B------:R-:W-:Y:S01]  /*7d10*/  MUFU.EX2 R45, R45 ;  /* 0x0000002d002d7308 */ /* 0x000fe20000000800 */
[----:B------:R-:W-:Y:S02]  /*7d20*/  ISETP.LT.OR P2, PT, R87, 0x7a, P2 ;  /* 0x0000007a5700780c */ /* 0x000fe40001741670 */
[----:B------:R-:W-:Y:S02]  /*7d30*/  FSEL R82, R82, -INF , !P4 ;  /* 0xff80000052527808 */ /* 0x000fe40006000000 */
[----:B------:R-:W-:Y:S02]  /*7d40*/  FMNMX.FTZ R37, R78, R37, !PT ;  /* 0x000000254e257209 */ /* 0x000fe40007810000 */
[----:B------:R-:W-:Y:S01]  /*7d50*/  FSEL R83, R83, -INF , !P2 ;  /* 0xff80000053537808 */ /* 0x000fe20005000000 */
[----:B------:R-:W-:Y:S01]  /*7d60*/  MUFU.EX2 R46, R46 ;  /* 0x0000002e002e7308 */ /* 0x000fe20000000800 */
[----:B------:R-:W-:-:S02]  /*7d70*/  FMNMX.FTZ R38, R82, R37, !PT ;  /* 0x0000002552267209 */ /* 0x000fc40007810000 */
[----:B------:R-:W-:Y:S02]  /*7d80*/  FSEL R55, R10, RZ, P6 ;  /* 0x000000ff0a377208 */ /* 0x000fe40003000000 */
[----:B------:R-:W-:-:S03]  /*7d90*/  FMNMX.FTZ R38, R83, R38, !PT ;  /* 0x0000002653267209 */ /* 0x000fc60007810000 */
[----:B------:R-:W-:Y:S01]  /*7da0*/  FADD.FTZ R55, -R55, R8 ;  /* 0x0000000837377221 */ /* 0x000fe20000010100 */
[----:B------:R-:W-:Y:S01]  /*7db0*/  MUFU.EX2 R49, R49 ;  /* 0x0000003100317308 */ /* 0x000fe20000000800 */
[----:B------:R-:W1:Y:S02]  /*7dc0*/  SHFL.BFLY PT, R37, R38, 0x2, 0x1f ;  /* 0x0c401f0026257f89 */ /* 0x000e6400000e0000 */
[----:B------:R-:W-:-:S05]  /*7dd0*/  FMUL.FTZ R76, R55, UR34 ;  /* 0x00000022374c7c20 */ /* 0x000fca0008410000 */
[----:B------:R-:W-:Y:S08]  /*7de0*/  MUFU.EX2 R8, R81 ;  /* 0x0000005100087308 */ /* 0x000ff00000000800 */
[----:B------:R-:W2:Y:S08]  /*7df0*/  MUFU.EX2 R76, R76 ;  /* 0x0000004c004c7308 */ /* 0x000eb00000000800 */
[----:B------:R-:W-:Y:S01]  /*7e00*/  MUFU.EX2 R70, R70 ;  /* 0x0000004600467308 */ /* 0x000fe20000000800 */
[----:B-1----:R-:W-:-:S05]  /*7e10*/  FMNMX.FTZ R37, R38, R37, !PT ;  /* 0x0000002526257209 */ /* 0x002fca0007810000 */
[----:B------:R-:W1:Y:S02]  /*7e20*/  SHFL.BFLY PT, R38, R37, 0x1, 0x1f ;  /* 0x0c201f0025267f89 */ /* 0x000e6400000e0000 */
[----:B------:R-:W-:Y:S01]  /*7e30*/  MUFU.EX2 R73, R73 ;  /* 0x0000004900497308 */ /* 0x000fe20000000800 */
[-C--:B--2---:R-:W-:Y:S01]  /*7e40*/  FMUL.FTZ R88, R88, R76.reuse ;  /* 0x0000004c58587220 */ /* 0x084fe20000410000 */
[-C--:B------:R-:W-:Y:S01]  /*7e50*/  FMUL.FTZ R89, R89, R76.reuse ;  /* 0x0000004c59597220 */ /* 0x080fe20000410000 */
[-C--:B------:R-:W-:Y:S01]  /*7e60*/  FMUL.FTZ R92, R92, R76.reuse ;  /* 0x0000004c5c5c7220 */ /* 0x080fe20000410000 */
[-C--:B------:R-:W-:Y:S01]  /*7e70*/  FMUL.FTZ R93, R93, R76.reuse ;  /* 0x0000004c5d5d7220 */ /* 0x080fe20000410000 */
[-C--:B------:R-:W-:Y:S01]  /*7e80*/  FMUL.FTZ R96, R96, R76.reuse ;  /* 0x0000004c60607220 */ /* 0x080fe20000410000 */
[-C--:B------:R-:W-:Y:S01]  /*7e90*/  FMUL.FTZ R97, R97, R76.reuse ;  /* 0x0000004c61617220 */ /* 0x080fe20000410000 */
[-C--:B------:R-:W-:Y:S01]  /*7ea0*/  FMUL.FTZ R100, R100, R76.reuse ;  /* 0x0000004c64647220 */ /* 0x080fe20000410000 */
[----:B------:R-:W-:Y:S01]  /*7eb0*/  MUFU.EX2 R56, R56 ;  /* 0x0000003800387308 */ /* 0x000fe20000000800 */
[-C--:B------:R-:W-:Y:S01]  /*7ec0*/  FMUL.FTZ R101, R101, R76.reuse ;  /* 0x0000004c65657220 */ /* 0x080fe20000410000 */
        /* <DEDUP_REMOVED lines=11> */
[----:B------:R-:W-:Y:S01]  /*7f80*/  FMUL.FTZ R124, R124, R76 ;  /* 0x0000004c7c7c7220 */ /* 0x000fe20000410000 */
[----:B-1----:R-:W-:Y:S01]  /*7f90*/  FMNMX.FTZ R50, R37, R38, !PT ;  /* 0x0000002625327209 */ /* 0x002fe20007810000 */
[-C--:B------:R-:W-:Y:S01]  /*7fa0*/  FMUL.FTZ R125, R125, R76.reuse ;  /* 0x0000004c7d7d7220 */ /* 0x080fe20000410000 */
[----:B------:R-:W-:Y:S01]  /*7fb0*/  MUFU.EX2 R60, R60 ;  /* 0x0000003c003c7308 */ /* 0x000fe20000000800 */
[----:B------:R-:W-:Y:S01]  /*7fc0*/  F2FP.F16.F32.PACK_AB R38, R20, R15 ;  /* 0x0000000f1426723e */ /* 0x000fe200000000ff */
[-C--:B------:R-:W-:Y:S01]  /*7fd0*/  FMUL.FTZ R128, R128, R76.reuse ;  /* 0x0000004c80807220 */ /* 0x080fe20000410000 */
[C---:B------:R-:W-:Y:S01]  /*7fe0*/  FMUL.FTZ R37, R50.reuse, UR34 ;  /* 0x0000002232257c20 */ /* 0x040fe20008410000 */
[----:B------:R-:W-:Y:S01]  /*7ff0*/  FSETP.NEU.FTZ.AND P2, PT, R50, -INF , PT ;  /* 0xff8000003200780b */ /* 0x000fe20003f5d000 */
[-C--:B------:R-:W-:Y:S01]  /*8000*/  FMUL.FTZ R129, R129, R76.reuse ;  /* 0x0000004c81817220 */ /* 0x080fe20000410000 */
[-C--:B------:R-:W-:Y:S01]  /*8010*/  FMUL.FTZ R132, R132, R76.reuse ;  /* 0x0000004c84847220 */ /* 0x080fe20000410000 */
[----:B------:R-:W-:Y:S01]  /*8020*/  FMUL.FTZ R133, R133, R76 ;  /* 0x0000004c85857220 */ /* 0x000fe20000410000 */
[----:B------:R-:W-:Y:S01]  /*8030*/  FSEL R55, R37, RZ, P2 ;  /* 0x000000ff25377208 */ /* 0x000fe20001000000 */
[----:B------:R-:W-:Y:S04]  /*8040*/  MUFU.EX2 R63, R63 ;  /* 0x0000003f003f7308 */ /* 0x000fe80000000800 */
[--C-:B------:R-:W-:Y:S01]  /*8050*/  FFMA.FTZ R148, R24, UR34, -R55.reuse ;  /* 0x0000002218947c23 */ /* 0x100fe20008010837 */
[----:B------:R-:W-:Y:S01]  /*8060*/  FSEL R24, R50, RZ, P2 ;  /* 0x000000ff32187208 */ /* 0x000fe20001000000 */
[--C-:B------:R-:W-:Y:S01]  /*8070*/  FFMA.FTZ R37, R80, UR34, -R55.reuse ;  /* 0x0000002250257c23 */ /* 0x100fe20008010837 */
[--C-:B------:R-:W-:Y:S01]  /*8080*/  FFMA.FTZ R146, R14, UR34, -R55.reuse ;  /* 0x000000220e927c23 */ /* 0x100fe20008010837 */
[--C-:B------:R-:W-:Y:S01]  /*8090*/  FFMA.FTZ R14, R27, UR34, -R55.reuse ;  /* 0x000000221b0e7c23 */ /* 0x100fe20008010837 */
[----:B------:R-:W-:Y:S01]  /*80a0*/  FFMA.FTZ R27, R28, UR34, -R55 ;  /* 0x000000221c1b7c23 */ /* 0x000fe20008010837 */
[----:B------:R-:W-:Y:S01]  /*80b0*/  FADD.FTZ R24, -R24, R11 ;  /* 0x0000000b18187221 */ /* 0x000fe20000010100 */
[----:B------:R-:W-:Y:S01]  /*80c0*/  IMAD.U32 R28, RZ, RZ, UR36 ;  /* 0x00000024ff1c7e24 */ /* 0x000fe2000f8e00ff */
[----:B------:R-:W-:Y:S01]  /*80d0*/  MUFU.EX2 R37, R37 ;  /* 0x0000002500257308 */ /* 0x000fe20000000800 */
[--C-:B------:R-:W-:Y:S01]  /*80e0*/  FFMA.FTZ R21, R21, UR34, -R55.reuse ;  /* 0x0000002215157c23 */ /* 0x100fe20008010837 */
[----:B------:R-:W-:Y:S01]  /*80f0*/  FMUL.FTZ R24, R24, UR34 ;  /* 0x0000002218187c20 */ /* 0x000fe20008410000 */
[----:B------:R-:W-:Y:S01]  /*8100*/  FFMA.FTZ R79, R39, UR34, -R55 ;  /* 0x00000022274f7c23 */ /* 0x000fe20008010837 */
[----:B------:R-:W-:Y:S01]  /*8110*/  @!P1 LEA R28, R28, UR39, 0x3 ;  /* 0x000000271c1c9c11 */ /* 0x000fe2000f8e18ff */
[----:B------:R-:W-:Y:S01]  /*8120*/  FFMA.FTZ R39, R76, R6, R51 ;  /* 0x000000064c277223 */ /* 0x000fe20000010033 */
[--C-:B------:R-:W-:Y:S01]  /*8130*/  FFMA.FTZ R86, R36, UR34, -R55.reuse ;  /* 0x0000002224567c23 */ /* 0x100fe20008010837 */
[----:B------:R-:W-:Y:S01]  /*8140*/  FFMA.FTZ R31, R31, UR34, -R55 ;  /* 0x000000221f1f7c23 */ /* 0x000fe20008010837 */
[----:B------:R-:W1:Y:S01]  /*8150*/  MUFU.EX2 R24, R24 ;  /* 0x0000001800187308 */ /* 0x000e620000000800 */
[----:B------:R-:W-:-:S02]  /*8160*/  @!P1 VIADD R28, R28, 0x2d860 ;  /* 0x0002d8601c1c9836 */ /* 0x000fc40000000000 */
[--C-:B------:R-:W-:Y:S01]  /*8170*/  FFMA.FTZ R80, R32, UR34, -R55.reuse ;  /* 0x0000002220507c23 */ /* 0x100fe20008010837 */
[--C-:B------:R-:W-:Y:S01]  /*8180*/  FFMA.FTZ R35, R35, UR34, -R55.reuse ;  /* 0x0000002223237c23 */ /* 0x100fe20008010837 */
[--C-:B------:R-:W-:Y:S01]  /*8190*/  FFMA.FTZ R144, R40, UR34, -R55.reuse ;  /* 0x0000002228907c23 */ /* 0x100fe20008010837 */
[----:B------:R-:W-:Y:S01]  /*81a0*/  FFMA.FTZ R32, R44, UR34, -R55 ;  /* 0x000000222c207c23 */ /* 0x000fe20008010837 */
[----:B------:R-:W-:Y:S01]  /*81b0*/  @!P1 PRMT R36, RZ, 0x654, R28 ;  /* 0x00000654ff249816 */ /* 0x000fe2000000001c */
[----:B------:R-:W-:Y:S01]  /*81c0*/  FADD.FTZ R28, R12, R39 ;  /* 0x000000270c1c7221 */ /* 0x000fe20000010000 */
[----:B------:R-:W2:Y:S01]  /*81d0*/  MUFU.EX2 R146, R146 ;  /* 0x0000009200927308 */ /* 0x000ea20000000800 */
[--C-:B------:R-:W-:Y:S01]  /*81e0*/  FFMA.FTZ R11, R53, UR34, -R55.reuse ;  /* 0x00000022350b7c23 */ /* 0x100fe20008010837 */
[----:B------:R3:W-:Y:S01]  /*81f0*/  @!P1 SYNCS.ARRIVE.TRANS64.RED.A1T0 RZ, [R36+URZ], RZ ;  /* 0x000000ff24ff99a7 */ /* 0x0007e2000810043f */
[----:B------:R-:W-:Y:S01]  /*8200*/  FADD.FTZ R39, R15, R28 ;  /* 0x0000001c0f277221 */ /* 0x000fe20000010000 */
[--C-:B------:R-:W-:Y:S01]  /*8210*/  FFMA.FTZ R47, R47, UR34, -R55.reuse ;  /* 0x000000222f2f7c23 */ /* 0x100fe20008010837 */
[--C-:B------:R-:W-:Y:S01]  /*8220*/  FFMA.FTZ R40, R48, UR34, -R55.reuse ;  /* 0x0000002230287c23 */ /* 0x100fe20008010837 */
[----:B------:R-:W-:Y:S01]  /*8230*/  FFMA.FTZ R48, R84, UR34, -R55 ;  /* 0x0000002254307c23 */ /* 0x000fe20008010837 */
[----:B------:R-:W-:Y:S01]  /*8240*/  FADD.FTZ R28, R20, R39 ;  /* 0x00000027141c7221 */ /* 0x000fe20000010000 */
[----:B------:R4:W5:Y:S01]  /*8250*/  MUFU.EX2 R81, R21 ;  /* 0x0000001500517308 */ /* 0x0009620000000800 */
[----:B-1----:R-:W-:Y:S01]  /*8260*/  FFMA.FTZ R5, R24, R5, R37 ;  /* 0x0000000518057223 */ /* 0x002fe20000010025 */
[----:B---3--:R-:W-:Y:S01]  /*8270*/  F2FP.F16.F32.PACK_AB R36, R12, R51 ;  /* 0x000000330c24723e */ /* 0x008fe200000000ff */
[--C-:B------:R-:W-:Y:S01]  /*8280*/  FFMA.FTZ R6, R57, UR34, -R55.reuse ;  /* 0x0000002239067c23 */ /* 0x100fe20008010837 */
[--C-:B------:R-:W-:Y:S01]  /*8290*/  FFMA.FTZ R58, R58, UR34, -R55.reuse ;  /* 0x000000223a3a7c23 */ /* 0x100fe20008010837 */
[--C-:B------:R-:W-:Y:S01]  /*82a0*/  FFMA.FTZ R61, R61, UR34, -R55.reuse ;  /* 0x000000223d3d7c23 */ /* 0x100fe20008010837 */
[--C-:B------:R-:W-:Y:S01]  /*82b0*/  FFMA.FTZ R20, R62, UR34, -R55.reuse ;  /* 0x000000223e147c23 */ /* 0x100fe20008010837 */
[----:B------:R-:W-:Y:S01]  /*82c0*/  FFMA.FTZ R69, R69, UR34, -R55 ;  /* 0x0000002245457c23 */ /* 0x000fe20008010837 */
[----:B------:R-:W1:Y:S01]  /*82d0*/  MUFU.EX2 R148, R148 ;  /* 0x0000009400947308 */ /* 0x000e620000000800 */
[C---:B--2---:R-:W-:Y:S01]  /*82e0*/  FADD.FTZ R12, R146.reuse, R5 ;  /* 0x00000005920c7221 */ /* 0x044fe20000010000 */
[--C-:B----4-:R-:W-:Y:S01]  /*82f0*/  FFMA.FTZ R21, R43, UR34, -R55.reuse ;  /* 0x000000222b157c23 */ /* 0x110fe20008010837 */
[----:B------:R-:W-:Y:S01]  /*8300*/  FADD.FTZ R43, R13, R28 ;  /* 0x0000001c0d2b7221 */ /* 0x000fe20000010000 */
[----:B------:R-:W-:Y:S01]  /*8310*/  F2FP.F16.F32.PACK_AB R37, R146, R37 ;  /* 0x000000259225723e */ /* 0x000fe200000000ff */
[--C-:B------:R-:W-:Y:S01]  /*8320*/  FFMA.FTZ R139, R139, UR34, -R55.reuse ;  /* 0x000000228b8b7c23 */ /* 0x100fe20008010837 */
[----:B------:R-:W-:Y:S01]  /*8330*/  FFMA.FTZ R142, R142, UR34, -R55 ;  /* 0x000000228e8e7c23 */ /* 0x000fe20008010837 */
[----:B------:R-:W-:Y:S01]  /*8340*/  FADD.FTZ R28, R26, R43 ;  /* 0x0000002b1a1c7221 */ /* 0x000fe20000010000 */
[----:B------:R-:W2:Y:S01]  /*8350*/  MUFU.EX2 R14, R14 ;  /* 0x0000000e000e7308 */ /* 0x000ea20000000800 */
[----:B-----5:R-:W-:Y:S01]  /*8360*/  FADD.FTZ R5, R81, R12 ;  /* 0x0000000c51057221 */ /* 0x020fe20000010000 */
[--C-:B------:R-:W-:Y:S01]  /*8370*/  FFMA.FTZ R78, R78, UR34, -R55.reuse ;  /* 0x000000224e4e7c23 */ /* 0x100fe20008010837 */
[----:B------:R-:W-:Y:S01]  /*8380*/  FADD.FTZ R43, R25, R28 ;  /* 0x0000001c192b7221 */ /* 0x000fe20000010000 */
[--C-:B------:R-:W-:Y:S01]  /*8390*/  FFMA.FTZ R85, R85, UR34, -R55.reuse ;  /* 0x0000002255557c23 */ /* 0x100fe20008010837 */
[--C-:B------:R-:W-:Y:S01]  /*83a0*/  FFMA.FTZ R82, R82, UR34, -R55.reuse ;  /* 0x0000002252527c23 */ /* 0x100fe20008010837 */
[----:B------:R-:W-:Y:S01]  /*83b0*/  FFMA.FTZ R83, R83, UR34, -R55 ;  /* 0x0000002253537c23 */ /* 0x000fe20008010837 */
[----:B------:R-:W-:Y:S01]  /*83c0*/  FADD.FTZ R28, R30, R43 ;  /* 0x0000002b1e1c7221 */ /* 0x000fe20000010000 */
[----:B------:R-:W3:Y:S01]  /*83d0*/  MUFU.EX2 R27, R27 ;  /* 0x0000001b001b7308 */ /* 0x000ee20000000800 */
[----:B-1----:R-:W-:Y:S01]  /*83e0*/  FADD.FTZ R5, R148, R5 ;  /* 0x0000000594057221 */ /* 0x002fe20000010000 */
[----:B------:R-:W-:Y:S01]  /*83f0*/  F2FP.F16.F32.PACK_AB R30, R30, R25 ;  /* 0x000000191e1e723e */ /* 0x000fe200000000ff */
[----:B------:R-:W-:Y:S01]  /*8400*/  FADD.FTZ R51, R29, R28 ;  /* 0x0000001c1d337221 */ /* 0x000fe20000010000 */
[----:B------:R-:W-:Y:S01]  /*8410*/  F2FP.F16.F32.PACK_AB R39, R148, R81 ;  /* 0x000000519427723e */ /* 0x000fe200000000ff */
[----:B------:R-:W-:Y:S01]  /*8420*/  UMOV UR36, UR58 ;  /* 0x0000003a00247c82 */ /* 0x000fe20008000000 */
[----:B------:R-:W-:Y:S01]  /*8430*/  ISETP.GT.AND P2, PT, R7, UR59, PT ;  /* 0x0000003b07007c0c */ /* 0x000fe2000bf44270 */
[----:B------:R-:W-:Y:S01]  /*8440*/  FADD.FTZ R28, R34, R51 ;  /* 0x00000033221c7221 */ /* 0x000fe20000010000 */
[----:B------:R-:W1:Y:S01]  /*8450*/  MUFU.EX2 R31, R31 ;  /* 0x0000001f001f7308 */ /* 0x000e620000000800 */
[----:B--2---:R-:W-:Y:S01]  /*8460*/  FADD.FTZ R12, R14, R5 ;  /* 0x000000050e0c7221 */ /* 0x004fe20000010000 */
[----:B------:R-:W-:Y:S01]  /*8470*/  FFMA.FTZ R5, R65, UR34, -R55 ;  /* 0x0000002241057c23 */ /* 0x000fe20008010837 */
[----:B------:R-:W-:Y:S01]  /*8480*/  FADD.FTZ R53, R33, R28 ;  /* 0x0000001c21357221 */ /* 0x000fe20000010000 */
[----:B------:R-:W-:Y:S01]  /*8490*/  STSM.16.M88.4 [R136+0x21800], R36 ;  /* 0x0218002488007844 */ /* 0x000fe20000000200 */
[----:B------:R-:W-:-:S02]  /*84a0*/  VIADD R7, R7, 0xffffffff ;  /* 0xffffffff07077836 */ /* 0x000fc40000000000 */
[-C--:B------:R-:W-:Y:S01]  /*84b0*/  FMUL.FTZ R90, R90, R24.reuse ;  /* 0x000000185a5a7220 */ /* 0x080fe20000410000 */
[C---:B------:R-:W-:Y:S01]  /*84c0*/  FADD.FTZ R28, R54.reuse, R53 ;  /* 0x00000035361c7221 */ /* 0x040fe20000010000 */
[----:B------:R-:W2:Y:S01]  /*84d0*/  MUFU.EX2 R80, R80 ;  /* 0x0000005000507308 */ /* 0x000ea20000000800 */
[----:B---3--:R-:W-:Y:S01]  /*84e0*/  FADD.FTZ R12, R27, R12 ;  /* 0x0000000c1b0c7221 */ /* 0x008fe20000010000 */
[----:B------:R-:W-:Y:S01]  /*84f0*/  F2FP.F16.F32.PACK_AB R54, R54, R33 ;  /* 0x000000213636723e */ /* 0x000fe200000000ff */
[----:B------:R-:W-:Y:S01]  /*8500*/  FADD.FTZ R53, R41, R28 ;  /* 0x0000001c29357221 */ /* 0x000fe20000010000 */
[----:B------:R-:W-:Y:S01]  /*8510*/  F2FP.F16.F32.PACK_AB R28, R26, R13 ;  /* 0x0000000d1a1c723e */ /* 0x000fe200000000ff */
[-C--:B------:R-:W-:Y:S01]  /*8520*/  FMUL.FTZ R91, R91, R24.reuse ;  /* 0x000000185b5b7220 */ /* 0x080fe20000410000 */
[-C--:B------:R-:W-:Y:S01]  /*8530*/  FMUL.FTZ R94, R94, R24.reuse ;  /* 0x000000185e5e7220 */ /* 0x080fe20000410000 */
[----:B------:R-:W-:Y:S01]  /*8540*/  FADD.FTZ R44, R42, R53 ;  /* 0x000000352a2c7221 */ /* 0x000fe20000010000 */
[----:B------:R-:W3:Y:S01]  /*8550*/  MUFU.EX2 R35, R35 ;  /* 0x0000002300237308 */ /* 0x000ee20000000800 */
        /* <DEDUP_REMOVED lines=9> */
[----:B------:R-:W-:Y:S01]  /*85f0*/  FFMA.FTZ R43, R52, UR34, -R55 ;  /* 0x00000022342b7c23 */ /* 0x000fe20008010837 */
[----:B------:R-:W-:Y:S01]  /*8600*/  F2FP.F16.F32.PACK_AB R52, R34, R29 ;  /* 0x0000001d2234723e */ /* 0x000fe200000000ff */
[----:B------:R-:W-:Y:S01]  /*8610*/  FMUL.FTZ R107, R107, R24 ;  /* 0x000000186b6b7220 */ /* 0x000fe20000410000 */
[----:B------:R-:W-:Y:S01]  /*8620*/  F2FP.F16.F32.PACK_AB R29, R27, R14 ;  /* 0x0000000e1b1d723e */ /* 0x000fe200000000ff */
[-C--:B------:R-:W-:Y:S01]  /*8630*/  FMUL.FTZ R110, R110, R24.reuse ;  /* 0x000000186e6e7220 */ /* 0x080fe20000410000 */
[----:B------:R-:W-:Y:S01]  /*8640*/  F2FP.F16.F32.PACK_AB R31, R80, R31 ;  /* 0x0000001f501f723e */ /* 0x000fe200000000ff */
[----:B------:R-:W2:Y:S01]  /*8650*/  MUFU.EX2 R79, R79 ;  /* 0x0000004f004f7308 */ /* 0x000ea20000000800 */
[----:B---3--:R-:W-:Y:S01]  /*8660*/  FADD.FTZ R51, R35, R12 ;  /* 0x0000000c23337221 */ /* 0x008fe20000010000 */
[-C--:B------:R-:W-:Y:S01]  /*8670*/  FMUL.FTZ R111, R111, R24.reuse ;  /* 0x000000186f6f7220 */ /* 0x080fe20000410000 */
[-C--:B------:R-:W-:Y:S01]  /*8680*/  FMUL.FTZ R114, R114, R24.reuse ;  /* 0x0000001872727220 */ /* 0x080fe20000410000 */
[----:B------:R3:W-:Y:S01]  /*8690*/  STSM.16.M88.4 [R23], R28 ;  /* 0x0000001c17007844 */ /* 0x0007e20000000200 */
[-C--:B------:R-:W-:Y:S01]  /*86a0*/  FMUL.FTZ R115, R115, R24.reuse ;  /* 0x0000001873737220 */ /* 0x080fe20000410000 */
[-C--:B------:R-:W-:Y:S01]  /*86b0*/  FMUL.FTZ R118, R118, R24.reuse ;  /* 0x0000001876767220 */ /* 0x080fe20000410000 */
[-C--:B------:R-:W-:Y:S01]  /*86c0*/  FMUL.FTZ R119, R119, R24.reuse ;  /* 0x0000001877777220 */ /* 0x080fe20000410000 */
[----:B------:R-:W4:Y:S01]  /*86d0*/  MUFU.EX2 R144, R144 ;  /* 0x0000009000907308 */ /* 0x000f220000000800 */
[C---:B-1----:R-:W-:Y:S01]  /*86e0*/  FADD.FTZ R12, R86.reuse, R51 ;  /* 0x00000033560c7221 */ /* 0x042fe20000010000 */
[----:B------:R-:W-:Y:S01]  /*86f0*/  F2FP.F16.F32.PACK_AB R53, R86, R35 ;  /* 0x000000235635723e */ /* 0x000fe200000000ff */
        /* <DEDUP_REMOVED lines=9> */
[----:B------:R-:W-:-:S04]  /*8790*/  FMUL.FTZ R135, R135, R24 ;  /* 0x0000001887877220 */ /* 0x000fc80000410000 */
[----:B------:R-:W2:Y:S01]  /*87a0*/  MUFU.EX2 R32, R32 ;  /* 0x0000002000207308 */ /* 0x000ea20000000800 */
[----:B----4-:R-:W-:Y:S01]  /*87b0*/  FADD.FTZ R12, R144, R51 ;  /* 0x00000033900c7221 */ /* 0x010fe20000010000 */
[----:B------:R-:W-:Y:S01]  /*87c0*/  FADD.FTZ R51, R45, R44 ;  /* 0x0000002c2d337221 */ /* 0x000fe20000010000 */
[----:B------:R-:W-:-:S03]  /*87d0*/  F2FP.F16.F32.PACK_AB R44, R42, R41 ;  /* 0x000000292a2c723e */ /* 0x000fc600000000ff */
[C---:B------:R-:W-:Y:S01]  /*87e0*/  FADD.FTZ R34, R46.reuse, R51 ;  /* 0x000000332e227221 */ /* 0x040fe20000010000 */
[----:B------:R-:W-:Y:S01]  /*87f0*/  F2FP.F16.F32.PACK_AB R46, R46, R45 ;  /* 0x0000002d2e2e723e */ /* 0x000fe200000000ff */
[----:B------:R-:W4:Y:S01]  /*8800*/  MUFU.EX2 R47, R47 ;  /* 0x0000002f002f7308 */ /* 0x000f220000000800 */
[----:B-1----:R-:W-:Y:S01]  /*8810*/  FADD.FTZ R13, R21, R12 ;  /* 0x0000000c150d7221 */ /* 0x002fe20000010000 */
[----:B------:R-:W-:-:S04]  /*8820*/  FADD.FTZ R25, R49, R34 ;  /* 0x0000002231197221 */ /* 0x000fc80000010000 */
[----:B------:R-:W-:Y:S02]  /*8830*/  FADD.FTZ R14, R70, R25 ;  /* 0x00000019460e7221 */ /* 0x000fe40000010000 */
[----:B------:R-:W1:Y:S01]  /*8840*/  MUFU.EX2 R40, R40 ;  /* 0x0000002800287308 */ /* 0x000e620000000800 */
[C---:B--2---:R-:W-:Y:S01]  /*8850*/  FADD.FTZ R12, R32.reuse, R13 ;  /* 0x0000000d200c7221 */ /* 0x044fe20000010000 */
[----:B------:R-:W-:Y:S01]  /*8860*/  FADD.FTZ R25, R73, R14 ;  /* 0x0000000e49197221 */ /* 0x000fe20000010000 */
[----:B------:R-:W-:-:S03]  /*8870*/  F2FP.F16.F32.PACK_AB R45, R32, R21 ;  /* 0x00000015202d723e */ /* 0x000fc600000000ff */
[----:B------:R-:W-:Y:S02]  /*8880*/  FADD.FTZ R14, R56, R25 ;  /* 0x00000019380e7221 */ /* 0x000fe40000010000 */
[----:B------:R-:W2:Y:S01]  /*8890*/  MUFU.EX2 R11, R11 ;  /* 0x0000000b000b7308 */ /* 0x000ea20000000800 */
[----:B----4-:R-:W-:-:S07]  /*88a0*/  FADD.FTZ R13, R47, R12 ;  /* 0x0000000c2f0d7221 */ /* 0x010fce0000010000 */
[----:B------:R-:W4:Y:S01]  /*88b0*/  MUFU.EX2 R48, R48 ;  /* 0x0000003000307308 */ /* 0x000f220000000800 */
[C---:B-1----:R-:W-:Y:S01]  /*88c0*/  FADD.FTZ R12, R40.reuse, R13 ;  /* 0x0000000d280c7221 */ /* 0x042fe20000010000 */
[----:B------:R-:W-:-:S06]  /*88d0*/  F2FP.F16.F32.PACK_AB R47, R40, R47 ;  /* 0x0000002f282f723e */ /* 0x000fcc00000000ff */
[----:B------:R-:W1:Y:S01]  /*88e0*/  MUFU.EX2 R6, R6 ;  /* 0x0000000600067308 */ /* 0x000e620000000800 */
[----:B--2---:R-:W-:-:S07]  /*88f0*/  FADD.FTZ R13, R11, R12 ;  /* 0x0000000c0b0d7221 */ /* 0x004fce0000010000 */
[----:B------:R2:W5:Y:S01]  /*8900*/  MUFU.EX2 R15, R58 ;  /* 0x0000003a000f7308 */ /* 0x0005620000000800 */
[----:B----4-:R-:W-:-:S07]  /*8910*/  FADD.FTZ R13, R48, R13 ;  /* 0x0000000d300d7221 */ /* 0x010fce0000010000 */
[----:B------:R-:W3:Y:S01]  /*8920*/  MUFU.EX2 R64, R64 ;  /* 0x0000004000407308 */ /* 0x000ee20000000800 */
[----:B-1----:R-:W-:Y:S01]  /*8930*/  FADD.FTZ R12, R6, R13 ;  /* 0x0000000d060c7221 */ /* 0x002fe20000010000 */
[----:B------:R-:W-:Y:S01]  /*8940*/  FADD.FTZ R13, R59, R14 ;  /* 0x0000000e3b0d7221 */ /* 0x000fe20000010000 */
[----:B--2---:R-:W-:Y:S01]  /*8950*/  FFMA.FTZ R58, R66, UR34, -R55 ;  /* 0x00000022423a7c23 */ /* 0x004fe20008010837 */
[----:B------:R-:W-:Y:S02]  /*8960*/  F2FP.F16.F32.PACK_AB R55, R144, R79 ;  /* 0x0000004f9037723e */ /* 0x000fe400000000ff */
[C---:B------:R-:W-:Y:S01]  /*8970*/  FADD.FTZ R34, R60.reuse, R13 ;  /* 0x0000000d3c227221 */ /* 0x040fe20000010000 */
[----:B------:R-:W-:Y:S01]  /*8980*/  F2FP.F16.F32.PACK_AB R60, R60, R59 ;  /* 0x0000003b3c3c723e */ /* 0x000fe200000000ff */
[----:B------:R-:W1:Y:S01]  /*8990*/  MUFU.EX2 R61, R61 ;  /* 0x0000003d003d7308 */ /* 0x000e620000000800 */
[----:B-----5:R-:W-:Y:S01]  /*89a0*/  FADD.FTZ R14, R15, R12 ;  /* 0x0000000c0f0e7221 */ /* 0x020fe20000010000 */
[----:B------:R-:W-:Y:S01]  /*89b0*/  FADD.FTZ R25, R63, R34 ;  /* 0x000000223f197221 */ /* 0x000fe20000010000 */
[----:B------:R-:W-:Y:S01]  /*89c0*/  F2FP.F16.F32.PACK_AB R15, R15, R6 ;  /* 0x000000060f0f723e */ /* 0x000fe200000000ff */
[----:B------:R-:W-:Y:S01]  /*89d0*/  STSM.16.M88.4 [R22], R52 ;  /* 0x0000003416007844 */ /* 0x000fe20000000200 */
[----:B------:R-:W-:-:S03]  /*89e0*/  F2FP.F16.F32.PACK_AB R12, R70, R49 ;  /* 0x00000031460c723e */ /* 0x000fc600000000ff */
[----:B------:R-:W2:Y:S01]  /*89f0*/  MUFU.EX2 R67, R67 ;  /* 0x0000004300437308 */ /* 0x000ea20000000800 */
[C---:B---3--:R-:W-:Y:S01]  /*8a00*/  FADD.FTZ R30, R64.reuse, R25 ;  /* 0x00000019401e7221 */ /* 0x048fe20000010000 */
[----:B------:R-:W-:Y:S01]  /*8a10*/  F2FP.F16.F32.PACK_AB R62, R64, R63 ;  /* 0x0000003f403e723e */ /* 0x000fe200000000ff */
[----:B------:R-:W-:Y:S05]  /*8a20*/  STSM.16.M88.4 [R18], R44 ;  /* 0x0000002c12007844 */ /* 0x000fea0000000200 */
[----:B------:R-:W3:Y:S01]  /*8a30*/  MUFU.EX2 R20, R20 ;  /* 0x0000001400147308 */ /* 0x000ee20000000800 */
[----:B-1----:R-:W-:Y:S01]  /*8a40*/  FADD.FTZ R13, R61, R14 ;  /* 0x0000000e3d0d7221 */ /* 0x002fe20000010000 */
[----:B------:R-:W-:-:S06]  /*8a50*/  F2FP.F16.F32.PACK_AB R14, R56, R73 ;  /* 0x00000049380e723e */ /* 0x000fcc00000000ff */
[----:B------:R-:W1:Y:S01]  /*8a60*/  MUFU.EX2 R5, R5 ;  /* 0x0000000500057308 */ /* 0x000e620000000800 */
[----:B--2---:R-:W-:-:S07]  /*8a70*/  FADD.FTZ R25, R67, R30 ;  /* 0x0000001e43197221 */ /* 0x004fce0000010000 */
[----:B------:R-:W2:Y:S01]  /*8a80*/  MUFU.EX2 R68, R68 ;  /* 0x0000004400447308 */ /* 0x000ea20000000800 */
[----:B---3--:R-:W-:Y:S01]  /*8a90*/  FADD.FTZ R28, R20, R13 ;  /* 0x0000000d141c7221 */ /* 0x008fe20000010000 */
[----:B------:R-:W-:Y:S02]  /*8aa0*/  F2FP.F16.F32.PACK_AB R13, R48, R11 ;  /* 0x0000000b300d723e */ /* 0x000fe400000000ff */
[----:B------:R-:W-:-:S03]  /*8ab0*/  F2FP.F16.F32.PACK_AB R61, R20, R61 ;  /* 0x0000003d143d723e */ /* 0x000fc600000000ff */
[----:B------:R3:W-:Y:S01]  /*8ac0*/  STSM.16.M88.4 [R136+0x27800], R12 ;  /* 0x0278000c88007844 */ /* 0x0007e20000000200 */
[----:B------:R-:W4:Y:S01]  /*8ad0*/  MUFU.EX2 R58, R58 ;  /* 0x0000003a003a7308 */ /* 0x000f220000000800 */
[----:B-1----:R-:W-:-:S07]  /*8ae0*/  FADD.FTZ R21, R5, R28 ;  /* 0x0000001c05157221 */ /* 0x002fce0000010000 */
[----:B------:R-:W1:Y:S01]  /*8af0*/  MUFU.EX2 R71, R71 ;  /* 0x0000004700477308 */ /* 0x000e620000000800 */
[C---:B--2---:R-:W-:Y:S01]  /*8b00*/  FADD.FTZ R28, R68.reuse, R25 ;  /* 0x00000019441c7221 */ /* 0x044fe20000010000 */
[----:B------:R-:W-:-:S06]  /*8b10*/  F2FP.F16.F32.PACK_AB R68, R68, R67 ;  /* 0x000000434444723e */ /* 0x000fcc00000000ff */
[----:B------:R-:W2:Y:S01]  /*8b20*/  MUFU.EX2 R72, R72 ;  /* 0x0000004800487308 */ /* 0x000ea20000000800 */
[C---:B----4-:R-:W-:Y:S01]  /*8b30*/  FADD.FTZ R6, R58.reuse, R21 ;  /* 0x000000153a067221 */ /* 0x050fe20000010000 */
[----:B------:R-:W-:-:S05]  /*8b40*/  F2FP.F16.F32.PACK_AB R63, R58, R5 ;  /* 0x000000053a3f723e */ /* 0x000fca00000000ff */
[----:B------:R4:W-:Y:S01]  /*8b50*/  STSM.16.M88.4 [R17], R60 ;  /* 0x0000003c11007844 */ /* 0x0009e20000000200 */
[----:B------:R-:W5:Y:S01]  /*8b60*/  MUFU.EX2 R69, R69 ;  /* 0x0000004500457308 */ /* 0x000f620000000800 */
[----:B-1----:R-:W-:-:S07]  /*8b70*/  FADD.FTZ R21, R71, R28 ;  /* 0x0000001c47157221 */ /* 0x002fce0000010000 */
[----:B------:R-:W1:Y:S01]  /*8b80*/  MUFU.EX2 R26, R85 ;  /* 0x00000055001a7308 */ /* 0x000e620000000800 */
[C---:B--2---:R-:W-:Y:S01]  /*8b90*/  F2FP.F16.F32.PACK_AB R70, R72.reuse, R71 ;  /* 0x000000474846723e */ /* 0x044fe200000000ff */
[----:B------:R-:W-:-:S06]  /*8ba0*/  FADD.FTZ R21, R72, R21 ;  /* 0x0000001548157221 */ /* 0x000fcc0000010000 */
[----:B------:R-:W2:Y:S01]  /*8bb0*/  MUFU.EX2 R139, R139 ;  /* 0x0000008b008b7308 */ /* 0x000ea20000000800 */
[----:B-----5:R-:W-:-:S07]  /*8bc0*/  FADD.FTZ R11, R69, R6 ;  /* 0x00000006450b7221 */ /* 0x020fce0000010000 */
[----:B------:R-:W5:Y:S01]  /*8bd0*/  MUFU.EX2 R142, R142 ;  /* 0x0000008e008e7308 */ /* 0x000f620000000800 */
[C---:B-1----:R-:W-:Y:S01]  /*8be0*/  F2FP.F16.F32.PACK_AB R69, R26.reuse, R69 ;  /* 0x000000451a45723e */ /* 0x042fe200000000ff */
[----:B------:R-:W-:Y:S01]  /*8bf0*/  FADD.FTZ R6, R26, R11 ;  /* 0x0000000b1a067221 */ /* 0x000fe20000010000 */
[----:B------:R-:W-:-:S05]  /*8c00*/  IMAD.MOV.U32 R11, RZ, RZ, R50 ;  /* 0x000000ffff0b7224 */ /* 0x000fca00078e0032 */
[----:B------:R-:W1:Y:S01]  /*8c10*/  MUFU.EX2 R74, R74 ;  /* 0x0000004a004a7308 */ /* 0x000e620000000800 */
[----:B--2---:R-:W-:-:S07]  /*8c20*/  FADD.FTZ R6, R139, R6 ;  /* 0x000000068b067221 */ /* 0x004fce0000010000 */
[----:B------:R-:W3:Y:S01]  /*8c30*/  MUFU.EX2 R77, R77 ;  /* 0x0000004d004d7308 */ /* 0x000ee20000000800 */
[C---:B-----5:R-:W-:Y:S01]  /*8c40*/  F2FP.F16.F32.PACK_AB R71, R142.reuse, R139 ;  /* 0x0000008b8e47723e */ /* 0x060fe200000000ff */
[----:B------:R-:W-:-:S04]  /*8c50*/  FADD.FTZ R6, R142, R6 ;  /* 0x000000068e067221 */ /* 0x000fc80000010000 */
[----:B------:R4:W-:Y:S02]  /*8c60*/  STSM.16.M88.4 [R22+0x6000], R68 ;  /* 0x0060004416007844 */ /* 0x0009e40000000200 */
[----:B------:R-:W2:Y:S01]  /*8c70*/  MUFU.EX2 R75, R75 ;  /* 0x0000004b004b7308 */ /* 0x000ea20000000800 */
[----:B-1----:R-:W-:-:S07]  /*8c80*/  FADD.FTZ R28, R74, R21 ;  /* 0x000000154a1c7221 */ /* 0x002fce0000010000 */
[----:B------:R-:W1:Y:S01]  /*8c90*/  MUFU.EX2 R43, R43 ;  /* 0x0000002b002b7308 */ /* 0x000e620000000800 */
[C---:B---3--:R-:W-:Y:S01]  /*8ca0*/  F2FP.F16.F32.PACK_AB R12, R77.reuse, R74 ;  /* 0x0000004a4d0c723e */ /* 0x048fe200000000ff */
[----:B------:R-:W-:-:S06]  /*8cb0*/  FADD.FTZ R28, R77, R28 ;  /* 0x0000001c4d1c7221 */ /* 0x000fcc0000010000 */
[----:B------:R-:W3:Y:S01]  /*8cc0*/  MUFU.EX2 R78, R78 ;  /* 0x0000004e004e7308 */ /* 0x000ee20000000800 */
[----:B--2---:R-:W-:Y:S01]  /*8cd0*/  F2FP.F16.F32.PACK_AB R14, R8, R75 ;  /* 0x0000004b080e723e */ /* 0x004fe200000000ff */
[----:B------:R-:W-:-:S06]  /*8ce0*/  FADD.FTZ R75, R75, R28 ;  /* 0x0000001c4b4b7221 */ /* 0x000fcc0000010000 */
[----:B------:R-:W2:Y:S01]  /*8cf0*/  MUFU.EX2 R25, R82 ;  /* 0x0000005200197308 */ /* 0x000ea20000000800 */
[----:B-1----:R-:W-:-:S07]  /*8d00*/  FADD.FTZ R6, R43, R6 ;  /* 0x000000062b067221 */ /* 0x002fce0000010000 */
[----:B------:R-:W1:Y:S01]  /*8d10*/  MUFU.EX2 R30, R83 ;  /* 0x00000053001e7308 */ /* 0x000e620000000800 */
[C---:B---3--:R-:W-:Y:S01]  /*8d20*/  F2FP.F16.F32.PACK_AB R13, R78.reuse, R43 ;  /* 0x0000002b4e0d723e */ /* 0x048fe200000000ff */
[----:B------:R-:W-:-:S04]  /*8d30*/  FADD.FTZ R6, R78, R6 ;  /* 0x000000064e067221 */ /* 0x000fc80000010000 */
[----:B--2---:R-:W-:Y:S01]  /*8d40*/  FADD.FTZ R5, R25, R6 ;  /* 0x0000000619057221 */ /* 0x004fe20000010000 */
[----:B------:R-:W-:Y:S01]  /*8d50*/  FADD.FTZ R6, R8, R75 ;  /* 0x0000004b08067221 */ /* 0x000fe20000010000 */
[----:B------:R-:W-:Y:S01]  /*8d60*/  IMAD.MOV.U32 R8, RZ, RZ, R10 ;  /* 0x000000ffff087224 */ /* 0x000fe200078e000a */
[C---:B-1----:R-:W-:Y:S01]  /*8d70*/  F2FP.F16.F32.PACK_AB R15, R30.reuse, R25 ;  /* 0x000000191e0f723e */ /* 0x042fe200000000ff */
[----:B------:R-:W-:-:S04]  /*8d80*/  FADD.FTZ R5, R30, R5 ;  /* 0x000000051e057221 */ /* 0x000fc80000010000 */
[----:B------:R4:W-:Y:S01]  /*8d90*/  STSM.16.M88.4 [R18+0x6000], R12 ;  /* 0x0060000c12007844 */ /* 0x0009e20000000200 */
[----:B------:R1:W-:Y:S06]  /*8da0*/  MEMBAR.ALL.CTA ;  /* 0x0000000000007992 */ /* 0x0003ec0000008000 */
[----:B-1----:R-:W1:Y:S02]  /*8db0*/  FENCE.VIEW.ASYNC.S ;  /* 0x00000000000073c6 */ /* 0x002e640000000000 */
[----:B-1----:R-:W-:Y:S01]  /*8dc0*/  NOP ;  /* 0x0000000000007918 */ /* 0x002fe20000000000 */
[----:B------:R-:W-:Y:S05]  /*8dd0*/  @P2 BRA `(.L_x_697) ;  /* 0xffffffc400f02947 */ /* 0x000fea000383ffff */
[----:B------:R-:W-:Y:S01]  /*8de0*/  IMAD.MOV.U32 R11, RZ, RZ, R50 ;  /* 0x000000ffff0b7224 */ /* 0x000fe200078e0032 */
[----:B------:R-:W-:Y:S01]  /*8df0*/  UMOV UR36, UR58 ;  /* 0x0000003a00247c82 */ /* 0x000fe20008000000 */
[----:B------:R-:W-:Y:S01]  /*8e00*/  IMAD.MOV.U32 R8, RZ, RZ, R10 ;  /* 0x000000ffff087224 */ /* 0x000fe200078e000a */
[----:B------:R-:W-:-:S06]  /*8e10*/  UMOV UR49, UR57 ;  /* 0x0000003900317c82 */ /* 0x000fcc0008000000 */
.L_x_680:
[----:B------:R-:W-:Y:S01]  /*8e20*/  ULDC UR11, c[0x0][0x9e4] ;  /* 0x00027900000b7ab9 */ /* 0x000fe20000000800 */
[----:B------:R-:W-:Y:S01]  /*8e30*/  ULDC UR10, c[0x0][0x9dc] ;  /* 0x00027700000a7ab9 */ /* 0x000fe20000000800 */
[----:B------:R-:W-:Y:S02]  /*8e40*/  UISETP.GE.AND UP0, UPT, UR11, 0x1, UPT ;  /* 0x000000010b00788c */ /* 0x000fe4000bf06270 */
[----:B------:R-:W-:-:S04]  /*8e50*/  UIADD3 UR10, UR53, -UR10, URZ ;  /* 0x8000000a350a7290 */ /* 0x000fc8000fffe03f */
[----:B------:R-:W-:-:S13]  /*8e60*/  PLOP3.LUT P5, PT, PT, PT, UP0, 0x80, 0x0 ;  /* 0x000000000000781c */ /* 0x000fda0003faf008 */
[----:B------:R-:W-:Y:S05]  /*8e70*/  @!P5 BRA `(.L_x_698) ;  /* 0x000000000044d947 */ /* 0x000fea0003800000 */
        /* <DEDUP_REMOVED lines=10> */
.L_x_699:
[----:B------:R-:W-:-:S11]  /*8f20*/  UISETP.NE.AND UP0, UPT, UR11, 0x1, UPT ;  /* 0x000000010b00788c */ /* 0x000fd6000bf05270 */
[----:B------:R-:W-:Y:S02]  /*8f30*/  @UP0 ULDC.64 UR14, c[0x0][0x9e8] ;  /* 0x00027a00000e0ab9 */ /* 0x000fe40000000a00 */
[----:B------:R-:W-:-:S04]  /*8f40*/  UIMAD.WIDE.U32 UR6, UR53, UR14, URZ ;  /* 0x0000000e350672a5 */ /* 0x000fc8000f8e003f */
[----:B------:R-:W-:-:S12]  /*8f50*/  @UP0 USHF.R.U32.HI UR53, URZ, UR15, UR7 ;  /* 0x0000000f3f350299 */ /* 0x000fd80008011607 */
.L_x_700:
[----:B------:R-:W-:-:S04]  /*8f60*/  UIMAD UR53, UR53, UR11, URZ ;  /* 0x0000000b353572a4 */ /* 0x000fc8000f8e023f */
[----:B------:R-:W-:-:S04]  /*8f70*/  UISETP.LT.AND UP0, UPT, UR10, UR53, UPT ;  /* 0x000000350a00728c */ /* 0x000fc8000bf01270 */
[----:B------:R-:W-:-:S12]  /*8f80*/  USEL UR10, UR10, UR53, !UP0 ;  /* 0x000000350a0a7287 */ /* 0x000fd8000c000000 */
.L_x_698:
[----:B------:R-:W-:-:S04]  /*8f90*/  UIADD3 UR10, UR10, 0x7f, URZ ;  /* 0x0000007f0a0a7890 */ /* 0x000fc8000fffe03f */
[----:B------:R-:W-:-:S04]  /*8fa0*/  USHF.R.S32.HI UR6, URZ, 0x1f, UR10 ;  /* 0x0000001f3f067899 */ /* 0x000fc8000801140a */
[----:B------:R-:W-:-:S04]  /*8fb0*/  ULEA.HI UR6, UR6, UR10, URZ, 0x7 ;  /* 0x0000000a06067291 */ /* 0x000fc8000f8f383f */
[----:B------:R-:W-:-:S04]  /*8fc0*/  USHF.R.S32.HI UR6, URZ, 0x7, UR6 ;  /* 0x000000073f067899 */ /* 0x000fc80008011406 */
[----:B------:R-:W-:-:S04]  /*8fd0*/  UISETP.LT.AND UP0, UPT, UR40, UR6, UPT ;  /* 0x000000062800728c */ /* 0x000fc8000bf01270 */
[----:B------:R-:W-:-:S06]  /*8fe0*/  USEL UR52, UR40, UR6, !UP0 ;  /* 0x0000000628347287 */ /* 0x000fcc000c000000 */
[----:B------:R-:W-:-:S13]  /*8ff0*/  ISETP.GE.AND P2, PT, R7, UR52, PT ;  /* 0x0000003407007c0c */ /* 0x000fda000bf46270 */
[----:B------:R-:W-:Y:S05]  /*9000*/  @!P2 BRA `(.L_x_701) ;  /* 0x000000280018a947 */ /* 0x000fea0003800000 */
[----:B------:R-:W-:Y:S01]  /*9010*/  IMAD.MOV.U32 R10, RZ, RZ, R11 ;  /* 0x000000ffff0a7224 */ /* 0x000fe200078e000b */
[----:B------:R-:W-:Y:S01]  /*9020*/  UMOV UR28, UR49 ;  /* 0x00000031001c7c82 */ /* 0x000fe20008000000 */
[----:B------:R-:W-:Y:S01]  /*9030*/  IMAD.MOV.U32 R9, RZ, RZ, R8 ;  /* 0x000000ffff097224 */ /* 0x000fe200078e0008 */
[----:B------:R-:W-:Y:S01]  /*9040*/  UMOV UR53, UR36 ;  /* 0x0000002400357c82 */ /* 0x000fe20008000000 */
[----:B------:R-:W-:Y:S01]  /*9050*/  ULDC UR34, c[0x0][0x988] ;  /* 0x0002620000227ab9 */ /* 0x000fe20000000800 */
[----:B------:R-:W-:-:S05]  /*9060*/  ULDC UR35, c[0x0][0x9d8] ;  /* 0x0002760000237ab9 */ /* 0x000fca0000000800 */
.L_x_710:
        /* <DEDUP_REMOVED lines=9> */
.L_x_703:
[----:B------:R-:W-:Y:S01]  /*9100*/  ULEA UR6, UR36, UR39, 0x3 ;  /* 0x0000002724067291 */ /* 0x000fe2000f8e183f */
[----:B------:R-:W-:-:S05]  /*9110*/  IMAD.U32 R8, RZ, RZ, UR49 ;  /* 0x00000031ff087e24 */ /* 0x000fca000f8e00ff */
[----:B------:R-:W-:-:S04]  /*9120*/  SHF.L.U32 R8, R8, 0x1f, RZ ;  /* 0x0000001f08087819 */ /* 0x000fc800000006ff */
[----:B------:R1:W2:Y:S01]  /*9130*/  SYNCS.PHASECHK.TRANS64.TRYWAIT P2, [UR6+0x2d830], R8 ;  /* 0x02d83008ff0075a7 */ /* 0x0002a20008040146 */
[----:B------:R-:W-:Y:S05]  /*9140*/  @!P0 BRA `(.L_x_704) ;  /* 0x0000000000048947 */ /* 0x000fea0003800000 */
[----:B------:R-:W-:Y:S01]  /*9150*/  BPT.TRAP 0x1 ;  /* 0x000000040000795c */ /* 0x000fe20000300000 */
.L_x_704:
[----:B--2---:R-:W-:Y:S05]  /*9160*/  @P2 BRA `(.L_x_702) ;  /* 0x0000000000082947 */ /* 0x004fea0003800000 */
[----:B------:R-:W2:Y:S02]  /*9170*/  SYNCS.PHASECHK.TRANS64.TRYWAIT P2, [UR6+0x2d830], R8 ;  /* 0x02d83008ff0075a7 */ /* 0x000ea40008040146 */
[----:B--2---:R-:W-:Y:S05]  /*9180*/  @!P2 BRA `(.L_x_705) ;  /* 0x000000ac0074a947 */ /* 0x004fea0003800000 */
.L_x_702:
        /* <DEDUP_REMOVED lines=35> */
.L_x_707:
[----:B------:R-:W-:Y:S01]  /*93c0*/  ULEA UR6, UR53, UR39, 0x3 ;  /* 0x0000002735067291 */ /* 0x000fe2000f8e183f */
[----:B------:R-:W-:-:S05]  /*93d0*/  IMAD.U32 R8, RZ, RZ, UR28 ;  /* 0x0000001cff087e24 */ /* 0x000fca000f8e00ff */
[----:B------:R-:W-:-:S04]  /*93e0*/  SHF.L.U32 R8, R8, 0x1f, RZ ;  /* 0x0000001f08087819 */ /* 0x000fc800000006ff */
[----:B------:R1:W2:Y:S01]  /*93f0*/  SYNCS.PHASECHK.TRANS64.TRYWAIT P2, [UR6+0x2d850], R8 ;  /* 0x02d85008ff0075a7 */ /* 0x0002a20008040146 */
[----:B------:R-:W-:Y:S05]  /*9400*/  @!P0 BRA `(.L_x_708) ;  /* 0x0000000000048947 */ /* 0x000fea0003800000 */
[----:B------:R-:W-:Y:S01]  /*9410*/  BPT.TRAP 0x1 ;  /* 0x000000040000795c */ /* 0x000fe20000300000 */
.L_x_708:
[----:B--2---:R-:W-:Y:S05]  /*9420*/  @P2 BRA `(.L_x_706) ;  /* 0x0000000000082947 */ /* 0x004fea0003800000 */
[----:B------:R-:W2:Y:S02]  /*9430*/  SYNCS.PHASECHK.TRANS64.TRYWAIT P2, [UR6+0x2d850], R8 ;  /* 0x02d85008ff0075a7 */ /* 0x000ea40008040146 */
[----:B--2---:R-:W-:Y:S05]  /*9440*/  @!P2 BRA `(.L_x_709) ;  /* 0x000000a800dca947 */ /* 0x004fea0003800000 */
.L_x_706:
[----:B------:R-:W-:Y:S01]  /*9450*/  UIADD3 UR6, UR39, 0x400, URZ ;  /* 0x0000040027067890 */ /* 0x000fe2000fffe03f */
[----:B------:R-:W-:Y:S01]  /*9460*/  WARPGROUP.ARRIVE ;  /* 0x00000000000079c5 */ /* 0x000fe20000000000 */
[----:B------:R-:W-:Y:S01]  /*9470*/  UMOV UR29, 0x40000040 ;  /* 0x40000040001d7882 */ /* 0x000fe20000000000 */
[----:B------:R-:W-:Y:S01]  /*9480*/  UMOV UR31, 0x80000020 ;  /* 0x80000020001f7882 */ /* 0x000fe20000000000 */
[----:B------:R-:W-:Y:S01]  /*9490*/  USHF.R.U32.HI UR6, URZ, 0x4, UR6 ;  /* 0x000000043f067899 */ /* 0x000fe20008011606 */
[----:B------:R-:W-:Y:S01]  /*94a0*/  FMUL.FTZ R12, R24, UR35 ;  /* 0x00000023180c7c20 */ /* 0x000fe20008410000 */
[----:B--2---:R-:W-:Y:S01]  /*94b0*/  FMUL.FTZ R11, R25, UR35 ;  /* 0x00000023190b7c20 */ /* 0x004fe20008410000 */
        /* <DEDUP_REMOVED lines=80> */
[----:B------:R-:W-:-:S04]  /*99c0*/  ISETP.GE.U32.AND P2, PT, R2, 0x180, PT ;  /* 0x000001800200780c */ /* 0x000fc80003f46070 */
[----:B------:R-:W2:Y:S01]  /*99d0*/  MUFU.TANH R37, R37 ;  /* 0x0000002500257308 */ /* 0x000ea20000002400 */
[----:B---3--:R-:W-:-:S07]  /*99e0*/  FMNMX.FTZ R8, R33, R8, !PT ;  /* 0x0000000821087209 */ /* 0x008fce0007810000 */
        /* <DEDUP_REMOVED lines=12> */
[----:B------:R-:W-:Y:S01]  /*9ab0*/  FMUL.FTZ R63, R76, UR35 ;  /* 0x000000234c3f7c20 */ /* 0x000fe20008410000 */
[----:B------:R-:W-:Y:S01]  /*9ac0*/  FMUL.FTZ R76, R79, UR35 ;  /* 0x000000234f4c7c20 */ /* 0x000fe20008410000 */
[----:B------:R-:W-:Y:S01]  /*9ad0*/  HGMMA.64x96x16.F32 R88, gdesc[UR28].tnspB, R88, gsb0 ;  /* 0x416000001c5879f0 */ /* 0x000fe20008000858 */
[----:B------:R-:W-:Y:S01]  /*9ae0*/  UIADD3 UR28, UR6, 0x4, URZ ;  /* 0x00000004061c7890 */ /* 0x000fe2000fffe03f */
[----:B------:R-:W-:Y:S01]  /*9af0*/  FMUL.FTZ R79, R86, UR35 ;  /* 0x00000023564f7c20 */ /* 0x000fe20008410000 */
[----:B------:R-:W-:Y:S01]  /*9b00*/  UIADD3 UR30, UR7, 0x80, URZ ;  /* 0x00000080071e7890 */ /* 0x000fe2000fffe03f */
[----:B------:R-:W2:Y:S01]  /*9b10*/  MUFU.TANH R49, R49 ;  /* 0x0000003100317308 */ /* 0x000ea20000002400 */
[----:B------:R-:W-:Y:S01]  /*9b20*/  UMOV UR29, 0x40000040 ;  /* 0x40000040001d7882 */ /* 0x000fe20000000000 */
[----:B------:R-:W-:Y:S01]  /*9b30*/  UMOV UR31, 0x80000020 ;  /* 0x80000020001f7882 */ /* 0x000fe20000000000 */
[----:B---3--:R-:W-:-:S05]  /*9b40*/  FMNMX.FTZ R8, R45, R8, !PT ;  /* 0x000000082d087209 */ /* 0x008fca0007810000 */
[----:B------:R-:W3:Y:S01]  /*9b50*/  MUFU.TANH R50, R50 ;  /* 0x0000003200327308 */ /* 0x000ee20000002400 */
[----:B-1----:R-:W-:-:S07]  /*9b60*/  FMNMX.FTZ R8, R47, R8, !PT ;  /* 0x000000082f087209 */ /* 0x002fce0007810000 */
[----:B------:R-:W1:Y:S01]  /*9b70*/  MUFU.TANH R53, R53 ;  /* 0x0000003500357308 */ /* 0x000e620000002400 */
[----:B--2---:R-:W-:-:S07]  /*9b80*/  FMNMX.FTZ R65, R49, R8, !PT ;  /* 0x0000000831417209 */ /* 0x004fce0007810000 */
[----:B------:R-:W2:Y:S01]  /*9b90*/  MUFU.TANH R54, R54 ;  /* 0x0000003600367308 */ /* 0x000ea20000002400 */
[----:B---3--:R-:W-:Y:S01]  /*9ba0*/  FMNMX.FTZ R8, R50, R65, !PT ;  /* 0x0000004132087209 */ /* 0x008fe20007810000 */
[----:B------:R-:W-:Y:S01]  /*9bb0*/  FMUL.FTZ R65, R80, UR35 ;  /* 0x0000002350417c20 */ /* 0x000fe20008410000 */
[----:B------:R-:W-:-:S05]  /*9bc0*/  FMUL.FTZ R80, R87, UR35 ;  /* 0x0000002357507c20 */ /* 0x000fca0008410000 */
[----:B------:R-:W3:Y:S01]  /*9bd0*/  MUFU.TANH R57, R57 ;  /* 0x0000003900397308 */ /* 0x000ee20000002400 */
[----:B-1----:R-:W-:-:S07]  /*9be0*/  FMNMX.FTZ R69, R53, R8, !PT ;  /* 0x0000000835457209 */ /* 0x002fce0007810000 */
[----:B------:R-:W1:Y:S01]  /*9bf0*/  MUFU.TANH R58, R58 ;  /* 0x0000003a003a7308 */ /* 0x000e620000002400 */
[----:B--2---:R-:W-:-:S07]  /*9c00*/  FMNMX.FTZ R8, R54, R69, !PT ;  /* 0x0000004536087209 */ /* 0x004fce0007810000 */
[----:B------:R-:W2:Y:S01]  /*9c10*/  MUFU.TANH R59, R59 ;  /* 0x0000003b003b7308 */ /* 0x000ea20000002400 */
[----:B---3--:R-:W-:-:S07]  /*9c20*/  FMNMX.FTZ R69, R57, R8, !PT ;  /* 0x0000000839457209 */ /* 0x008fce0007810000 */
[----:B------:R-:W3:Y:S01]  /*9c30*/  MUFU.TANH R60, R60 ;  /* 0x0000003c003c7308 */ /* 0x000ee20000002400 */
[----:B-1----:R-:W-:-:S07]  /*9c40*/  FMNMX.FTZ R8, R58, R69, !PT ;  /* 0x000000453a087209 */ /* 0x002fce0007810000 */
[----:B------:R-:W1:Y:S01]  /*9c50*/  MUFU.TANH R61, R61 ;  /* 0x0000003d003d7308 */ /* 0x000e620000002400 */
[----:B--2---:R-:W-:-:S07]  /*9c60*/  FMNMX.FTZ R69, R59, R8, !PT ;  /* 0x000000083b457209 */ /* 0x004fce0007810000 */
[----:B------:R-:W2:Y:S01]  /*9c70*/  MUFU.TANH R62, R62 ;  /* 0x0000003e003e7308 */ /* 0x000ea20000002400 */
[----:B---3--:R-:W-:Y:S01]  /*9c80*/  FMNMX.FTZ R8, R60, R69, !PT ;  /* 0x000000453c087209 */ /* 0x008fe20007810000 */
[----:B------:R-:W-:-:S06]  /*9c90*/  FMUL.FTZ R69, R85, UR35 ;  /* 0x0000002355457c20 */ /* 0x000fcc0008410000 */
[----:B------:R-:W3:Y:S01]  /*9ca0*/  MUFU.TANH R63, R63 ;  /* 0x0000003f003f7308 */ /* 0x000ee20000002400 */
[----:B-1----:R-:W-:-:S07]  /*9cb0*/  FMNMX.FTZ R73, R61, R8, !PT ;  /* 0x000000083d497209 */ /* 0x002fce0007810000 */
[----:B------:R-:W1:Y:S01]  /*9cc0*/  MUFU.TANH R64, R64 ;  /* 0x0000004000407308 */ /* 0x000e620000002400 */
[----:B--2---:R-:W-:-:S07]  /*9cd0*/  FMNMX.FTZ R8, R62, R73, !PT ;  /* 0x000000493e087209 */ /* 0x004fce0007810000 */
[----:B------:R-:W2:Y:S01]  /*9ce0*/  MUFU.TANH R65, R65 ;  /* 0x0000004100417308 */ /* 0x000ea20000002400 */
[----:B---3--:R-:W-:Y:S01]  /*9cf0*/  FMNMX.FTZ R73, R63, R8, !PT ;  /* 0x000000083f497209 */ /* 0x008fe20007810000 */
[----:B------:R-:W-:Y:S02]  /*9d00*/  WARPGROUP.DEPBAR.LE gsb0, 0x0 ;  /* 0x00008000000079c5 */ /* 0x000fe40000010000 */
[----:B------:R-:W-:-:S04]  /*9d10*/  WARPGROUP.ARRIVE ;  /* 0x00000000000079c5 */ /* 0x000fc80000000000 */
[----:B------:R-:W3:Y:S01]  /*9d20*/  MUFU.TANH R68, R68 ;  /* 0x0000004400447308 */ /* 0x000ee20000002400 */
[----:B-1----:R-:W-:Y:S01]  /*9d30*/  FMNMX.FTZ R8, R64, R73, !PT ;  /* 0x0000004940087209 */ /* 0x002fe20007810000 */
[----:B------:R-:W-:Y:S01]  /*9d40*/  HGMMA.64x96x16.F32 R88, gdesc[UR28].tnspB, R88, gsb0 ;  /* 0x416000001c5879f0 */ /* 0x000fe20008000858 */
[----:B------:R-:W-:Y:S02]  /*9d50*/  UIADD3 UR28, UR6, 0x6, URZ ;  /* 0x00000006061c7890 */ /* 0x000fe4000fffe03f */
[----:B------:R-:W-:Y:S01]  /*9d60*/  UIADD3 UR30, UR7, 0xc0, URZ ;  /* 0x000000c0071e7890 */ /* 0x000fe2000fffe03f */
[----:B------:R-:W-:Y:S01]  /*9d70*/  UMOV UR29, 0x40000040 ;  /* 0x40000040001d7882 */ /* 0x000fe20000000000 */
[----:B------:R-:W-:Y:S01]  /*9d80*/  UMOV UR31, 0x80000020 ;  /* 0x80000020001f7882 */ /* 0x000fe20000000000 */
[----:B------:R-:W1:Y:S01]  /*9d90*/  MUFU.TANH R72, R72 ;  /* 0x0000004800487308 */ /* 0x000e620000002400 */
[----:B--2---:R-:W-:-:S07]  /*9da0*/  FMNMX.FTZ R73, R65, R8, !PT ;  /* 0x0000000841497209 */ /* 0x004fce0007810000 */
[----:B------:R-:W2:Y:S01]  /*9db0*/  MUFU.TANH R69, R69 ;  /* 0x0000004500457308 */ /* 0x000ea20000002400 */
[----:B---3--:R-:W-:-:S07]  /*9dc0*/  FMNMX.FTZ R73, R68, R73, !PT ;  /* 0x0000004944497209 */ /* 0x008fce0007810000 */
[----:B------:R-:W3:Y:S01]  /*9dd0*/  MUFU.TANH R13, R13 ;  /* 0x0000000d000d7308 */ /* 0x000ee20000002400 */
[----:B-1----:R-:W-:Y:S01]  /*9de0*/  FMNMX.FTZ R8, R72, R73, !PT ;  /* 0x0000004948087209 */ /* 0x002fe20007810000 */
[----:B------:R-:W-:Y:S01]  /*9df0*/  FMUL.FTZ R73, R74, UR35 ;  /* 0x000000234a497c20 */ /* 0x000fe20008410000 */
[----:B------:R-:W-:Y:S01]  /*9e00*/  FMUL.FTZ R74, R75, UR35 ;  /* 0x000000234b4a7c20 */ /* 0x000fe20008410000 */
[----:B------:R-:W-:Y:S01]  /*9e10*/  FMUL.FTZ R75, R78, UR35 ;  /* 0x000000234e4b7c20 */ /* 0x000fe20008410000 */
[----:B------:R-:W-:-:S03]  /*9e20*/  FMUL.FTZ R78, R83, UR35 ;  /* 0x00000023534e7c20 */ /* 0x000fc60008410000 */
[----:B------:R-:W1:Y:S01]  /*9e30*/  MUFU.TANH R14, R14 ;  /* 0x0000000e000e7308 */ /* 0x000e620000002400 */
[----:B--2---:R-:W-:-:S05]  /*9e40*/  FMNMX.FTZ R8, R69, R8, !PT ;  /* 0x0000000845087209 */ /* 0x004fca0007810000 */
[----:B------:R-:W2:Y:S02]  /*9e50*/  SHFL.BFLY PT, R77, R8, 0x2, 0x1f ;  /* 0x0c401f00084d7f89 */ /* 0x000ea400000e0000 */
[----:B------:R-:W4:Y:S08]  /*9e60*/  MUFU.TANH R21, R21 ;  /* 0x0000001500157308 */ /* 0x000f300000002400 */
[----:B------:R-:W5:Y:S08]  /*9e70*/  MUFU.TANH R24, R24 ;  /* 0x0000001800187308 */ /* 0x000f700000002400 */
[----:B------:R-:W5:Y:S01]  /*9e80*/  MUFU.TANH R26, R26 ;  /* 0x0000001a001a7308 */ /* 0x000f620000002400 */
[----:B--2---:R-:W-:Y:S01]  /*9e90*/  FMNMX.FTZ R81, R8, R77, !PT ;  /* 0x0000004d08517209 */ /* 0x004fe20007810000 */
[----:B------:R-:W-:-:S06]  /*9ea0*/  FMUL.FTZ R77, R82, UR35 ;  /* 0x00000023524d7c20 */ /* 0x000fcc0008410000 */
[----:B------:R-:W2:Y:S01]  /*9eb0*/  MUFU.TANH R28, R28 ;  /* 0x0000001c001c7308 */ /* 0x000ea20000002400 */
[----:B------:R-:W3:Y:S07]  /*9ec0*/  SHFL.BFLY PT, R8, R81, 0x1, 0x1f ;  /* 0x0c201f0051087f89 */ /* 0x000eee00000e0000 */
[----:B------:R-:W2:Y:S08]  /*9ed0*/  MUFU.TANH R30, R30 ;  /* 0x0000001e001e7308 */ /* 0x000eb00000002400 */
[----:B------:R-:W2:Y:S08]  /*9ee0*/  MUFU.TANH R32, R32 ;  /* 0x0000002000207308 */ /* 0x000eb00000002400 */
[----:B------:R-:W2:Y:S01]  /*9ef0*/  MUFU.TANH R34, R34 ;  /* 0x0000002200227308 */ /* 0x000ea20000002400 */
[----:B---3--:R-:W-:-:S05]  /*9f00*/  FMNMX.FTZ R8, R81, R8, !PT ;  /* 0x0000000851087209 */ /* 0x008fca0007810000 */
[C---:B------:R-:W-:Y:S02]  /*9f10*/  FMUL.FTZ R82, R8.reuse, UR34 ;  /* 0x0000002208527c20 */ /* 0x040fe40008410000 */
[----:B------:R-:W3:Y:S01]  /*9f20*/  MUFU.TANH R36, R36 ;  /* 0x0000002400247308 */ /* 0x000ee20000002400 */
[----:B------:R-:W-:Y:S01]  /*9f30*/  FADD.FTZ R9, -R8, R9 ;  /* 0x0000000908097221 */ /* 0x000fe20000010100 */
[--C-:B------:R-:W-:Y:S01]  /*9f40*/  FFMA.FTZ R81, R11, UR34, -R82.reuse ;  /* 0x000000220b517c23 */ /* 0x100fe20008010852 */
[----:B------:R-:W-:Y:S02]  /*9f50*/  FMNMX.FTZ R11, R13, R10, !PT ;  /* 0x0000000a0d0b7209 */ /* 0x000fe40007810000 */
[----:B------:R-:W-:Y:S01]  /*9f60*/  FMUL.FTZ R9, R9, UR34 ;  /* 0x0000002209097c20 */ /* 0x000fe20008410000 */
[----:B------:R-:W-:Y:S02]  /*9f70*/  WARPGROUP.DEPBAR.LE gsb0, 0x0 ;  /* 0x00008000000079c5 */ /* 0x000fe40000010000 */
[----:B------:R-:W-:Y:S01]  /*9f80*/  WARPGROUP.ARRIVE ;  /* 0x00000000000079c5 */ /* 0x000fe20000000000 */
[----:B-1----:R-:W-:Y:S01]  /*9f90*/  FMNMX.FTZ R84, R14, R11, !PT ;  /* 0x0000000b0e547209 */ /* 0x002fe20007810000 */
[----:B------:R-:W1:Y:S01]  /*9fa0*/  MUFU.TANH R38, R38 ;  /* 0x0000002600267308 */ /* 0x000e620000002400 */
[--C-:B------:R-:W-:Y:S01]  /*9fb0*/  FFMA.FTZ R12, R12, UR34, -R82.reuse ;  /* 0x000000220c0c7c23 */ /* 0x100fe20008010852 */
[--C-:B------:R-:W-:Y:S01]  /*9fc0*/  FFMA.FTZ R47, R47, UR34, -R82.reuse ;  /* 0x000000222f2f7c23 */ /* 0x100fe20008010852 */
[----:B----4-:R-:W-:Y:S01]  /*9fd0*/  FMNMX.FTZ R11, R21, R84, !PT ;  /* 0x00000054150b7209 */ /* 0x010fe20007810000 */
[----:B------:R-:W-:Y:S01]  /*9fe0*/  HGMMA.64x96x16.F32 R88, gdesc[UR28].tnspB, R88, gsb0 ;  /* 0x416000001c5879f0 */ /* 0x000fe20008000858 */
[----:B------:R-:W-:Y:S01]  /*9ff0*/  UIADD3 UR28, UR6, 0x600, URZ ;  /* 0x00000600061c7890 */ /* 0x000fe2000fffe03f */
[--C-:B------:R-:W-:Y:S01]  /*a000*/  FFMA.FTZ R84, R27, UR34, -R82.reuse ;  /* 0x000000221b547c23 */ /* 0x100fe20008010852 */
[----:B------:R-:W-:Y:S01]  /*a010*/  UIADD3 UR30, UR7, 0x100, URZ ;  /* 0x00000100071e7890 */ /* 0x000fe2000fffe03f */
[----:B-----5:R-:W-:Y:S01]  /*a020*/  FMNMX.FTZ R11, R24, R11, !PT ;  /* 0x0000000b180b7209 */ /* 0x020fe20007810000 */
[----:B------:R-:W-:Y:S01]  /*a030*/  UMOV UR29, 0x40000040 ;  /* 0x40000040001d7882 */ /* 0x000fe20000000000 */
[----:B------:R-:W-:Y:S01]  /*a040*/  UMOV UR31, 0x80000020 ;  /* 0x80000020001f7882 */ /* 0x000fe20000000000 */
[----:B------:R-:W4:Y:S01]  /*a050*/  MUFU.TANH R40, R40 ;  /* 0x0000002800287308 */ /* 0x000f220000002400 */
[----:B------:R-:W-:Y:S01]  /*a060*/  FMNMX.FTZ R11, R26, R11, !PT ;  /* 0x0000000b1a0b7209 */ /* 0x000fe20007810000 */
[--C-:B------:R-:W-:Y:S01]  /*a070*/  FFMA.FTZ R27, R29, UR34, -R82.reuse ;  /* 0x000000221d1b7c23 */ /* 0x100fe20008010852 */
[--C-:B------:R-:W-:Y:S01]  /*a080*/  FFMA.FTZ R29, R33, UR34, -R82.reuse ;  /* 0x00000022211d7c23 */ /* 0x100fe20008010852 */
[--C-:B------:R-:W-:Y:S01]  /*a090*/  FFMA.FTZ R33, R41, UR34, -R82.reuse ;  /* 0x0000002229217c23 */ /* 0x100fe20008010852 */
[----:B--2---:R-:W-:Y:S01]  /*a0a0*/  FMNMX.FTZ R11, R28, R11, !PT ;  /* 0x0000000b1c0b7209 */ /* 0x004fe20007810000 */
[--C-:B------:R-:W-:Y:S01]  /*a0b0*/  FFMA.FTZ R41, R57, UR34, -R82.reuse ;  /* 0x0000002239297c23 */ /* 0x100fe20008010852 */
[--C-:B------:R-:W-:Y:S01]  /*a0c0*/  FFMA.FTZ R57, R65, UR34, -R82.reuse ;  /* 0x0000002241397c23 */ /* 0x100fe20008010852 */
[----:B------:R-:W2:Y:S01]  /*a0d0*/  MUFU.TANH R43, R43 ;  /* 0x0000002b002b7308 */ /* 0x000ea20000002400 */
[----:B------:R-:W-:Y:S01]  /*a0e0*/  FMNMX.FTZ R11, R30, R11, !PT ;  /* 0x0000000b1e0b7209 */ /* 0x000fe20007810000 */
[--C-:B------:R-:W-:Y:S01]  /*a0f0*/  FFMA.FTZ R86, R31, UR34, -R82.reuse ;  /* 0x000000221f567c23 */ /* 0x100fe20008010852 */
[--C-:B------:R-:W-:Y:S01]  /*a100*/  FFMA.FTZ R142, R35, UR34, -R82.reuse ;  /* 0x00000022238e7c23 */ /* 0x100fe20008010852 */
[--C-:B------:R-:W-:Y:S01]  /*a110*/  FFMA.FTZ R31, R37, UR34, -R82.reuse ;  /* 0x00000022251f7c23 */ /* 0x100fe20008010852 */
[----:B------:R-:W-:Y:S01]  /*a120*/  FMNMX.FTZ R11, R32, R11, !PT ;  /* 0x0000000b200b7209 */ /* 0x000fe20007810000 */
[--C-:B------:R-:W-:Y:S01]  /*a130*/  FFMA.FTZ R35, R45, UR34, -R82.reuse ;  /* 0x000000222d237c23 */ /* 0x100fe20008010852 */
[--C-:B------:R-:W-:Y:S01]  /*a140*/  FFMA.FTZ R37, R49, UR34, -R82.reuse ;  /* 0x0000002231257c23 */ /* 0x100fe20008010852 */
[----:B------:R-:W5:Y:S01]  /*a150*/  MUFU.TANH R44, R44 ;  /* 0x0000002c002c7308 */ /* 0x000f620000002400 */
[----:B------:R-:W-:Y:S01]  /*a160*/  FMNMX.FTZ R11, R34, R11, !PT ;  /* 0x0000000b220b7209 */ /* 0x000fe20007810000 */
[--C-:B------:R-:W-:Y:S01]  /*a170*/  FFMA.FTZ R45, R59, UR34, -R82.reuse ;  /* 0x000000223b2d7c23 */ /* 0x100fe20008010852 */
[--C-:B------:R-:W-:Y:S01]  /*a180*/  FFMA.FTZ R15, R15, UR34, -R82.reuse ;  /* 0x000000220f0f7c23 */ /* 0x100fe20008010852 */
[--C-:B------:R-:W-:Y:S01]  /*a190*/  FFMA.FTZ R20, R20, UR34, -R82.reuse ;  /* 0x0000002214147c23 */ /* 0x100fe20008010852 */
[----:B---3--:R-:W-:Y:S01]  /*a1a0*/  FMNMX.FTZ R11, R36, R11, !PT ;  /* 0x0000000b240b7209 */ /* 0x008fe20007810000 */
[--C-:B------:R-:W-:Y:S01]  /*a1b0*/  FFMA.FTZ R25, R25, UR34, -R82.reuse ;  /* 0x0000002219197c23 */ /* 0x100fe20008010852 */
[--C-:B------:R-:W-:Y:S01]  /*a1c0*/  FFMA.FTZ R42, R42, UR34, -R82.reuse ;  /* 0x000000222a2a7c23 */ /* 0x100fe20008010852 */
[----:B------:R-:W3:Y:S01]  /*a1d0*/  MUFU.TANH R46, R46 ;  /* 0x0000002e002e7308 */ /* 0x000ee20000002400 */
[----:B-1----:R-:W-:Y:S01]  /*a1e0*/  FMNMX.FTZ R11, R38, R11, !PT ;  /* 0x0000000b260b7209 */ /* 0x002fe20007810000 */
[--C-:B------:R-:W-:Y:S01]  /*a1f0*/  FFMA.FTZ R50, R50, UR34, -R82.reuse ;  /* 0x0000002232327c23 */ /* 0x100fe20008010852 */
[--C-:B------:R-:W-:Y:S01]  /*a200*/  FFMA.FTZ R54, R54, UR34, -R82.reuse ;  /* 0x0000002236367c23 */ /* 0x100fe20008010852 */
[--C-:B------:R-:W-:Y:S01]  /*a210*/  FFMA.FTZ R58, R58, UR34, -R82.reuse ;  /* 0x000000223a3a7c23 */ /* 0x100fe20008010852 */
[----:B----4-:R-:W-:Y:S01]  /*a220*/  FMNMX.FTZ R144, R40, R11, !PT ;  /* 0x0000000b28907209 */ /* 0x010fe20007810000 */
[--C-:B------:R-:W-:Y:S01]  /*a230*/  FFMA.FTZ R60, R60, UR34, -R82.reuse ;  /* 0x000000223c3c7c23 */ /* 0x100fe20008010852 */
[--C-:B------:R-:W-:Y:S01]  /*a240*/  FFMA.FTZ R62, R62, UR34, -R82.reuse ;  /* 0x000000223e3e7c23 */ /* 0x100fe20008010852 */
[----:B------:R-:W1:Y:S01]  /*a250*/  MUFU.TANH R48, R48 ;  /* 0x0000003000307308 */ /* 0x000e620000002400 */
[----:B--2---:R-:W-:Y:S01]  /*a260*/  FMNMX.FTZ R11, R43, R144, !PT ;  /* 0x000000902b0b7209 */ /* 0x004fe20007810000 */
[--C-:B------:R-:W-:Y:S01]  /*a270*/  FFMA.FTZ R144, R39, UR34, -R82.reuse ;  /* 0x0000002227907c23 */ /* 0x100fe20008010852 */
[--C-:B------:R-:W-:Y:S01]  /*a280*/  FFMA.FTZ R39, R53, UR34, -R82.reuse ;  /* 0x0000002235277c23 */ /* 0x100fe20008010852 */
[--C-:B------:R-:W-:Y:S01]  /*a290*/  FFMA.FTZ R49, R63, UR34, -R82.reuse ;  /* 0x000000223f317c23 */ /* 0x100fe20008010852 */
[----:B-----5:R-:W-:Y:S01]  /*a2a0*/  FMNMX.FTZ R11, R44, R11, !PT ;  /* 0x0000000b2c0b7209 */ /* 0x020fe20007810000 */
[--C-:B------:R-:W-:Y:S01]  /*a2b0*/  FFMA.FTZ R64, R64, UR34, -R82.reuse ;  /* 0x0000002240407c23 */ /* 0x100fe20008010852 */
[--C-:B------:R-:W-:Y:S01]  /*a2c0*/  FFMA.FTZ R68, R68, UR34, -R82.reuse ;  /* 0x0000002244447c23 */ /* 0x100fe20008010852 */
[----:B------:R-:W2:Y:S01]  /*a2d0*/  MUFU.TANH R51, R51 ;  /* 0x0000003300337308 */ /* 0x000ea20000002400 */
[----:B---3--:R-:W-:Y:S01]  /*a2e0*/  FMNMX.FTZ R11, R46, R11, !PT ;  /* 0x0000000b2e0b7209 */ /* 0x008fe20007810000 */
[--C-:B------:R-:W-:Y:S01]  /*a2f0*/  FFMA.FTZ R59, R72, UR34, -R82.reuse ;  /* 0x00000022483b7c23 */ /* 0x100fe20008010852 */
[----:B------:R-:W-:-:S05]  /*a300*/  FFMA.FTZ R69, R69, UR34, -R82 ;  /* 0x0000002245457c23 */ /* 0x000fca0008010852 */
        /* <DEDUP_REMOVED lines=37> */
[----:B------:R3:W-:Y:S01]  /*a560*/  MUFU.EX2 R146, R47 ;  /* 0x0000002f00927308 */ /* 0x0007e20000000800 */
[----:B-1----:R-:W-:-:S07]  /*a570*/  FMNMX.FTZ R11, R79, R148, !PT ;  /* 0x000000944f0b7209 */ /* 0x002fce0007810000 */
[----:B------:R-:W-:Y:S01]  /*a580*/  MUFU.EX2 R9, R9 ;  /* 0x0000000900097308 */ /* 0x000fe20000000800 */
[----:B--2---:R-:W-:Y:S01]  /*a590*/  FMNMX.FTZ R11, R80, R11, !PT ;  /* 0x0000000b500b7209 */ /* 0x004fe20007810000 */
[----:B---3--:R-:W-:-:S04]  /*a5a0*/  FFMA.FTZ R47, R61, UR34, -R82 ;  /* 0x000000223d2f7c23 */ /* 0x008fc80008010852 */
[----:B------:R-:W1:Y:S02]  /*a5b0*/  SHFL.BFLY PT, R148, R11, 0x2, 0x1f ;  /* 0x0c401f000b947f89 */ /* 0x000e6400000e0000 */
[----:B------:R-:W2:Y:S08]  /*a5c0*/  MUFU.EX2 R12, R12 ;  /* 0x0000000c000c7308 */ /* 0x000eb00000000800 */
[----:B------:R-:W3:Y:S08]  /*a5d0*/  MUFU.EX2 R81, R81 ;  /* 0x0000005100517308 */ /* 0x000ef00000000800 */
[----:B------:R-:W-:Y:S01]  /*a5e0*/  MUFU.EX2 R15, R15 ;  /* 0x0000000f000f7308 */ /* 0x000fe20000000800 */
[----:B--2---:R-:W-:Y:S01]  /*a5f0*/  FFMA.FTZ R6, R9, R6, R12 ;  /* 0x0000000609067223 */ /* 0x004fe2000001000c */
[----:B------:R-:W-:-:S02]  /*a600*/  WARPGROUP.DEPBAR.LE gsb0, 0x0 ;  /* 0x00008000000079c5 */ /* 0x000fc40000010000 */
[----:B------:R-:W-:Y:S01]  /*a610*/  WARPGROUP.ARRIVE ;  /* 0x00000000000079c5 */ /* 0x000fe20000000000 */
[----:B-1----:R-:W-:-:S03]  /*a620*/  FMNMX.FTZ R148, R11, R148, !PT ;  /* 0x000000940b947209 */ /* 0x002fc60007810000 */
[----:B------:R-:W-:Y:S01]  /*a630*/  MUFU.EX2 R20, R20 ;  /* 0x0000001400147308 */ /* 0x000fe20000000800 */
[----:B---3--:R-:W-:Y:S01]  /*a640*/  F2FP.F16.F32.PACK_AB R12, R81, R12 ;  /* 0x0000000c510c723e */ /* 0x008fe200000000ff */
[----:B------:R-:W-:Y:S01]  /*a650*/  HGMMA.64x96x16.F32 R88, gdesc[UR28].tnspB, R88, gsb0 ;  /* 0x416000001c5879f0 */ /* 0x000fe20008000858 */
[----:B------:R-:W-:Y:S01]  /*a660*/  UIADD3 UR28, UR6, 0x604, URZ ;  /* 0x00000604061c7890 */ /* 0x000fe2000fffe03f */
[----:B------:R-:W1:Y:S01]  /*a670*/  SHFL.BFLY PT, R11, R148, 0x1, 0x1f ;  /* 0x0c201f00940b7f89 */ /* 0x000e6200000e0000 */
[----:B------:R-:W-:Y:S01]  /*a680*/  UIADD3 UR30, UR7, 0x180, URZ ;  /* 0x00000180071e7890 */ /* 0x000fe2000fffe03f */
[----:B------:R-:W-:Y:S01]  /*a690*/  UMOV UR29, 0x40000040 ;  /* 0x40000040001d7882 */ /* 0x000fe20000000000 */
[----:B------:R-:W-:Y:S01]  /*a6a0*/  UMOV UR31, 0x80000020 ;  /* 0x80000020001f7882 */ /* 0x000fe20000000000 */
[----:B------:R-:W-:Y:S08]  /*a6b0*/  MUFU.EX2 R25, R25 ;  /* 0x0000001900197308 */ /* 0x000ff00000000800 */
[----:B------:R-:W-:Y:S08]  /*a6c0*/  MUFU.EX2 R84, R84 ;  /* 0x0000005400547308 */ /* 0x000ff00000000800 */
[----:B------:R-:W-:Y:S01]  /*a6d0*/  MUFU.EX2 R27, R27 ;  /* 0x0000001b001b7308 */ /* 0x000fe20000000800 */
[----:B-1----:R-:W-:-:S05]  /*a6e0*/  FMNMX.FTZ R11, R148, R11, !PT ;  /* 0x0000000b940b7209 */ /* 0x002fca0007810000 */
[C---:B------:R-:W-:Y:S01]  /*a6f0*/  FMUL.FTZ R65, R11.reuse, UR34 ;  /* 0x000000220b417c20 */ /* 0x040fe20008410000 */
[----:B------:R-:W-:Y:S01]  /*a700*/  FADD.FTZ R53, -R11, R10 ;  /* 0x0000000a0b357221 */ /* 0x000fe20000010100 */
[----:B------:R-:W-:Y:S02]  /*a710*/  MUFU.EX2 R86, R86 ;  /* 0x0000005600567308 */ /* 0x000fe40000000800 */
[--C-:B------:R-:W-:Y:S01]  /*a720*/  FFMA.FTZ R13, R13, UR34, -R65.reuse ;  /* 0x000000220d0d7c23 */ /* 0x100fe20008010841 */
[----:B------:R-:W-:Y:S01]  /*a730*/  FMUL.FTZ R53, R53, UR34 ;  /* 0x0000002235357c20 */ /* 0x000fe20008410000 */
[--C-:B------:R-:W-:Y:S01]  /*a740*/  FFMA.FTZ R150, R24, UR34, -R65.reuse ;  /* 0x0000002218967c23 */ /* 0x100fe20008010841 */
[--C-:B------:R-:W-:Y:S01]  /*a750*/  FFMA.FTZ R24, R28, UR34, -R65.reuse ;  /* 0x000000221c187c23 */ /* 0x100fe20008010841 */
[--C-:B------:R-:W-:Y:S01]  /*a760*/  FFMA.FTZ R82, R14, UR34, -R65.reuse ;  /* 0x000000220e527c23 */ /* 0x100fe20008010841 */
[----:B------:R-:W-:Y:S01]  /*a770*/  IMAD.U32 R28, RZ, RZ, UR36 ;  /* 0x00000024ff1c7e24 */ /* 0x000fe2000f8e00ff */
[----:B------:R1:W-:Y:S01]  /*a780*/  MUFU.EX2 R72, R53 ;  /* 0x0000003500487308 */ /* 0x0003e20000000800 */
[----:B------:R-:W-:Y:S01]  /*a790*/  FFMA.FTZ R61, R21, UR34, -R65 ;  /* 0x00000022153d7c23 */ /* 0x000fe20008010841 */
[----:B------:R-:W-:-:S02]  /*a7a0*/  VIADD R14, R16, 0x9 ;  /* 0x00000009100e7836 */ /* 0x000fc40000000000 */
[--C-:B------:R-:W-:Y:S01]  /*a7b0*/  FFMA.FTZ R21, R38, UR34, -R65.reuse ;  /* 0x0000002226157c23 */ /* 0x100fe20008010841 */
[----:B------:R-:W-:Y:S01]  /*a7c0*/  @!P1 LEA R28, R28, UR39, 0x3 ;  /* 0x000000271c1c9c11 */ /* 0x000fe2000f8e18ff */
[--C-:B------:R-:W-:Y:S01]  /*a7d0*/  FFMA.FTZ R85, R26, UR34, -R65.reuse ;  /* 0x000000221a557c23 */ /* 0x100fe20008010841 */
[--C-:B------:R-:W-:Y:S01]  /*a7e0*/  FFMA.FTZ R87, R30, UR34, -R65.reuse ;  /* 0x000000221e577c23 */ /* 0x100fe20008010841 */
[----:B------:R-:W-:Y:S01]  /*a7f0*/  SEL R38, R14, 0x9, !P2 ;  /* 0x000000090e267807 */ /* 0x000fe20005000000 */
[----:B------:R-:W2:Y:S01]  /*a800*/  MUFU.EX2 R13, R13 ;  /* 0x0000000d000d7308 */ /* 0x000ea20000000800 */
[----:B------:R-:W-:Y:S02]  /*a810*/  @!P1 VIADD R14, R28, 0x2d840 ;  /* 0x0002d8401c0e9836 */ /* 0x000fe40000000000 */
[--C-:B------:R-:W-:Y:S01]  /*a820*/  FFMA.FTZ R30, R40, UR34, -R65.reuse ;  /* 0x00000022281e7c23 */ /* 0x100fe20008010841 */
[--C-:B------:R-:W-:Y:S01]  /*a830*/  FFMA.FTZ R148, R32, UR34, -R65.reuse ;  /* 0x0000002220947c23 */ /* 0x100fe20008010841 */
[--C-:B------:R-:W-:Y:S01]  /*a840*/  FFMA.FTZ R145, R43, UR34, -R65.reuse ;  /* 0x000000222b917c23 */ /* 0x100fe20008010841 */
[--C-:B------:R-:W-:Y:S01]  /*a850*/  FFMA.FTZ R26, R34, UR34, -R65.reuse ;  /* 0x00000022221a7c23 */ /* 0x100fe20008010841 */
[----:B------:R-:W-:Y:S01]  /*a860*/  @!P1 PRMT R14, RZ, 0x654, R14 ;  /* 0x00000654ff0e9816 */ /* 0x000fe2000000000e */
[--C-:B------:R-:W-:Y:S01]  /*a870*/  FFMA.FTZ R63, R36, UR34, -R65.reuse ;  /* 0x00000022243f7c23 */ /* 0x100fe20008010841 */
[----:B------:R-:W3:Y:S01]  /*a880*/  MUFU.EX2 R82, R82 ;  /* 0x0000005200527308 */ /* 0x000ee20000000800 */
[--C-:B-1----:R-:W-:Y:S01]  /*a890*/  FFMA.FTZ R53, R51, UR34, -R65.reuse ;  /* 0x0000002233357c23 */ /* 0x102fe20008010841 */
[--C-:B------:R-:W-:Y:S01]  /*a8a0*/  FFMA.FTZ R34, R44, UR34, -R65.reuse ;  /* 0x000000222c227c23 */ /* 0x100fe20008010841 */
[--C-:B------:R-:W-:Y:S01]  /*a8b0*/  FFMA.FTZ R147, R46, UR34, -R65.reuse ;  /* 0x000000222e937c23 */ /* 0x100fe20008010841 */
[----:B------:R-:W-:Y:S01]  /*a8c0*/  FFMA.FTZ R32, R48, UR34, -R65 ;  /* 0x0000002230207c23 */ /* 0x000fe20008010841 */
[----:B------:R-:W-:-:S02]  /*a8d0*/  IMAD.U32 R36, RZ, RZ, UR53 ;  /* 0x00000035ff247e24 */ /* 0x000fc4000f8e00ff */
[--C-:B------:R-:W-:Y:S01]  /*a8e0*/  FFMA.FTZ R28, R52, UR34, -R65.reuse ;  /* 0x00000022341c7c23 */ /* 0x100fe20008010841 */
[----:B------:R-:W-:Y:S01]  /*a8f0*/  FFMA.FTZ R55, R55, UR34, -R65 ;  /* 0x0000002237377c23 */ /* 0x000fe20008010841 */
[----:B------:R-:W1:Y:S01]  /*a900*/  MUFU.EX2 R61, R61 ;  /* 0x0000003d003d7308 */ /* 0x000e620000000800 */
[----:B--2---:R-:W-:Y:S01]  /*a910*/  FFMA.FTZ R5, R72, R5, R13 ;  /* 0x0000000548057223 */ /* 0x004fe2000001000d */
[----:B------:R-:W-:Y:S01]  /*a920*/  @!P1 LEA R36, R36, UR39, 0x3 ;  /* 0x0000002724249c11 */ /* 0x000fe2000f8e18ff */
[--C-:B------:R-:W-:Y:S01]  /*a930*/  FFMA.FTZ R56, R56, UR34, -R65.reuse ;  /* 0x0000002238387c23 */ /* 0x100fe20008010841 */
[--C-:B------:R-:W-:Y:S01]  /*a940*/  FFMA.FTZ R66, R66, UR34, -R65.reuse ;  /* 0x0000002242427c23 */ /* 0x100fe20008010841 */
[--C-:B------:R-:W-:Y:S01]  /*a950*/  FFMA.FTZ R71, R71, UR34, -R65.reuse ;  /* 0x0000002247477c23 */ /* 0x100fe20008010841 */
[----:B------:R-:W-:Y:S01]  /*a960*/  FFMA.FTZ R73, R73, UR34, -R65 ;  /* 0x0000002249497c23 */ /* 0x000fe20008010841 */
[----:B------:R-:W-:Y:S01]  /*a970*/  @!P1 VIADD R36, R36, 0x2d860 ;  /* 0x0002d86024249836 */ /* 0x000fe20000000000 */
[----:B------:R-:W2:Y:S01]  /*a980*/  MUFU.EX2 R150, R150 ;  /* 0x0000009600967308 */ /* 0x000ea20000000800 */
[C---:B---3--:R-:W-:Y:S01]  /*a990*/  FADD.FTZ R40, R82.reuse, R5 ;  /* 0x0000000552287221 */ /* 0x048fe20000010000 */
[----:B------:R-:W-:Y:S01]  /*a9a0*/  F2FP.F16.F32.PACK_AB R13, R82, R13 ;  /* 0x0000000d520d723e */ /* 0x000fe200000000ff */
[--C-:B------:R-:W-:Y:S01]  /*a9b0*/  FFMA.FTZ R74, R74, UR34, -R65.reuse ;  /* 0x000000224a4a7c23 */ /* 0x100fe20008010841 */
[----:B------:R-:W-:Y:S01]  /*a9c0*/  @!P1 PRMT R36, RZ, 0x654, R36 ;  /* 0x00000654ff249816 */ /* 0x000fe20000000024 */
[--C-:B------:R-:W-:Y:S01]  /*a9d0*/  FFMA.FTZ R75, R75, UR34, -R65.reuse ;  /* 0x000000224b4b7c23 */ /* 0x100fe20008010841 */
[--C-:B------:R-:W-:Y:S01]  /*a9e0*/  FFMA.FTZ R76, R76, UR34, -R65.reuse ;  /* 0x000000224c4c7c23 */ /* 0x100fe20008010841 */
[--C-:B------:R-:W-:Y:S01]  /*a9f0*/  FFMA.FTZ R77, R77, UR34, -R65.reuse ;  /* 0x000000224d4d7c23 */ /* 0x100fe20008010841 */
[----:B------:R-:W3:Y:S01]  /*aa00*/  MUFU.EX2 R85, R85 ;  /* 0x0000005500557308 */ /* 0x000ee20000000800 */
[----:B-1----:R-:W-:Y:S01]  /*aa10*/  FADD.FTZ R43, R61, R40 ;  /* 0x000000283d2b7221 */ /* 0x002fe20000010000 */
[--C-:B------:R-:W-:Y:S01]  /*aa20*/  FFMA.FTZ R78, R78, UR34, -R65.reuse ;  /* 0x000000224e4e7c23 */ /* 0x100fe20008010841 */
[----:B------:R-:W-:Y:S01]  /*aa30*/  FFMA.FTZ R79, R79, UR34, -R65 ;  /* 0x000000224f4f7c23 */ /* 0x000fe20008010841 */
[C---:B------:R-:W-:Y:S01]  /*aa40*/  ISETP.GT.AND P2, PT, R7.reuse, UR52, PT ;  /* 0x0000003407007c0c */ /* 0x040fe2000bf44270 */
[----:B------:R-:W-:Y:S01]  /*aa50*/  UMOV UR53, UR36 ;  /* 0x0000002400357c82 */ /* 0x000fe20008000000 */
[----:B------:R-:W-:-:S02]  /*aa60*/  VIADD R7, R7, 0xffffffff ;  /* 0xffffffff07077836 */ /* 0x000fc40000000000 */
[----:B------:R-:W1:Y:S01]  /*aa70*/  MUFU.EX2 R24, R24 ;  /* 0x0000001800187308 */ /* 0x000e620000000800 */
[----:B--2---:R-:W-:-:S07]  /*aa80*/  FADD.FTZ R40, R150, R43 ;  /* 0x0000002b96287221 */ /* 0x004fce0000010000 */
[----:B------:R-:W2:Y:S01]  /*aa90*/  MUFU.EX2 R87, R87 ;  /* 0x0000005700577308 */ /* 0x000ea20000000800 */
[----:B---3--:R-:W-:Y:S01]  /*aaa0*/  FADD.FTZ R51, R85, R40 ;  /* 0x0000002855337221 */ /* 0x008fe20000010000 */
[----:B------:R-:W-:Y:S02]  /*aab0*/  WARPGROUP.DEPBAR.LE gsb0, 0x0 ;  /* 0x00008000000079c5 */ /* 0x000fe40000010000 */
[----:B------:R-:W-:-:S04]  /*aac0*/  WARPGROUP.ARRIVE ;  /* 0x00000000000079c5 */ /* 0x000fc80000000000 */
[----:B------:R-:W3:Y:S01]  /*aad0*/  MUFU.EX2 R148, R148 ;  /* 0x0000009400947308 */ /* 0x000ee20000000800 */
[C---:B-1----:R-:W-:Y:S01]  /*aae0*/  FADD.FTZ R40, R24.reuse, R51 ;  /* 0x0000003318287221 */ /* 0x042fe20000010000 */
[----:B------:R-:W-:Y:S01]  /*aaf0*/  F2FP.F16.F32.PACK_AB R85, R24, R85 ;  /* 0x000000551855723e */ /* 0x000fe200000000ff */
[----:B------:R-:W-:Y:S01]  /*ab00*/  HGMMA.64x96x16.F32 R88, gdesc[UR28].tnspB, R88, gsb0 ;  /* 0x416000001c5879f0 */ /* 0x000fe20008000858 */
[----:B------:R-:W-:Y:S02]  /*ab10*/  UIADD3 UR28, UR6, 0x606, URZ ;  /* 0x00000606061c7890 */ /* 0x000fe4000fffe03f */
[----:B------:R-:W-:Y:S02]  /*ab20*/  UIADD3 UR30, UR7, 0x1c0, URZ ;  /* 0x000001c0071e7890 */ /* 0x000fe4000fffe03f */
[----:B------:R-:W-:Y:S01]  /*ab30*/  MUFU.EX2 R29, R29 ;  /* 0x0000001d001d7308 */ /* 0x000fe20000000800 */
[----:B------:R-:W-:Y:S01]  /*ab40*/  UMOV UR29, 0x40000040 ;  /* 0x40000040001d7882 */ /* 0x000fe20000000000 */
[----:B------:R-:W-:Y:S01]  /*ab50*/  UMOV UR31, 0x80000020 ;  /* 0x80000020001f7882 */ /* 0x000fe20000000000 */
[----:B--2---:R-:W-:-:S05]  /*ab60*/  FADD.FTZ R51, R87, R40 ;  /* 0x0000002857337221 */ /* 0x004fca0000010000 */
[----:B------:R-:W1:Y:S01]  /*ab70*/  MUFU.EX2 R26, R26 ;  /* 0x0000001a001a7308 */ /* 0x000e620000000800 */
[C---:B---3--:R-:W-:Y:S01]  /*ab80*/  FADD.FTZ R51, R148.reuse, R51 ;  /* 0x0000003394337221 */ /* 0x048fe20000010000 */
[----:B------:R-:W-:-:S06]  /*ab90*/  F2FP.F16.F32.PACK_AB R87, R148, R87 ;  /* 0x000000579457723e */ /* 0x000fcc00000000ff */
[----:B------:R-:W-:Y:S08]  /*aba0*/  MUFU.EX2 R142, R142 ;  /* 0x0000008e008e7308 */ /* 0x000ff00000000800 */
[----:B------:R-:W2:Y:S01]  /*abb0*/  MUFU.EX2 R63, R63 ;  /* 0x0000003f003f7308 */ /* 0x000ea20000000800 */
[----:B-1----:R-:W-:-:S07]  /*abc0*/  FADD.FTZ R40, R26, R51 ;  /* 0x000000331a287221 */ /* 0x002fce0000010000 */
[----:B------:R-:W-:Y:S08]  /*abd0*/  MUFU.EX2 R31, R31 ;  /* 0x0000001f001f7308 */ /* 0x000ff00000000800 */
[----:B------:R-:W1:Y:S01]  /*abe0*/  MUFU.EX2 R21, R21 ;  /* 0x0000001500157308 */ /* 0x000e620000000800 */
[----:B--2---:R-:W-:-:S07]  /*abf0*/  FADD.FTZ R40, R63, R40 ;  /* 0x000000283f287221 */ /* 0x004fce0000010000 */
[----:B------:R-:W-:Y:S08]  /*ac00*/  MUFU.EX2 R144, R144 ;  /* 0x0000009000907308 */ /* 0x000ff00000000800 */
[----:B------:R-:W2:Y:S01]  /*ac10*/  MUFU.EX2 R30, R30 ;  /* 0x0000001e001e7308 */ /* 0x000ea20000000800 */
[----:B-1----:R-:W-:-:S07]  /*ac20*/  FADD.FTZ R51, R21, R40 ;  /* 0x0000002815337221 */ /* 0x002fce0000010000 */
[----:B------:R-:W-:Y:S08]  /*ac30*/  MUFU.EX2 R33, R33 ;  /* 0x0000002100217308 */ /* 0x000ff00000000800 */
[----:B------:R-:W-:Y:S01]  /*ac40*/  MUFU.EX2 R145, R145 ;  /* 0x0000009100917308 */ /* 0x000fe20000000800 */
[----:B--2---:R-:W-:-:S07]  /*ac50*/  FADD.FTZ R24, R30, R51 ;  /* 0x000000331e187221 */ /* 0x004fce0000010000 */
[----:B------:R-:W-:Y:S08]  /*ac60*/  MUFU.EX2 R42, R42 ;  /* 0x0000002a002a7308 */ /* 0x000ff00000000800 */
[----:B------:R-:W-:Y:S08]  /*ac70*/  MUFU.EX2 R34, R34 ;  /* 0x0000002200227308 */ /* 0x000ff00000000800 */
[----:B------:R-:W-:Y:S01]  /*ac80*/  MUFU.EX2 R35, R35 ;  /* 0x0000002300237308 */ /* 0x000fe20000000800 */
[----:B------:R-:W-:-:S02]  /*ac90*/  WARPGROUP.DEPBAR.LE gsb0, 0x0 ;  /* 0x00008000000079c5 */ /* 0x000fc40000010000 */
[----:B------:R-:W-:-:S05]  /*aca0*/  WARPGROUP.ARRIVE ;  /* 0x00000000000079c5 */ /* 0x000fca0000000000 */
[----:B------:R-:W-:Y:S01]  /*acb0*/  MUFU.EX2 R147, R147 ;  /* 0x0000009300937308 */ /* 0x000fe20000000800 */
[----:B------:R-:W-:Y:S01]  /*acc0*/  HGMMA.64x96x16.F32 R88, gdesc[UR28].tnspB, R88, gsb0 ;  /* 0x416000001c5879f0 */ /* 0x000fe20008000858 */
[----:B------:R-:W-:-:S06]  /*acd0*/  UMOV UR28, UR49 ;  /* 0x00000031001c7c82 */ /* 0x000fcc0008000000 */
[----:B------:R-:W-:Y:S08]  /*ace0*/  MUFU.EX2 R37, R37 ;  /* 0x0000002500257308 */ /* 0x000ff00000000800 */
[----:B------:R-:W-:Y:S08]  /*acf0*/  MUFU.EX2 R32, R32 ;  /* 0x0000002000207308 */ /* 0x000ff00000000800 */
[----:B------:R-:W1:Y:S08]  /*ad00*/  MUFU.EX2 R50, R50 ;  /* 0x0000003200327308 */ /* 0x000e700000000800 */
[----:B------:R-:W2:Y:S08]  /*ad10*/  MUFU.EX2 R53, R53 ;  /* 0x0000003500357308 */ /* 0x000eb00000000800 */
[----:B------:R-:W-:Y:S01]  /*ad20*/  MUFU.EX2 R39, R39 ;  /* 0x0000002700277308 */ /* 0x000fe20000000800 */
[----:B-1----:R-:W-:-:S07]  /*ad30*/  F2FP.F16.F32.PACK_AB R52, R50, R37 ;  /* 0x000000253234723e */ /* 0x002fce00000000ff */
[----:B------:R-:W1:Y:S08]  /*ad40*/  MUFU.EX2 R28, R28 ;  /* 0x0000001c001c7308 */ /* 0x000e700000000800 */
[----:B------:R-:W-:Y:S08]  /*ad50*/  MUFU.EX2 R54, R54 ;  /* 0x0000003600367308 */ /* 0x000ff00000000800 */
[----:B------:R-:W3:Y:S08]  /*ad60*/  MUFU.EX2 R55, R55 ;  /* 0x0000003700377308 */ /* 0x000ef00000000800 */
        /* <DEDUP_REMOVED lines=8> */
[----:B----4-:R-:W-:Y:S01]  /*adf0*/  FFMA.FTZ R38, R70, UR34, -R65 ;  /* 0x0000002246267c23 */ /* 0x010fe20008010841 */
[-C--:B------:R-:W-:Y:S01]  /*ae00*/  FMUL.FTZ R88, R88, R9.reuse ;  /* 0x0000000958587220 */ /* 0x080fe20000410000 */
[-C--:B------:R-:W-:Y:S01]  /*ae10*/  FMUL.FTZ R89, R89, R9.reuse ;  /* 0x0000000959597220 */ /* 0x080fe20000410000 */
[-C--:B------:R-:W-:Y:S01]  /*ae20*/  FMUL.FTZ R92, R92, R9.reuse ;  /* 0x000000095c5c7220 */ /* 0x080fe20000410000 */
[-C--:B------:R-:W-:Y:S01]  /*ae30*/  FMUL.FTZ R93, R93, R9.reuse ;  /* 0x000000095d5d7220 */ /* 0x080fe20000410000 */
[-C--:B------:R-:W-:Y:S01]  /*ae40*/  FMUL.FTZ R96, R96, R9.reuse ;  /* 0x0000000960607220 */ /* 0x080fe20000410000 */
[----:B-----5:R-:W-:Y:S01]  /*ae50*/  FADD.FTZ R14, R81, R6 ;  /* 0x00000006510e7221 */ /* 0x020fe20000010000 */
[----:B------:R4:W-:Y:S01]  /*ae60*/  @!P1 SYNCS.ARRIVE.TRANS64.RED.A1T0 RZ, [R36+URZ], RZ ;  /* 0x000000ff24ff99a7 */ /* 0x0009e2000810043f */
[----:B------:R-:W5:Y:S01]  /*ae70*/  MUFU.EX2 R6, R56 ;  /* 0x0000003800067308 */ /* 0x000f620000000800 */
[-C--:B------:R-:W-:Y:S01]  /*ae80*/  FMUL.FTZ R97, R97, R9.reuse ;  /* 0x0000000961617220 */ /* 0x080fe20000410000 */
[----:B------:R-:W-:Y:S01]  /*ae90*/  FADD.FTZ R5, R15, R14 ;  /* 0x0000000e0f057221 */ /* 0x000fe20000010000 */
[-C--:B------:R-:W-:Y:S01]  /*aea0*/  FMUL.FTZ R100, R100, R9.reuse ;  /* 0x0000000964647220 */ /* 0x080fe20000410000 */
[-C--:B------:R-:W-:Y:S01]  /*aeb0*/  FMUL.FTZ R101, R101, R9.reuse ;  /* 0x0000000965657220 */ /* 0x080fe20000410000 */
[-C--:B------:R-:W-:Y:S01]  /*aec0*/  FMUL.FTZ R104, R104, R9.reuse ;  /* 0x0000000968687220 */ /* 0x080fe20000410000 */
[----:B------:R-:W-:Y:S01]  /*aed0*/  FADD.FTZ R14, R20, R5 ;  /* 0x00000005140e7221 */ /* 0x000fe20000010000 */
[--C-:B----4-:R-:W-:Y:S01]  /*aee0*/  FFMA.FTZ R36, R67, UR34, -R65.reuse ;  /* 0x0000002243247c23 */ /* 0x110fe20008010841 */
[----:B------:R-:W4:Y:S01]  /*aef0*/  MUFU.EX2 R5, R66 ;  /* 0x0000004200057308 */ /* 0x000f220000000800 */
[----:B------:R-:W-:Y:S01]  /*af00*/  FFMA.FTZ R65, R80, UR34, -R65 ;  /* 0x0000002250417c23 */ /* 0x000fe20008010841 */
[----:B------:R-:W-:Y:S01]  /*af10*/  FADD.FTZ R43, R25, R14 ;  /* 0x0000000e192b7221 */ /* 0x000fe20000010000 */
[-C--:B------:R-:W-:Y:S01]  /*af20*/  FMUL.FTZ R105, R105, R9.reuse ;  /* 0x0000000969697220 */ /* 0x080fe20000410000 */
[-C--:B------:R-:W-:Y:S01]  /*af30*/  FMUL.FTZ R108, R108, R9.reuse ;  /* 0x000000096c6c7220 */ /* 0x080fe20000410000 */
[----:B------:R-:W-:Y:S01]  /*af40*/  FMUL.FTZ R109, R109, R9 ;  /* 0x000000096d6d7220 */ /* 0x000fe20000410000 */
[C---:B------:R-:W-:Y:S01]  /*af50*/  FADD.FTZ R14, R84.reuse, R43 ;  /* 0x0000002b540e7221 */ /* 0x040fe20000010000 */
[----:B------:R-:W-:Y:S01]  /*af60*/  F2FP.F16.F32.PACK_AB R84, R84, R25 ;  /* 0x000000195454723e */ /* 0x000fe200000000ff */
[----:B------:R-:W-:Y:S01]  /*af70*/  MUFU.EX2 R36, R36 ;  /* 0x0000002400247308 */ /* 0x000fe20000000800 */
[-C--:B------:R-:W-:Y:S01]  /*af80*/  FMUL.FTZ R112, R112, R9.reuse ;  /* 0x0000000970707220 */ /* 0x080fe20000410000 */
[----:B------:R-:W-:Y:S01]  /*af90*/  FADD.FTZ R43, R27, R14 ;  /* 0x0000000e1b2b7221 */ /* 0x000fe20000010000 */
[-C--:B------:R-:W-:Y:S01]  /*afa0*/  FMUL.FTZ R113, R113, R9.reuse ;  /* 0x0000000971717220 */ /* 0x080fe20000410000 */
[-C--:B------:R-:W-:Y:S01]  /*afb0*/  FMUL.FTZ R116, R116, R9.reuse ;  /* 0x0000000974747220 */ /* 0x080fe20000410000 */
[----:B------:R-:W-:Y:S01]  /*afc0*/  FMUL.FTZ R117, R117, R9 ;  /* 0x0000000975757220 */ /* 0x000fe20000410000 */
[C---:B------:R-:W-:Y:S01]  /*afd0*/  FADD.FTZ R14, R86.reuse, R43 ;  /* 0x0000002b560e7221 */ /* 0x040fe20000010000 */
[----:B------:R-:W-:Y:S01]  /*afe0*/  F2FP.F16.F32.PACK_AB R86, R86, R27 ;  /* 0x0000001b5656723e */ /* 0x000fe200000000ff */
[----:B------:R-:W-:Y:S01]  /*aff0*/  FADD.FTZ R27, R145, R24 ;  /* 0x00000018911b7221 */ /* 0x000fe20000010000 */
[----:B------:R-:W-:Y:S01]  /*b000*/  F2FP.F16.F32.PACK_AB R24, R142, R29 ;  /* 0x0000001d8e18723e */ /* 0x000fe200000000ff */
[----:B------:R-:W-:Y:S01]  /*b010*/  FADD.FTZ R43, R29, R14 ;  /* 0x0000000e1d2b7221 */ /* 0x000fe20000010000 */
[----:B------:R-:W-:Y:S01]  /*b020*/  F2FP.F16.F32.PACK_AB R14, R20, R15 ;  /* 0x0000000f140e723e */ /* 0x000fe200000000ff */
[----:B------:R-:W-:Y:S01]  /*b030*/  FADD.FTZ R40, R34, R27 ;  /* 0x0000001b22287221 */ /* 0x000fe20000010000 */
[----:B------:R-:W-:Y:S01]  /*b040*/  F2FP.F16.F32.PACK_AB R15, R150, R61 ;  /* 0x0000003d960f723e */ /* 0x000fe200000000ff */
[----:B------:R-:W-:Y:S01]  /*b050*/  FADD.FTZ R20, R142, R43 ;  /* 0x0000002b8e147221 */ /* 0x000fe20000010000 */
[----:B------:R-:W-:Y:S01]  /*b060*/  MUFU.EX2 R38, R38 ;  /* 0x0000002600267308 */ /* 0x000fe20000000800 */
[----:B------:R-:W-:Y:S01]  /*b070*/  FADD.FTZ R29, R147, R40 ;  /* 0x00000028931d7221 */ /* 0x000fe20000010000 */
[----:B------:R-:W-:Y:S01]  /*b080*/  F2FP.F16.F32.PACK_AB R145, R34, R145 ;  /* 0x000000912291723e */ /* 0x000fe200000000ff */
[----:B------:R-:W-:Y:S01]  /*b090*/  FADD.FTZ R43, R31, R20 ;  /* 0x000000141f2b7221 */ /* 0x000fe20000010000 */
[----:B------:R4:W-:Y:S01]  /*b0a0*/  STSM.16.M88.4 [R136+0x21800], R12 ;  /* 0x0218000c88007844 */ /* 0x0009e20000000200 */
[----:B------:R-:W-:Y:S01]  /*b0b0*/  F2FP.F16.F32.PACK_AB R147, R32, R147 ;  /* 0x000000932093723e */ /* 0x000fe200000000ff */
[-C--:B------:R-:W-:Y:S01]  /*b0c0*/  FMUL.FTZ R120, R120, R9.reuse ;  /* 0x0000000978787220 */ /* 0x080fe20000410000 */
[----:B------:R-:W-:Y:S01]  /*b0d0*/  FADD.FTZ R20, R144, R43 ;  /* 0x0000002b90147221 */ /* 0x000fe20000010000 */
[----:B------:R-:W-:Y:S01]  /*b0e0*/  MUFU.EX2 R71, R71 ;  /* 0x0000004700477308 */ /* 0x000fe20000000800 */
[----:B------:R-:W-:Y:S01]  /*b0f0*/  STSM.16.M88.4 [R23], R84 ;  /* 0x0000005417007844 */ /* 0x000fe20000000200 */
[-C--:B------:R-:W-:Y:S01]  /*b100*/  FMUL.FTZ R121, R121, R9.reuse ;  /* 0x0000000979797220 */ /* 0x080fe20000410000 */
[----:B------:R-:W-:Y:S01]  /*b110*/  FADD.FTZ R25, R33, R20 ;  /* 0x0000001421197221 */ /* 0x000fe20000010000 */
[-C--:B------:R-:W-:Y:S01]  /*b120*/  FMUL.FTZ R124, R124, R9.reuse ;  /* 0x000000097c7c7220 */ /* 0x080fe20000410000 */
[-C--:B------:R-:W-:Y:S01]  /*b130*/  FMUL.FTZ R125, R125, R9.reuse ;  /* 0x000000097d7d7220 */ /* 0x080fe20000410000 */
[-C--:B------:R-:W-:Y:S01]  /*b140*/  FMUL.FTZ R128, R128, R9.reuse ;  /* 0x0000000980807220 */ /* 0x080fe20000410000 */
[----:B------:R-:W-:Y:S01]  /*b150*/  FADD.FTZ R20, R42, R25 ;  /* 0x000000192a147221 */ /* 0x000fe20000010000 */
[----:B------:R-:W4:Y:S01]  /*b160*/  MUFU.EX2 R62, R62 ;  /* 0x0000003e003e7308 */ /* 0x000f220000000800 */
[----:B------:R-:W-:Y:S01]  /*b170*/  F2FP.F16.F32.PACK_AB R25, R63, R26 ;  /* 0x0000001a3f19723e */ /* 0x000fe200000000ff */
[----:B------:R-:W-:Y:S01]  /*b180*/  FMUL.FTZ R129, R129, R9 ;  /* 0x0000000981817220 */ /* 0x000fe20000410000 */
[----:B------:R-:W-:Y:S01]  /*b190*/  FADD.FTZ R27, R35, R20 ;  /* 0x00000014231b7221 */ /* 0x000fe20000010000 */
[----:B------:R-:W-:Y:S01]  /*b1a0*/  F2FP.F16.F32.PACK_AB R26, R144, R31 ;  /* 0x0000001f901a723e */ /* 0x000fe200000000ff */
[----:B------:R-:W-:Y:S01]  /*b1b0*/  FMUL.FTZ R132, R132, R9 ;  /* 0x0000000984847220 */ /* 0x000fe20000410000 */
[----:B------:R-:W-:Y:S01]  /*b1c0*/  F2FP.F16.F32.PACK_AB R144, R42, R33 ;  /* 0x000000212a90723e */ /* 0x000fe200000000ff */
[----:B------:R-:W-:Y:S01]  /*b1d0*/  FADD.FTZ R20, R146, R27 ;  /* 0x0000001b92147221 */ /* 0x000fe20000010000 */
[----:B------:R-:W-:Y:S01]  /*b1e0*/  F2FP.F16.F32.PACK_AB R27, R30, R21 ;  /* 0x000000151e1b723e */ /* 0x000fe200000000ff */
[----:B------:R-:W-:Y:S01]  /*b1f0*/  FADD.FTZ R30, R32, R29 ;  /* 0x0000001d201e7221 */ /* 0x000fe20000010000 */
[----:B------:R-:W-:Y:S01]  /*b200*/  MUFU.EX2 R73, R73 ;  /* 0x0000004900497308 */ /* 0x000fe20000000800 */
[----:B------:R-:W-:Y:S01]  /*b210*/  FADD.FTZ R21, R37, R20 ;  /* 0x0000001425157221 */ /* 0x000fe20000010000 */
[----:B------:R-:W-:Y:S01]  /*b220*/  F2FP.F16.F32.PACK_AB R146, R146, R35 ;  /* 0x000000239292723e */ /* 0x000fe200000000ff */
[----:B--2---:R-:W-:Y:S01]  /*b230*/  FADD.FTZ R29, R53, R30 ;  /* 0x0000001e351d7221 */ /* 0x004fe20000010000 */
[----:B-1----:R-:W-:Y:S01]  /*b240*/  F2FP.F16.F32.PACK_AB R53, R28, R53 ;  /* 0x000000351c35723e */ /* 0x002fe200000000ff */
[----:B------:R-:W-:Y:S01]  /*b250*/  FADD.FTZ R20, R50, R21 ;  /* 0x0000001532147221 */ /* 0x000fe20000010000 */
[----:B------:R1:W-:Y:S01]  /*b260*/  STSM.16.M88.4 [R22], R24 ;  /* 0x0000001816007844 */ /* 0x0003e20000000200 */
[----:B------:R-:W-:Y:S01]  /*b270*/  FADD.FTZ R30, R28, R29 ;  /* 0x0000001d1c1e7221 */ /* 0x000fe20000010000 */
[----:B------:R-:W-:Y:S01]  /*b280*/  MUFU.EX2 R49, R49 ;  /* 0x0000003100317308 */ /* 0x000fe20000000800 */
[----:B------:R-:W-:Y:S01]  /*b290*/  FADD.FTZ R21, R39, R20 ;  /* 0x0000001427157221 */ /* 0x000fe20000010000 */
[----:B------:R2:W-:Y:S01]  /*b2a0*/  STSM.16.M88.4 [R18], R144 ;  /* 0x0000009012007844 */ /* 0x0005e20000000200 */
[----:B---3--:R-:W-:Y:S01]  /*b2b0*/  FADD.FTZ R29, R55, R30 ;  /* 0x0000001e371d7221 */ /* 0x008fe20000010000 */
[----:B-----5:R-:W-:Y:S01]  /*b2c0*/  F2FP.F16.F32.PACK_AB R55, R6, R55 ;  /* 0x000000370637723e */ /* 0x020fe200000000ff */
[C---:B----4-:R-:W-:Y:S01]  /*b2d0*/  FADD.FTZ R12, R54.reuse, R21 ;  /* 0x00000015360c7221 */ /* 0x050fe20000010000 */
[----:B------:R-:W-:Y:S01]  /*b2e0*/  F2FP.F16.F32.PACK_AB R54, R54, R39 ;  /* 0x000000273636723e */ /* 0x000fe200000000ff */
[----:B------:R-:W-:Y:S01]  /*b2f0*/  FADD.FTZ R14, R6, R29 ;  /* 0x0000001d060e7221 */ /* 0x000fe20000010000 */
[----:B------:R-:W3:Y:S01]  /*b300*/  MUFU.EX2 R74, R74 ;  /* 0x0000004a004a7308 */ /* 0x000ee20000000800 */
[----:B------:R-:W-:Y:S01]  /*b310*/  FADD.FTZ R13, R41, R12 ;  /* 0x0000000c290d7221 */ /* 0x000fe20000010000 */
[----:B------:R-:W-:Y:S01]  /*b320*/  FMUL.FTZ R133, R133, R9 ;  /* 0x0000000985857220 */ /* 0x000fe20000410000 */
[----:B------:R-:W-:Y:S01]  /*b330*/  FADD.FTZ R15, R5, R14 ;  /* 0x0000000e050f7221 */ /* 0x000fe20000010000 */
[----:B------:R-:W-:Y:S01]  /*b340*/  F2FP.F16.F32.PACK_AB R14, R60, R45 ;  /* 0x0000002d3c0e723e */ /* 0x000fe200000000ff */
[----:B------:R-:W-:Y:S01]  /*b350*/  FADD.FTZ R12, R58, R13 ;  /* 0x0000000d3a0c7221 */ /* 0x000fe20000010000 */
[----:B-1----:R-:W-:Y:S01]  /*b360*/  F2FP.F16.F32.PACK_AB R24, R62, R47 ;  /* 0x0000002f3e18723e */ /* 0x002fe200000000ff */
[----:B------:R-:W-:Y:S01]  /*b370*/  FADD.FTZ R15, R36, R15 ;  /* 0x0000000f240f7221 */ /* 0x000fe20000010000 */
[----:B------:R-:W1:Y:S01]  /*b380*/  MUFU.EX2 R64, R64 ;  /* 0x0000004000407308 */ /* 0x000e620000000800 */
[----:B------:R-:W-:Y:S01]  /*b390*/  FADD.FTZ R13, R45, R12 ;  /* 0x0000000c2d0d7221 */ /* 0x000fe20000010000 */
[----:B------:R2:W-:Y:S01]  /*b3a0*/  STSM.16.M88.4 [R136+0x27800], R52 ;  /* 0x0278003488007844 */ /* 0x0005e20000000200 */
[----:B------:R-:W-:Y:S01]  /*b3b0*/  FADD.FTZ R12, R38, R15 ;  /* 0x0000000f260c7221 */ /* 0x000fe20000010000 */
[-C--:B------:R-:W-:Y:S01]  /*b3c0*/  FMUL.FTZ R90, R90, R72.reuse ;  /* 0x000000485a5a7220 */ /* 0x080fe20000410000 */
[----:B------:R-:W-:Y:S01]  /*b3d0*/  FADD.FTZ R6, R60, R13 ;  /* 0x0000000d3c067221 */ /* 0x000fe20000010000 */
[----:B------:R-:W-:Y:S01]  /*b3e0*/  FMUL.FTZ R91, R91, R72 ;  /* 0x000000485b5b7220 */ /* 0x000fe20000410000 */
[----:B------:R-:W-:Y:S01]  /*b3f0*/  FADD.FTZ R12, R71, R12 ;  /* 0x0000000c470c7221 */ /* 0x000fe20000010000 */
[----:B------:R-:W4:Y:S01]  /*b400*/  MUFU.EX2 R75, R75 ;  /* 0x0000004b004b7308 */ /* 0x000f220000000800 */
[----:B------:R-:W-:Y:S01]  /*b410*/  FADD.FTZ R13, R47, R6 ;  /* 0x000000062f0d7221 */ /* 0x000fe20000010000 */
[----:B---3--:R-:W-:Y:S01]  /*b420*/  F2FP.F16.F32.PACK_AB R25, R74, R73 ;  /* 0x000000494a19723e */ /* 0x008fe200000000ff */
[----:B------:R-:W-:Y:S01]  /*b430*/  FADD.FTZ R15, R73, R12 ;  /* 0x0000000c490f7221 */ /* 0x000fe20000010000 */
[----:B------:R-:W-:Y:S01]  /*b440*/  F2FP.F16.F32.PACK_AB R12, R58, R41 ;  /* 0x000000293a0c723e */ /* 0x000fe200000000ff */
[----:B------:R-:W-:Y:S01]  /*b450*/  FADD.FTZ R6, R62, R13 ;  /* 0x0000000d3e067221 */ /* 0x000fe20000010000 */
[----:B------:R-:W-:Y:S01]  /*b460*/  F2FP.F16.F32.PACK_AB R13, R36, R5 ;  /* 0x00000005240d723e */ /* 0x000fe200000000ff */
[----:B------:R-:W-:Y:S01]  /*b470*/  FADD.FTZ R20, R74, R15 ;  /* 0x0000000f4a147221 */ /* 0x000fe20000010000 */
[----:B------:R-:W3:Y:S01]  /*b480*/  MUFU.EX2 R57, R57 ;  /* 0x0000003900397308 */ /* 0x000ee20000000800 */
[----:B------:R-:W-:Y:S01]  /*b490*/  FADD.FTZ R5, R49, R6 ;  /* 0x0000000631057221 */ /* 0x000fe20000010000 */
[----:B------:R-:W-:Y:S01]  /*b4a0*/  F2FP.F16.F32.PACK_AB R15, R71, R38 ;  /* 0x00000026470f723e */ /* 0x000fe200000000ff */
[-C--:B------:R-:W-:Y:S01]  /*b4b0*/  FMUL.FTZ R94, R94, R72.reuse ;  /* 0x000000485e5e7220 */ /* 0x080fe20000410000 */
[C---:B-1----:R-:W-:Y:S01]  /*b4c0*/  F2FP.F16.F32.PACK_AB R26, R64.reuse, R49 ;  /* 0x00000031401a723e */ /* 0x042fe200000000ff */
[----:B------:R-:W-:Y:S01]  /*b4d0*/  FADD.FTZ R6, R64, R5 ;  /* 0x0000000540067221 */ /* 0x000fe20000010000 */
[-C--:B------:R-:W-:Y:S01]  /*b4e0*/  FMUL.FTZ R95, R95, R72.reuse ;  /* 0x000000485f5f7220 */ /* 0x080fe20000410000 */
[----:B------:R2:W-:Y:S01]  /*b4f0*/  STSM.16.M88.4 [R17], R12 ;  /* 0x0000000c11007844 */ /* 0x0005e20000000200 */
[----:B------:R-:W1:Y:S01]  /*b500*/  MUFU.EX2 R76, R76 ;  /* 0x0000004c004c7308 */ /* 0x000e620000000800 */
[----:B----4-:R-:W-:Y:S01]  /*b510*/  FADD.FTZ R20, R75, R20 ;  /* 0x000000144b147221 */ /* 0x010fe20000010000 */
[-C--:B------:R-:W-:Y:S01]  /*b520*/  FMUL.FTZ R98, R98, R72.reuse ;  /* 0x0000004862627220 */ /* 0x080fe20000410000 */
[-C--:B------:R-:W-:Y:S01]  /*b530*/  FMUL.FTZ R99, R99, R72.reuse ;  /* 0x0000004863637220 */ /* 0x080fe20000410000 */
[-C--:B------:R-:W-:Y:S01]  /*b540*/  FMUL.FTZ R102, R102, R72.reuse ;  /* 0x0000004866667220 */ /* 0x080fe20000410000 */
[-C--:B------:R-:W-:Y:S01]  /*b550*/  FMUL.FTZ R103, R103, R72.reuse ;  /* 0x0000004867677220 */ /* 0x080fe20000410000 */
[-C--:B------:R-:W-:Y:S01]  /*b560*/  FMUL.FTZ R106, R106, R72.reuse ;  /* 0x000000486a6a7220 */ /* 0x080fe20000410000 */
[-C--:B------:R-:W-:Y:S01]  /*b570*/  FMUL.FTZ R107, R107, R72.reuse ;  /* 0x000000486b6b7220 */ /* 0x080fe20000410000 */
[----:B------:R-:W-:Y:S01]  /*b580*/  MUFU.EX2 R10, R69 ;  /* 0x00000045000a7308 */ /* 0x000fe20000000800 */
[----:B---3--:R-:W-:Y:S01]  /*b590*/  FADD.FTZ R5, R57, R6 ;  /* 0x0000000639057221 */ /* 0x008fe20000010000 */
[-C--:B------:R-:W-:Y:S01]  /*b5a0*/  FMUL.FTZ R110, R110, R72.reuse ;  /* 0x000000486e6e7220 */ /* 0x080fe20000410000 */
[-C--:B------:R-:W-:Y:S01]  /*b5b0*/  FMUL.FTZ R111, R111, R72.reuse ;  /* 0x000000486f6f7220 */ /* 0x080fe20000410000 */
[-C--:B------:R-:W-:Y:S01]  /*b5c0*/  FMUL.FTZ R114, R114, R72.reuse ;  /* 0x0000004872727220 */ /* 0x080fe20000410000 */
[-C--:B------:R-:W-:Y:S01]  /*b5d0*/  FMUL.FTZ R115, R115, R72.reuse ;  /* 0x0000004873737220 */ /* 0x080fe20000410000 */
[-C--:B------:R-:W-:Y:S01]  /*b5e0*/  FMUL.FTZ R118, R118, R72.reuse ;  /* 0x0000004876767220 */ /* 0x080fe20000410000 */
[-C--:B------:R-:W-:Y:S01]  /*b5f0*/  FMUL.FTZ R119, R119, R72.reuse ;  /* 0x0000004877777220 */ /* 0x080fe20000410000 */
[----:B------:R-:W3:Y:S01]  /*b600*/  MUFU.EX2 R68, R68 ;  /* 0x0000004400447308 */ /* 0x000ee20000000800 */
        /* <DEDUP_REMOVED lines=8> */
[-C--:B------:R-:W-:Y:S01]  /*b690*/  FMUL.FTZ R130, R130, R72.reuse ;  /* 0x0000004882827220 */ /* 0x080fe20000410000 */
[-C--:B------:R-:W-:Y:S01]  /*b6a0*/  FMUL.FTZ R131, R131, R72.reuse ;  /* 0x0000004883837220 */ /* 0x080fe20000410000 */
[-C--:B------:R-:W-:Y:S01]  /*b6b0*/  FMUL.FTZ R134, R134, R72.reuse ;  /* 0x0000004886867220 */ /* 0x080fe20000410000 */
[----:B------:R-:W-:Y:S01]  /*b6c0*/  FMUL.FTZ R135, R135, R72 ;  /* 0x0000004887877220 */ /* 0x000fe20000410000 */
[----:B------:R-:W-:-:S03]  /*b6d0*/  IMAD.MOV.U32 R9, RZ, RZ, R8 ;  /* 0x000000ffff097224 */ /* 0x000fc600078e0008 */
[----:B------:R-:W4:Y:S01]  /*b6e0*/  MUFU.EX2 R59, R59 ;  /* 0x0000003b003b7308 */ /* 0x000f220000000800 */
[C---:B---3--:R-:W-:Y:S01]  /*b6f0*/  FADD.FTZ R6, R68.reuse, R5 ;  /* 0x0000000544067221 */ /* 0x048fe20000010000 */
[----:B------:R-:W-:-:S06]  /*b700*/  F2FP.F16.F32.PACK_AB R68, R68, R57 ;  /* 0x000000394444723e */ /* 0x000fcc00000000ff */
[----:B------:R-:W3:Y:S01]  /*b710*/  MUFU.EX2 R78, R78 ;  /* 0x0000004e004e7308 */ /* 0x000ee20000000800 */
[----:B-1----:R-:W-:-:S07]  /*b720*/  FADD.FTZ R20, R69, R20 ;  /* 0x0000001445147221 */ /* 0x002fce0000010000 */
[----:B------:R-:W1:Y:S01]  /*b730*/  MUFU.EX2 R79, R79 ;  /* 0x0000004f004f7308 */ /* 0x000e620000000800 */
[----:B----4-:R-:W-:Y:S01]  /*b740*/  F2FP.F16.F32.PACK_AB R70, R10, R59 ;  /* 0x0000003b0a46723e */ /* 0x010fe200000000ff */
[----:B------:R-:W-:-:S04]  /*b750*/  FADD.FTZ R59, R59, R6 ;  /* 0x000000063b3b7221 */ /* 0x000fc80000010000 */
[----:B------:R-:W-:Y:S01]  /*b760*/  FADD.FTZ R6, R10, R59 ;  /* 0x0000003b0a067221 */ /* 0x000fe20000010000 */
[----:B------:R-:W-:Y:S01]  /*b770*/  IMAD.MOV.U32 R10, RZ, RZ, R11 ;  /* 0x000000ffff0a7224 */ /* 0x000fe200078e000b */
[----:B------:R-:W4:Y:S01]  /*b780*/  MUFU.EX2 R65, R65 ;  /* 0x0000004100417308 */ /* 0x000f220000000800 */
[C---:B---3--:R-:W-:Y:S01]  /*b790*/  F2FP.F16.F32.PACK_AB R69, R78.reuse, R69 ;  /* 0x000000454e45723e */ /* 0x048fe200000000ff */
[----:B------:R-:W-:-:S04]  /*b7a0*/  FADD.FTZ R20, R78, R20 ;  /* 0x000000144e147221 */ /* 0x000fc80000010000 */
[----:B-1----:R-:W-:Y:S01]  /*b7b0*/  FADD.FTZ R20, R79, R20 ;  /* 0x000000144f147221 */ /* 0x002fe20000010000 */
[----:B----4-:R-:W-:-:S03]  /*b7c0*/  F2FP.F16.F32.PACK_AB R71, R65, R79 ;  /* 0x0000004f4147723e */ /* 0x010fc600000000ff */
        /* <DEDUP_REMOVED lines=10> */
.L_x_701:
[----:B------:R-:W-:-:S13]  /*b870*/  ISETP.GE.AND P2, PT, R7, UR40, PT ;  /* 0x0000002807007c0c */ /* 0x000fda000bf46270 */
[----:B------:R-:W-:Y:S05]  /*b880*/  @!P2 BRA `(.L_x_711) ;  /* 0x000000380020a947 */ /* 0x000fea0003800000 */
[----:B--2-4-:R-:W-:Y:S01]  /*b890*/  IMAD.MOV.U32 R12, RZ, RZ, R11 ;  /* 0x000000ffff0c7224 */ /* 0x014fe200078e000b */
[----:B------:R-:W-:Y:S01]  /*b8a0*/  UMOV UR28, UR49 ;  /* 0x00000031001c7c82 */ /* 0x000fe20008000000 */
[----:B------:R-:W-:Y:S01]  /*b8b0*/  IMAD.MOV.U32 R10, RZ, RZ, R8 ;  /* 0x000000ffff0a7224 */ /* 0x000fe200078e0008 */
[----:B------:R-:W-:Y:S01]  /*b8c0*/  UMOV UR55, UR36 ;  /* 0x0000002400377c82 */ /* 0x000fe20008000000 */
[----:B------:R-:W-:Y:S01]  /*b8d0*/  IMAD.IADD R9, R3, 0x1, R4 ;  /* 0x0000000103097824 */ /* 0x000fe200078e0204 */
[----:B------:R-:W-:Y:S01]  /*b8e0*/  ULDC UR35, c[0x0][0x9e4] ;  /* 0x0002790000237ab9 */ /* 0x000fe20000000800 */
[----:B------:R-:W-:Y:S01]  /*b8f0*/  ULDC UR53, c[0x0][0x288] ;  /* 0x0000a20000357ab9 */ /* 0x000fe20000000800 */
[----:B------:R-:W-:Y:S01]  /*b900*/  ULDC UR34, c[0x0][0x988] ;  /* 0x0002620000227ab9 */ /* 0x000fe20000000800 */
[----:B------:R-:W-:Y:S01]  /*b910*/  ULDC UR54, c[0x0][0x9d8] ;  /* 0x0002760000367ab9 */ /* 0x000fe20000000800 */
[----:B------:R-:W-:-:S05]  /*b920*/  ULDC UR52, c[0x0][0x9e0] ;  /* 0x0002780000347ab9 */ /* 0x000fca0000000800 */
.L_x_728:
        /* <DEDUP_REMOVED lines=9> */
.L_x_713:
[----:B------:R-:W-:Y:S01]  /*b9c0*/  ULEA UR6, UR36, UR39, 0x3 ;  /* 0x0000002724067291 */ /* 0x000fe2000f8e183f */
[----:B------:R-:W-:-:S05]  /*b9d0*/  IMAD.U32 R8, RZ, RZ, UR49 ;  /* 0x00000031ff087e24 */ /* 0x000fca000f8e00ff */
[----:B------:R-:W-:-:S04]  /*b9e0*/  SHF.L.U32 R8, R8, 0x1f, RZ ;  /* 0x0000001f08087819 */ /* 0x000fc800000006ff */
[----:B------:R1:W2:Y:S01]  /*b9f0*/  SYNCS.PHASECHK.TRANS64.TRYWAIT P2, [UR6+0x2d830], R8 ;  /* 0x02d83008ff0075a7 */ /* 0x0002a20008040146 */
[----:B------:R-:W-:Y:S05]  /*ba00*/  @!P0 BRA `(.L_x_714) ;  /* 0x0000000000048947 */ /* 0x000fea0003800000 */
[----:B------:R-:W-:Y:S01]  /*ba10*/  BPT.TRAP 0x1 ;  /* 0x000000040000795c */ /* 0x000fe20000300000 */
.L_x_714:
[----:B--2---:R-:W-:Y:S05]  /*ba20*/  @P2 BRA `(.L_x_712) ;  /* 0x0000000000082947 */ /* 0x004fea0003800000 */
[----:B------:R-:W2:Y:S02]  /*ba30*/  SYNCS.PHASECHK.TRANS64.TRYWAIT P2, [UR6+0x2d830], R8 ;  /* 0x02d83008ff0075a7 */ /* 0x000ea40008040146 */
[----:B--2---:R-:W-:Y:S05]  /*ba40*/  @!P2 BRA `(.L_x_715) ;  /* 0x000000840074a947 */ /* 0x004fea0003800000 */
.L_x_712:
        /* <DEDUP_REMOVED lines=14> */
[----:B------:R-:W-:-:S06]  /*bb30*/  WARPGROUP.ARRIVE ;  /* 0x00000000000079c5 */ /* 0x000fcc0000000000 */
        /* <DEDUP_REMOVED lines=20> */
.L_x_717:
[----:B------:R-:W-:Y:S01]  /*bc80*/  ULEA UR6, UR55, UR39, 0x3 ;  /* 0x0000002737067291 */ /* 0x000fe2000f8e183f */
[----:B------:R-:W-:-:S05]  /*bc90*/  IMAD.U32 R8, RZ, RZ, UR28 ;  /* 0x0000001cff087e24 */ /* 0x000fca000f8e00ff */
[----:B------:R-:W-:-:S04]  /*bca0*/  SHF.L.U32 R8, R8, 0x1f, RZ ;  /* 0x0000001f08087819 */ /* 0x000fc800000006ff */
[----:B------:R1:W2:Y:S01]  /*bcb0*/  SYNCS.PHASECHK.TRANS64.TRYWAIT P2, [UR6+0x2d850], R8 ;  /* 0x02d85008ff0075a7 */ /* 0x0002a20008040146 */
[----:B------:R-:W-:Y:S05]  /*bcc0*/  @!P0 BRA `(.L_x_718) ;  /* 0x0000000000048947 */ /* 0x000fea0003800000 */
[----:B------:R-:W-:Y:S01]  /*bcd0*/  BPT.TRAP 0x1 ;  /* 0x000000040000795c */ /* 0x000fe20000300000 */
.L_x_718:
[----:B--2---:R-:W-:Y:S05]  /*bce0*/  @P2 BRA `(.L_x_716) ;  /* 0x0000000000082947 */ /* 0x004fea0003800000 */
[----:B------:R-:W2:Y:S02]  /*bcf0*/  SYNCS.PHASECHK.TRANS64.TRYWAIT P2, [UR6+0x2d850], R8 ;  /* 0x02d85008ff0075a7 */ /* 0x000ea40008040146 */
[----:B--2---:R-:W-:Y:S05]  /*bd00*/  @!P2 BRA `(.L_x_719) ;  /* 0x0000008000dca947 */ /* 0x004fea0003800000 */
.L_x_716:
[----:B------:R-:W-:Y:S01]  /*bd10*/  UIADD3 UR6, UR39, 0x400, URZ ;  /* 0x0000040027067890 */ /* 0x000fe2000fffe03f */
[----:B------:R-:W-:Y:S01]  /*bd20*/  WARPGROUP.ARRIVE ;  /* 0x00000000000079c5 */ /* 0x000fe20000000000 */
[----:B------:R-:W-:Y:S01]  /*bd30*/  UMOV UR29, 0x40000040 ;  /* 0x40000040001d7882 */ /* 0x000fe20000000000 */
[----:B------:R-:W-:Y:S01]  /*bd40*/  UMOV UR31, 0x80000020 ;  /* 0x80000020001f7882 */ /* 0x000fe20000000000 */
[----:B------:R-:W-:Y:S01]  /*bd50*/  USHF.R.U32.HI UR6, URZ, 0x4, UR6 ;  /* 0x000000043f067899 */ /* 0x000fe20008011606 */
[----:B------:R-:W-:Y:S01]  /*bd60*/  FMUL.FTZ R21, R29, UR54 ;  /* 0x000000361d157c20 */ /* 0x000fe20008410000 */
[----:B------:R-:W-:Y:S01]  /*bd70*/  FMUL.FTZ R29, R36, UR54 ;  /* 0x00000036241d7c20 */ /* 0x000fe20008410000 */
[----:B------:R-:W-:Y:S01]  /*bd80*/  FMUL.FTZ R36, R43, UR54 ;  /* 0x000000362b247c20 */ /* 0x000fe20008410000 */
[----:B------:R-:W-:Y:S01]  /*bd90*/  ULOP3.LUT UR6, UR6, 0x3fff, URZ, 0xc0, !UPT ;  /* 0x00003fff06067892 */ /* 0x000fe2000f8ec03f */
[----:B------:R-:W-:Y:S01]  /*bda0*/  FMUL.FTZ R43, R49, UR54 ;  /* 0x00000036312b7c20 */ /* 0x000fe20008410000 */
[----:B------:R-:W-:Y:S01]  /*bdb0*/  FMUL.FTZ R49, R56, UR54 ;  /* 0x0000003638317c20 */ /* 0x000fe20008410000 */
[----:B------:R-:W-:Y:S01]  /*bdc0*/  FMUL.FTZ R56, R62, UR54 ;  /* 0x000000363e387c20 */ /* 0x000fe20008410000 */
[----:B------:R-:W-:Y:S01]  /*bdd0*/  ULOP3.LUT UR7, UR6, 0x2000000, URZ, 0xfc, !UPT ;  /* 0x0200000006077892 */ /* 0x000fe2000f8efc3f */
[----:B------:R-:W-:Y:S01]  /*bde0*/  FMUL.FTZ R62, R67, UR54 ;  /* 0x00000036433e7c20 */ /* 0x000fe20008410000 */
[----:B------:R-:W-:Y:S01]  /*bdf0*/  ULOP3.LUT UR6, UR41, 0x10000, URZ, 0xfc, !UPT ;  /* 0x0001000029067892 */ /* 0x000fe2000f8efc3f */
[----:B------:R-:W-:Y:S01]  /*be00*/  FMUL.FTZ R67, R72, UR54 ;  /* 0x0000003648437c20 */ /* 0x000fe20008410000 */
[----:B------:R-:W-:Y:S01]  /*be10*/  UIMAD UR7, UR55, 0x600, UR7 ;  /* 0x00000600370778a4 */ /* 0x000fe2000f8e0207 */
[----:B------:R-:W-:Y:S01]  /*be20*/  FMUL.FTZ R72, R78, UR54 ;  /* 0x000000364e487c20 */ /* 0x000fe20008410000 */
[----:B------:R-:W3:Y:S01]  /*be30*/  LDC R139, c[0x0][0x2e0] ;  /* 0x0000b800ff8b7b82 */ /* 0x000ee20000000800 */
[----:B------:R-:W-:Y:S01]  /*be40*/  FMUL.FTZ R78, R83, UR54 ;  /* 0x00000036534e7c20 */ /* 0x000fe20008410000 */
[----:B--2---:R-:W-:Y:S01]  /*be50*/  FMUL.FTZ R11, R26, UR54 ;  /* 0x000000361a0b7c20 */ /* 0x004fe20008410000 */
[----:B------:R-:W-:Y:S01]  /*be60*/  UMOV UR28, UR6 ;  /* 0x00000006001c7c82 */ /* 0x000fe20008000000 */
[----:B------:R-:W-:Y:S01]  /*be70*/  IMAD.U32 R83, RZ, RZ, UR36 ;  /* 0x00000024ff537e24 */ /* 0x000fe2000f8e00ff */
[----:B------:R-:W-:Y:S01]  /*be80*/  UMOV UR30, UR7 ;  /* 0x00000007001e7c82 */ /* 0x000fe20008000000 */
[----:B------:R-:W-:Y:S01]  /*be90*/  FMUL.FTZ R26, R33, UR54 ;  /* 0x00000036211a7c20 */ /* 0x000fe20008410000 */
[----:B------:R-:W-:Y:S01]  /*bea0*/  HGMMA.64x96x16.F32 R88, gdesc[UR28].tnspB, R88, gsb0 ;  /* 0x416000001c5879f0 */ /* 0x000fe20008000858 */
[----:B------:R-:W-:Y:S01]  /*beb0*/  UIADD3 UR28, UR6, 0x2, URZ ;  /* 0x00000002061c7890 */ /* 0x000fe2000fffe03f */
[----:B------:R-:W-:Y:S01]  /*bec0*/  FMUL.FTZ R33, R40, UR54 ;  /* 0x0000003628217c20 */ /* 0x000fe20008410000 */
[----:B------:R-:W-:Y:S01]  /*bed0*/  UIADD3 UR30, UR7, 0x40, URZ ;  /* 0x00000040071e7890 */ /* 0x000fe2000fffe03f */
[----:B-1----:R-:W-:Y:S01]  /*bee0*/  FMUL.FTZ R8, R24, UR54 ;  /* 0x0000003618087c20 */ /* 0x002fe20008410000 */
[----:B------:R-:W-:Y:S01]  /*bef0*/  UMOV UR29, 0x40000040 ;  /* 0x40000040001d7882 */ /* 0x000fe20000000000 */
[----:B------:R-:W-:Y:S01]  /*bf00*/  UMOV UR31, 0x80000020 ;  /* 0x80000020001f7882 */ /* 0x000fe20000000000 */
[----:B------:R-:W-:Y:S01]  /*bf10*/  FMUL.FTZ R40, R47, UR54 ;  /* 0x000000362f287c20 */ /* 0x000fe20008410000 */
[----:B------:R-:W-:Y:S01]  /*bf20*/  FMUL.FTZ R24, R31, UR54 ;  /* 0x000000361f187c20 */ /* 0x000fe20008410000 */
[----:B------:R-:W-:Y:S01]  /*bf30*/  FMUL.FTZ R47, R53, UR54 ;  /* 0x00000036352f7c20 */ /* 0x000fe20008410000 */
[----:B------:R-:W-:Y:S01]  /*bf40*/  FMUL.FTZ R31, R37, UR54 ;  /* 0x00000036251f7c20 */ /* 0x000fe20008410000 */
[----:B------:R-:W-:Y:S01]  /*bf50*/  FMUL.FTZ R53, R57, UR54 ;  /* 0x0000003639357c20 */ /* 0x000fe20008410000 */
[----:B------:R-:W-:Y:S01]  /*bf60*/  @!P1 LEA R83, R83, UR39, 0x3 ;  /* 0x0000002753539c11 */ /* 0x000fe2000f8e18ff */
[----:B------:R-:W-:Y:S01]  /*bf70*/  FMUL.FTZ R37, R44, UR54 ;  /* 0x000000362c257c20 */ /* 0x000fe20008410000 */
[----:B------:R-:W-:Y:S01]  /*bf80*/  FMUL.FTZ R57, R61, UR54 ;  /* 0x000000363d397c20 */ /* 0x000fe20008410000 */
[----:B------:R-:W-:Y:S01]  /*bf90*/  FMUL.FTZ R44, R51, UR54 ;  /* 0x00000036332c7c20 */ /* 0x000fe20008410000 */
[----:B------:R-:W-:Y:S01]  /*bfa0*/  FMUL.FTZ R61, R65, UR54 ;  /* 0x00000036413d7c20 */ /* 0x000fe20008410000 */
[----:B------:R-:W-:Y:S01]  /*bfb0*/  FMUL.FTZ R65, R69, UR54 ;  /* 0x0000003645417c20 */ /* 0x000fe20008410000 */
[----:B------:R-:W-:-:S02]  /*bfc0*/  VIADD R51, R16, 0x9 ;  /* 0x0000000910337836 */ /* 0x000fc40000000000 */
[----:B------:R-:W-:Y:S01]  /*bfd0*/  FMUL.FTZ R69, R73, UR54 ;  /* 0x0000003649457c20 */ /* 0x000fe20008410000 */
[----:B------:R-:W-:Y:S01]  /*bfe0*/  ISETP.GE.U32.AND P2, PT, R2, 0x180, PT ;  /* 0x000001800200780c */ /* 0x000fe20003f46070 */
[----:B------:R-:W-:Y:S01]  /*bff0*/  FMUL.FTZ R13, R25, UR54 ;  /* 0x00000036190d7c20 */ /* 0x000fe20008410000 */
[----:B------:R-:W-:Y:S01]  /*c000*/  FMUL.FTZ R15, R28, UR54 ;  /* 0x000000361c0f7c20 */ /* 0x000fe20008410000 */
[----:B------:R-:W-:Y:S01]  /*c010*/  FMUL.FTZ R73, R77, UR54 ;  /* 0x000000364d497c20 */ /* 0x000fe20008410000 */
[----:B------:R-:W-:Y:S02]  /*c020*/  @!P1 VIADD R83, R83, 0x2d840 ;  /* 0x0002d84053539836 */ /* 0x000fe40000000000 */
[----:B------:R-:W-:Y:S01]  /*c030*/  FMUL.FTZ R20, R30, UR54 ;  /* 0x000000361e147c20 */ /* 0x000fe20008410000 */
[----:B------:R-:W-:Y:S01]  /*c040*/  FMUL.FTZ R25, R32, UR54 ;  /* 0x0000003620197c20 */ /* 0x000fe20008410000 */
[----:B------:R-:W-:Y:S01]  /*c050*/  FMUL.FTZ R28, R35, UR54 ;  /* 0x00000036231c7c20 */ /* 0x000fe20008410000 */
[----:B------:R-:W-:Y:S01]  /*c060*/  FMUL.FTZ R77, R81, UR54 ;  /* 0x00000036514d7c20 */ /* 0x000fe20008410000 */
[----:B------:R-:W-:Y:S01]  /*c070*/  FMUL.FTZ R30, R38, UR54 ;  /* 0x00000036261e7c20 */ /* 0x000fe20008410000 */
[----:B------:R-:W-:Y:S01]  /*c080*/  FMUL.FTZ R32, R39, UR54 ;  /* 0x0000003627207c20 */ /* 0x000fe20008410000 */
[----:B------:R-:W-:Y:S01]  /*c090*/  FMUL.FTZ R35, R41, UR54 ;  /* 0x0000003629237c20 */ /* 0x000fe20008410000 */
[----:B------:R-:W-:-:S02]  /*c0a0*/  IMAD.SHL.U32 R81, R7, 0x80, RZ ;  /* 0x0000008007517824 */ /* 0x000fc400078e00ff */
[----:B------:R-:W-:Y:S01]  /*c0b0*/  FMUL.FTZ R14, R27, UR54 ;  /* 0x000000361b0e7c20 */ /* 0x000fe20008410000 */
[----:B------:R-:W-:Y:S01]  /*c0c0*/  FMUL.FTZ R39, R45, UR54 ;  /* 0x000000362d277c20 */ /* 0x000fe20008410000 */
[----:B------:R-:W-:Y:S01]  /*c0d0*/  FMUL.FTZ R38, R46, UR54 ;  /* 0x000000362e267c20 */ /* 0x000fe20008410000 */
[----:B------:R-:W-:Y:S01]  /*c0e0*/  FMUL.FTZ R41, R48, UR54 ;  /* 0x0000003630297c20 */ /* 0x000fe20008410000 */
[----:B------:R-:W-:Y:S01]  /*c0f0*/  SEL R51, R51, 0x9, !P2 ;  /* 0x0000000933337807 */ /* 0x000fe20005000000 */
        /* <DEDUP_REMOVED lines=8> */
[----:B------:R-:W-:Y:S01]  /*c180*/  @!P1 PRMT R83, RZ, 0x654, R83 ;  /* 0x00000654ff539816 */ /* 0x000fe20000000053 */
        /* <DEDUP_REMOVED lines=17> */
[----:B---3--:R-:W-:Y:S01]  /*c2a0*/  IMAD R50, R139, UR47, R50 ;  /* 0x0000002f8b327c24 */ /* 0x008fe2000f8e0232 */
[----:B------:R-:W1:Y:S03]  /*c2b0*/  MUFU.TANH R8, R8 ;  /* 0x0000000800087308 */ /* 0x000e660000002400 */
[----:B------:R-:W-:-:S04]  /*c2c0*/  VIADD R50, R50, -UR53 ;  /* 0x8000003532327c36 */ /* 0x000fc80008000000 */
[----:B------:R-:W-:Y:S01]  /*c2d0*/  IMAD R50, R19, -0x2, R50 ;  /* 0xfffffffe13327824 */ /* 0x000fe200078e0232 */
[----:B------:R-:W2:Y:S03]  /*c2e0*/  MUFU.TANH R13, R13 ;  /* 0x0000000d000d7308 */ /* 0x000ea60000002400 */
[----:B------:R-:W-:-:S04]  /*c2f0*/  VIADD R139, R50, UR52 ;  /* 0x00000034328b7c36 */ /* 0x000fc80008000000 */
[----:B------:R-:W-:Y:S01]  /*c300*/  IMAD.IADD R86, R3, 0x1, R139 ;  /* 0x0000000103567824 */ /* 0x000fe200078e028b */
[----:B------:R-:W3:Y:S08]  /*c310*/  MUFU.TANH R11, R11 ;  /* 0x0000000b000b7308 */ /* 0x000ef00000002400 */
[----:B------:R-:W4:Y:S08]  /*c320*/  MUFU.TANH R14, R14 ;  /* 0x0000000e000e7308 */ /* 0x000f300000002400 */
        /* <DEDUP_REMOVED lines=93> */
[----:B------:R-:W1:Y:S01]  /*c900*/  MUFU.TANH R80, R80 ;  /* 0x0000005000507308 */ /* 0x000e620000002400 */
        /* <DEDUP_REMOVED lines=12> */
[----:B------:R5:W-:Y:S02]  /*c9d0*/  @!P1 SYNCS.ARRIVE.TRANS64.RED.A1T0 RZ, [R83+URZ], RZ ;  /* 0x000000ff53ff99a7 */ /* 0x000be4000810043f */
[----:B-----5:R-:W-:Y:S01]  /*c9e0*/  FMUL.FTZ R83, R87, UR54 ;  /* 0x0000003657537c20 */ /* 0x020fe20008410000 */
[----:B------:R-:W-:-:S04]  /*c9f0*/  VIADD R87, R50, UR33 ;  /* 0x0000002132577c36 */ /* 0x000fc80008000000 */
[----:B------:R-:W-:Y:S01]  /*ca00*/  IMAD.IADD R84, R3, 0x1, R87 ;  /* 0x0000000103547824 */ /* 0x000fe200078e0257 */
[----:B------:R-:W1:Y:S01]  /*ca10*/  MUFU.TANH R83, R83 ;  /* 0x0000005300537308 */ /* 0x000e620000002400 */
[----:B--234-:R-:W-:Y:S05]  /*ca20*/  @!P5 BRA `(.L_x_720) ;  /* 0x00000000005cd947 */ /* 0x01cfea0003800000 */
        /* <DEDUP_REMOVED lines=11> */
.L_x_722:
[----:B------:R-:W-:-:S05]  /*cae0*/  IMAD.U32 R142, RZ, RZ, UR35 ;  /* 0x00000023ff8e7e24 */ /* 0x000fca000f8e00ff */
[----:B------:R-:W-:-:S13]  /*caf0*/  ISETP.NE.AND P2, PT, R142, 0x1, PT ;  /* 0x000000018e00780c */ /* 0x000fda0003f45270 */
[----:B-1----:R-:W1:Y:S01]  /*cb00*/  @P2 LDC.64 R50, c[0x0][0x9e8] ;  /* 0x00027a00ff322b82 */ /* 0x002e620000000a00 */
[----:B------:R-:W-:-:S04]  /*cb10*/  @P2 IMAD.IADD R85, R3, 0x1, R4 ;  /* 0x0000000103552824 */ /* 0x000fc800078e0204 */
[----:B-1----:R-:W-:-:S04]  /*cb20*/  @P2 IMAD.HI.U32 R144, R85, R50, RZ ;  /* 0x0000003255902227 */ /* 0x002fc800078e00ff */
[----:B------:R-:W-:Y:S01]  /*cb30*/  IMAD.MOV.U32 R50, RZ, RZ, R9 ;  /* 0x000000ffff327224 */ /* 0x000fe200078e0009 */
[----:B------:R-:W-:-:S07]  /*cb40*/  @P2 SHF.R.U32.HI R50, RZ, R51, R144 ;  /* 0x00000033ff322219 */ /* 0x000fce0000011690 */
.L_x_723:
[----:B------:R-:W-:Y:S05]  /*cb50*/  BSYNC B0 ;  /* 0x0000000000007941 */ /* 0x000fea0003800000 */
.L_x_721:
[----:B------:R-:W-:-:S04]  /*cb60*/  IMAD R50, R50, R142, -R81 ;  /* 0x0000008e32327224 */ /* 0x000fc800078e0a51 */
[----:B------:R-:W-:-:S05]  /*cb70*/  IMAD R51, R19, -0x2, R50 ;  /* 0xfffffffe13337824 */ /* 0x000fca00078e0232 */
[----:B------:R-:W-:Y:S02]  /*cb80*/  VIADDMNMX R86, R51, R142, R86, PT ;  /* 0x0000008e33567246 */ /* 0x000fe40003800156 */
[----:B------:R-:W-:-:S07]  /*cb90*/  VIMNMX R84, R84, R51, !PT ;  /* 0x0000003354547248 */ /* 0x000fce0007fe0100 */
.L_x_720:
[----:B------:R-:W-:Y:S01]  /*cba0*/  ISETP.GT.AND P2, PT, R7, -0x1, PT ;  /* 0xffffffff0700780c */ /* 0x000fe20003f44270 */
[C---:B------:R-:W-:Y:S02]  /*cbb0*/  IMAD.IADD R139, R0.reuse, 0x1, R139 ;  /* 0x00000001008b7824 */ /* 0x040fe400078e028b */
[----:B------:R-:W-:Y:S01]  /*cbc0*/  IMAD.IADD R87, R0, 0x1, R87 ;  /* 0x0000000100577824 */ /* 0x000fe200078e0257 */
[C---:B------:R-:W-:Y:S02]  /*cbd0*/  ISETP.GT.AND P4, PT, R84.reuse, RZ, P2 ;  /* 0x000000ff5400720c */ /* 0x040fe40001784270 */
[----:B------:R-:W-:Y:S02]  /*cbe0*/  ISETP.GT.AND P6, PT, R84, 0x1, P2 ;  /* 0x000000015400780c */ /* 0x000fe400017c4270 */
[C---:B------:R-:W-:Y:S02]  /*cbf0*/  ISETP.LT.OR P4, PT, R86.reuse, 0x1, P4 ;  /* 0x000000015600780c */ /* 0x040fe40002781670 */
[----:B------:R-:W-:-:S02]  /*cc00*/  ISETP.LT.OR P6, PT, R86, 0x2, P6 ;  /* 0x000000025600780c */ /* 0x000fc400037c1670 */
[----:B-1----:R-:W-:Y:S02]  /*cc10*/  FSEL R85, R8, -INF , !P4 ;  /* 0xff80000008557808 */ /* 0x002fe40006000000 */
[----:B------:R-:W-:Y:S02]  /*cc20*/  FSEL R13, R13, -INF , !P6 ;  /* 0xff8000000d0d7808 */ /* 0x000fe40007000000 */
[C---:B------:R-:W-:Y:S02]  /*cc30*/  ISETP.GT.AND P3, PT, R84.reuse, 0x8, P2 ;  /* 0x000000085400780c */ /* 0x040fe40001764270 */
[C---:B------:R-:W-:Y:S02]  /*cc40*/  ISETP.GT.AND P4, PT, R84.reuse, 0x9, P2 ;  /* 0x000000095400780c */ /* 0x040fe40001784270 */
[----:B------:R-:W-:Y:S02]  /*cc50*/  ISETP.GT.AND P6, PT, R84, 0x10, P2 ;  /* 0x000000105400780c */ /* 0x000fe400017c4270 */
[----:B------:R-:W-:-:S02]  /*cc60*/  ISETP.LT.OR P3, PT, R86, 0x9, P3 ;  /* 0x000000095600780c */ /* 0x000fc40001f61670 */
[C---:B------:R-:W-:Y:S02]  /*cc70*/  ISETP.LT.OR P4, PT, R86.reuse, 0xa, P4 ;  /* 0x0000000a5600780c */ /* 0x040fe40002781670 */
[----:B------:R-:W-:Y:S02]  /*cc80*/  ISETP.LT.OR P6, PT, R86, 0x11, P6 ;  /* 0x000000115600780c */ /* 0x000fe400037c1670 */
[----:B------:R-:W-:Y:S02]  /*cc90*/  FSEL R15, R15, -INF , !P3 ;  /* 0xff8000000f0f7808 */ /* 0x000fe40005800000 */
[----:B------:R-:W-:Y:S02]  /*cca0*/  FSEL R21, R21, -INF , !P4 ;  /* 0xff80000015157808 */ /* 0x000fe40006000000 */
[----:B------:R-:W-:Y:S02]  /*ccb0*/  FSEL R25, R25, -INF , !P6 ;  /* 0xff80000019197808 */ /* 0x000fe40007000000 */
[----:B------:R-:W-:-:S02]  /*ccc0*/  ISETP.GT.AND P3, PT, R84, 0x11, P2 ;  /* 0x000000115400780c */ /* 0x000fc40001764270 */
[C---:B------:R-:W-:Y:S02]  /*ccd0*/  ISETP.GT.AND P4, PT, R84.reuse, 0x18, P2 ;  /* 0x000000185400780c */ /* 0x040fe40001784270 */
[----:B------:R-:W-:Y:S02]  /*cce0*/  ISETP.GT.AND P6, PT, R84, 0x19, P2 ;  /* 0x000000195400780c */ /* 0x000fe400017c4270 */
[C---:B------:R-:W-:Y:S02]  /*ccf0*/  ISETP.LT.OR P3, PT, R86.reuse, 0x12, P3 ;  /* 0x000000125600780c */ /* 0x040fe40001f61670 */
[C---:B------:R-:W-:Y:S02]  /*cd00*/  ISETP.LT.OR P4, PT, R86.reuse, 0x19, P4 ;  /* 0x000000195600780c */ /* 0x040fe40002781670 */
[----:B------:R-:W-:Y:S02]  /*cd10*/  ISETP.LT.OR P6, PT, R86, 0x1a, P6 ;  /* 0x0000001a5600780c */ /* 0x000fe400037c1670 */
[----:B------:R-:W-:-:S02]  /*cd20*/  FSEL R26, R26, -INF , !P3 ;  /* 0xff8000001a1a7808 */ /* 0x000fc40005800000 */
[----:B------:R-:W-:Y:S02]  /*cd30*/  FSEL R29, R29, -INF , !P4 ;  /* 0xff8000001d1d7808 */ /* 0x000fe40006000000 */
        /* <DEDUP_REMOVED lines=72> */
[----:B------:R-:W-:Y:S01]  /*d1c0*/  FSEL R82, R82, -INF , !P6 ;  /* 0xff80000052527808 */ /* 0x000fe20007000000 */
[----:B------:R-:W-:Y:S06]  /*d1d0*/  @!P5 BRA `(.L_x_724) ;  /* 0x000000000058d947 */ /* 0x000fec0003800000 */
        /* <DEDUP_REMOVED lines=12> */
.L_x_726:
[----:B------:R-:W-:-:S05]  /*d2a0*/  IMAD.U32 R84, RZ, RZ, UR35 ;  /* 0x00000023ff547e24 */ /* 0x000fca000f8e00ff */
[----:B------:R-:W-:-:S13]  /*d2b0*/  ISETP.NE.AND P3, PT, R84, 0x1, PT ;  /* 0x000000015400780c */ /* 0x000fda0003f65270 */
[----:B------:R-:W1:Y:S02]  /*d2c0*/  @P3 LDC.64 R50, c[0x0][0x9e8] ;  /* 0x00027a00ff323b82 */ /* 0x000e640000000a00 */
[----:B-1----:R-:W-:-:S05]  /*d2d0*/  @P3 IMAD.HI.U32 R50, R8, R50, RZ ;  /* 0x0000003208323227 */ /* 0x002fca00078e00ff */
[----:B------:R-:W-:-:S07]  /*d2e0*/  @P3 SHF.R.U32.HI R8, RZ, R51, R50 ;  /* 0x00000033ff083219 */ /* 0x000fce0000011632 */
.L_x_727:
[----:B------:R-:W-:Y:S05]  /*d2f0*/  BSYNC B0 ;  /* 0x0000000000007941 */ /* 0x000fea0003800000 */
.L_x_725:
[----:B------:R-:W-:-:S04]  /*d300*/  IMAD R8, R8, R84, -R81 ;  /* 0x0000005408087224 */ /* 0x000fc800078e0a51 */
[----:B------:R-:W-:-:S05]  /*d310*/  IMAD R8, R19, -0x2, R8 ;  /* 0xfffffffe13087824 */ /* 0x000fca00078e0208 */
[----:B------:R-:W-:Y:S02]  /*d320*/  VIADDMNMX R139, R8, R84, R139, PT ;  /* 0x00000054088b7246 */ /* 0x000fe4000380018b */
[----:B------:R-:W-:-:S07]  /*d330*/  VIMNMX R87, R87, R8, !PT ;  /* 0x0000000857577248 */ /* 0x000fce0007fe0100 */
.L_x_724:
[----:B------:R-:W-:Y:S01]  /*d340*/  FMNMX.FTZ R8, R85, R10, !PT ;  /* 0x0000000a55087209 */ /* 0x000fe20007810000 */
[----:B------:R-:W-:Y:S01]  /*d350*/  UMOV UR28, UR49 ;  /* 0x00000031001c7c82 */ /* 0x000fe20008000000 */
[----:B------:R-:W-:Y:S02]  /*d360*/  ISETP.GT.AND P3, PT, R87, 0x9, P2 ;  /* 0x000000095700780c */ /* 0x000fe40001764270 */
[----:B------:R-:W-:Y:S02]  /*d370*/  FMNMX.FTZ R8, R13, R8, !PT ;  /* 0x000000080d087209 */ /* 0x000fe40007810000 */
[----:B------:R-:W-:Y:S02]  /*d380*/  ISETP.LT.OR P3, PT, R139, 0xa, P3 ;  /* 0x0000000a8b00780c */ /* 0x000fe40001f61670 */
[----:B------:R-:W-:Y:S02]  /*d390*/  FMNMX.FTZ R8, R15, R8, !PT ;  /* 0x000000080f087209 */ /* 0x000fe40007810000 */
[----:B------:R-:W-:-:S02]  /*d3a0*/  ISETP.GT.AND P6, PT, R87, 0x8, P2 ;  /* 0x000000085700780c */ /* 0x000fc400017c4270 */
[----:B------:R-:W-:Y:S02]  /*d3b0*/  FMNMX.FTZ R8, R21, R8, !PT ;  /* 0x0000000815087209 */ /* 0x000fe40007810000 */
[----:B------:R-:W-:Y:S02]  /*d3c0*/  FSEL R24, R24, -INF , !P3 ;  /* 0xff80000018187808 */ /* 0x000fe40005800000 */
[----:B------:R-:W-:Y:S02]  /*d3d0*/  FMNMX.FTZ R51, R25, R8, !PT ;  /* 0x0000000819337209 */ /* 0x000fe40007810000 */
[----:B------:R-:W-:Y:S02]  /*d3e0*/  ISETP.GT.AND P3, PT, R87, 0x11, P2 ;  /* 0x000000115700780c */ /* 0x000fe40001764270 */
[----:B------:R-:W-:Y:S02]  /*d3f0*/  FMNMX.FTZ R8, R26, R51, !PT ;  /* 0x000000331a087209 */ /* 0x000fe40007810000 */
[----:B------:R-:W-:-:S02]  /*d400*/  ISETP.LT.OR P6, PT, R139, 0x9, P6 ;  /* 0x000000098b00780c */ /* 0x000fc400037c1670 */
[----:B------:R-:W-:Y:S02]  /*d410*/  FMNMX.FTZ R8, R29, R8, !PT ;  /* 0x000000081d087209 */ /* 0x000fe40007810000 */
[----:B------:R-:W-:Y:S02]  /*d420*/  ISETP.LT.OR P3, PT, R139, 0x12, P3 ;  /* 0x000000128b00780c */ /* 0x000fe40001f61670 */
[----:B------:R-:W-:Y:S02]  /*d430*/  FMNMX.FTZ R8, R31, R8, !PT ;  /* 0x000000081f087209 */ /* 0x000fe40007810000 */
[----:B------:R-:W-:Y:S02]  /*d440*/  ISETP.GT.AND P4, PT, R87, 0x1, P2 ;  /* 0x000000015700780c */ /* 0x000fe40001784270 */
[----:B------:R-:W-:Y:S02]  /*d450*/  FMNMX.FTZ R8, R33, R8, !PT ;  /* 0x0000000821087209 */ /* 0x000fe40007810000 */
[----:B------:R-:W-:-:S02]  /*d460*/  FSEL R20, R20, -INF , !P6 ;  /* 0xff80000014147808 */ /* 0x000fc40007000000 */
[----:B------:R-:W-:Y:S02]  /*d470*/  FMNMX.FTZ R8, R35, R8, !PT ;  /* 0x0000000823087209 */ /* 0x000fe40007810000 */
[----:B------:R-:W-:Y:S02]  /*d480*/  FSEL R28, R28, -INF , !P3 ;  /* 0xff8000001c1c7808 */ /* 0x000fe40005800000 */
[----:B------:R-:W-:Y:S02]  /*d490*/  FMNMX.FTZ R8, R37, R8, !PT ;  /* 0x0000000825087209 */ /* 0x000fe40007810000 */
[----:B------:R-:W-:Y:S02]  /*d4a0*/  ISETP.LT.OR P4, PT, R139, 0x2, P4 ;  /* 0x000000028b00780c */ /* 0x000fe40002781670 */
[----:B------:R-:W-:Y:S02]  /*d4b0*/  FMNMX.FTZ R8, R39, R8, !PT ;  /* 0x0000000827087209 */ /* 0x000fe40007810000 */
[----:B------:R-:W-:-:S02]  /*d4c0*/  ISETP.GT.AND P3, PT, R87, 0x19, P2 ;  /* 0x000000195700780c */ /* 0x000fc40001764270 */
[----:B------:R-:W-:Y:S02]  /*d4d0*/  FMNMX.FTZ R8, R41, R8, !PT ;  /* 0x0000000829087209 */ /* 0x000fe40007810000 */
[----:B------:R-:W-:Y:S02]  /*d4e0*/  FSEL R14, R14, -INF , !P4 ;  /* 0xff8000000e0e7808 */ /* 0x000fe40006000000 */
[----:B------:R-:W-:Y:S02]  /*d4f0*/  FMNMX.FTZ R8, R43, R8, !PT ;  /* 0x000000082b087209 */ /* 0x000fe40007810000 */
[----:B------:R-:W-:Y:S02]  /*d500*/  ISETP.LT.OR P3, PT, R139, 0x1a, P3 ;  /* 0x0000001a8b00780c */ /* 0x000fe40001f61670 */
[----:B------:R-:W-:Y:S02]  /*d510*/  FMNMX.FTZ R8, R45, R8, !PT ;  /* 0x000000082d087209 */ /* 0x000fe40007810000 */
[----:B------:R-:W-:-:S02]  /*d520*/  ISETP.GT.AND P4, PT, R87, 0x10, P2 ;  /* 0x000000105700780c */ /* 0x000fc40001784270 */
[----:B------:R-:W-:Y:S02]  /*d530*/  FMNMX.FTZ R8, R47, R8, !PT ;  /* 0x000000082f087209 */ /* 0x000fe40007810000 */
[----:B------:R-:W-:Y:S02]  /*d540*/  ISETP.LT.OR P4, PT, R139, 0x11, P4 ;  /* 0x000000118b00780c */ /* 0x000fe40002781670 */
[----:B------:R-:W-:Y:S02]  /*d550*/  FMNMX.FTZ R8, R49, R8, !PT ;  /* 0x0000000831087209 */ /* 0x000fe40007810000 */
[----:B------:R-:W-:Y:S02]  /*d560*/  FSEL R27, R27, -INF , !P4 ;  /* 0xff8000001b1b7808 */ /* 0x000fe40006000000 */
        /* <DEDUP_REMOVED lines=16> */
[----:B------:R-:W-:-:S04]  /*d670*/  FMNMX.FTZ R8, R69, R8, !PT ;  /* 0x0000000845087209 */ /* 0x000fc80007810000 */
[----:B------:R-:W-:-:S04]  /*d680*/  FMNMX.FTZ R8, R71, R8, !PT ;  /* 0x0000000847087209 */ /* 0x000fc80007810000 */
[----:B------:R-:W-:-:S04]  /*d690*/  FMNMX.FTZ R8, R73, R8, !PT ;  /* 0x0000000849087209 */ /* 0x000fc80007810000 */
[----:B------:R-:W-:-:S04]  /*d6a0*/  FMNMX.FTZ R8, R75, R8, !PT ;  /* 0x000000084b087209 */ /* 0x000fc80007810000 */
[----:B------:R-:W-:-:S04]  /*d6b0*/  FMNMX.FTZ R8, R77, R8, !PT ;  /* 0x000000084d087209 */ /* 0x000fc80007810000 */
[----:B------:R-:W-:-:S04]  /*d6c0*/  FMNMX.FTZ R51, R79, R8, !PT ;  /* 0x000000084f337209 */ /* 0x000fc80007810000 */
[----:B------:R-:W-:-:S05]  /*d6d0*/  FMNMX.FTZ R51, R82, R51, !PT ;  /* 0x0000003352337209 */ /* 0x000fca0007810000 */
[----:B------:R-:W1:Y:S02]  /*d6e0*/  SHFL.BFLY PT, R8, R51, 0x2, 0x1f ;  /* 0x0c401f0033087f89 */ /* 0x000e6400000e0000 */
[----:B-1----:R-:W-:-:S05]  /*d6f0*/  FMNMX.FTZ R50, R51, R8, !PT ;  /* 0x0000000833327209 */ /* 0x002fca0007810000 */
[----:B------:R-:W1:Y:S02]  /*d700*/  SHFL.BFLY PT, R81, R50, 0x1, 0x1f ;  /* 0x0c201f0032517f89 */ /* 0x000e6400000e0000 */
[----:B-1----:R-:W-:-:S04]  /*d710*/  FMNMX.FTZ R8, R50, R81, !PT ;  /* 0x0000005132087209 */ /* 0x002fc80007810000 */
[C---:B------:R-:W-:Y:S01]  /*d720*/  FSETP.NEU.FTZ.AND P6, PT, R8.reuse, -INF , PT ;  /* 0xff8000000800780b */ /* 0x040fe20003fdd000 */
[----:B------:R-:W-:-:S05]  /*d730*/  FMUL.FTZ R50, R8, UR34 ;  /* 0x0000002208327c20 */ /* 0x000fca0008410000 */
[----:B------:R-:W-:-:S05]  /*d740*/  FSEL R50, R50, RZ, P6 ;  /* 0x000000ff32327208 */ /* 0x000fca0003000000 */
[--C-:B------:R-:W-:Y:S01]  /*d750*/  FFMA.FTZ R81, R13, UR34, -R50.reuse ;  /* 0x000000220d517c23 */ /* 0x100fe20008010832 */
[----:B------:R-:W-:Y:S01]  /*d760*/  FSEL R13, R32, -INF , !P3 ;  /* 0xff800000200d7808 */ /* 0x000fe20005800000 */
[--C-:B------:R-:W-:Y:S01]  /*d770*/  FFMA.FTZ R84, R21, UR34, -R50.reuse ;  /* 0x0000002215547c23 */ /* 0x100fe20008010832 */
[----:B------:R-:W-:Y:S01]  /*d780*/  ISETP.GT.AND P3, PT, R87, 0x21, P2 ;  /* 0x000000215700780c */ /* 0x000fe20001764270 */
[----:B------:R1:W-:Y:S01]  /*d790*/  MUFU.EX2 R32, R81 ;  /* 0x0000005100207308 */ /* 0x0003e20000000800 */
[----:B------:R-:W-:Y:S01]  /*d7a0*/  FSEL R21, R38, -INF , !P4 ;  /* 0xff80000026157808 */ /* 0x000fe20006000000 */
[--C-:B------:R-:W-:Y:S01]  /*d7b0*/  FFMA.FTZ R51, R85, UR34, -R50.reuse ;  /* 0x0000002255337c23 */ /* 0x100fe20008010832 */
[----:B------:R-:W-:Y:S01]  /*d7c0*/  ISETP.LT.OR P3, PT, R139, 0x22, P3 ;  /* 0x000000228b00780c */ /* 0x000fe20001f61670 */
[--C-:B------:R-:W-:Y:S01]  /*d7d0*/  FFMA.FTZ R15, R15, UR34, -R50.reuse ;  /* 0x000000220f0f7c23 */ /* 0x100fe20008010832 */
[----:B------:R-:W-:Y:S01]  /*d7e0*/  ISETP.GT.AND P4, PT, R87, 0x29, P2 ;  /* 0x000000295700780c */ /* 0x000fe20001784270 */
[--C-:B------:R-:W-:Y:S01]  /*d7f0*/  FFMA.FTZ R25, R25, UR34, -R50.reuse ;  /* 0x0000002219197c23 */ /* 0x100fe20008010832 */
[----:B------:R-:W-:Y:S01]  /*d800*/  FSEL R36, R36, -INF , !P3 ;  /* 0xff80000024247808 */ /* 0x000fe20005800000 */
[----:B------:R2:W-:Y:S01]  /*d810*/  MUFU.EX2 R38, R84 ;  /* 0x0000005400267308 */ /* 0x0005e20000000800 */
[----:B------:R-:W-:Y:S01]  /*d820*/  ISETP.GT.AND P3, PT, R87, RZ, P2 ;  /* 0x000000ff5700720c */ /* 0x000fe20001764270 */
[--C-:B------:R-:W-:Y:S01]  /*d830*/  FFMA.FTZ R26, R26, UR34, -R50.reuse ;  /* 0x000000221a1a7c23 */ /* 0x100fe20008010832 */
[----:B------:R-:W-:Y:S01]  /*d840*/  ISETP.LT.OR P4, PT, R139, 0x2a, P4 ;  /* 0x0000002a8b00780c */ /* 0x000fe20002781670 */
[--C-:B------:R-:W-:Y:S01]  /*d850*/  FFMA.FTZ R29, R29, UR34, -R50.reuse ;  /* 0x000000221d1d7c23 */ /* 0x100fe20008010832 */
[----:B------:R-:W-:Y:S01]  /*d860*/  ISETP.LT.OR P3, PT, R139, 0x1, P3 ;  /* 0x000000018b00780c */ /* 0x000fe20001f61670 */
[--C-:B------:R-:W-:Y:S01]  /*d870*/  FFMA.FTZ R37, R37, UR34, -R50.reuse ;  /* 0x0000002225257c23 */ /* 0x100fe20008010832 */
[----:B------:R-:W-:Y:S01]  /*d880*/  FSEL R40, R40, -INF , !P4 ;  /* 0xff80000028287808 */ /* 0x000fe20006000000 */
[----:B------:R-:W-:Y:S01]  /*d890*/  FFMA.FTZ R144, R77, UR34, -R50 ;  /* 0x000000224d907c23 */ /* 0x000fe20008010832 */
[----:B-1----:R-:W-:Y:S01]  /*d8a0*/  FSEL R81, R11, -INF , !P3 ;  /* 0xff8000000b517808 */ /* 0x002fe20005800000 */
[----:B------:R-:W-:Y:S01]  /*d8b0*/  MUFU.EX2 R51, R51 ;  /* 0x0000003300337308 */ /* 0x000fe20000000800 */
[----:B------:R-:W-:-:S02]  /*d8c0*/  ISETP.GT.AND P3, PT, R87, 0x30, P2 ;  /* 0x000000305700780c */ /* 0x000fc40001764270 */
[----:B------:R-:W-:Y:S02]  /*d8d0*/  FMNMX.FTZ R11, R81, R12, !PT ;  /* 0x0000000c510b7209 */ /* 0x000fe40007810000 */
[----:B------:R-:W-:Y:S02]  /*d8e0*/  ISETP.LT.OR P3, PT, R139, 0x31, P3 ;  /* 0x000000318b00780c */ /* 0x000fe40001f61670 */
[----:B------:R-:W-:Y:S01]  /*d8f0*/  FMNMX.FTZ R11, R14, R11, !PT ;  /* 0x0000000b0e0b7209 */ /* 0x000fe20007810000 */
[----:B------:R-:W-:Y:S01]  /*d900*/  MUFU.EX2 R15, R15 ;  /* 0x0000000f000f7308 */ /* 0x000fe20000000800 */
[----:B------:R-:W-:Y:S02]  /*d910*/  ISETP.GT.AND P4, PT, R87, 0x31, P2 ;  /* 0x000000315700780c */ /* 0x000fe40001784270 */
[----:B------:R-:W-:Y:S02]  /*d920*/  FMNMX.FTZ R11, R20, R11, !PT ;  /* 0x0000000b140b7209 */ /* 0x000fe40007810000 */
[----:B------:R-:W-:-:S02]  /*d930*/  FSEL R42, R42, -INF , !P3 ;  /* 0xff8000002a2a7808 */ /* 0x000fc40005800000 */
[----:B--2---:R-:W-:Y:S01]  /*d940*/  FMNMX.FTZ R84, R24, R11, !PT ;  /* 0x0000000b18547209 */ /* 0x004fe20007810000 */
[----:B------:R-:W-:Y:S01]  /*d950*/  MUFU.EX2 R25, R25 ;  /* 0x0000001900197308 */ /* 0x000fe20000000800 */
[----:B------:R-:W-:Y:S02]  /*d960*/  ISETP.GT.AND P3, PT, R87, 0x38, P2 ;  /* 0x000000385700780c */ /* 0x000fe40001764270 */
[----:B------:R-:W-:Y:S01]  /*d970*/  FMNMX.FTZ R11, R27, R84, !PT ;  /* 0x000000541b0b7209 */ /* 0x000fe20007810000 */
[--C-:B------:R-:W-:Y:S01]  /*d980*/  FFMA.FTZ R84, R31, UR34, -R50.reuse ;  /* 0x000000221f547c23 */ /* 0x100fe20008010832 */
[----:B------:R-:W-:Y:S01]  /*d990*/  ISETP.LT.OR P4, PT, R139, 0x32, P4 ;  /* 0x000000328b00780c */ /* 0x000fe20002781670 */
[----:B------:R-:W-:Y:S01]  /*d9a0*/  FFMA.FTZ R31, R33, UR34, -R50 ;  /* 0x00000022211f7c23 */ /* 0x000fe20008010832 */
[----:B------:R-:W-:Y:S01]  /*d9b0*/  FMNMX.FTZ R11, R28, R11, !PT ;  /* 0x0000000b1c0b7209 */ /* 0x000fe20007810000 */
[----:B------:R-:W-:Y:S01]  /*d9c0*/  MUFU.EX2 R26, R26 ;  /* 0x0000001a001a7308 */ /* 0x000fe20000000800 */
[----:B------:R-:W-:-:S02]  /*d9d0*/  ISETP.LT.OR P3, PT, R139, 0x39, P3 ;  /* 0x000000398b00780c */ /* 0x000fc40001f61670 */
[----:B------:R-:W-:Y:S02]  /*d9e0*/  FMNMX.FTZ R86, R30, R11, !PT ;  /* 0x0000000b1e567209 */ /* 0x000fe40007810000 */
[----:B------:R-:W-:Y:S02]  /*d9f0*/  FSEL R44, R44, -INF , !P4 ;  /* 0xff8000002c2c7808 */ /* 0x000fe40006000000 */
[----:B------:R-:W-:Y:S01]  /*da00*/  FMNMX.FTZ R11, R13, R86, !PT ;  /* 0x000000560d0b7209 */ /* 0x000fe20007810000 */
[----:B------:R-:W-:Y:S01]  /*da10*/  MUFU.EX2 R29, R29 ;  /* 0x0000001d001d7308 */ /* 0x000fe20000000800 */
[C---:B------:R-:W-:Y:S02]  /*da20*/  ISETP.GT.AND P4, PT, R87.reuse, 0x39, P2 ;  /* 0x000000395700780c */ /* 0x040fe40001784270 */
[----:B------:R-:W-:Y:S02]  /*da30*/  FSEL R46, R46, -INF , !P3 ;  /* 0xff8000002e2e7808 */ /* 0x000fe40005800000 */
[----:B------:R-:W-:-:S02]  /*da40*/  ISETP.GT.AND P3, PT, R87, 0x40, P2 ;  /* 0x000000405700780c */ /* 0x000fc40001764270 */
[----:B------:R-:W-:Y:S01]  /*da50*/  FMNMX.FTZ R11, R34, R11, !PT ;  /* 0x0000000b220b7209 */ /* 0x000fe20007810000 */
[----:B------:R-:W-:Y:S01]  /*da60*/  MUFU.EX2 R84, R84 ;  /* 0x0000005400547308 */ /* 0x000fe20000000800 */
[C---:B------:R-:W-:Y:S02]  /*da70*/  ISETP.LT.OR P4, PT, R139.reuse, 0x3a, P4 ;  /* 0x0000003a8b00780c */ /* 0x040fe40002781670 */
[----:B------:R-:W-:Y:S02]  /*da80*/  ISETP.LT.OR P3, PT, R139, 0x41, P3 ;  /* 0x000000418b00780c */ /* 0x000fe40001f61670 */
[----:B------:R-:W-:Y:S02]  /*da90*/  FMNMX.FTZ R86, R36, R11, !PT ;  /* 0x0000000b24567209 */ /* 0x000fe40007810000 */
[----:B------:R-:W-:Y:S01]  /*daa0*/  FSEL R85, R48, -INF , !P4 ;  /* 0xff80000030557808 */ /* 0x000fe20006000000 */
[----:B------:R-:W-:Y:S01]  /*dab0*/  FFMA.FTZ R48, R35, UR34, -R50 ;  /* 0x0000002223307c23 */ /* 0x000fe20008010832 */
[----:B------:R-:W-:Y:S01]  /*dac0*/  ISETP.GT.AND P4, PT, R87, 0x41, P2 ;  /* 0x000000415700780c */ /* 0x000fe20001784270 */
[----:B------:R-:W-:Y:S01]  /*dad0*/  MUFU.EX2 R31, R31 ;  /* 0x0000001f001f7308 */ /* 0x000fe20000000800 */
[----:B------:R-:W-:-:S02]  /*dae0*/  FSEL R52, R52, -INF , !P3 ;  /* 0xff80000034347808 */ /* 0x000fc40005800000 */
[----:B------:R-:W-:Y:S02]  /*daf0*/  FMNMX.FTZ R11, R21, R86, !PT ;  /* 0x00000056150b7209 */ /* 0x000fe40007810000 */
[----:B------:R-:W-:Y:S02]  /*db00*/  ISETP.GT.AND P3, PT, R87, 0x48, P2 ;  /* 0x000000485700780c */ /* 0x000fe40001764270 */
[C---:B------:R-:W-:Y:S01]  /*db10*/  ISETP.LT.OR P4, PT, R139.reuse, 0x42, P4 ;  /* 0x000000428b00780c */ /* 0x040fe20002781670 */
[----:B------:R-:W-:Y:S01]  /*db20*/  MUFU.EX2 R48, R48 ;  /* 0x0000003000307308 */ /* 0x000fe20000000800 */
[----:B------:R-:W-:Y:S02]  /*db30*/  FMNMX.FTZ R11, R40, R11, !PT ;  /* 0x0000000b280b7209 */ /* 0x000fe40007810000 */
[----:B------:R-:W-:Y:S02]  /*db40*/  ISETP.LT.OR P3, PT, R139, 0x49, P3 ;  /* 0x000000498b00780c */ /* 0x000fe40001f61670 */
[----:B------:R-:W-:-:S02]  /*db50*/  FSEL R54, R54, -INF , !P4 ;  /* 0xff80000036367808 */ /* 0x000fc40006000000 */
[----:B------:R-:W-:Y:S01]  /*db60*/  ISETP.GT.AND P4, PT, R87, 0x49, P2 ;  /* 0x000000495700780c */ /* 0x000fe20001784270 */
[----:B------:R-:W-:Y:S01]  /*db70*/  MUFU.EX2 R37, R37 ;  /* 0x0000002500257308 */ /* 0x000fe20000000800 */
[----:B------:R-:W-:Y:S02]  /*db80*/  FMNMX.FTZ R11, R42, R11, !PT ;  /* 0x0000000b2a0b7209 */ /* 0x000fe40007810000 */
[----:B------:R-:W-:Y:S01]  /*db90*/  FSEL R33, R56, -INF , !P3 ;  /* 0xff80000038217808 */ /* 0x000fe20005800000 */
[--C-:B------:R-:W-:Y:S01]  /*dba0*/  FFMA.FTZ R56, R39, UR34, -R50.reuse ;  /* 0x0000002227387c23 */ /* 0x100fe20008010832 */
[----:B------:R-:W-:Y:S01]  /*dbb0*/  ISETP.GT.AND P3, PT, R87, 0x50, P2 ;  /* 0x000000505700780c */ /* 0x000fe20001764270 */
[--C-:B------:R-:W-:Y:S01]  /*dbc0*/  FFMA.FTZ R39, R41, UR34, -R50.reuse ;  /* 0x0000002229277c23 */ /* 0x100fe20008010832 */
[----:B------:R-:W-:Y:S01]  /*dbd0*/  ISETP.LT.OR P4, PT, R139, 0x4a, P4 ;  /* 0x0000004a8b00780c */ /* 0x000fe20002781670 */
[----:B------:R-:W-:Y:S01]  /*dbe0*/  FFMA.FTZ R41, R45, UR34, -R50 ;  /* 0x000000222d297c23 */ /* 0x000fe20008010832 */
[----:B------:R-:W-:Y:S01]  /*dbf0*/  FMNMX.FTZ R11, R44, R11, !PT ;  /* 0x0000000b2c0b7209 */ /* 0x000fe20007810000 */
[----:B------:R-:W-:Y:S01]  /*dc00*/  MUFU.EX2 R56, R56 ;  /* 0x0000003800387308 */ /* 0x000fe20000000800 */
[----:B------:R-:W-:-:S02]  /*dc10*/  ISETP.LT.OR P3, PT, R139, 0x51, P3 ;  /* 0x000000518b00780c */ /* 0x000fc40001f61670 */
[----:B------:R-:W-:Y:S02]  /*dc20*/  FSEL R35, R58, -INF , !P4 ;  /* 0xff8000003a237808 */ /* 0x000fe40006000000 */
[----:B------:R-:W-:Y:S02]  /*dc30*/  FMNMX.FTZ R58, R46, R11, !PT ;  /* 0x0000000b2e3a7209 */ /* 0x000fe40007810000 */
[----:B------:R-:W-:Y:S01]  /*dc40*/  FSEL R60, R60, -INF , !P3 ;  /* 0xff8000003c3c7808 */ /* 0x000fe20005800000 */
        /* <DEDUP_REMOVED lines=8> */
[----:B------:R-:W-:-:S02]  /*dcd0*/  FSEL R86, R64, -INF , !P3 ;  /* 0xff80000040567808 */ /* 0x000fc40005800000 */
[----:B------:R-:W-:Y:S02]  /*dce0*/  ISETP.GT.AND P4, PT, R87, 0x51, P2 ;  /* 0x000000515700780c */ /* 0x000fe40001784270 */
[----:B------:R-:W-:Y:S02]  /*dcf0*/  FMNMX.FTZ R64, R54, R11, !PT ;  /* 0x0000000b36407209 */ /* 0x000fe40007810000 */
[----:B------:R-:W-:Y:S01]  /*dd00*/  ISETP.LT.OR P4, PT, R139, 0x52, P4 ;  /* 0x000000528b00780c */ /* 0x000fe20002781670 */
[----:B------:R-:W-:Y:S01]  /*dd10*/  MUFU.EX2 R58, R58 ;  /* 0x0000003a003a7308 */ /* 0x000fe20000000800 */
[----:B------:R-:W-:Y:S02]  /*dd20*/  FMNMX.FTZ R64, R33, R64, !PT ;  /* 0x0000004021407209 */ /* 0x000fe40007810000 */
[----:B------:R-:W-:Y:S02]  /*dd30*/  FSEL R62, R62, -INF , !P4 ;  /* 0xff8000003e3e7808 */ /* 0x000fe40006000000 */
[----:B------:R-:W-:Y:S01]  /*dd40*/  FMNMX.FTZ R11, R35, R64, !PT ;  /* 0x00000040230b7209 */ /* 0x000fe20007810000 */
[--C-:B------:R-:W-:Y:S01]  /*dd50*/  FFMA.FTZ R64, R47, UR34, -R50.reuse ;  /* 0x000000222f407c23 */ /* 0x100fe20008010832 */
[----:B------:R-:W-:Y:S01]  /*dd60*/  ISETP.GT.AND P4, PT, R87, 0x59, P2 ;  /* 0x000000595700780c */ /* 0x000fe20001784270 */
[--C-:B------:R-:W-:Y:S01]  /*dd70*/  FFMA.FTZ R47, R55, UR34, -R50.reuse ;  /* 0x00000022372f7c23 */ /* 0x100fe20008010832 */
[----:B------:R-:W-:Y:S01]  /*dd80*/  FMNMX.FTZ R11, R60, R11, !PT ;  /* 0x0000000b3c0b7209 */ /* 0x000fe20007810000 */
[--C-:B------:R-:W-:Y:S01]  /*dd90*/  FFMA.FTZ R55, R63, UR34, -R50.reuse ;  /* 0x000000223f377c23 */ /* 0x100fe20008010832 */
[----:B------:R-:W-:Y:S01]  /*dda0*/  ISETP.GT.AND P3, PT, R87, 0x60, P2 ;  /* 0x000000605700780c */ /* 0x000fe20001764270 */
[----:B------:R-:W-:Y:S01]  /*ddb0*/  FFMA.FTZ R63, R75, UR34, -R50 ;  /* 0x000000224b3f7c23 */ /* 0x000fe20008010832 */
[----:B------:R-:W-:Y:S01]  /*ddc0*/  ISETP.LT.OR P4, PT, R139, 0x5a, P4 ;  /* 0x0000005a8b00780c */ /* 0x000fe20002781670 */
[----:B------:R-:W-:Y:S01]  /*ddd0*/  MUFU.EX2 R64, R64 ;  /* 0x0000004000407308 */ /* 0x000fe20000000800 */
[----:B------:R-:W-:-:S02]  /*dde0*/  FMNMX.FTZ R11, R62, R11, !PT ;  /* 0x0000000b3e0b7209 */ /* 0x000fc40007810000 */
[----:B------:R-:W-:Y:S02]  /*ddf0*/  ISETP.LT.OR P3, PT, R139, 0x61, P3 ;  /* 0x000000618b00780c */ /* 0x000fe40001f61670 */
[----:B------:R-:W-:Y:S02]  /*de00*/  FSEL R66, R66, -INF , !P4 ;  /* 0xff80000042427808 */ /* 0x000fe40006000000 */
[C---:B------:R-:W-:Y:S01]  /*de10*/  ISETP.GT.AND P4, PT, R87.reuse, 0x61, P2 ;  /* 0x000000615700780c */ /* 0x040fe20001784270 */
[----:B------:R-:W-:Y:S01]  /*de20*/  MUFU.EX2 R43, R43 ;  /* 0x0000002b002b7308 */ /* 0x000fe20000000800 */
[----:B------:R-:W-:Y:S02]  /*de30*/  FMNMX.FTZ R11, R86, R11, !PT ;  /* 0x0000000b560b7209 */ /* 0x000fe40007810000 */
[----:B------:R-:W-:Y:S02]  /*de40*/  FSEL R45, R68, -INF , !P3 ;  /* 0xff800000442d7808 */ /* 0x000fe40005800000 */
[----:B------:R-:W-:-:S02]  /*de50*/  ISETP.GT.AND P3, PT, R87, 0x68, P2 ;  /* 0x000000685700780c */ /* 0x000fc40001764270 */
[C---:B------:R-:W-:Y:S01]  /*de60*/  ISETP.LT.OR P4, PT, R139.reuse, 0x62, P4 ;  /* 0x000000628b00780c */ /* 0x040fe20002781670 */
[----:B------:R-:W-:Y:S01]  /*de70*/  MUFU.EX2 R47, R47 ;  /* 0x0000002f002f7308 */ /* 0x000fe20000000800 */
[----:B------:R-:W-:Y:S02]  /*de80*/  FMNMX.FTZ R68, R66, R11, !PT ;  /* 0x0000000b42447209 */ /* 0x000fe40007810000 */
[----:B------:R-:W-:Y:S02]  /*de90*/  ISETP.LT.OR P3, PT, R139, 0x69, P3 ;  /* 0x000000698b00780c */ /* 0x000fe40001f61670 */
[----:B------:R-:W-:Y:S02]  /*dea0*/  FSEL R70, R70, -INF , !P4 ;  /* 0xff80000046467808 */ /* 0x000fe40006000000 */
[----:B------:R-:W-:Y:S01]  /*deb0*/  ISETP.GT.AND P4, PT, R87, 0x69, P2 ;  /* 0x000000695700780c */ /* 0x000fe20001784270 */
[----:B------:R-:W-:Y:S01]  /*dec0*/  MUFU.EX2 R55, R55 ;  /* 0x0000003700377308 */ /* 0x000fe20000000800 */
[----:B------:R-:W-:Y:S01]  /*ded0*/  FMNMX.FTZ R11, R45, R68, !PT ;  /* 0x000000442d0b7209 */ /* 0x000fe20007810000 */
[--C-:B------:R-:W-:Y:S01]  /*dee0*/  FFMA.FTZ R68, R53, UR34, -R50.reuse ;  /* 0x0000002235447c23 */ /* 0x100fe20008010832 */
[----:B------:R-:W-:Y:S01]  /*def0*/  FSEL R72, R72, -INF , !P3 ;  /* 0xff80000048487808 */ /* 0x000fe20005800000 */
        /* <DEDUP_REMOVED lines=8> */
[----:B------:R-:W-:Y:S01]  /*df80*/  ISETP.GT.AND P4, PT, R87, 0x71, P2 ;  /* 0x000000715700780c */ /* 0x000fe20001784270 */
[----:B------:R-:W-:Y:S01]  /*df90*/  MUFU.EX2 R53, R53 ;  /* 0x0000003500357308 */ /* 0x000fe20000000800 */
[----:B------:R-:W-:Y:S02]  /*dfa0*/  FMNMX.FTZ R74, R72, R11, !PT ;  /* 0x0000000b484a7209 */ /* 0x000fe40007810000 */
[----:B------:R-:W-:Y:S01]  /*dfb0*/  FSEL R143, R76, -INF , !P3 ;  /* 0xff8000004c8f7808 */ /* 0x000fe20005800000 */
[----:B------:R-:W-:Y:S01]  /*dfc0*/  FFMA.FTZ R76, R65, UR34, -R50 ;  /* 0x00000022414c7c23 */ /* 0x000fe20008010832 */
[----:B------:R-:W-:-:S02]  /*dfd0*/  ISETP.GT.AND P3, PT, R87, 0x78, P2 ;  /* 0x000000785700780c */ /* 0x000fc40001764270 */
[----:B------:R-:W-:Y:S01]  /*dfe0*/  ISETP.LT.OR P4, PT, R139, 0x72, P4 ;  /* 0x000000728b00780c */ /* 0x000fe20002781670 */
[----:B------:R-:W-:Y:S01]  /*dff0*/  MUFU.EX2 R59, R59 ;  /* 0x0000003b003b7308 */ /* 0x000fe20000000800 */
[----:B------:R-:W-:Y:S02]  /*e000*/  FMNMX.FTZ R74, R49, R74, !PT ;  /* 0x0000004a314a7209 */ /* 0x000fe40007810000 */
[----:B------:R-:W-:Y:S02]  /*e010*/  ISETP.GT.AND P2, PT, R87, 0x79, P2 ;  /* 0x000000795700780c */ /* 0x000fe40001744270 */
[----:B------:R-:W-:Y:S02]  /*e020*/  ISETP.LT.OR P3, PT, R139, 0x79, P3 ;  /* 0x000000798b00780c */ /* 0x000fe40001f61670 */
[----:B------:R-:W-:Y:S01]  /*e030*/  FSEL R87, R78, -INF , !P4 ;  /* 0xff8000004e577808 */ /* 0x000fe20006000000 */
[--C-:B------:R-:W-:Y:S01]  /*e040*/  FFMA.FTZ R78, R57, UR34, -R50.reuse ;  /* 0x00000022394e7c23 */ /* 0x100fe20008010832 */
[----:B------:R-:W-:Y:S01]  /*e050*/  FMNMX.FTZ R74, R143, R74, !PT ;  /* 0x0000004a8f4a7209 */ /* 0x000fe20007810000 */
[--C-:B------:R-:W-:Y:S01]  /*e060*/  FFMA.FTZ R57, R67, UR34, -R50.reuse ;  /* 0x0000002243397c23 */ /* 0x100fe20008010832 */
[----:B------:R-:W-:Y:S01]  /*e070*/  ISETP.LT.OR P2, PT, R139, 0x7a, P2 ;  /* 0x0000007a8b00780c */ /* 0x000fe20001741670 */
[----:B------:R-:W-:Y:S01]  /*e080*/  MUFU.EX2 R76, R76 ;  /* 0x0000004c004c7308 */ /* 0x000fe20000000800 */
[----:B------:R-:W-:Y:S01]  /*e090*/  FSEL R139, R80, -INF , !P3 ;  /* 0xff800000508b7808 */ /* 0x000fe20005800000 */
[----:B------:R-:W-:Y:S01]  /*e0a0*/  FFMA.FTZ R80, R69, UR34, -R50 ;  /* 0x0000002245507c23 */ /* 0x000fe20008010832 */
[----:B------:R-:W-:-:S02]  /*e0b0*/  FMNMX.FTZ R74, R87, R74, !PT ;  /* 0x0000004a574a7209 */ /* 0x000fc40007810000 */
[----:B------:R-:W-:Y:S02]  /*e0c0*/  FSEL R83, R83, -INF , !P2 ;  /* 0xff80000053537808 */ /* 0x000fe40005000000 */
[----:B------:R-:W-:Y:S01]  /*e0d0*/  FMNMX.FTZ R74, R139, R74, !PT ;  /* 0x0000004a8b4a7209 */ /* 0x000fe20007810000 */
[----:B------:R-:W-:Y:S01]  /*e0e0*/  MUFU.EX2 R78, R78 ;  /* 0x0000004e004e7308 */ /* 0x000fe20000000800 */
[----:B------:R-:W-:Y:S02]  /*e0f0*/  FSEL R67, R8, RZ, P6 ;  /* 0x000000ff08437208 */ /* 0x000fe40003000000 */
[----:B------:R-:W-:Y:S01]  /*e100*/  FMNMX.FTZ R11, R83, R74, !PT ;  /* 0x0000004a530b7209 */ /* 0x000fe20007810000 */
[--C-:B------:R-:W-:Y:S01]  /*e110*/  FFMA.FTZ R74, R61, UR34, -R50.reuse ;  /* 0x000000223d4a7c23 */ /* 0x100fe20008010832 */
[----:B------:R-:W-:Y:S01]  /*e120*/  FFMA.FTZ R61, R79, UR34, -R50 ;  /* 0x000000224f3d7c23 */ /* 0x000fe20008010832 */
[----:B------:R-:W-:Y:S02]  /*e130*/  FADD.FTZ R67, -R67, R10 ;  /* 0x0000000a43437221 */ /* 0x000fe40000010100 */
[----:B------:R-:W1:Y:S01]  /*e140*/  SHFL.BFLY PT, R142, R11, 0x2, 0x1f ;  /* 0x0c401f000b8e7f89 */ /* 0x000e6200000e0000 */
[----:B------:R-:W-:Y:S01]  /*e150*/  MUFU.EX2 R57, R57 ;  /* 0x0000003900397308 */ /* 0x000fe20000000800 */
[----:B------:R-:W-:-:S07]  /*e160*/  FMUL.FTZ R67, R67, UR34 ;  /* 0x0000002243437c20 */ /* 0x000fce0008410000 */
[----:B------:R-:W-:Y:S08]  /*e170*/  MUFU.EX2 R74, R74 ;  /* 0x0000004a004a7308 */ /* 0x000ff00000000800 */
[----:B------:R-:W-:Y:S01]  /*e180*/  MUFU.EX2 R80, R80 ;  /* 0x0000005000507308 */ /* 0x000fe20000000800 */
[----:B-1----:R-:W-:Y:S01]  /*e190*/  FMNMX.FTZ R65, R11, R142, !PT ;  /* 0x0000008e0b417209 */ /* 0x002fe20007810000 */
[--C-:B------:R-:W-:Y:S01]  /*e1a0*/  FFMA.FTZ R142, R73, UR34, -R50.reuse ;  /* 0x00000022498e7c23 */ /* 0x100fe20008010832 */
[----:B------:R-:W-:-:S05]  /*e1b0*/  FFMA.FTZ R50, R82, UR34, -R50 ;  /* 0x0000002252327c23 */ /* 0x000fca0008010832 */
[----:B------:R-:W-:Y:S01]  /*e1c0*/  MUFU.EX2 R63, R63 ;  /* 0x0000003f003f7308 */ /* 0x000fe20000000800 */
[----:B------:R-:W1:Y:S07]  /*e1d0*/  SHFL.BFLY PT, R146, R65, 0x1, 0x1f ;  /* 0x0c201f0041927f89 */ /* 0x000e6e00000e0000 */
[----:B------:R-:W-:Y:S08]  /*e1e0*/  MUFU.EX2 R10, R50 ;  /* 0x00000032000a7308 */ /* 0x000ff00000000800 */
[----:B------:R-:W-:Y:S08]  /*e1f0*/  MUFU.EX2 R142, R142 ;  /* 0x0000008e008e7308 */ /* 0x000ff00000000800 */
[----:B------:R-:W-:Y:S01]  /*e200*/  MUFU.EX2 R144, R144 ;  /* 0x0000009000907308 */ /* 0x000fe20000000800 */
[----:B-1----:R-:W-:-:S04]  /*e210*/  FMNMX.FTZ R11, R65, R146, !PT ;  /* 0x00000092410b7209 */ /* 0x002fc80007810000 */
[C---:B------:R-:W-:Y:S01]  /*e220*/  FSETP.NEU.FTZ.AND P2, PT, R11.reuse, -INF , PT ;  /* 0xff8000000b00780b */ /* 0x040fe20003f5d000 */
[----:B------:R-:W-:Y:S02]  /*e230*/  FMUL.FTZ R65, R11, UR34 ;  /* 0x000000220b417c20 */ /* 0x000fe40008410000 */
[----:B------:R-:W1:Y:S03]  /*e240*/  MUFU.EX2 R146, R67 ;  /* 0x0000004300927308 */ /* 0x000e660000000800 */
[----:B------:R-:W-:-:S05]  /*e250*/  FSEL R65, R65, RZ, P2 ;  /* 0x000000ff41417208 */ /* 0x000fca0001000000 */
[----:B------:R-:W-:Y:S01]  /*e260*/  MUFU.EX2 R61, R61 ;  /* 0x0000003d003d7308 */ /* 0x000fe20000000800 */
[--C-:B------:R-:W-:Y:S01]  /*e270*/  FFMA.FTZ R69, R13, UR34, -R65.reuse ;  /* 0x000000220d457c23 */ /* 0x100fe20008010841 */
[----:B------:R-:W-:Y:S01]  /*e280*/  FSEL R13, R11, RZ, P2 ;  /* 0x000000ff0b0d7208 */ /* 0x000fe20001000000 */
[--C-:B------:R-:W-:Y:S01]  /*e290*/  FFMA.FTZ R77, R81, UR34, -R65.reuse ;  /* 0x00000022514d7c23 */ /* 0x100fe20008010841 */
[--C-:B------:R-:W-:Y:S01]  /*e2a0*/  FFMA.FTZ R20, R20, UR34, -R65.reuse ;  /* 0x0000002214147c23 */ /* 0x100fe20008010841 */
[--C-:B------:R-:W-:Y:S01]  /*e2b0*/  FFMA.FTZ R14, R14, UR34, -R65.reuse ;  /* 0x000000220e0e7c23 */ /* 0x100fe20008010841 */
[--C-:B------:R-:W-:Y:S01]  /*e2c0*/  FFMA.FTZ R81, R24, UR34, -R65.reuse ;  /* 0x0000002218517c23 */ /* 0x100fe20008010841 */
[----:B------:R-:W-:Y:S01]  /*e2d0*/  FADD.FTZ R13, -R13, R12 ;  /* 0x0000000c0d0d7221 */ /* 0x000fe20000010100 */
[----:B------:R-:W-:Y:S01]  /*e2e0*/  IMAD.U32 R12, RZ, RZ, UR55 ;  /* 0x00000037ff0c7e24 */ /* 0x000fe2000f8e00ff */
[----:B------:R-:W-:Y:S01]  /*e2f0*/  MUFU.EX2 R50, R20 ;  /* 0x0000001400327308 */ /* 0x000fe20000000800 */
[----:B------:R-:W-:Y:S01]  /*e300*/  FFMA.FTZ R24, R27, UR34, -R65 ;  /* 0x000000221b187c23 */ /* 0x000fe20008010841 */
[----:B------:R-:W-:Y:S01]  /*e310*/  FMUL.FTZ R13, R13, UR34 ;  /* 0x000000220d0d7c20 */ /* 0x000fe20008410000 */
[----:B-1----:R-:W-:Y:S01]  /*e320*/  FFMA.FTZ R79, R146, R6, R51 ;  /* 0x00000006924f7223 */ /* 0x002fe20000010033 */
[----:B------:R-:W-:Y:S01]  /*e330*/  @!P1 LEA R12, R12, UR39, 0x3 ;  /* 0x000000270c0c9c11 */ /* 0x000fe2000f8e18ff */
[--C-:B------:R-:W-:Y:S01]  /*e340*/  FFMA.FTZ R71, R34, UR34, -R65.reuse ;  /* 0x0000002222477c23 */ /* 0x100fe20008010841 */
[--C-:B------:R-:W-:Y:S01]  /*e350*/  FFMA.FTZ R67, R28, UR34, -R65.reuse ;  /* 0x000000221c437c23 */ /* 0x100fe20008010841 */
[----:B------:R-:W-:Y:S01]  /*e360*/  FFMA.FTZ R30, R30, UR34, -R65 ;  /* 0x000000221e1e7c23 */ /* 0x000fe20008010841 */
[----:B------:R-:W-:Y:S01]  /*e370*/  MUFU.EX2 R77, R77 ;  /* 0x0000004d004d7308 */ /* 0x000fe20000000800 */
[----:B------:R-:W-:-:S02]  /*e380*/  @!P1 VIADD R12, R12, 0x2d860 ;  /* 0x0002d8600c0c9836 */ /* 0x000fc40000000000 */
[--C-:B------:R-:W-:Y:S01]  /*e390*/  FFMA.FTZ R28, R44, UR34, -R65.reuse ;  /* 0x000000222c1c7c23 */ /* 0x100fe20008010841 */
[--C-:B------:R-:W-:Y:S01]  /*e3a0*/  FFMA.FTZ R6, R33, UR34, -R65.reuse ;  /* 0x0000002221067c23 */ /* 0x100fe20008010841 */
[--C-:B------:R-:W-:Y:S01]  /*e3b0*/  FFMA.FTZ R36, R36, UR34, -R65.reuse ;  /* 0x0000002224247c23 */ /* 0x100fe20008010841 */
[----:B------:R-:W-:Y:S01]  /*e3c0*/  FFMA.FTZ R73, R21, UR34, -R65 ;  /* 0x0000002215497c23 */ /* 0x000fe20008010841 */
[----:B------:R-:W-:Y:S01]  /*e3d0*/  @!P1 PRMT R34, RZ, 0x654, R12 ;  /* 0x00000654ff229816 */ /* 0x000fe2000000000c */
[----:B------:R-:W-:Y:S01]  /*e3e0*/  FADD.FTZ R12, R32, R79 ;  /* 0x0000004f200c7221 */ /* 0x000fe20000010000 */
[----:B------:R1:W2:Y:S01]  /*e3f0*/  MUFU.EX2 R20, R13 ;  /* 0x0000000d00147308 */ /* 0x0002a20000000800 */
[--C-:B------:R-:W-:Y:S01]  /*e400*/  FFMA.FTZ R82, R40, UR34, -R65.reuse ;  /* 0x0000002228527c23 */ /* 0x100fe20008010841 */
[----:B------:R3:W-:Y:S01]  /*e410*/  @!P1 SYNCS.ARRIVE.TRANS64.RED.A1T0 RZ, [R34+URZ], RZ ;  /* 0x000000ff22ff99a7 */ /* 0x0007e2000810043f */
[--C-:B------:R-:W-:Y:S01]  /*e420*/  FFMA.FTZ R21, R42, UR34, -R65.reuse ;  /* 0x000000222a157c23 */ /* 0x100fe20008010841 */
[--C-:B------:R-:W-:Y:S01]  /*e430*/  FFMA.FTZ R27, R46, UR34, -R65.reuse ;  /* 0x000000222e1b7c23 */ /* 0x100fe20008010841 */
[--C-:B------:R-:W-:Y:S01]  /*e440*/  FFMA.FTZ R40, R85, UR34, -R65.reuse ;  /* 0x0000002255287c23 */ /* 0x100fe20008010841 */
[--C-:B------:R-:W-:Y:S01]  /*e450*/  FFMA.FTZ R42, R52, UR34, -R65.reuse ;  /* 0x00000022342a7c23 */ /* 0x100fe20008010841 */
[--C-:B------:R-:W-:Y:S01]  /*e460*/  FFMA.FTZ R79, R35, UR34, -R65.reuse ;  /* 0x00000022234f7c23 */ /* 0x100fe20008010841 */
[----:B------:R-:W4:Y:S01]  /*e470*/  MUFU.EX2 R14, R14 ;  /* 0x0000000e000e7308 */ /* 0x000f220000000800 */
[----:B-1----:R-:W-:Y:S01]  /*e480*/  FADD.FTZ R13, R15, R12 ;  /* 0x0000000c0f0d7221 */ /* 0x002fe20000010000 */
[----:B---3--:R-:W-:Y:S01]  /*e490*/  F2FP.F16.F32.PACK_AB R34, R38, R15 ;  /* 0x0000000f2622723e */ /* 0x008fe200000000ff */
[----:B------:R-:W-:Y:S01]  /*e4a0*/  FFMA.FTZ R75, R54, UR34, -R65 ;  /* 0x00000022364b7c23 */ /* 0x000fe20008010841 */
[----:B------:R-:W-:Y:S01]  /*e4b0*/  F2FP.F16.F32.PACK_AB R32, R32, R51 ;  /* 0x000000332020723e */ /* 0x000fe200000000ff */
[----:B------:R-:W-:Y:S01]  /*e4c0*/  FADD.FTZ R44, R38, R13 ;  /* 0x0000000d262c7221 */ /* 0x000fe20000010000 */
[--C-:B------:R-:W-:Y:S01]  /*e4d0*/  FFMA.FTZ R38, R62, UR34, -R65.reuse ;  /* 0x000000223e267c23 */ /* 0x100fe20008010841 */
[----:B------:R-:W-:Y:S01]  /*e4e0*/  FFMA.FTZ R66, R66, UR34, -R65 ;  /* 0x0000002242427c23 */ /* 0x000fe20008010841 */
[----:B------:R-:W1:Y:S01]  /*e4f0*/  MUFU.EX2 R81, R81 ;  /* 0x0000005100517308 */ /* 0x000e620000000800 */
[----:B--2---:R-:W-:Y:S01]  /*e500*/  FFMA.FTZ R5, R20, R5, R77 ;  /* 0x0000000514057223 */ /* 0x004fe2000001004d */
[----:B------:R-:W-:Y:S01]  /*e510*/  FADD.FTZ R15, R25, R44 ;  /* 0x0000002c190f7221 */ /* 0x000fe20000010000 */
[--C-:B------:R-:W-:Y:S01]  /*e520*/  FFMA.FTZ R44, R86, UR34, -R65.reuse ;  /* 0x00000022562c7c23 */ /* 0x100fe20008010841 */
[--C-:B------:R-:W-:Y:S01]  /*e530*/  FFMA.FTZ R70, R70, UR34, -R65.reuse ;  /* 0x0000002246467c23 */ /* 0x100fe20008010841 */
[--C-:B------:R-:W-:Y:S01]  /*e540*/  FFMA.FTZ R72, R72, UR34, -R65.reuse ;  /* 0x0000002248487c23 */ /* 0x100fe20008010841 */
[--C-:B------:R-:W-:Y:S01]  /*e550*/  FFMA.FTZ R46, R49, UR34, -R65.reuse ;  /* 0x00000022312e7c23 */ /* 0x100fe20008010841 */
[----:B------:R-:W-:Y:S01]  /*e560*/  FFMA.FTZ R143, R143, UR34, -R65 ;  /* 0x000000228f8f7c23 */ /* 0x000fe20008010841 */
[----:B------:R-:W2:Y:S01]  /*e570*/  MUFU.EX2 R24, R24 ;  /* 0x0000001800187308 */ /* 0x000ea20000000800 */
[C---:B----4-:R-:W-:Y:S01]  /*e580*/  FADD.FTZ R5, R14.reuse, R5 ;  /* 0x000000050e057221 */ /* 0x050fe20000010000 */
[----:B------:R-:W-:Y:S01]  /*e590*/  F2FP.F16.F32.PACK_AB R33, R14, R77 ;  /* 0x0000004d0e21723e */ /* 0x000fe200000000ff */
[----:B------:R-:W-:Y:S01]  /*e5a0*/  FADD.FTZ R14, R26, R15 ;  /* 0x0000000f1a0e7221 */ /* 0x000fe20000010000 */
[----:B------:R-:W-:Y:S01]  /*e5b0*/  FFMA.FTZ R87, R87, UR34, -R65 ;  /* 0x0000002257577c23 */ /* 0x000fe20008010841 */
[----:B------:R-:W-:Y:S01]  /*e5c0*/  FADD.FTZ R12, R50, R5 ;  /* 0x00000005320c7221 */ /* 0x000fe20000010000 */
[----:B------:R-:W-:Y:S01]  /*e5d0*/  FFMA.FTZ R5, R60, UR34, -R65 ;  /* 0x000000223c057c23 */ /* 0x000fe20008010841 */
[----:B------:R-:W-:Y:S01]  /*e5e0*/  FADD.FTZ R15, R29, R14 ;  /* 0x0000000e1d0f7221 */ /* 0x000fe20000010000 */
[----:B------:R-:W3:Y:S01]  /*e5f0*/  MUFU.EX2 R67, R67 ;  /* 0x0000004300437308 */ /* 0x000ee20000000800 */
[C---:B-1----:R-:W-:Y:S01]  /*e600*/  FADD.FTZ R13, R81.reuse, R12 ;  /* 0x0000000c510d7221 */ /* 0x042fe20000010000 */
[----:B------:R-:W-:Y:S01]  /*e610*/  F2FP.F16.F32.PACK_AB R35, R81, R50 ;  /* 0x000000325123723e */ /* 0x000fe200000000ff */
[----:B------:R-:W-:Y:S01]  /*e620*/  FADD.FTZ R14, R84, R15 ;  /* 0x0000000f540e7221 */ /* 0x000fe20000010000 */
[--C-:B------:R-:W-:Y:S01]  /*e630*/  FFMA.FTZ R81, R45, UR34, -R65.reuse ;  /* 0x000000222d517c23 */ /* 0x100fe20008010841 */
[--C-:B------:R-:W-:Y:S01]  /*e640*/  FFMA.FTZ R139, R139, UR34, -R65.reuse ;  /* 0x000000228b8b7c23 */ /* 0x100fe20008010841 */
[----:B------:R-:W-:Y:S01]  /*e650*/  FFMA.FTZ R65, R83, UR34, -R65 ;  /* 0x0000002253417c23 */ /* 0x000fe20008010841 */
[----:B------:R1:W-:Y:S01]  /*e660*/  STSM.16.M88.4 [R136+0x21800], R32 ;  /* 0x0218002088007844 */ /* 0x0003e20000000200 */
[----:B------:R-:W4:Y:S01]  /*e670*/  MUFU.EX2 R30, R30 ;  /* 0x0000001e001e7308 */ /* 0x000f220000000800 */
[----:B--2---:R-:W-:Y:S01]  /*e680*/  FADD.FTZ R12, R24, R13 ;  /* 0x0000000d180c7221 */ /* 0x004fe20000010000 */
[----:B------:R-:W-:Y:S01]  /*e690*/  ISETP.GT.AND P2, PT, R7, UR40, PT ;  /* 0x0000002807007c0c */ /* 0x000fe2000bf44270 */
[----:B------:R-:W-:Y:S01]  /*e6a0*/  UMOV UR55, UR36 ;  /* 0x0000002400377c82 */ /* 0x000fe20008000000 */
[-C--:B------:R-:W-:Y:S01]  /*e6b0*/  FMUL.FTZ R88, R88, R146.reuse ;  /* 0x0000009258587220 */ /* 0x080fe20000410000 */
[-C--:B------:R-:W-:Y:S01]  /*e6c0*/  FMUL.FTZ R89, R89, R146.reuse ;  /* 0x0000009259597220 */ /* 0x080fe20000410000 */
[-C--:B------:R-:W-:Y:S01]  /*e6d0*/  FMUL.FTZ R92, R92, R146.reuse ;  /* 0x000000925c5c7220 */ /* 0x080fe20000410000 */
[-C--:B------:R-:W-:Y:S01]  /*e6e0*/  FMUL.FTZ R93, R93, R146.reuse ;  /* 0x000000925d5d7220 */ /* 0x080fe20000410000 */
[----:B------:R-:W2:Y:S01]  /*e6f0*/  MUFU.EX2 R69, R69 ;  /* 0x0000004500457308 */ /* 0x000ea20000000800 */
        /* <DEDUP_REMOVED lines=8> */
[----:B----4-:R-:W-:Y:S01]  /*e780*/  FADD.FTZ R12, R30, R13 ;  /* 0x0000000d1e0c7221 */ /* 0x010fe20000010000 */
[----:B------:R-:W-:Y:S01]  /*e790*/  FADD.FTZ R13, R31, R14 ;  /* 0x0000000e1f0d7221 */ /* 0x000fe20000010000 */
[-C--:B------:R-:W-:Y:S01]  /*e7a0*/  FMUL.FTZ R108, R108, R146.reuse ;  /* 0x000000926c6c7220 */ /* 0x080fe20000410000 */
[-C--:B------:R-:W-:Y:S01]  /*e7b0*/  FMUL.FTZ R109, R109, R146.reuse ;  /* 0x000000926d6d7220 */ /* 0x080fe20000410000 */
[-C--:B------:R-:W-:Y:S01]  /*e7c0*/  FMUL.FTZ R112, R112, R146.reuse ;  /* 0x0000009270707220 */ /* 0x080fe20000410000 */
[C---:B------:R-:W-:Y:S01]  /*e7d0*/  FADD.FTZ R14, R48.reuse, R13 ;  /* 0x0000000d300e7221 */ /* 0x040fe20000010000 */
[----:B------:R-:W-:Y:S01]  /*e7e0*/  F2FP.F16.F32.PACK_AB R48, R48, R31 ;  /* 0x0000001f3030723e */ /* 0x000fe200000000ff */
[----:B------:R-:W4:Y:S01]  /*e7f0*/  MUFU.EX2 R36, R36 ;  /* 0x0000002400247308 */ /* 0x000f220000000800 */
[----:B--2---:R-:W-:Y:S01]  /*e800*/  FADD.FTZ R12, R69, R12 ;  /* 0x0000000c450c7221 */ /* 0x004fe20000010000 */
[----:B------:R-:W-:Y:S01]  /*e810*/  FADD.FTZ R15, R37, R14 ;  /* 0x0000000e250f7221 */ /* 0x000fe20000010000 */
[-C--:B------:R-:W-:Y:S01]  /*e820*/  FMUL.FTZ R113, R113, R146.reuse ;  /* 0x0000009271717220 */ /* 0x080fe20000410000 */
[-C--:B------:R-:W-:Y:S01]  /*e830*/  FMUL.FTZ R116, R116, R146.reuse ;  /* 0x0000009274747220 */ /* 0x080fe20000410000 */
[-C--:B------:R-:W-:Y:S01]  /*e840*/  FMUL.FTZ R117, R117, R146.reuse ;  /* 0x0000009275757220 */ /* 0x080fe20000410000 */
[----:B------:R-:W-:Y:S01]  /*e850*/  FADD.FTZ R14, R56, R15 ;  /* 0x0000000f380e7221 */ /* 0x000fe20000010000 */
[-C--:B------:R-:W-:Y:S01]  /*e860*/  FMUL.FTZ R120, R120, R146.reuse ;  /* 0x0000009278787220 */ /* 0x080fe20000410000 */
[----:B------:R-:W2:Y:S01]  /*e870*/  MUFU.EX2 R73, R73 ;  /* 0x0000004900497308 */ /* 0x000ea20000000800 */
[----:B---3--:R-:W-:Y:S01]  /*e880*/  FADD.FTZ R13, R71, R12 ;  /* 0x0000000c470d7221 */ /* 0x008fe20000010000 */
[----:B------:R-:W-:Y:S01]  /*e890*/  FADD.FTZ R15, R39, R14 ;  /* 0x0000000e270f7221 */ /* 0x000fe20000010000 */
[-C--:B------:R-:W-:Y:S01]  /*e8a0*/  FMUL.FTZ R121, R121, R146.reuse ;  /* 0x0000009279797220 */ /* 0x080fe20000410000 */
[-C--:B------:R-:W-:Y:S01]  /*e8b0*/  FMUL.FTZ R124, R124, R146.reuse ;  /* 0x000000927c7c7220 */ /* 0x080fe20000410000 */
[-C--:B------:R-:W-:Y:S01]  /*e8c0*/  FMUL.FTZ R125, R125, R146.reuse ;  /* 0x000000927d7d7220 */ /* 0x080fe20000410000 */
[----:B------:R-:W-:Y:S01]  /*e8d0*/  FADD.FTZ R50, R58, R15 ;  /* 0x0000000f3a327221 */ /* 0x000fe20000010000 */
[-C--:B------:R-:W-:Y:S01]  /*e8e0*/  FMUL.FTZ R128, R128, R146.reuse ;  /* 0x0000009280807220 */ /* 0x080fe20000410000 */
[----:B------:R-:W3:Y:S01]  /*e8f0*/  MUFU.EX2 R82, R82 ;  /* 0x0000005200527308 */ /* 0x000ee20000000800 */
[C---:B----4-:R-:W-:Y:S01]  /*e900*/  FADD.FTZ R12, R36.reuse, R13 ;  /* 0x0000000d240c7221 */ /* 0x050fe20000010000 */
[----:B------:R-:W-:Y:S01]  /*e910*/  FADD.FTZ R15, R41, R50 ;  /* 0x00000032290f7221 */ /* 0x000fe20000010000 */
[----:B------:R-:W-:Y:S01]  /*e920*/  F2FP.F16.F32.PACK_AB R49, R36, R71 ;  /* 0x000000472431723e */ /* 0x000fe200000000ff */
[----:B------:R-:W-:Y:S01]  /*e930*/  FMUL.FTZ R129, R129, R146 ;  /* 0x0000009281817220 */ /* 0x000fe20000410000 */
[----:B------:R-:W-:Y:S01]  /*e940*/  F2FP.F16.F32.PACK_AB R50, R56, R37 ;  /* 0x000000253832723e */ /* 0x000fe200000000ff */
[----:B------:R-:W-:Y:S01]  /*e950*/  FADD.FTZ R52, R64, R15 ;  /* 0x0000000f40347221 */ /* 0x000fe20000010000 */
[----:B------:R-:W-:Y:S01]  /*e960*/  F2FP.F16.F32.PACK_AB R15, R69, R30 ;  /* 0x0000001e450f723e */ /* 0x000fe200000000ff */
[----:B------:R-:W4:Y:S01]  /*e970*/  MUFU.EX2 R21, R21 ;  /* 0x0000001500157308 */ /* 0x000f220000000800 */
[----:B--2---:R-:W-:Y:S01]  /*e980*/  FADD.FTZ R13, R73, R12 ;  /* 0x0000000c490d7221 */ /* 0x004fe20000010000 */
[----:B------:R-:W-:Y:S01]  /*e990*/  F2FP.F16.F32.PACK_AB R12, R26, R25 ;  /* 0x000000191a0c723e */ /* 0x000fe200000000ff */
[-C--:B------:R-:W-:Y:S01]  /*e9a0*/  FMUL.FTZ R132, R132, R146.reuse ;  /* 0x0000009284847220 */ /* 0x080fe20000410000 */
[----:B------:R-:W-:Y:S01]  /*e9b0*/  FMUL.FTZ R133, R133, R146 ;  /* 0x0000009285857220 */ /* 0x000fe20000410000 */
[----:B------:R-:W-:-:S02]  /*e9c0*/  VIADD R7, R7, 0xffffffff ;  /* 0xffffffff07077836 */ /* 0x000fc40000000000 */
[-C--:B------:R-:W-:Y:S01]  /*e9d0*/  FMUL.FTZ R90, R90, R20.reuse ;  /* 0x000000145a5a7220 */ /* 0x080fe20000410000 */
[-C--:B------:R-:W-:Y:S01]  /*e9e0*/  FMUL.FTZ R91, R91, R20.reuse ;  /* 0x000000145b5b7220 */ /* 0x080fe20000410000 */
[----:B------:R-:W2:Y:S01]  /*e9f0*/  MUFU.EX2 R28, R28 ;  /* 0x0000001c001c7308 */ /* 0x000ea20000000800 */
[C---:B---3--:R-:W-:Y:S01]  /*ea00*/  FADD.FTZ R14, R82.reuse, R13 ;  /* 0x0000000d520e7221 */ /* 0x048fe20000010000 */
[----:B------:R-:W-:Y:S01]  /*ea10*/  F2FP.F16.F32.PACK_AB R51, R82, R73 ;  /* 0x000000495233723e */ /* 0x000fe200000000ff */
[-C--:B------:R-:W-:Y:S01]  /*ea20*/  FMUL.FTZ R94, R94, R20.reuse ;  /* 0x000000145e5e7220 */ /* 0x080fe20000410000 */
[----:B------:R-:W-:Y:S01]  /*ea30*/  F2FP.F16.F32.PACK_AB R82, R142, R59 ;  /* 0x0000003b8e52723e */ /* 0x000fe200000000ff */
[-C--:B------:R-:W-:Y:S01]  /*ea40*/  FMUL.FTZ R95, R95, R20.reuse ;  /* 0x000000145f5f7220 */ /* 0x080fe20000410000 */
[-C--:B------:R-:W-:Y:S01]  /*ea50*/  FMUL.FTZ R98, R98, R20.reuse ;  /* 0x0000001462627220 */ /* 0x080fe20000410000 */
[-C--:B------:R-:W-:Y:S01]  /*ea60*/  FMUL.FTZ R99, R99, R20.reuse ;  /* 0x0000001463637220 */ /* 0x080fe20000410000 */
[----:B------:R-:W3:Y:S01]  /*ea70*/  MUFU.EX2 R27, R27 ;  /* 0x0000001b001b7308 */ /* 0x000ee20000000800 */
[----:B----4-:R-:W-:Y:S01]  /*ea80*/  FADD.FTZ R13, R21, R14 ;  /* 0x0000000e150d7221 */ /* 0x010fe20000010000 */
[----:B------:R-:W-:Y:S01]  /*ea90*/  F2FP.F16.F32.PACK_AB R14, R84, R29 ;  /* 0x0000001d540e723e */ /* 0x000fe200000000ff */
[----:B------:R-:W-:Y:S01]  /*eaa0*/  FADD.FTZ R29, R43, R52 ;  /* 0x000000342b1d7221 */ /* 0x000fe20000010000 */
[-C--:B------:R-:W-:Y:S01]  /*eab0*/  FMUL.FTZ R102, R102, R20.reuse ;  /* 0x0000001466667220 */ /* 0x080fe20000410000 */
[-C--:B------:R-:W-:Y:S01]  /*eac0*/  FMUL.FTZ R103, R103, R20.reuse ;  /* 0x0000001467677220 */ /* 0x080fe20000410000 */
[-C--:B------:R-:W-:Y:S01]  /*ead0*/  FMUL.FTZ R106, R106, R20.reuse ;  /* 0x000000146a6a7220 */ /* 0x080fe20000410000 */
[----:B------:R-:W-:Y:S01]  /*eae0*/  FMUL.FTZ R107, R107, R20 ;  /* 0x000000146b6b7220 */ /* 0x000fe20000410000 */
[----:B------:R-:W4:Y:S01]  /*eaf0*/  MUFU.EX2 R40, R40 ;  /* 0x0000002800287308 */ /* 0x000f220000000800 */
[----:B--2---:R-:W-:Y:S01]  /*eb00*/  FADD.FTZ R26, R28, R13 ;  /* 0x0000000d1c1a7221 */ /* 0x004fe20000010000 */
[----:B------:R-:W-:Y:S01]  /*eb10*/  F2FP.F16.F32.PACK_AB R13, R67, R24 ;  /* 0x00000018430d723e */ /* 0x000fe200000000ff */
[-C--:B------:R-:W-:Y:S01]  /*eb20*/  FMUL.FTZ R110, R110, R20.reuse ;  /* 0x000000146e6e7220 */ /* 0x080fe20000410000 */
[-C--:B------:R-:W-:Y:S01]  /*eb30*/  FMUL.FTZ R111, R111, R20.reuse ;  /* 0x000000146f6f7220 */ /* 0x080fe20000410000 */
[-C--:B------:R-:W-:Y:S01]  /*eb40*/  FMUL.FTZ R114, R114, R20.reuse ;  /* 0x0000001472727220 */ /* 0x080fe20000410000 */
[-C--:B------:R-:W-:Y:S01]  /*eb50*/  FMUL.FTZ R115, R115, R20.reuse ;  /* 0x0000001473737220 */ /* 0x080fe20000410000 */
[----:B------:R2:W-:Y:S01]  /*eb60*/  STSM.16.M88.4 [R23], R12 ;  /* 0x0000000c17007844 */ /* 0x0005e20000000200 */
[----:B------:R-:W5:Y:S01]  /*eb70*/  MUFU.EX2 R42, R42 ;  /* 0x0000002a002a7308 */ /* 0x000f620000000800 */
[----:B---3--:R-:W-:Y:S01]  /*eb80*/  FADD.FTZ R25, R27, R26 ;  /* 0x0000001a1b197221 */ /* 0x008fe20000010000 */
[C---:B------:R-:W-:Y:S01]  /*eb90*/  FADD.FTZ R26, R68.reuse, R29 ;  /* 0x0000001d441a7221 */ /* 0x040fe20000010000 */
[----:B------:R-:W-:Y:S01]  /*eba0*/  F2FP.F16.F32.PACK_AB R68, R68, R43 ;  /* 0x0000002b4444723e */ /* 0x000fe200000000ff */
[----:B------:R-:W-:Y:S01]  /*ebb0*/  STSM.16.M88.4 [R22], R48 ;  /* 0x0000003016007844 */ /* 0x000fe20000000200 */
[-C--:B------:R-:W-:Y:S01]  /*ebc0*/  FMUL.FTZ R118, R118, R20.reuse ;  /* 0x0000001476767220 */ /* 0x080fe20000410000 */
[----:B------:R-:W-:Y:S01]  /*ebd0*/  FADD.FTZ R29, R47, R26 ;  /* 0x0000001a2f1d7221 */ /* 0x000fe20000010000 */
[----:B------:R-:W-:Y:S01]  /*ebe0*/  F2FP.F16.F32.PACK_AB R26, R64, R41 ;  /* 0x00000029401a723e */ /* 0x000fe200000000ff */
[----:B------:R-:W3:Y:S01]  /*ebf0*/  MUFU.EX2 R75, R75 ;  /* 0x0000004b004b7308 */ /* 0x000ee20000000800 */
[C---:B----4-:R-:W-:Y:S01]  /*ec00*/  FADD.FTZ R25, R40.reuse, R25 ;  /* 0x0000001928197221 */ /* 0x050fe20000010000 */
[----:B------:R-:W-:Y:S01]  /*ec10*/  F2FP.F16.F32.PACK_AB R27, R40, R27 ;  /* 0x0000001b281b723e */ /* 0x000fe200000000ff */
[-C--:B------:R-:W-:Y:S01]  /*ec20*/  FMUL.FTZ R119, R119, R20.reuse ;  /* 0x0000001477777220 */ /* 0x080fe20000410000 */
[-C--:B------:R-:W-:Y:S01]  /*ec30*/  FMUL.FTZ R122, R122, R20.reuse ;  /* 0x000000147a7a7220 */ /* 0x080fe20000410000 */
[-C--:B------:R-:W-:Y:S01]  /*ec40*/  FMUL.FTZ R123, R123, R20.reuse ;  /* 0x000000147b7b7220 */ /* 0x080fe20000410000 */
[-C--:B------:R-:W-:Y:S01]  /*ec50*/  FMUL.FTZ R126, R126, R20.reuse ;  /* 0x000000147e7e7220 */ /* 0x080fe20000410000 */
[-C--:B------:R-:W-:Y:S01]  /*ec60*/  FMUL.FTZ R127, R127, R20.reuse ;  /* 0x000000147f7f7220 */ /* 0x080fe20000410000 */
[----:B------:R-:W4:Y:S01]  /*ec70*/  MUFU.EX2 R6, R6 ;  /* 0x0000000600067308 */ /* 0x000f220000000800 */
[----:B-----5:R-:W-:Y:S01]  /*ec80*/  FADD.FTZ R24, R42, R25 ;  /* 0x000000192a187221 */ /* 0x020fe20000010000 */
[-C--:B------:R-:W-:Y:S01]  /*ec90*/  FMUL.FTZ R130, R130, R20.reuse ;  /* 0x0000001482827220 */ /* 0x080fe20000410000 */
[-C--:B------:R-:W-:Y:S01]  /*eca0*/  FMUL.FTZ R131, R131, R20.reuse ;  /* 0x0000001483837220 */ /* 0x080fe20000410000 */
[-C--:B------:R-:W-:Y:S01]  /*ecb0*/  FMUL.FTZ R134, R134, R20.reuse ;  /* 0x0000001486867220 */ /* 0x080fe20000410000 */
[----:B------:R-:W-:-:S03]  /*ecc0*/  FMUL.FTZ R135, R135, R20 ;  /* 0x0000001487877220 */ /* 0x000fc60000410000 */
[----:B------:R-:W5:Y:S01]  /*ecd0*/  MUFU.EX2 R79, R79 ;  /* 0x0000004f004f7308 */ /* 0x000f620000000800 */
[C---:B---3--:R-:W-:Y:S01]  /*ece0*/  FADD.FTZ R25, R75.reuse, R24 ;  /* 0x000000184b197221 */ /* 0x048fe20000010000 */
[----:B------:R-:W-:Y:S01]  /*ecf0*/  FADD.FTZ R24, R78, R29 ;  /* 0x0000001d4e187221 */ /* 0x000fe20000010000 */
[----:B------:R-:W-:-:S05]  /*ed00*/  F2FP.F16.F32.PACK_AB R69, R75, R42 ;  /* 0x0000002a4b45723e */ /* 0x000fca00000000ff */
[----:B------:R-:W3:Y:S01]  /*ed10*/  MUFU.EX2 R5, R5 ;  /* 0x0000000500057308 */ /* 0x000ee20000000800 */
[----:B----4-:R-:W-:Y:S01]  /*ed20*/  FADD.FTZ R30, R6, R25 ;  /* 0x00000019061e7221 */ /* 0x010fe20000010000 */
[----:B------:R-:W-:Y:S01]  /*ed30*/  FADD.FTZ R25, R53, R24 ;  /* 0x0000001835197221 */ /* 0x000fe20000010000 */
[----:B------:R-:W-:-:S03]  /*ed40*/  F2FP.F16.F32.PACK_AB R24, R58, R39 ;  /* 0x000000273a18723e */ /* 0x000fc600000000ff */
[----:B-1----:R-:W-:Y:S01]  /*ed50*/  FADD.FTZ R34, R74, R25 ;  /* 0x000000194a227221 */ /* 0x002fe20000010000 */
[----:B------:R-:W-:Y:S01]  /*ed60*/  F2FP.F16.F32.PACK_AB R25, R28, R21 ;  /* 0x000000151c19723e */ /* 0x000fe200000000ff */
[----:B------:R-:W1:Y:S01]  /*ed70*/  MUFU.EX2 R38, R38 ;  /* 0x0000002600267308 */ /* 0x000e620000000800 */
[----:B-----5:R-:W-:Y:S01]  /*ed80*/  FADD.FTZ R30, R79, R30 ;  /* 0x0000001e4f1e7221 */ /* 0x020fe20000010000 */
[----:B--2---:R-:W-:Y:S01]  /*ed90*/  FADD.FTZ R15, R55, R34 ;  /* 0x00000022370f7221 */ /* 0x004fe20000010000 */
[----:B------:R-:W-:Y:S01]  /*eda0*/  F2FP.F16.F32.PACK_AB R71, R79, R6 ;  /* 0x000000064f47723e */ /* 0x000fe200000000ff */
[----:B------:R2:W-:Y:S02]  /*edb0*/  STSM.16.M88.4 [R18], R24 ;  /* 0x0000001812007844 */ /* 0x0005e40000000200 */
[----:B------:R-:W-:Y:S02]  /*edc0*/  FADD.FTZ R14, R76, R15 ;  /* 0x0000000f4c0e7221 */ /* 0x000fe40000010000 */
[----:B------:R-:W4:Y:S01]  /*edd0*/  MUFU.EX2 R44, R44 ;  /* 0x0000002c002c7308 */ /* 0x000f220000000800 */
[----:B---3--:R-:W-:-:S07]  /*ede0*/  FADD.FTZ R13, R5, R30 ;  /* 0x0000001e050d7221 */ /* 0x008fce0000010000 */
[----:B------:R-:W3:Y:S01]  /*edf0*/  MUFU.EX2 R45, R66 ;  /* 0x00000042002d7308 */ /* 0x000ee20000000800 */
[----:B-1----:R-:W-:Y:S01]  /*ee00*/  FADD.FTZ R13, R38, R13 ;  /* 0x0000000d260d7221 */ /* 0x002fe20000010000 */
[----:B--2---:R-:W-:Y:S02]  /*ee10*/  F2FP.F16.F32.PACK_AB R24, R144, R63 ;  /* 0x0000003f9018723e */ /* 0x004fe400000000ff */
[----:B------:R-:W-:-:S04]  /*ee20*/  F2FP.F16.F32.PACK_AB R26, R10, R61 ;  /* 0x0000003d0a1a723e */ /* 0x000fc800000000ff */
[----:B------:R-:W1:Y:S01]  /*ee30*/  MUFU.EX2 R81, R81 ;  /* 0x0000005100517308 */ /* 0x000e620000000800 */
[----:B----4-:R-:W-:Y:S01]  /*ee40*/  FADD.FTZ R12, R44, R13 ;  /* 0x0000000d2c0c7221 */ /* 0x010fe20000010000 */
[----:B------:R-:W-:Y:S01]  /*ee50*/  FADD.FTZ R13, R57, R14 ;  /* 0x0000000e390d7221 */ /* 0x000fe20000010000 */
[----:B------:R-:W-:-:S03]  /*ee60*/  F2FP.F16.F32.PACK_AB R14, R76, R55 ;  /* 0x000000374c0e723e */ /* 0x000fc600000000ff */
[C---:B------:R-:W-:Y:S01]  /*ee70*/  FADD.FTZ R6, R80.reuse, R13 ;  /* 0x0000000d50067221 */ /* 0x040fe20000010000 */
[----:B------:R-:W-:Y:S01]  /*ee80*/  F2FP.F16.F32.PACK_AB R80, R80, R57 ;  /* 0x000000395050723e */ /* 0x000fe200000000ff */
[----:B------:R2:W4:Y:S01]  /*ee90*/  MUFU.EX2 R32, R70 ;  /* 0x0000004600207308 */ /* 0x0005220000000800 */
[----:B---3--:R-:W-:Y:S01]  /*eea0*/  FADD.FTZ R12, R45, R12 ;  /* 0x0000000c2d0c7221 */ /* 0x008fe20000010000 */
[----:B------:R-:W-:-:S04]  /*eeb0*/  FADD.FTZ R15, R59, R6 ;  /* 0x000000063b0f7221 */ /* 0x000fc80000010000 */
[----:B------:R-:W-:Y:S02]  /*eec0*/  FADD.FTZ R6, R142, R15 ;  /* 0x0000000f8e067221 */ /* 0x000fe40000010000 */
[----:B------:R-:W3:Y:S01]  /*eed0*/  MUFU.EX2 R72, R72 ;  /* 0x0000004800487308 */ /* 0x000ee20000000800 */
[----:B-1----:R-:W-:Y:S01]  /*eee0*/  FADD.FTZ R13, R81, R12 ;  /* 0x0000000c510d7221 */ /* 0x002fe20000010000 */
[----:B------:R-:W-:Y:S01]  /*eef0*/  FADD.FTZ R15, R63, R6 ;  /* 0x000000063f0f7221 */ /* 0x000fe20000010000 */
[----:B--2---:R-:W-:Y:S02]  /*ef00*/  F2FP.F16.F32.PACK_AB R70, R78, R47 ;  /* 0x0000002f4e46723e */ /* 0x004fe400000000ff */
[----:B------:R-:W-:Y:S01]  /*ef10*/  F2FP.F16.F32.PACK_AB R12, R74, R53 ;  /* 0x000000354a0c723e */ /* 0x000fe200000000ff */
[----:B------:R-:W-:Y:S01]  /*ef20*/  FADD.FTZ R28, R144, R15 ;  /* 0x0000000f901c7221 */ /* 0x000fe20000010000 */
[----:B------:R-:W-:Y:S01]  /*ef30*/  F2FP.F16.F32.PACK_AB R15, R45, R44 ;  /* 0x0000002c2d0f723e */ /* 0x000fe200000000ff */
[----:B------:R-:W1:Y:S01]  /*ef40*/  MUFU.EX2 R46, R46 ;  /* 0x0000002e002e7308 */ /* 0x000e620000000800 */
[C---:B----4-:R-:W-:Y:S01]  /*ef50*/  FADD.FTZ R13, R32.reuse, R13 ;  /* 0x0000000d200d7221 */ /* 0x050fe20000010000 */
[----:B------:R-:W-:Y:S01]  /*ef60*/  F2FP.F16.F32.PACK_AB R81, R32, R81 ;  /* 0x000000512051723e */ /* 0x000fe200000000ff */
[----:B------:R-:W-:Y:S01]  /*ef70*/  STSM.16.M88.4 [R136+0x27800], R68 ;  /* 0x0278004488007844 */ /* 0x000fe20000000200 */
[----:B------:R-:W-:-:S04]  /*ef80*/  FADD.FTZ R61, R61, R28 ;  /* 0x0000001c3d3d7221 */ /* 0x000fc80000010000 */
[----:B------:R-:W2:Y:S01]  /*ef90*/  MUFU.EX2 R143, R143 ;  /* 0x0000008f008f7308 */ /* 0x000ea20000000800 */
[----:B---3--:R-:W-:-:S07]  /*efa0*/  FADD.FTZ R13, R72, R13 ;  /* 0x0000000d480d7221 */ /* 0x008fce0000010000 */
[----:B------:R-:W3:Y:S01]  /*efb0*/  MUFU.EX2 R87, R87 ;  /* 0x0000005700577308 */ /* 0x000ee20000000800 */
[----:B-1----:R-:W-:Y:S01]  /*efc0*/  FADD.FTZ R6, R46, R13 ;  /* 0x0000000d2e067221 */ /* 0x002fe20000010000 */
[----:B------:R-:W-:Y:S02]  /*efd0*/  F2FP.F16.F32.PACK_AB R13, R38, R5 ;  /* 0x00000005260d723e */ /* 0x000fe400000000ff */
[----:B------:R-:W-:-:S03]  /*efe0*/  F2FP.F16.F32.PACK_AB R83, R46, R72 ;  /* 0x000000482e53723e */ /* 0x000fc600000000ff */
[----:B------:R1:W-:Y:S01]  /*eff0*/  STSM.16.M88.4 [R17], R12 ;  /* 0x0000000c11007844 */ /* 0x0003e20000000200 */
[----:B------:R-:W4:Y:S01]  /*f000*/  MUFU.EX2 R139, R139 ;  /* 0x0000008b008b7308 */ /* 0x000f220000000800 */
[----:B--2---:R-:W-:Y:S02]  /*f010*/  FADD.FTZ R6, R143, R6 ;  /* 0x000000068f067221 */ /* 0x004fe40000010000 */
[----:B------:R2:W-:Y:S05]  /*f020*/  STSM.16.M88.4 [R22+0x6000], R80 ;  /* 0x0060005016007844 */ /* 0x0005ea0000000200 */
[----:B------:R-:W5:Y:S01]  /*f030*/  MUFU.EX2 R30, R65 ;  /* 0x00000041001e7308 */ /* 0x000f620000000800 */
[C---:B---3--:R-:W-:Y:S01]  /*f040*/  F2FP.F16.F32.PACK_AB R25, R87.reuse, R143 ;  /* 0x0000008f5719723e */ /* 0x048fe200000000ff */
[----:B------:R-:W-:Y:S01]  /*f050*/  FADD.FTZ R6, R87, R6 ;  /* 0x0000000657067221 */ /* 0x000fe20000010000 */
[----:B-1----:R-:W-:-:S03]  /*f060*/  IMAD.MOV.U32 R12, RZ, RZ, R11 ;  /* 0x000000ffff0c7224 */ /* 0x002fc600078e000b */
[----:B----4-:R-:W-:Y:S01]  /*f070*/  FADD.FTZ R5, R139, R6 ;  /* 0x000000068b057221 */ /* 0x010fe20000010000 */
[----:B------:R-:W-:Y:S01]  /*f080*/  FADD.FTZ R6, R10, R61 ;  /* 0x0000003d0a067221 */ /* 0x000fe20000010000 */
[----:B------:R-:W-:Y:S01]  /*f090*/  IMAD.MOV.U32 R10, RZ, RZ, R8 ;  /* 0x000000ffff0a7224 */ /* 0x000fe200078e0008 */
[C---:B-----5:R-:W-:Y:S01]  /*f0a0*/  F2FP.F16.F32.PACK_AB R27, R30.reuse, R139 ;  /* 0x0000008b1e1b723e */ /* 0x060fe200000000ff */
[----:B------:R-:W-:-:S04]  /*f0b0*/  FADD.FTZ R5, R30, R5 ;  /* 0x000000051e057221 */ /* 0x000fc80000010000 */
[----:B------:R2:W-:Y:S01]  /*f0c0*/  STSM.16.M88.4 [R18+0x6000], R24 ;  /* 0x0060001812007844 */ /* 0x0005e20000000200 */
[----:B------:R1:W-:Y:S06]  /*f0d0*/  MEMBAR.ALL.CTA ;  /* 0x0000000000007992 */ /* 0x0003ec0000008000 */
[----:B-1----:R-:W1:Y:S02]  /*f0e0*/  FENCE.VIEW.ASYNC.S ;  /* 0x00000000000073c6 */ /* 0x002e640000000000 */
[----:B-1----:R-:W-:Y:S01]  /*f0f0*/  NOP ;  /* 0x0000000000007918 */ /* 0x002fe20000000000 */
[----:B------:R-:W-:Y:S05]  /*f100*/  @P2 BRA `(.L_x_728) ;  /* 0xffffffc800082947 */ /* 0x000fea000383ffff */
.L_x_711:
[----:B------:R-:W-:Y:S06]  /*f110*/  BAR.ARV 0x8, 0x1a0 ;  /* 0x0206800000007b1d */ /* 0x000fec0000002000 */
[----:B------:R-:W-:Y:S05]  /*f120*/  @!P0 BRA `(.L_x_729) ;  /* 0x0000000000048947 */ /* 0x000fea0003800000 */
[----:B------:R-:W-:Y:S01]  /*f130*/  BPT.TRAP 0x1 ;  /* 0x000000040000795c */ /* 0x000fe20000300000 */
.L_x_729:
[----:B------:R-:W-:Y:S01]  /*f140*/  ULEA UR9, UR36, UR39, 0x3 ;  /* 0x0000002724097291 */ /* 0x000fe2000f8e183f */
[----:B------:R-:W-:-:S05]  /*f150*/  IMAD.U32 R0, RZ, RZ, UR49 ;  /* 0x00000031ff007e24 */ /* 0x000fca000f8e00ff */
[----:B------:R-:W-:-:S04]  /*f160*/  SHF.L.U32 R0, R0, 0x1f, RZ ;  /* 0x0000001f00007819 */ /* 0x000fc800000006ff */
[----:B------:R1:W3:Y:S01]  /*f170*/  SYNCS.PHASECHK.TRANS64.TRYWAIT P2, [UR9+0x2d850], R0 ;  /* 0x02d85000ff0075a7 */ /* 0x0002e20008040149 */
[----:B------:R-:W-:Y:S05]  /*f180*/  @!P0 BRA `(.L_x_730) ;  /* 0x0000000000048947 */ /* 0x000fea0003800000 */
[----:B------:R-:W-:Y:S01]  /*f190*/  BPT.TRAP 0x1 ;  /* 0x000000040000795c */ /* 0x000fe20000300000 */
.L_x_730:
[----:B---3--:R-:W-:Y:S05]  /*f1a0*/  @P2 BRA `(.L_x_731) ;  /* 0x0000000000082947 */ /* 0x008fea0003800000 */
[----:B------:R-:W3:Y:S02]  /*f1b0*/  SYNCS.PHASECHK.TRANS64.TRYWAIT P0, [UR9+0x2d850], R0 ;  /* 0x02d85000ff0075a7 */ /* 0x000ee40008000149 */
[----:B---3--:R-:W-:Y:S05]  /*f1c0*/  @!P0 BRA `(.L_x_732) ;  /* 0x0000004c00c48947 */ /* 0x008fea0003800000 */
.L_x_731:
[----:B------:R-:W-:Y:S01]  /*f1d0*/  UIADD3 UR39, UR39, 0x400, URZ ;  /* 0x0000040027277890 */ /* 0x000fe2000fffe03f */
[----:B------:R-:W-:Y:S01]  /*f1e0*/  WARPGROUP.ARRIVE ;  /* 0x00000000000079c5 */ /* 0x000fe20000000000 */
[----:B------:R-:W-:Y:S01]  /*f1f0*/  ULOP3.LUT UR41, UR41, 0x10000, URZ, 0xfc, !UPT ;  /* 0x0001000029297892 */ /* 0x000fe2000f8efc3f */
[----:B-1-3--:R-:W1:Y:S01]  /*f200*/  SHFL.BFLY PT, R0, R5, 0x2, 0x1f ;  /* 0x0c401f0005007f89 */ /* 0x00ae6200000e0000 */
[----:B------:R-:W-:Y:S01]  /*f210*/  USHF.R.U32.HI UR39, URZ, 0x4, UR39 ;  /* 0x000000043f277899 */ /* 0x000fe20008011627 */
[----:B--2-4-:R-:W-:Y:S01]  /*f220*/  IMAD.U32 R15, RZ, RZ, UR34 ;  /* 0x00000022ff0f7e24 */ /* 0x014fe2000f8e00ff */
[----:B------:R-:W-:Y:S01]  /*f230*/  UMOV UR5, 0x40000040 ;  /* 0x4000004000057882 */ /* 0x000fe20000000000 */
[----:B------:R-:W-:Y:S01]  /*f240*/  UMOV UR7, 0x80000020 ;  /* 0x8000002000077882 */ /* 0x000fe20000000000 */
[----:B------:R-:W-:Y:S01]  /*f250*/  ULOP3.LUT UR39, UR39, 0x3fff, URZ, 0xc0, !UPT ;  /* 0x00003fff27277892 */ /* 0x000fe2000f8ec03f */
[----:B------:R-:W2:Y:S01]  /*f260*/  SHFL.BFLY PT, R3, R6, 0x2, 0x1f ;  /* 0x0c401f0006037f89 */ /* 0x000ea200000e0000 */
[----:B------:R-:W-:Y:S01]  /*f270*/  UMOV UR4, UR41 ;  /* 0x0000002900047c82 */ /* 0x000fe20008000000 */
[----:B------:R-:W-:Y:S01]  /*f280*/  IMAD.U32 R14, RZ, RZ, UR9 ;  /* 0x00000009ff0e7e24 */ /* 0x000fe2000f8e00ff */
[----:B------:R-:W-:Y:S01]  /*f290*/  ULOP3.LUT UR8, UR39, 0x2000000, URZ, 0xfc, !UPT ;  /* 0x0200000027087892 */ /* 0x000fe2000f8efc3f */
[----:B------:R-:W-:Y:S01]  /*f2a0*/  IMAD.MOV.U32 R10, RZ, RZ, RZ ;  /* 0x000000ffff0a7224 */ /* 0x000fe200078e00ff */
[----:B------:R-:W-:-:S02]  /*f2b0*/  UIADD3 UR37, UR37, 0x1, URZ ;  /* 0x0000000125257890 */ /* 0x000fc4000fffe03f */
[----:B------:R-:W-:Y:S02]  /*f2c0*/  UIMAD UR8, UR36, 0x600, UR8 ;  /* 0x00000600240878a4 */ /* 0x000fe4000f8e0208 */
[----:B------:R-:W-:-:S04]  /*f2d0*/  UIADD3 UR36, UR36, 0x1, URZ ;  /* 0x0000000124247890 */ /* 0x000fc8000fffe03f */
[----:B------:R-:W-:Y:S01]  /*f2e0*/  UISETP.NE.AND UP0, UPT, UR36, 0x2, UPT ;  /* 0x000000022400788c */ /* 0x000fe2000bf05270 */
[----:B------:R-:W-:Y:S02]  /*f2f0*/  UMOV UR6, UR8 ;  /* 0x0000000800067c82 */ /* 0x000fe40008000000 */
[----:B------:R-:W-:Y:S01]  /*f300*/  HGMMA.64x96x16.F32 R88, gdesc[UR4].tnspB, R88, gsb0 ;  /* 0x41600000045879f0 */ /* 0x000fe20008000858 */
[----:B------:R-:W-:Y:S01]  /*f310*/  UIADD3 UR4, UR41, 0x2, URZ ;  /* 0x0000000229047890 */ /* 0x000fe2000fffe03f */
[----:B-1----:R-:W-:Y:S01]  /*f320*/  FADD.FTZ R4, R0, R5 ;  /* 0x0000000500047221 */ /* 0x002fe20000010000 */
[----:B------:R-:W-:Y:S01]  /*f330*/  UIADD3 UR6, UR8, 0x40, URZ ;  /* 0x0000004008067890 */ /* 0x000fe2000fffe03f */
[----:B------:R-:W-:Y:S01]  /*f340*/  IMAD.MOV.U32 R5, RZ, RZ, RZ ;  /* 0x000000ffff057224 */ /* 0x000fe200078e00ff */
[----:B------:R-:W-:Y:S01]  /*f350*/  UMOV UR5, 0x40000040 ;  /* 0x4000004000057882 */ /* 0x000fe20000000000 */
[----:B------:R-:W-:Y:S01]  /*f360*/  UMOV UR7, 0x80000020 ;  /* 0x8000002000077882 */ /* 0x000fe20000000000 */
[----:B------:R-:W1:Y:S01]  /*f370*/  SHFL.BFLY PT, R7, R4, 0x1, 0x1f ;  /* 0x0c201f0004077f89 */ /* 0x000e6200000e0000 */
[----:B--2---:R-:W-:Y:S01]  /*f380*/  FADD.FTZ R3, R3, R6 ;  /* 0x0000000603037221 */ /* 0x004fe20000010000 */
[----:B------:R-:W-:-:S04]  /*f390*/  USEL UR36, UR36, URZ, UP0 ;  /* 0x0000003f24247287 */ /* 0x000fc80008000000 */
[----:B------:R-:W2:Y:S01]  /*f3a0*/  SHFL.BFLY PT, R0, R3, 0x1, 0x1f ;  /* 0x0c201f0003007f89 */ /* 0x000ea200000e0000 */
[----:B-1----:R-:W-:Y:S01]  /*f3b0*/  FADD.FTZ R13, R4, R7 ;  /* 0x00000007040d7221 */ /* 0x002fe20000010000 */
[----:B------:R-:W-:-:S04]  /*f3c0*/  IMAD.U32 R7, RZ, RZ, UR34 ;  /* 0x00000022ff077e24 */ /* 0x000fc8000f8e00ff */
[----:B------:R-:W-:Y:S01]  /*f3d0*/  FSETP.NE.FTZ.AND P2, PT, R13, RZ, PT ;  /* 0x000000ff0d00720b */ /* 0x000fe20003f55000 */
[----:B--2---:R-:W-:Y:S01]  /*f3e0*/  FADD.FTZ R12, R3, R0 ;  /* 0x00000000030c7221 */ /* 0x004fe20000010000 */
[----:B------:R-:W-:Y:S02]  /*f3f0*/  IMAD.MOV.U32 R0, RZ, RZ, -0x800000 ;  /* 0xff800000ff007424 */ /* 0x000fe400078e00ff */
[----:B------:R-:W-:Y:S02]  /*f400*/  IMAD.MOV.U32 R3, RZ, RZ, -0x800000 ;  /* 0xff800000ff037424 */ /* 0x000fe400078e00ff */
[----:B------:R-:W-:-:S07]  /*f410*/  FSETP.NE.FTZ.AND P0, PT, R12, RZ, PT ;  /* 0x000000ff0c00720b */ /* 0x000fce0003f15000 */
[----:B------:R-:W1:Y:S01]  /*f420*/  @P2 MUFU.LG2 R9, R13 ;  /* 0x0000000d00092308 */ /* 0x000e620000000c00 */
[----:B------:R-:W-:-:S05]  /*f430*/  @P2 FMUL.FTZ R15, R15, 0.69314718246459960938 ;  /* 0x3f3172180f0f2820 */ /* 0x000fca0000410000 */
[----:B------:R-:W-:Y:S02]  /*f440*/  @P0 FMUL.FTZ R7, R7, 0.69314718246459960938 ;  /* 0x3f31721807070820 */ /* 0x000fe40000410000 */
[----:B------:R-:W2:Y:S08]  /*f450*/  @P0 MUFU.LG2 R6, R12 ;  /* 0x0000000c00060308 */ /* 0x000eb00000000c00 */
[----:B------:R-:W3:Y:S01]  /*f460*/  @P2 MUFU.RCP R10, R13 ;  /* 0x0000000d000a2308 */ /* 0x000ee20000001000 */
[----:B-1----:R-:W-:Y:S01]  /*f470*/  @P2 FMUL.FTZ R4, R9, 0.69314718246459960938 ;  /* 0x3f31721809042820 */ /* 0x002fe20000410000 */
[----:B------:R-:W-:-:S03]  /*f480*/  @!P1 VIADD R9, R14, 0x2d860 ;  /* 0x0002d8600e099836 */ /* 0x000fc60000000000 */
[----:B------:R-:W-:Y:S02]  /*f490*/  @P2 FFMA.FTZ R0, R15, R11, R4 ;  /* 0x0000000b0f002223 */ /* 0x000fe40000010004 */
[----:B------:R-:W-:Y:S01]  /*f4a0*/  @!P1 PRMT R4, RZ, 0x654, R9 ;  /* 0x00000654ff049816 */ /* 0x000fe20000000009 */
[----:B------:R-:W1:Y:S01]  /*f4b0*/  @P0 MUFU.RCP R5, R12 ;  /* 0x0000000c00050308 */ /* 0x000e620000001000 */
[----:B--2---:R-:W-:-:S04]  /*f4c0*/  @P0 FMUL.FTZ R6, R6, 0.69314718246459960938 ;  /* 0x3f31721806060820 */ /* 0x004fc80000410000 */
        /* <DEDUP_REMOVED lines=47> */
[----:B------:R-:W-:-:S04]  /*f7c0*/  USEL UR4, URZ, 0x1, UP0 ;  /* 0x000000013f047887 */ /* 0x000fc80008000000 */
[----:B------:R-:W-:Y:S01]  /*f7d0*/  ULOP3.LUT UR49, UR49, UR4, URZ, 0x3c, !UPT ;  /* 0x0000000431317292 */ /* 0x000fe2000f8e3c3f */
[----:B------:R-:W-:Y:S02]  /*f7e0*/  WARPGROUP.DEPBAR.LE gsb0, 0x0 ;  /* 0x00008000000079c5 */ /* 0x000fe40000010000 */
[----:B------:R2:W-:Y:S01]  /*f7f0*/  @!P1 SYNCS.ARRIVE.TRANS64.RED.A1T0 RZ, [R4+URZ], RZ ;  /* 0x000000ff04ff99a7 */ /* 0x0005e2000810043f */
[-C--:B---3--:R-:W-:Y:S01]  /*f800*/  FMUL.FTZ R26, R123, R10.reuse ;  /* 0x0000000a7b1a7220 */ /* 0x088fe20000410000 */
        /* <DEDUP_REMOVED lines=46> */
[----:B--2---:R-:W-:-:S07]  /*faf0*/  FMUL.FTZ R135, R135, R10 ;  /* 0x0000000a87877220 */ /* 0x004fce0000410000 */
.L_x_662:
[----:B------:R-:W1:Y:S08]  /*fb00*/  S2UR UR4, SR_CgaCtaId ;  /* 0x00000000000479c3 */ /* 0x000e700000008800 */
[----:B------:R-:W-:Y:S01]  /*fb10*/  BAR.SYNC.DEFER_BLOCKING 0x5, 0x1a0 ;  /* 0x0146800000007b1d */ /* 0x000fe20000010000 */
[----:B------:R-:W-:-:S05]  /*fb20*/  VIADD R29, R2, 0xffffff80 ;  /* 0xffffff80021d7836 */ /* 0x000fca0000000000 */
[----:B------:R-:W-:Y:S02]  /*fb30*/  UMOV UR39, 0x400 ;  /* 0x0000040000277882 */ /* 0x000fe40000000000 */
[----:B-1----:R-:W-:-:S09]  /*fb40*/  ULEA UR39, UR4, UR39, 0x18 ;  /* 0x0000002704277291 */ /* 0x002fd2000f8ec03f */
[----:B------:R-:W1:Y:S02]  /*fb50*/  LDS R4, [UR39+0x2d8d0] ;  /* 0x02d8d027ff047984 */ /* 0x000e640008000800 */
[----:B-1----:R-:W-:Y:S01]  /*fb60*/  R2UR UR4, R4 ;  /* 0x00000000040472ca */ /* 0x002fe200000e0000 */
[----:B------:R-:W-:Y:S06]  /*fb70*/  BAR.ARV 0x4, 0x1a0 ;  /* 0x0106800000007b1d */ /* 0x000fec0000002000 */
[----:B------:R-:W-:Y:S08]  /*fb80*/  @P0 BRA `(.L_x_733) ;  /* 0x0000000800280947 */ /* 0x000ff00003800000 */
[C---:B------:R-:W-:Y:S01]  /*fb90*/  IADD3 R5, P5, R140.reuse, 0x20, RZ ;  /* 0x000000208c057810 */ /* 0x040fe20007fbe0ff */
[----:B------:R-:W-:Y:S01]  /*fba0*/  BAR.SYNC.DEFER_BLOCKING 0x1, 0x180 ;  /* 0x0046000000007b1d */ /* 0x000fe20000010000 */
[C---:B------:R-:W-:Y:S01]  /*fbb0*/  IADD3 R11, P4, R140.reuse, 0x3000, RZ ;  /* 0x000030008c0b7810 */ /* 0x040fe20007f9e0ff */
[----:B------:R-:W-:Y:S01]  /*fbc0*/  USHF.R.S32.HI UR5, URZ, 0x1f, UR43 ;  /* 0x0000001f3f057899 */ /* 0x000fe2000801142b */
[----:B------:R-:W-:Y:S02]  /*fbd0*/  LOP3.LUT R8, R5, 0x180, RZ, 0xc0, !PT ;  /* 0x0000018005087812 */ /* 0x000fe400078ec0ff */
[----:B------:R-:W-:-:S03]  /*fbe0*/  IADD3 R25, P1, R140, 0x6020, RZ ;  /* 0x000060208c197810 */ /* 0x000fc60007f3e0ff */
[----:B------:R-:W1:Y:S01]  /*fbf0*/  LDC.64 R34, c[0x0][0xb78] ;  /* 0x0002de00ff227b82 */ /* 0x000e620000000a00 */
[----:B------:R-:W-:Y:S01]  /*fc00*/  SHF.R.U64 R8, R8, 0x3, RZ ;  /* 0x0000000308087819 */ /* 0x000fe200000012ff */
[----:B------:R-:W-:Y:S01]  /*fc10*/  ULDC.64 UR6, c[0x0][0xb70] ;  /* 0x0002dc0000067ab9 */ /* 0x000fe20000000a00 */
[----:B------:R-:W-:Y:S01]  /*fc20*/  IADD3 R13, P3, R140, 0x3020, RZ ;  /* 0x000030208c0d7810 */ /* 0x000fe20007f7e0ff */
[----:B------:R-:W-:Y:S01]  /*fc30*/  UIMAD UR5, UR5, UR6, URZ ;  /* 0x00000006050572a4 */ /* 0x000fe2000f8e023f */
[----:B------:R-:W-:Y:S01]  /*fc40*/  LOP3.LUT R8, R8, R5, RZ, 0x3c, !PT ;  /* 0x0000000508087212 */ /* 0x000fe200078e3cff */
[----:B------:R-:W-:Y:S01]  /*fc50*/  UIMAD.WIDE.U32 UR8, UR43, UR6, URZ ;  /* 0x000000062b0872a5 */ /* 0x000fe2000f8e003f */
[----:B------:R-:W-:Y:S01]  /*fc60*/  LOP3.LUT R5, R140, 0x180, RZ, 0xc0, !PT ;  /* 0x000001808c057812 */ /* 0x000fe200078ec0ff */
[----:B------:R-:W-:Y:S01]  /*fc70*/  UIMAD UR5, UR43, UR7, UR5 ;  /* 0x000000072b0572a4 */ /* 0x000fe2000f8e0205 */
[----:B------:R-:W-:Y:S01]  /*fc80*/  LOP3.LUT R10, R11, 0x180, RZ, 0xc0, !PT ;  /* 0x000001800b0a7812 */ /* 0x000fe200078ec0ff */
[----:B------:R-:W-:Y:S01]  /*fc90*/  USHF.R.S32.HI UR6, URZ, 0x1f, UR44 ;  /* 0x0000001f3f067899 */ /* 0x000fe2000801142c */
[----:B------:R-:W-:Y:S01]  /*fca0*/  SHF.R.U64 R5, R5, 0x3, RZ ;  /* 0x0000000305057819 */ /* 0x000fe200000012ff */
[----:B------:R-:W-:Y:S01]  /*fcb0*/  UIADD3 UR5, UR9, UR5, URZ ;  /* 0x0000000509057290 */ /* 0x000fe2000fffe03f */
[----:B------:R-:W-:-:S02]  /*fcc0*/  LOP3.LUT R24, R25, 0x180, RZ, 0xc0, !PT ;  /* 0x0000018019187812 */ /* 0x000fc400078ec0ff */
[----:B------:R-:W-:Y:S02]  /*fcd0*/  LOP3.LUT R12, R13, 0x180, RZ, 0xc0, !PT ;  /* 0x000001800d0c7812 */ /* 0x000fe400078ec0ff */
[----:B------:R-:W-:Y:S01]  /*fce0*/  LOP3.LUT R4, R5, R140, RZ, 0x3c, !PT ;  /* 0x0000008c05047212 */ /* 0x000fe200078e3cff */
[----:B------:R-:W-:Y:S01]  /*fcf0*/  IMAD.MOV.U32 R5, RZ, RZ, R141 ;  /* 0x000000ffff057224 */ /* 0x000fe200078e008d */
[----:B------:R-:W-:Y:S02]  /*fd00*/  SHF.R.U64 R10, R10, 0x3, RZ ;  /* 0x000000030a0a7819 */ /* 0x000fe400000012ff */
[----:B------:R-:W-:Y:S02]  /*fd10*/  SHF.R.U64 R24, R24, 0x3, RZ ;  /* 0x0000000318187819 */ /* 0x000fe400000012ff */
[----:B------:R-:W-:Y:S02]  /*fd20*/  SHF.R.S32.HI R30, RZ, 0x1f, R29 ;  /* 0x0000001fff1e7819 */ /* 0x000fe4000001141d */
[----:B------:R-:W-:-:S02]  /*fd30*/  SHF.R.U64 R12, R12, 0x3, RZ ;  /* 0x000000030c0c7819 */ /* 0x000fc400000012ff */
[----:B------:R-:W-:Y:S02]  /*fd40*/  LOP3.LUT R10, R10, R11, RZ, 0x3c, !PT ;  /* 0x0000000b0a0a7212 */ /* 0x000fe400078e3cff */
[----:B------:R-:W-:Y:S02]  /*fd50*/  IADD3 R21, P2, R140, 0x6000, RZ ;  /* 0x000060008c157810 */ /* 0x000fe40007f5e0ff */
[----:B------:R-:W-:Y:S02]  /*fd60*/  LOP3.LUT R24, R24, R25, RZ, 0x3c, !PT ;  /* 0x0000001918187212 */ /* 0x000fe400078e3cff */
[----:B------:R-:W-:Y:S02]  /*fd70*/  LEA.HI R11, R30, R29, RZ, 0x7 ;  /* 0x0000001d1e0b7211 */ /* 0x000fe400078f38ff */
[----:B------:R-:W-:Y:S02]  /*fd80*/  MOV R25, R4 ;  /* 0x0000000400197202 */ /* 0x000fe40000000f00 */
[----:B------:R-:W-:-:S02]  /*fd90*/  F2FP.F16.F32.PACK_AB R4, R89, R28 ;  /* 0x0000001c5904723e */ /* 0x000fc400000000ff */
[----:B------:R-:W-:Y:S02]  /*fda0*/  F2FP.F16.F32.PACK_AB R5, R91, R90 ;  /* 0x0000005a5b05723e */ /* 0x000fe400000000ff */
[----:B------:R-:W-:Y:S01]  /*fdb0*/  F2FP.F16.F32.PACK_AB R6, R6, R9 ;  /* 0x000000090606723e */ /* 0x000fe200000000ff */
[--C-:B------:R-:W-:Y:S01]  /*fdc0*/  IMAD.X R9, RZ, RZ, R141.reuse, P5 ;  /* 0x000000ffff097224 */ /* 0x100fe200028e068d */
[----:B------:R-:W-:Y:S02]  /*fdd0*/  F2FP.F16.F32.PACK_AB R7, R7, R94 ;  /* 0x0000005e0707723e */ /* 0x000fe400000000ff */
[----:B------:R-:W-:Y:S01]  /*fde0*/  LOP3.LUT R12, R12, R13, RZ, 0x3c, !PT ;  /* 0x0000000d0c0c7212 */ /* 0x000fe200078e3cff */
[--C-:B------:R-:W-:Y:S01]  /*fdf0*/  IMAD.X R13, RZ, RZ, R141.reuse, P3 ;  /* 0x000000ffff0d7224 */ /* 0x100fe200018e068d */
[----:B------:R-:W-:Y:S01]  /*fe00*/  LOP3.LUT R20, R21, 0x180, RZ, 0xc0, !PT ;  /* 0x0000018015147812 */ /* 0x000fe200078ec0ff */
[----:B------:R2:W-:Y:S01]  /*fe10*/  STSM.16.M88.4 [R25], R4 ;  /* 0x0000000419007844 */ /* 0x0005e20000000200 */
[----:B------:R-:W-:Y:S01]  /*fe20*/  LOP3.LUT R32, R11, 0xffffff80, RZ, 0xc0, !PT ;  /* 0xffffff800b207812 */ /* 0x000fe200078ec0ff */
[----:B------:R-:W-:Y:S01]  /*fe30*/  IMAD.X R11, RZ, RZ, R141, P4 ;  /* 0x000000ffff0b7224 */ /* 0x000fe200020e068d */
[----:B------:R-:W-:-:S02]  /*fe40*/  SHF.R.U64 R20, R20, 0x3, RZ ;  /* 0x0000000314147819 */ /* 0x000fc400000012ff */
[----:B------:R-:W-:Y:S01]  /*fe50*/  MOV R28, R12 ;  /* 0x0000000c001c7202 */ /* 0x000fe20000000f00 */
[----:B------:R-:W-:Y:S01]  /*fe60*/  IMAD.IADD R32, R29, 0x1, -R32 ;  /* 0x000000011d207824 */ /* 0x000fe200078e0a20 */
[----:B------:R-:W-:Y:S01]  /*fe70*/  LOP3.LUT R20, R20, R21, RZ, 0x3c, !PT ;  /* 0x0000001514147212 */ /* 0x000fe200078e3cff */
[----:B------:R-:W-:Y:S01]  /*fe80*/  IMAD.U32 R13, RZ, RZ, UR9 ;  /* 0x00000009ff0d7e24 */ /* 0x000fe2000f8e00ff */
[----:B------:R-:W-:Y:S01]  /*fe90*/  LEA.HI R31, R30, R29, RZ, 0x5 ;  /* 0x0000001d1e1f7211 */ /* 0x000fe200078f28ff */
[----:B------:R-:W-:Y:S01]  /*fea0*/  IMAD.U32 R12, RZ, RZ, UR8 ;  /* 0x00000008ff0c7e24 */ /* 0x000fe2000f8e00ff */
[----:B------:R-:W-:Y:S01]  /*feb0*/  LOP3.LUT P0, RZ, R32, 0x3, RZ, 0xc0, !PT ;  /* 0x0000000320ff7812 */ /* 0x000fe2000780c0ff */
[----:B------:R-:W-:Y:S01]  /*fec0*/  IMAD.U32 R13, RZ, RZ, UR5 ;  /* 0x00000005ff0d7e24 */ /* 0x000fe2000f8e00ff */
[----:B------:R-:W-:Y:S01]  /*fed0*/  ULDC UR5, c[0x0][0xa88] ;  /* 0x0002a20000057ab9 */ /* 0x000fe20000000800 */
[--C-:B------:R-:W-:Y:S01]  /*fee0*/  IMAD.X R21, RZ, RZ, R141.reuse, P2 ;  /* 0x000000ffff157224 */ /* 0x100fe200010e068d */
[----:B------:R-:W-:Y:S01]  /*fef0*/  MOV R30, R8 ;  /* 0x00000008001e7202 */ /* 0x000fe20000000f00 */
[----:B--2---:R-:W-:Y:S01]  /*ff00*/  IMAD.X R25, RZ, RZ, R141, P1 ;  /* 0x000000ffff197224 */ /* 0x004fe200008e068d */
[----:B------:R-:W-:Y:S01]  /*ff10*/  MOV R29, R10 ;  /* 0x0000000a001d7202 */ /* 0x000fe20000000f00 */
[C---:B-1----:R-:W-:Y:S01]  /*ff20*/  IMAD R4, R34.reuse, UR6, RZ ;  /* 0x0000000622047c24 */ /* 0x042fe2000f8e02ff */
[----:B------:R-:W-:Y:S01]  /*ff30*/  MOV R20, R20 ;  /* 0x0000001400147202 */ /* 0x000fe20000000f00 */
[----:B------:R-:W-:Y:S01]  /*ff40*/  IMAD.WIDE.U32 R12, R34, UR44, R12 ;  /* 0x0000002c220c7c25 */ /* 0x000fe2000f8e000c */
[----:B------:R-:W-:Y:S01]  /*ff50*/  MOV R24, R24 ;  /* 0x0000001800187202 */ /* 0x000fe20000000f00 */
[----:B------:R-:W-:Y:S01]  /*ff60*/  ULDC.64 UR6, c[0x0][0xb40] ;  /* 0x0002d00000067ab9 */ /* 0x000fe20000000a00 */
[----:B------:R-:W-:Y:S01]  /*ff70*/  F2FP.F16.F32.PACK_AB R5, R99, R98 ;  /* 0x000000626305723e */ /* 0x000fe200000000ff */
[----:B------:R-:W-:Y:S01]  /*ff80*/  VIADD R25, R137, UR42 ;  /* 0x0000002a89197c36 */ /* 0x000fe20008000000 */
[----:B------:R-:W-:Y:S01]  /*ff90*/  F2FP.F16.F32.PACK_AB R6, R101, R100 ;  /* 0x000000646506723e */ /* 0x000fe200000000ff */
[----:B------:R-:W-:Y:S01]  /*ffa0*/  IMAD R32, R35, UR44, R4 ;  /* 0x0000002c23207c24 */ /* 0x000fe2000f8e0204 */
[----:B------:R-:W-:Y:S01]  /*ffb0*/  F2FP.F16.F32.PACK_AB R4, R97, R96 ;  /* 0x000000606104723e */ /* 0x000fe200000000ff */
[----:B------:R-:W-:Y:S01]  /*ffc0*/  VIADD R33, R25, 0x8 ;  /* 0x0000000819217836 */ /* 0x000fe20000000000 */
[----:B------:R-:W-:-:S02]  /*ffd0*/  SHF.R.S32.HI R21, RZ, 0x1f, R25 ;  /* 0x0000001fff157819 */ /* 0x000fc40000011419 */
[C---:B------:R-:W-:Y:S02]  /*ffe0*/  ISETP.GE.OR P1, PT, R25.reuse, UR5, P0 ;  /* 0x0000000519007c0c */ /* 0x040fe40008726670 */
[----:B------:R-:W-:Y:S02]  /*fff0*/  IADD3 R25, P2, R25, R12, RZ ;  /* 0x0000000c19197210 */ /* 0x000fe40007f5e0ff */
[----:B------:R-:W-:Y:S02]  /*10000*/  F2FP.F16.F32.PACK_AB R7, R103, R102 ;  /* 0x000000666707723e */ /* 0x000fe400000000ff */
[----:B------:R-:W-:Y:S02]  /*10010*/  F2FP.F16.F32.PACK_AB R8, R105, R104 ;  /* 0x000000686908723e */ /* 0x000fe400000000ff */
[----:B------:R-:W-:Y:S01]  /*10020*/  F2FP.F16.F32.PACK_AB R9, R107, R106 ;  /* 0x0000006a6b09723e */ /* 0x000fe200000000ff */
[----:B------:R1:W-:Y:S01]  /*10030*/  STSM.16.M88.4 [R30], R4 ;  /* 0x000000041e007844 */ /* 0x0003e20000000200 */
[----:B------:R-:W-:-:S02]  /*10040*/  F2FP.F16.F32.PACK_AB R10, R109, R108 ;  /* 0x0000006c6d0a723e */ /* 0x000fc400000000ff */
[----:B------:R-:W-:Y:S02]  /*10050*/  F2FP.F16.F32.PACK_AB R11, R111, R110 ;  /* 0x0000006e6f0b723e */ /* 0x000fe400000000ff */
[----:B------:R-:W-:Y:S02]  /*10060*/  IADD3.X R32, R21, R13, R32, P2, !PT ;  /* 0x0000000d15207210 */ /* 0x000fe400017fe420 */
[----:B------:R-:W-:Y:S01]  /*10070*/  F2FP.F16.F32.PACK_AB R12, R113, R112 ;  /* 0x00000070710c723e */ /* 0x000fe200000000ff */
[----:B------:R-:W-:Y:S01]  /*10080*/  STSM.16.M88.4 [R29], R8 ;  /* 0x000000081d007844 */ /* 0x000fe20000000200 */
[----:B------:R-:W-:Y:S02]  /*10090*/  F2FP.F16.F32.PACK_AB R13, R115, R114 ;  /* 0x00000072730d723e */ /* 0x000fe400000000ff */
[----:B------:R-:W-:Y:S02]  /*100a0*/  F2FP.F16.F32.PACK_AB R14, R117, R14 ;  /* 0x0000000e750e723e */ /* 0x000fe400000000ff */
[----:B------:R-:W-:-:S02]  /*100b0*/  F2FP.F16.F32.PACK_AB R15, R15, R118 ;  /* 0x000000760f0f723e */ /* 0x000fc400000000ff */
[----:B------:R-:W-:Y:S02]  /*100c0*/  F2FP.F16.F32.PACK_AB R120, R121, R120 ;  /* 0x000000787978723e */ /* 0x000fe400000000ff */
[----:B------:R-:W-:Y:S01]  /*100d0*/  F2FP.F16.F32.PACK_AB R128, R129, R128 ;  /* 0x000000808180723e */ /* 0x000fe200000000ff */
[----:B------:R-:W-:Y:S01]  /*100e0*/  STSM.16.M88.4 [R28], R12 ;  /* 0x0000000c1c007844 */ /* 0x000fe20000000200 */
[----:B------:R-:W-:Y:S02]  /*100f0*/  F2FP.F16.F32.PACK_AB R121, R26, R27 ;  /* 0x0000001b1a79723e */ /* 0x000fe400000000ff */
[----:B------:R-:W-:Y:S02]  /*10100*/  F2FP.F16.F32.PACK_AB R122, R125, R124 ;  /* 0x0000007c7d7a723e */ /* 0x000fe400000000ff */
[----:B------:R-:W-:Y:S02]  /*10110*/  F2FP.F16.F32.PACK_AB R123, R123, R126 ;  /* 0x0000007e7b7b723e */ /* 0x000fe400000000ff */
[----:B------:R-:W-:-:S02]  /*10120*/  F2FP.F16.F32.PACK_AB R129, R131, R130 ;  /* 0x000000828381723e */ /* 0x000fc400000000ff */
[----:B------:R-:W-:Y:S01]  /*10130*/  F2FP.F16.F32.PACK_AB R130, R133, R132 ;  /* 0x000000848582723e */ /* 0x000fe200000000ff */
[----:B------:R-:W-:Y:S01]  /*10140*/  STSM.16.M88.4 [R20], R120 ;  /* 0x0000007814007844 */ /* 0x000fe20000000200 */
[----:B------:R-:W-:Y:S02]  /*10150*/  F2FP.F16.F32.PACK_AB R131, R135, R134 ;  /* 0x000000868783723e */ /* 0x000fe400000000ff */
[----:B-1----:R-:W-:Y:S02]  /*10160*/  SHF.R.S32.HI R6, RZ, 0x5, R31 ;  /* 0x00000005ff067819 */ /* 0x002fe4000001141f */
[----:B------:R-:W-:Y:S01]  /*10170*/  ISETP.GE.OR P0, PT, R33, UR5, P0 ;  /* 0x0000000521007c0c */ /* 0x000fe20008706670 */
[----:B------:R-:W-:Y:S01]  /*10180*/  STSM.16.M88.4 [R24], R128 ;  /* 0x0000008018007844 */ /* 0x000fe20000000200 */
[C---:B------:R-:W-:Y:S01]  /*10190*/  LEA R4, P2, R25.reuse, UR6, 0x2 ;  /* 0x0000000619047c11 */ /* 0x040fe2000f8410ff */
[----:B------:R-:W-:Y:S01]  /*101a0*/  @!PT LDS RZ, [RZ] ;  /* 0x00000000fffff984 */ /* 0x000fe20000000800 */
[----:B------:R-:W-:Y:S01]  /*101b0*/  @!PT LDS RZ, [RZ] ;  /* 0x00000000fffff984 */ /* 0x000fe20000000800 */
[----:B------:R-:W-:Y:S01]  /*101c0*/  @!PT LDS RZ, [RZ] ;  /* 0x00000000fffff984 */ /* 0x000fe20000000800 */
[----:B------:R-:W-:Y:S01]  /*101d0*/  @!PT LDS RZ, [RZ] ;  /* 0x00000000fffff984 */ /* 0x000fe20000000800 */
[----:B------:R1:W-:Y:S06]  /*101e0*/  MEMBAR.ALL.CTA ;  /* 0x0000000000007992 */ /* 0x0003ec0000008000 */
[----:B-1----:R-:W1:Y:S01]  /*101f0*/  FENCE.VIEW.ASYNC.S ;  /* 0x00000000000073c6 */ /* 0x002e620000000000 */
[----:B------:R-:W-:-:S03]  /*10200*/  LEA.HI.X R5, R25, UR7, R32, 0x2, P2 ;  /* 0x0000000719057c11 */ /* 0x000fc600090f1420 */
[----:B-1----:R-:W1:Y:S01]  /*10210*/  SHFL.IDX PT, R6, R6, RZ, 0x1f ;  /* 0x00001fff06067589 */ /* 0x002e6200000e0000 */
[----:B------:R-:W-:Y:S06]  /*10220*/  BAR.ARV 0x1, 0x1a0 ;  /* 0x0046800000007b1d */ /* 0x000fec0000002000 */
[----:B------:R3:W-:Y:S04]  /*10230*/  @!P1 STG.E desc[UR50][R4.64], R3 ;  /* 0x0000000304009986 */ /* 0x0007e8000c101932 */
[----:B------:R3:W-:Y:S01]  /*10240*/  @!P0 STG.E desc[UR50][R4.64+0x20], R0 ;  /* 0x0000200004008986 */ /* 0x0007e2000c101932 */
[----:B-1----:R-:W-:-:S13]  /*10250*/  ISETP.NE.AND P0, PT, R6, 0xb, PT ;  /* 0x0000000b0600780c */ /* 0x002fda0003f05270 */
[----:B---3--:R-:W-:Y:S05]  /*10260*/  @P0 BRA `(.L_x_734) ;  /* 0x0000000800000947 */ /* 0x008fea0003800000 */
        /* <DEDUP_REMOVED lines=26> */
.L_x_736:
[----:B------:R-:W-:Y:S05]  /*10410*/  BSYNC B0 ;  /* 0x0000000000007941 */ /* 0x000fea0003800000 */
.L_x_735:
[----:B------:R-:W-:Y:S05]  /*10420*/  BRA `(.L_x_734) ;  /* 0x0000000400907947 */ /* 0x000fea0003800000 */
.L_x_733:
[----:B------:R-:W1:Y:S01]  /*10430*/  LDC.64 R12, c[0x0][0xae0] ;  /* 0x0002b800ff0c7b82 */ /* 0x000e620000000a00 */
[----:B------:R-:W-:Y:S01]  /*10440*/  SHF.R.S32.HI R0, RZ, 0x1f, R29 ;  /* 0x0000001fff007819 */ /* 0x000fe2000001141d */
[----:B------:R-:W-:Y:S01]  /*10450*/  USHF.R.S32.HI UR5, URZ, 0x1f, UR43 ;  /* 0x0000001f3f057899 */ /* 0x000fe2000801142b */
[----:B------:R-:W-:Y:S01]  /*10460*/  ISETP.GT.AND P0, PT, R29, 0xbf, PT ;  /* 0x000000bf1d00780c */ /* 0x000fe20003f04270 */
[----:B------:R-:W-:Y:S01]  /*10470*/  USHF.R.S32.HI UR6, URZ, 0x1f, UR44 ;  /* 0x0000001f3f067899 */ /* 0x000fe2000801142c */
[----:B------:R-:W-:Y:S01]  /*10480*/  LEA.HI R25, R0, R29, RZ, 0x2 ;  /* 0x0000001d00197211 */ /* 0x000fe200078f10ff */
[----:B------:R-:W-:Y:S02]  /*10490*/  BSSY B0, `(.L_x_737) ;  /* 0x000001e000007945 */ /* 0x000fe40003800000 */
[----:B------:R-:W2:Y:S01]  /*104a0*/  LDC R11, c[0x0][0xdac] ;  /* 0x00036b00ff0b7b82 */ /* 0x000ea20000000800 */
[----:B------:R-:W-:-:S05]  /*104b0*/  LOP3.LUT R0, R25, 0x1ffffffc, RZ, 0xc0, !PT ;  /* 0x1ffffffc19007812 */ /* 0x000fca00078ec0ff */
[----:B------:R-:W-:Y:S02]  /*104c0*/  IMAD.IADD R0, R29, 0x1, -R0 ;  /* 0x000000011d007824 */ /* 0x000fe400078e0a00 */
[----:B------:R-:W3:Y:S02]  /*104d0*/  LDC R24, c[0x0][0xa88] ;  /* 0x0002a200ff187b82 */ /* 0x000ee40000000800 */
[----:B------:R-:W-:-:S06]  /*104e0*/  IMAD.SHL.U32 R8, R0, 0x8, RZ ;  /* 0x0000000800087824 */ /* 0x000fcc00078e00ff */
[----:B------:R-:W4:Y:S01]  /*104f0*/  LDC.64 R14, c[0x0][0xae8] ;  /* 0x0002ba00ff0e7b82 */ /* 0x000f220000000a00 */
[----:B-1----:R-:W-:Y:S01]  /*10500*/  IMAD R10, R12, UR5, RZ ;  /* 0x000000050c0a7c24 */ /* 0x002fe2000f8e02ff */
[----:B------:R-:W-:Y:S06]  /*10510*/  @P0 BRA `(.L_x_738) ;  /* 0x0000000000540947 */ /* 0x000fec0003800000 */
[----:B------:R-:W-:Y:S01]  /*10520*/  IMAD.U32 R5, RZ, RZ, UR42 ;  /* 0x0000002aff057e24 */ /* 0x000fe2000f8e00ff */
[----:B------:R-:W-:-:S04]  /*10530*/  ULDC UR7, c[0x0][0xa88] ;  /* 0x0002a20000077ab9 */ /* 0x000fc80000000800 */
[----:B------:R-:W-:-:S04]  /*10540*/  IADD3 R4, R5, -0x80, R2 ;  /* 0xffffff8005047810 */ /* 0x000fc80007ffe002 */
[----:B------:R-:W-:-:S13]  /*10550*/  ISETP.GE.AND P0, PT, R4, UR7, PT ;  /* 0x0000000704007c0c */ /* 0x000fda000bf06270 */
[----:B------:R-:W-:Y:S05]  /*10560*/  @P0 BRA `(.L_x_738) ;  /* 0x0000000000400947 */ /* 0x000fea0003800000 */
[----:B------:R-:W1:Y:S01]  /*10570*/  LDC.64 R6, c[0x0][0xb70] ;  /* 0x0002dc00ff067b82 */ /* 0x000e620000000a00 */
[----:B------:R-:W-:Y:S01]  /*10580*/  SHF.R.S32.HI R5, RZ, 0x1f, R4 ;  /* 0x0000001fff057819 */ /* 0x000fe20000011404 */
[----:B------:R-:W-:-:S06]  /*10590*/  ULDC.64 UR8, c[0x0][0xb40] ;  /* 0x0002d00000087ab9 */ /* 0x000fcc0000000a00 */
[----:B------:R-:W5:Y:S01]  /*105a0*/  LDC.64 R20, c[0x0][0xb78] ;  /* 0x0002de00ff147b82 */ /* 0x000f620000000a00 */
[C---:B-1----:R-:W-:Y:S02]  /*105b0*/  IMAD R0, R6.reuse, UR5, RZ ;  /* 0x0000000506007c24 */ /* 0x042fe4000f8e02ff */
[----:B------:R-:W-:-:S04]  /*105c0*/  IMAD.WIDE.U32 R4, R6, UR43, R4 ;  /* 0x0000002b06047c25 */ /* 0x000fc8000f8e0004 */
[----:B------:R-:W-:Y:S02]  /*105d0*/  IMAD R3, R7, UR43, R0 ;  /* 0x0000002b07037c24 */ /* 0x000fe4000f8e0200 */
[C---:B-----5:R-:W-:Y:S02]  /*105e0*/  IMAD R0, R20.reuse, UR6, RZ ;  /* 0x0000000614007c24 */ /* 0x060fe4000f8e02ff */
[----:B------:R-:W-:Y:S02]  /*105f0*/  IMAD.IADD R5, R5, 0x1, R3 ;  /* 0x0000000105057824 */ /* 0x000fe400078e0203 */
[----:B------:R-:W-:Y:S02]  /*10600*/  IMAD R3, R21, UR44, R0 ;  /* 0x0000002c15037c24 */ /* 0x000fe4000f8e0200 */
[----:B------:R-:W-:-:S04]  /*10610*/  IMAD.WIDE.U32 R4, R20, UR44, R4 ;  /* 0x0000002c14047c25 */ /* 0x000fc8000f8e0004 */
[----:B------:R-:W-:Y:S01]  /*10620*/  IMAD.IADD R3, R5, 0x1, R3 ;  /* 0x0000000105037824 */ /* 0x000fe200078e0203 */
[----:B------:R-:W-:-:S04]  /*10630*/  LEA R6, P0, R4, UR8, 0x2 ;  /* 0x0000000804067c11 */ /* 0x000fc8000f8010ff */
[----:B------:R-:W-:Y:S01]  /*10640*/  LEA.HI.X R7, R4, UR9, R3, 0x2, P0 ;  /* 0x0000000904077c11 */ /* 0x000fe200080f1403 */
[----:B------:R-:W-:-:S05]  /*10650*/  IMAD.MOV.U32 R3, RZ, RZ, -0x800000 ;  /* 0xff800000ff037424 */ /* 0x000fca00078e00ff */
[----:B------:R1:W-:Y:S03]  /*10660*/  STG.E desc[UR50][R6.64], R3 ;  /* 0x0000000306007986 */ /* 0x0003e6000c101932 */
.L_x_738:
[----:B------:R-:W-:Y:S05]  /*10670*/  BSYNC B0 ;  /* 0x0000000000007941 */ /* 0x000fea0003800000 */
.L_x_737:
[----:B------:R-:W-:Y:S01]  /*10680*/  ULOP3.LUT UR48, URZ, UR48, URZ, 0x33, !UPT ;  /* 0x000000303f307292 */ /* 0x000fe2000f8e333f */
[----:B-1----:R-:W-:Y:S01]  /*10690*/  IMAD R3, R13, UR43, R10 ;  /* 0x0000002b0d037c24 */ /* 0x002fe2000f8e020a */
[----:B------:R-:W-:Y:S01]  /*106a0*/  SHF.R.S32.HI R4, RZ, 0x2, R25 ;  /* 0x00000002ff047819 */ /* 0x000fe20000011419 */
[----:B----4-:R-:W-:Y:S01]  /*106b0*/  IMAD R10, R14, UR6, RZ ;  /* 0x000000060e0a7c24 */ /* 0x010fe2000f8e02ff */
[----:B------:R-:W-:Y:S01]  /*106c0*/  SHF.R.S32.HI R9, RZ, 0x1f, R8 ;  /* 0x0000001fff097819 */ /* 0x000fe20000011408 */
[----:B------:R-:W-:Y:S01]  /*106d0*/  BSSY B0, `(.L_x_739) ;  /* 0x0000021000007945 */ /* 0x000fe20003800000 */
[----:B--2---:R-:W-:Y:S02]  /*106e0*/  VIADD R13, R11, UR48 ;  /* 0x000000300b0d7c36 */ /* 0x004fe40008000000 */
[----:B------:R-:W-:Y:S02]  /*106f0*/  VIADD R0, R4, 0x60 ;  /* 0x0000006004007836 */ /* 0x000fe40000000000 */
[----:B---3--:R-:W-:-:S02]  /*10700*/  IMAD R5, R13, -0xc0, R24 ;  /* 0xffffff400d057824 */ /* 0x008fc400078e0218 */
[----:B------:R-:W-:-:S03]  /*10710*/  IMAD.WIDE.U32 R6, R12, UR43, R8 ;  /* 0x0000002b0c067c25 */ /* 0x000fc6000f8e0008 */
[-C--:B------:R-:W-:Y:S01]  /*10720*/  ISETP.GE.AND P0, PT, R4, R5.reuse, PT ;  /* 0x000000050400720c */ /* 0x080fe20003f06270 */
[----:B------:R-:W-:Y:S01]  /*10730*/  IMAD.IADD R7, R7, 0x1, R3 ;  /* 0x0000000107077824 */ /* 0x000fe200078e0203 */
[----:B------:R-:W-:Y:S01]  /*10740*/  ISETP.GE.AND P3, PT, R0, R5, PT ;  /* 0x000000050000720c */ /* 0x000fe20003f66270 */
[----:B------:R-:W-:Y:S01]  /*10750*/  IMAD R3, R15, UR44, R10 ;  /* 0x0000002c0f037c24 */ /* 0x000fe2000f8e020a */
[----:B------:R-:W-:Y:S01]  /*10760*/  SHF.R.S32.HI R5, RZ, 0x1f, R4 ;  /* 0x0000001fff057819 */ /* 0x000fe20000011404 */
[----:B------:R-:W-:-:S04]  /*10770*/  IMAD.WIDE.U32 R10, R14, UR44, R6 ;  /* 0x0000002c0e0a7c25 */ /* 0x000fc8000f8e0006 */
        /* <DEDUP_REMOVED lines=22> */
.L_x_740:
[----:B------:R-:W-:Y:S05]  /*108e0*/  BSYNC B0 ;  /* 0x0000000000007941 */ /* 0x000fea0003800000 */
.L_x_739:
[----:B------:R-:W-:Y:S04]  /*108f0*/  BSSY B0, `(.L_x_734) ;  /* 0x0000017000007945 */ /* 0x000fe80003800000 */
[----:B------:R-:W-:Y:S05]  /*10900*/  @P3 BRA `(.L_x_741) ;  /* 0x0000000000543947 */ /* 0x000fea0003800000 */
[----:B------:R-:W-:Y:S01]  /*10910*/  IADD3 R3, P0, R6, 0x60, RZ ;  /* 0x0000006006037810 */ /* 0x000fe20007f1e0ff */
[----:B------:R-:W-:Y:S01]  /*10920*/  ULDC UR5, c[0x0][0xa8c] ;  /* 0x0002a30000057ab9 */ /* 0x000fe20000000800 */
[----:B------:R-:W-:Y:S01]  /*10930*/  ULDC.64 UR6, c[0x0][0xad8] ;  /* 0x0002b60000067ab9 */ /* 0x000fe20000000a00 */
[----:B------:R-:W-:Y:S01]  /*10940*/  IMAD.MOV.U32 R4, RZ, RZ, R10 ;  /* 0x000000ffff047224 */ /* 0x000fe200078e000a */
[C---:B------:R-:W-:Y:S01]  /*10950*/  ISETP.GE.AND P1, PT, R8.reuse, UR5, PT ;  /* 0x0000000508007c0c */ /* 0x040fe2000bf26270 */
[----:B------:R-:W-:Y:S02]  /*10960*/  IMAD.X R6, RZ, RZ, R7, P0 ;  /* 0x000000ffff067224 */ /* 0x000fe400000e0607 */
[----:B------:R-:W-:Y:S02]  /*10970*/  IMAD.MOV.U32 R5, RZ, RZ, R13 ;  /* 0x000000ffff057224 */ /* 0x000fe400078e000d */
[----:B------:R-:W-:Y:S02]  /*10980*/  VIADD R0, R8, 0x20 ;  /* 0x0000002008007836 */ /* 0x000fe40000000000 */
[----:B------:R-:W-:-:S02]  /*10990*/  IMAD R6, R6, UR6, RZ ;  /* 0x0000000606067c24 */ /* 0x000fc4000f8e02ff */
[----:B------:R-:W-:Y:S01]  /*109a0*/  VIADD R8, R8, 0x40 ;  /* 0x0000004008087836 */ /* 0x000fe20000000000 */
[----:B------:R-:W-:Y:S01]  /*109b0*/  ISETP.GE.AND P2, PT, R0, UR5, PT ;  /* 0x0000000500007c0c */ /* 0x000fe2000bf46270 */
        /* <DEDUP_REMOVED lines=10> */
.L_x_741:
[----:B------:R-:W-:Y:S05]  /*10a60*/  BSYNC B0 ;  /* 0x0000000000007941 */ /* 0x000fea0003800000 */
.L_x_734:
[----:B------:R-:W3:Y:S02]  /*10a70*/  LDC R0, c[0x0][0xda8] ;  /* 0x00036a00ff007b82 */ /* 0x000ee40000000800 */
[----:B---3--:R-:W-:-:S13]  /*10a80*/  ISETP.LE.AND P0, PT, R0, UR4, PT ;  /* 0x0000000400007c0c */ /* 0x008fda000bf03270 */
[----:B------:R-:W-:Y:S05]  /*10a90*/  @!P0 BRA `(.L_x_742) ;  /* 0xffffff04000c8947 */ /* 0x000fea000383ffff */
[----:B------:R-:W-:Y:S05]  /*10aa0*/  EXIT ;  /* 0x000000000000794d */ /* 0x000fea0003800000 */
.L_x_652:
[----:B------:R-:W-:-:S08]  /*10ab0*/  NOP ;  /* 0x0000000000007918 */ /* 0x000fd00000000000 */
[----:B------:R-:W1:-:S00]  /*10ac0*/  USETMAXREG.DEALLOC.CTAPOOL 0x20 ;  /* 0x00000020000079c8 */ /* 0x000e4000080e0500 */
[----:B-1----:R-:W-:-:S05]  /*10ad0*/  LOP3.LUT R16, R0, 0x3, RZ, 0xc0, !PT ;  /* 0x0000000300107812 */ /* 0x002fca00078ec0ff */
[----:B------:R-:W1:Y:S02]  /*10ae0*/  SHFL.IDX PT, R0, R16, RZ, 0x1f ;  /* 0x00001fff10007589 */ /* 0x000e6400000e0000 */
[----:B-1----:R-:W-:-:S13]  /*10af0*/  ISETP.NE.AND P0, PT, R0, RZ, PT ;  /* 0x000000ff0000720c */ /* 0x002fda0003f05270 */
[----:B------:R-:W-:Y:S05]  /*10b00*/  @P0 EXIT ;  /* 0x000000000000094d */ /* 0x000fea0003800000 */
[----:B------:R-:W1:Y:S01]  /*10b10*/  S2UR UR4, SR_CTAID.X ;  /* 0x00000000000479c3 */ /* 0x000e620000002500 */
[----:B------:R-:W-:Y:S01]  /*10b20*/  UMOV UR47, URZ ;  /* 0x0000003f002f7c82 */ /* 0x000fe20008000000 */
[----:B------:R-:W-:Y:S02]  /*10b30*/  IMAD.MOV.U32 R19, RZ, RZ, RZ ;  /* 0x000000ffff137224 */ /* 0x000fe400078e00ff */
[----:B------:R-:W-:-:S04]  /*10b40*/  IMAD.MOV.U32 R18, RZ, RZ, 0x1 ;  /* 0x00000001ff127424 */ /* 0x000fc800078e00ff */
[----:B------:R-:W1:Y:S02]  /*10b50*/  LDC R0, c[0x0][0xda8] ;  /* 0x00036a00ff007b82 */ /* 0x000e640000000800 */
[----:B-1----:R-:W-:-:S13]  /*10b60*/  ISETP.LE.AND P0, PT, R0, UR4, PT ;  /* 0x0000000400007c0c */ /* 0x002fda000bf03270 */
[----:B------:R-:W-:Y:S05]  /*10b70*/  @P0 BRA `(.L_x_743) ;  /* 0x0000002c00d80947 */ /* 0x000fea0003800000 */
[----:B------:R-:W-:Y:S01]  /*10b80*/  LOP3.LUT R23, R2, 0x1f, RZ, 0xc0, !PT ;  /* 0x0000001f02177812 */ /* 0x000fe200078ec0ff */
[----:B------:R-:W-:Y:S01]  /*10b90*/  IMAD.U32 R22, RZ, RZ, UR4 ;  /* 0x00000004ff167e24 */ /* 0x000fe2000f8e00ff */
[----:B------:R-:W-:Y:S01]  /*10ba0*/  ULDC UR45, c[0x0][0xc] ;  /* 0x00000300002d7ab9 */ /* 0x000fe20000000800 */
[----:B------:R-:W-:Y:S01]  /*10bb0*/  IMAD.MOV.U32 R18, RZ, RZ, 0x1 ;  /* 0x00000001ff127424 */ /* 0x000fe200078e00ff */
[----:B------:R-:W-:Y:S01]  /*10bc0*/  ULDC.64 UR48, c[0x0][0x198] ;  /* 0x0000660000307ab9 */ /* 0x000fe20000000a00 */
[----:B------:R-:W-:Y:S01]  /*10bd0*/  IMAD.MOV.U32 R19, RZ, RZ, RZ ;  /* 0x000000ffff137224 */ /* 0x000fe200078e00ff */
[----:B------:R-:W-:-:S06]  /*10be0*/  UMOV UR47, URZ ;  /* 0x0000003f002f7c82 */ /* 0x000fcc0008000000 */
.L_x_797:
[----:B------:R-:W-:Y:S01]  /*10bf0*/  ULDC UR8, c[0x0][0xdd0] ;  /* 0x0003740000087ab9 */ /* 0x000fe20000000800 */
[----:B-1----:R-:W1:Y:S01]  /*10c00*/  LDC R0, c[0x0][0xde8] ;  /* 0x00037a00ff007b82 */ /* 0x002e620000000800 */
[C---:B------:R-:W-:Y:S01]  /*10c10*/  R2UR UR6, R22.reuse ;  /* 0x00000000160672ca */ /* 0x040fe200000e0000 */
[----:B------:R-:W-:Y:S01]  /*10c20*/  UISETP.NE.AND UP0, UPT, UR8, 0x1, UPT ;  /* 0x000000010800788c */ /* 0x000fe2000bf05270 */
[----:B------:R-:W-:-:S10]  /*10c30*/  R2UR UR7, R22 ;  /* 0x00000000160772ca */ /* 0x000fd400000e0000 */
[----:B------:R-:W-:Y:S01]  /*10c40*/  @UP0 ULDC UR4, c[0x0][0xdd4] ;  /* 0x0003750000040ab9 */ /* 0x000fe20000000800 */
[----:B------:R-:W-:Y:S01]  /*10c50*/  @UP0 ULDC UR9, c[0x0][0xdd8] ;  /* 0x0003760000090ab9 */ /* 0x000fe20000000800 */
[----:B------:R-:W-:-:S04]  /*10c60*/  UIMAD.WIDE.U32 UR4, UR6, UR4, URZ ;  /* 0x00000004060472a5 */ /* 0x000fc8000f8e003f */
[----:B------:R-:W-:-:S04]  /*10c70*/  @UP0 USHF.R.U32.HI UR6, URZ, UR9, UR5 ;  /* 0x000000093f060299 */ /* 0x000fc80008011605 */
[----:B------:R-:W-:Y:S02]  /*10c80*/  UIADD3 UR4, -UR6, URZ, URZ ;  /* 0x0000003f06047290 */ /* 0x000fe4000fffe13f */
[----:B-1----:R-:W-:Y:S02]  /*10c90*/  ISETP.LE.AND P0, PT, R0, UR6, PT ;  /* 0x0000000600007c0c */ /* 0x002fe4000bf03270 */
[----:B------:R-:W-:-:S11]  /*10ca0*/  UIMAD UR8, UR8, UR4, UR7 ;  /* 0x00000004080872a4 */ /* 0x000fd6000f8e0207 */
[----:B------:R-:W-:Y:S05]  /*10cb0*/  @!P0 BRA `(.L_x_744) ;  /* 0x0000000000208947 */ /* 0x000fea0003800000 */
        /* <DEDUP_REMOVED lines=8> */
.L_x_744:
[----:B------:R-:W-:Y:S01]  /*10d40*/  ULDC UR9, c[0x0][0xdc4] ;  /* 0x0003710000097ab9 */ /* 0x000fe20000000800 */
[----:B------:R-:W-:Y:S01]  /*10d50*/  UMOV UR7, UR8 ;  /* 0x0000000800077c82 */ /* 0x000fe20008000000 */
[----:B------:R-:W-:-:S11]  /*10d60*/  UISETP.NE.AND UP0, UPT, UR9, 0x1, UPT ;  /* 0x000000010900788c */ /* 0x000fd6000bf05270 */
[----:B------:R-:W-:Y:S02]  /*10d70*/  @UP0 ULDC.64 UR10, c[0x0][0xdc8] ;  /* 0x00037200000a0ab9 */ /* 0x000fe40000000a00 */
[----:B------:R-:W-:-:S04]  /*10d80*/  UIMAD.WIDE.U32 UR4, UR8, UR10, URZ ;  /* 0x0000000a080472a5 */ /* 0x000fc8000f8e003f */
[----:B------:R-:W-:-:S04]  /*10d90*/  @UP0 USHF.R.U32.HI UR7, URZ, UR11, UR5 ;  /* 0x0000000b3f070299 */ /* 0x000fc80008011605 */
[----:B------:R-:W-:-:S12]  /*10da0*/  UIMAD UR4, UR7, UR9, URZ ;  /* 0x00000009070472a4 */ /* 0x000fd8000f8e023f */
.L_x_745:
[----:B------:R-:W-:Y:S01]  /*10db0*/  ULDC.64 UR10, c[0x0][0x3f8] ;  /* 0x0000fe00000a7ab9 */ /* 0x000fe20000000a00 */
[----:B------:R-:W-:Y:S02]  /*10dc0*/  UIADD3 UR8, UR8, -UR4, URZ ;  /* 0x8000000408087290 */ /* 0x000fe4000fffe03f */
[----:B------:R-:W-:Y:S02]  /*10dd0*/  UISETP.NE.U32.AND UP0, UPT, UR10, URZ, UPT ;  /* 0x0000003f0a00728c */ /* 0x000fe4000bf05070 */
[----:B------:R-:W-:Y:S01]  /*10de0*/  ULOP3.LUT UR7, URZ, UR7, URZ, 0x33, !UPT ;  /* 0x000000073f077292 */ /* 0x000fe2000f8e333f */
[----:B------:R-:W-:Y:S01]  /*10df0*/  ULDC UR10, c[0x0][0xdb8] ;  /* 0x00036e00000a7ab9 */ /* 0x000fe20000000800 */
[----:B------:R-:W-:Y:S01]  /*10e00*/  ULDC.64 UR4, c[0x0][0x9e0] ;  /* 0x0002780000047ab9 */ /* 0x000fe20000000a00 */
[----:B------:R-:W-:Y:S01]  /*10e10*/  UISETP.NE.AND UP1, UPT, UR10, 0x1, UPT ;  /* 0x000000010a00788c */ /* 0x000fe2000bf25270 */
[----:B------:R-:W-:Y:S01]  /*10e20*/  ULDC UR9, c[0x0][0xdc4] ;  /* 0x0003710000097ab9 */ /* 0x000fe20000000800 */
[----:B------:R-:W-:Y:S01]  /*10e30*/  ULDC UR37, c[0x0][0xdac] ;  /* 0x00036b0000257ab9 */ /* 0x000fe20000000800 */
[----:B------:R-:W-:-:S02]  /*10e40*/  UISETP.GE.AND UP2, UPT, UR5, 0x1, UPT ;  /* 0x000000010500788c */ /* 0x000fc4000bf46270 */
[----:B------:R-:W-:Y:S02]  /*10e50*/  UIMAD UR9, UR6, UR9, UR8 ;  /* 0x00000009060972a4 */ /* 0x000fe4000f8e0208 */
[----:B------:R-:W-:Y:S02]  /*10e60*/  UIADD3 UR37, UR7, UR37, URZ ;  /* 0x0000002507257290 */ /* 0x000fe4000fffe03f */
[----:B------:R-:W-:Y:S01]  /*10e70*/  UISETP.NE.AND.EX UP0, UPT, UR11, URZ, UPT, UP0 ;  /* 0x0000003f0b00728c */ /* 0x000fe2000bf05300 */
[----:B------:R-:W-:Y:S01]  /*10e80*/  PLOP3.LUT P1, PT, PT, PT, UP2, 0x80, 0x0 ;  /* 0x000000000000781c */ /* 0x000fe20003f2f028 */
[----:B------:R-:W-:Y:S01]  /*10e90*/  @UP1 ULDC UR6, c[0x0][0xdbc] ;  /* 0x00036f0000061ab9 */ /* 0x000fe20000000800 */
[----:B------:R-:W-:Y:S02]  /*10ea0*/  UIMAD UR37, UR37, 0xc0, URZ ;  /* 0x000000c0252578a4 */ /* 0x000fe4000f8e023f */
[----:B------:R-:W-:Y:S01]  /*10eb0*/  UIMAD.WIDE.U32 UR6, UR9, UR6, URZ ;  /* 0x00000006090672a5 */ /* 0x000fe2000f8e003f */
[----:B------:R-:W-:Y:S01]  /*10ec0*/  ULDC UR11, c[0x0][0x404] ;  /* 0x00010100000b7ab9 */ /* 0x000fe20000000800 */
[----:B------:R-:W-:Y:S01]  /*10ed0*/  ULDC UR12, c[0x0][0x288] ;  /* 0x0000a200000c7ab9 */ /* 0x000fe20000000800 */
[----:B------:R-:W-:Y:S01]  /*10ee0*/  @UP1 ULDC UR14, c[0x0][0xdc0] ;  /* 0x00037000000e1ab9 */ /* 0x000fe20000000800 */
[----:B------:R-:W-:Y:S01]  /*10ef0*/  UMOV UR39, UR9 ;  /* 0x0000000900277c82 */ /* 0x000fe20008000000 */
[----:B------:R-:W-:-:S02]  /*10f00*/  USEL UR11, UR11, 0x1, UP0 ;  /* 0x000000010b0b7887 */ /* 0x000fc40008000000 */
[----:B------:R-:W-:Y:S02]  /*10f10*/  UIADD3 UR8, UR37, 0xc0, -UR12 ;  /* 0x000000c025087890 */ /* 0x000fe4000fffe80c */
[----:B------:R-:W-:Y:S01]  /*10f20*/  @UP1 USHF.R.U32.HI UR39, URZ, UR14, UR7 ;  /* 0x0000000e3f271299 */ /* 0x000fe20008011607 */
[----:B------:R-:W-:Y:S02]  /*10f30*/  ULDC UR13, c[0x0][0x2e0] ;  /* 0x0000b800000d7ab9 */ /* 0x000fe40000000800 */
[----:B------:R-:W-:Y:S02]  /*10f40*/  UIMAD UR6, UR11, UR13, UR8 ;  /* 0x0000000d0b0672a4 */ /* 0x000fe4000f8e0208 */
[----:B------:R-:W-:Y:S02]  /*10f50*/  UIADD3 UR38, -UR39, URZ, URZ ;  /* 0x0000003f27267290 */ /* 0x000fe4000fffe13f */
[----:B------:R-:W-:Y:S02]  /*10f60*/  UIADD3 UR4, UR6, UR4, URZ ;  /* 0x0000000406047290 */ /* 0x000fe4000fffe03f */
[----:B------:R-:W-:Y:S01]  /*10f70*/  UIMAD UR38, UR10, UR38, UR9 ;  /* 0x000000260a2672a4 */ /* 0x000fe2000f8e0209 */
[----:B------:R-:W-:Y:S11]  /*10f80*/  @!P1 BRA `(.L_x_746) ;  /* 0x0000000000449947 */ /* 0x000ff60003800000 */
        /* <DEDUP_REMOVED lines=10> */
.L_x_747:
[----:B------:R-:W-:-:S11]  /*11030*/  UISETP.NE.AND UP0, UPT, UR5, 0x1, UPT ;  /* 0x000000010500788c */ /* 0x000fd6000bf05270 */
[----:B------:R-:W-:Y:S02]  /*11040*/  @UP0 ULDC.64 UR14, c[0x0][0x9e8] ;  /* 0x00027a00000e0ab9 */ /* 0x000fe40000000a00 */
[----:B------:R-:W-:-:S04]  /*11050*/  UIMAD.WIDE.U32 UR6, UR8, UR14, URZ ;  /* 0x0000000e080672a5 */ /* 0x000fc8000f8e003f */
[----:B------:R-:W-:-:S12]  /*11060*/  @UP0 USHF.R.U32.HI UR8, URZ, UR15, UR7 ;  /* 0x0000000f3f080299 */ /* 0x000fd80008011607 */
.L_x_748:
[----:B------:R-:W-:-:S04]  /*11070*/  UIMAD UR8, UR8, UR5, UR5 ;  /* 0x00000005080872a4 */ /* 0x000fc8000f8e0205 */
[----:B------:R-:W-:-:S04]  /*11080*/  UISETP.LT.AND UP0, UPT, UR4, UR8, UPT ;  /* 0x000000080400728c */ /* 0x000fc8000bf01270 */
[----:B------:R-:W-:-:S12]  /*11090*/  USEL UR4, UR4, UR8, UP0 ;  /* 0x0000000804047287 */ /* 0x000fd80008000000 */
.L_x_746:
[----:B------:R-:W-:Y:S02]  /*110a0*/  UIMAD UR7, UR11, UR13, 0x7f ;  /* 0x0000007f0b0774a4 */ /* 0x000fe4000f8e020d */
[----:B------:R-:W-:Y:S02]  /*110b0*/  UIADD3 UR4, UR4, 0x7f, URZ ;  /* 0x0000007f04047890 */ /* 0x000fe4000fffe03f */
[----:B------:R-:W-:Y:S02]  /*110c0*/  USHF.R.S32.HI UR8, URZ, 0x1f, UR7 ;  /* 0x0000001f3f087899 */ /* 0x000fe40008011407 */
[----:B------:R-:W-:Y:S02]  /*110d0*/  USHF.R.S32.HI UR6, URZ, 0x1f, UR4 ;  /* 0x0000001f3f067899 */ /* 0x000fe40008011404 */
[----:B------:R-:W-:Y:S02]  /*110e0*/  ULEA.HI UR8, UR8, UR7, URZ, 0x7 ;  /* 0x0000000708087291 */ /* 0x000fe4000f8f383f */
[----:B------:R-:W-:-:S02]  /*110f0*/  ULEA.HI UR6, UR6, UR4, URZ, 0x7 ;  /* 0x0000000406067291 */ /* 0x000fc4000f8f383f */
[----:B------:R-:W-:Y:S02]  /*11100*/  UIADD3 UR4, UR37, -UR12, URZ ;  /* 0x8000000c25047290 */ /* 0x000fe4000fffe03f */
[----:B------:R-:W-:Y:S02]  /*11110*/  USHF.R.S32.HI UR44, URZ, 0x7, UR8 ;  /* 0x000000073f2c7899 */ /* 0x000fe40008011408 */
[----:B------:R-:W-:Y:S02]  /*11120*/  USHF.R.S32.HI UR6, URZ, 0x7, UR6 ;  /* 0x000000073f067899 */ /* 0x000fe40008011406 */
[----:B------:R-:W-:Y:S02]  /*11130*/  UIMAD UR4, UR11, UR13, UR4 ;  /* 0x0000000d0b0472a4 */ /* 0x000fe4000f8e0204 */
[----:B------:R-:W-:Y:S01]  /*11140*/  UISETP.LT.AND UP0, UPT, UR44, UR6, UPT ;  /* 0x000000062c00728c */ /* 0x000fe2000bf01270 */
[----:B------:R-:W-:Y:S02]  /*11150*/  ULDC UR8, c[0x0][0x9dc] ;  /* 0x0002770000087ab9 */ /* 0x000fe40000000800 */
[----:B------:R-:W-:-:S02]  /*11160*/  UIADD3 UR8, UR4, -UR8, URZ ;  /* 0x8000000804087290 */ /* 0x000fc4000fffe03f */
[----:B------:R-:W-:Y:S01]  /*11170*/  USEL UR44, UR44, UR6, UP0 ;  /* 0x000000062c2c7287 */ /* 0x000fe20008000000 */
[----:B------:R-:W-:Y:S11]  /*11180*/  @!P1 BRA `(.L_x_749) ;  /* 0x0000000000449947 */ /* 0x000ff60003800000 */
        /* <DEDUP_REMOVED lines=10> */
.L_x_750:
[----:B------:R-:W-:-:S11]  /*11230*/  UISETP.NE.AND UP0, UPT, UR5, 0x1, UPT ;  /* 0x000000010500788c */ /* 0x000fd6000bf05270 */
[----:B------:R-:W-:Y:S02]  /*11240*/  @UP0 ULDC.64 UR10, c[0x0][0x9e8] ;  /* 0x00027a00000a0ab9 */ /* 0x000fe40000000a00 */
[----:B------:R-:W-:-:S04]  /*11250*/  UIMAD.WIDE.U32 UR6, UR4, UR10, URZ ;  /* 0x0000000a040672a5 */ /* 0x000fc8000f8e003f */
[----:B------:R-:W-:-:S12]  /*11260*/  @UP0 USHF.R.U32.HI UR4, URZ, UR11, UR7 ;  /* 0x0000000b3f040299 */ /* 0x000fd80008011607 */
.L_x_751:
[----:B------:R-:W-:-:S04]  /*11270*/  UIMAD UR4, UR4, UR5, URZ ;  /* 0x00000005040472a4 */ /* 0x000fc8000f8e023f */
[----:B------:R-:W-:-:S04]  /*11280*/  UISETP.LT.AND UP0, UPT, UR8, UR4, UPT ;  /* 0x000000040800728c */ /* 0x000fc8000bf01270 */
[----:B------:R-:W-:-:S12]  /*11290*/  USEL UR8, UR8, UR4, !UP0 ;  /* 0x0000000408087287 */ /* 0x000fd8000c000000 */
.L_x_749:
[----:B------:R-:W-:Y:S01]  /*112a0*/  USHF.R.S32.HI UR4, URZ, 0x1f, UR8 ;  /* 0x0000001f3f047899 */ /* 0x000fe20008011408 */
[----:B------:R-:W-:Y:S03]  /*112b0*/  BSSY B6, `(.L_x_752) ;  /* 0x0000273000067945 */ /* 0x000fe60003800000 */
[----:B------:R-:W-:-:S04]  /*112c0*/  ULEA.HI UR4, UR4, UR8, URZ, 0x7 ;  /* 0x0000000804047291 */ /* 0x000fc8000f8f383f */
[----:B------:R-:W-:-:S04]  /*112d0*/  USHF.R.S32.HI UR4, URZ, 0x7, UR4 ;  /* 0x000000073f047899 */ /* 0x000fc80008011404 */
[----:B------:R-:W-:-:S04]  /*112e0*/  UISETP.LT.AND UP0, UPT, URZ, UR4, UPT ;  /* 0x000000043f00728c */ /* 0x000fc8000bf01270 */
[----:B------:R-:W-:-:S04]  /*112f0*/  USEL UR43, URZ, UR4, !UP0 ;  /* 0x000000043f2b7287 */ /* 0x000fc8000c000000 */
[----:B------:R-:W-:-:S06]  /*11300*/  UISETP.GT.AND UP0, UPT, UR44, UR43, UPT ;  /* 0x0000002b2c00728c */ /* 0x000fcc000bf04270 */
[----:B------:R-:W-:-:S13]  /*11310*/  PLOP3.LUT P0, PT, PT, PT, UP0, 0x80, 0x0 ;  /* 0x000000000000781c */ /* 0x000fda0003f0f008 */
[----:B------:R-:W-:Y:S05]  /*11320*/  @P0 BRA `(.L_x_753) ;  /* 0x0000000000400947 */ /* 0x000fea0003800000 */
[----:B------:R-:W-:Y:S01]  /*11330*/  ISETP.NE.AND P0, PT, R23, RZ, PT ;  /* 0x000000ff1700720c */ /* 0x000fe20003f05270 */
[----:B------:R-:W-:-:S12]  /*11340*/  IMAD.MOV.U32 R13, RZ, RZ, R22 ;  /* 0x000000ffff0d7224 */ /* 0x000fd800078e0016 */
[----:B------:R-:W-:Y:S05]  /*11350*/  @P0 BRA `(.L_x_754) ;  /* 0x0000002400a00947 */ /* 0x000fea0003800000 */
[----:B------:R-:W1:Y:S01]  /*11360*/  S2R R7, SR_LANEID ;  /* 0x0000000000077919 */ /* 0x000e620000000000 */
[----:B------:R-:W-:Y:S01]  /*11370*/  VOTEU.ANY UR4, UPT, PT ;  /* 0x0000000000047886 */ /* 0x000fe200038e0100 */
[----:B------:R-:W2:Y:S01]  /*11380*/  LDC.64 R2, c[0x0][0xdf0] ;  /* 0x00037c00ff027b82 */ /* 0x000ea20000000a00 */
[----:B------:R-:W1:Y:S08]  /*11390*/  FLO.U32 R0, UR4 ;  /* 0x0000000400007d00 */ /* 0x000e7000080e0000 */
[----:B------:R-:W2:Y:S01]  /*113a0*/  POPC R5, UR4 ;  /* 0x0000000400057d09 */ /* 0x000ea20008000000 */
[----:B-1----:R-:W-:-:S13]  /*113b0*/  ISETP.EQ.U32.AND P0, PT, R0, R7, PT ;  /* 0x000000070000720c */ /* 0x002fda0003f02070 */
[----:B--2---:R-:W2:Y:S01]  /*113c0*/  @P0 ATOMG.E.ADD.STRONG.GPU PT, R3, desc[UR50][R2.64], R5 ;  /* 0x00000005020309a8 */ /* 0x004ea200081ee1f2 */
[----:B------:R-:W1:Y:S02]  /*113d0*/  S2R R4, SR_LTMASK ;  /* 0x0000000000047919 */ /* 0x000e640000003900 */
[----:B-1----:R-:W-:-:S04]  /*113e0*/  LOP3.LUT R4, R4, UR4, RZ, 0xc0, !PT ;  /* 0x0000000404047c12 */ /* 0x002fc8000f8ec0ff */
[----:B------:R-:W1:Y:S01]  /*113f0*/  POPC R13, R4 ;  /* 0x00000004000d7309 */ /* 0x000e620000000000 */
[----:B--2---:R-:W1:Y:S02]  /*11400*/  SHFL.IDX PT, R0, R3, R0, 0x1f ;  /* 0x00001f0003007589 */ /* 0x004e6400000e0000 */
[----:B-1----:R-:W-:Y:S01]  /*11410*/  IADD3 R13, R0, UR45, R13 ;  /* 0x0000002d000d7c10 */ /* 0x002fe2000fffe00d */
[----:B------:R-:W-:Y:S06]  /*11420*/  BRA `(.L_x_754) ;  /* 0x00000024006c7947 */ /* 0x000fec0003800000 */
.L_x_753:
[----:B------:R-:W1:Y:S01]  /*11430*/  S2UR UR4, SR_CgaCtaId ;  /* 0x00000000000479c3 */ /* 0x000e620000008800 */
[----:B------:R-:W-:Y:S02]  /*11440*/  UMOV UR42, 0x400 ;  /* 0x00000400002a7882 */ /* 0x000fe40000000000 */
[----:B-1----:R-:W-:-:S04]  /*11450*/  ULEA UR42, UR4, UR42, 0x18 ;  /* 0x0000002a042a7291 */ /* 0x002fc8000f8ec03f */
[----:B------:R-:W-:-:S04]  /*11460*/  UIADD3 UR4, UR42, 0x15400, URZ ;  /* 0x000154002a047890 */ /* 0x000fc8000fffe03f */
[----:B------:R-:W-:-:S06]  /*11470*/  ULOP3.LUT UP0, URZ, UR4, 0x1bf, URZ, 0xc0, !UPT ;  /* 0x000001bf043f7892 */ /* 0x000fcc000f80c03f */
[----:B------:R-:W-:-:S13]  /*11480*/  PLOP3.LUT P0, PT, PT, PT, UP0, 0x80, 0x0 ;  /* 0x000000000000781c */ /* 0x000fda0003f0f008 */
[----:B------:R-:W-:Y:S05]  /*11490*/  @!P0 BRA `(.L_x_755) ;  /* 0x0000000000408947 */ /* 0x000fea0003800000 */
[----:B------:R-:W-:Y:S01]  /*114a0*/  MOV R2, 0x0 ;  /* 0x0000000000027802 */ /* 0x000fe20000000f00 */
[----:B------:R-:W-:Y:S01]  /*114b0*/  ULDC.64 UR4, c[0x4][0xa8] ;  /* 0x01002a0000047ab9 */ /* 0x000fe20000000a00 */
[----:B------:R-:W-:Y:S01]  /*114c0*/  ULDC.64 UR6, c[0x4][0xb0] ;  /* 0x01002c0000067ab9 */ /* 0x000fe20000000a00 */
[----:B------:R-:W-:Y:S02]  /*114d0*/  IMAD.U32 R4, RZ, RZ, UR4 ;  /* 0x00000004ff047e24 */ /* 0x000fe4000f8e00ff */
[----:B------:R-:W-:Y:S01]  /*114e0*/  IMAD.U32 R5, RZ, RZ, UR5 ;  /* 0x00000005ff057e24 */ /* 0x000fe2000f8e00ff */
[----:B------:R-:W1:Y:S01]  /*114f0*/  LDC.64 R2, c[0x4][R2] ;  /* 0x0100000002027b82 */ /* 0x000e620000000a00 */
[----:B------:R-:W-:Y:S01]  /*11500*/  ULDC.64 UR4, c[0x4][0x30] ;  /* 0x01000c0000047ab9 */ /* 0x000fe20000000a00 */
[----:B------:R-:W-:Y:S02]  /*11510*/  IMAD.U32 R6, RZ, RZ, UR6 ;  /* 0x00000006ff067e24 */ /* 0x000fe4000f8e00ff */
[----:B------:R-:W-:-:S02]  /*11520*/  IMAD.U32 R7, RZ, RZ, UR7 ;  /* 0x00000007ff077e24 */ /* 0x000fc4000f8e00ff */
[----:B------:R-:W-:Y:S02]  /*11530*/  IMAD.U32 R10, RZ, RZ, UR4 ;  /* 0x00000004ff0a7e24 */ /* 0x000fe4000f8e00ff */
[----:B------:R-:W-:Y:S02]  /*11540*/  IMAD.U32 R11, RZ, RZ, UR5 ;  /* 0x00000005ff0b7e24 */ /* 0x000fe4000f8e00ff */
[----:B------:R-:W-:Y:S02]  /*11550*/  IMAD.MOV.U32 R8, RZ, RZ, 0x70 ;  /* 0x00000070ff087424 */ /* 0x000fe400078e00ff */
[----:B------:R-:W-:Y:S02]  /*11560*/  IMAD.MOV.U32 R12, RZ, RZ, 0x1 ;  /* 0x00000001ff0c7424 */ /* 0x000fe400078e00ff */
[----:B------:R-:W-:-:S07]  /*11570*/  IMAD.MOV.U32 R13, RZ, RZ, RZ ;  /* 0x000000ffff0d7224 */ /* 0x000fce00078e00ff */
[----:B------:R-:W-:-:S07]  /*11580*/  LEPC R20, `(.L_x_755) ;  /* 0x000000001014794e */ /* 0x000fce0000000000 */
[----:B-1----:R-:W-:Y:S05]  /*11590*/  CALL.ABS.NOINC R2 ;  /* 0x0000000002007343 */ /* 0x002fea0003c00000 */
.L_x_755:
[----:B------:R-:W-:-:S04]  /*115a0*/  UIADD3 UR4, UR42, 0x400, URZ ;  /* 0x000004002a047890 */ /* 0x000fc8000fffe03f */
[----:B------:R-:W-:-:S06]  /*115b0*/  ULOP3.LUT UP0, URZ, UR4, 0x1bf, URZ, 0xc0, !UPT ;  /* 0x000001bf043f7892 */ /* 0x000fcc000f80c03f */
[----:B------:R-:W-:-:S13]  /*115c0*/  PLOP3.LUT P0, PT, PT, PT, UP0, 0x80, 0x0 ;  /* 0x000000000000781c */ /* 0x000fda0003f0f008 */
[----:B------:R-:W-:Y:S05]  /*115d0*/  @!P0 BRA `(.L_x_756) ;  /* 0x00000000007c8947 */ /* 0x000fea0003800000 */
        /* <DEDUP_REMOVED lines=16> */
.L_x_757:
[----:B------:R1:W2:Y:S01]  /*116e0*/  LDC.64 R2, c[0x4][R24] ;  /* 0x0100000018027b82 */ /* 0x0002a20000000a00 */
[----:B------:R-:W-:Y:S01]  /*116f0*/  ULDC.64 UR4, c[0x4][0xa8] ;  /* 0x01002a0000047ab9 */ /* 0x000fe20000000a00 */
[----:B------:R-:W-:Y:S01]  /*11700*/  ULDC.64 UR6, c[0x4][0xb0] ;  /* 0x01002c0000067ab9 */ /* 0x000fe20000000a00 */
[----:B------:R-:W-:Y:S02]  /*11710*/  IMAD.U32 R4, RZ, RZ, UR4 ;  /* 0x00000004ff047e24 */ /* 0x000fe4000f8e00ff */
        /* <DEDUP_REMOVED lines=11> */
.L_x_756:
[----:B------:R-:W-:Y:S01]  /*117d0*/  ULDC.64 UR4, c[0x0][0x9f8] ;  /* 0x00027e0000047ab9 */ /* 0x000fe20000000a00 */
[----:B------:R-:W-:Y:S01]  /*117e0*/  IMAD.U32 R5, RZ, RZ, UR39 ;  /* 0x00000027ff057e24 */ /* 0x000fe2000f8e00ff */
[----:B------:R-:W-:Y:S01]  /*117f0*/  ISETP.NE.U32.AND P0, PT, RZ, UR4, PT ;  /* 0x00000004ff007c0c */ /* 0x000fe2000bf05070 */
[----:B------:R-:W-:-:S03]  /*11800*/  IMAD.U32 R0, RZ, RZ, UR39 ;  /* 0x00000027ff007e24 */ /* 0x000fc6000f8e00ff */
[----:B------:R-:W-:-:S13]  /*11810*/  ISETP.NE.AND.EX P0, PT, RZ, UR5, PT, P0 ;  /* 0x00000005ff007c0c */ /* 0x000fda000bf05300 */
[----:B------:R-:W1:Y:S02]  /*11820*/  @P0 LDC.64 R2, c[0x0][0x9f8] ;  /* 0x00027e00ff020b82 */ /* 0x000e640000000a00 */
[----:B-1----:R-:W-:-:S06]  /*11830*/  @P0 IMAD.WIDE R4, R5, 0x4, R2 ;  /* 0x0000000405040825 */ /* 0x002fcc00078e0202 */
[----:B------:R-:W1:Y:S01]  /*11840*/  LDC R2, c[0x0][0x428] ;  /* 0x00010a00ff027b82 */ /* 0x000e620000000800 */
[----:B------:R2:W3:Y:S01]  /*11850*/  @P0 LDG.E R0, desc[UR50][R4.64] ;  /* 0x0000003204000981 */ /* 0x0004e2000c1e1900 */
[----:B------:R-:W-:Y:S01]  /*11860*/  ISETP.NE.AND P1, PT, R23, RZ, PT ;  /* 0x000000ff1700720c */ /* 0x000fe20003f25270 */
[----:B------:R-:W-:Y:S01]  /*11870*/  UMOV UR36, URZ ;  /* 0x0000003f00247c82 */ /* 0x000fe20008000000 */
[----:B------:R-:W-:Y:S01]  /*11880*/  UMOV UR12, 0x20 ;  /* 0x00000020000c7882 */ /* 0x000fe20000000000 */
[----:B------:R-:W-:Y:S01]  /*11890*/  UMOV UR13, UR37 ;  /* 0x00000025000d7c82 */ /* 0x000fe20008000000 */
[----:B------:R-:W-:Y:S01]  /*118a0*/  UMOV UR14, UR38 ;  /* 0x00000026000e7c82 */ /* 0x000fe20008000000 */
[----:B------:R-:W-:Y:S01]  /*118b0*/  UMOV UR15, UR39 ;  /* 0x00000027000f7c82 */ /* 0x000fe20008000000 */
[----:B------:R-:W-:Y:S01]  /*118c0*/  UMOV UR8, 0x40 ;  /* 0x0000004000087882 */ /* 0x000fe20000000000 */
[----:B------:R-:W-:Y:S01]  /*118d0*/  UMOV UR9, UR37 ;  /* 0x0000002500097c82 */ /* 0x000fe20008000000 */
[----:B------:R-:W-:Y:S01]  /*118e0*/  UMOV UR10, UR38 ;  /* 0x00000026000a7c82 */ /* 0x000fe20008000000 */
[----:B------:R-:W-:Y:S01]  /*118f0*/  UMOV UR11, UR39 ;  /* 0x00000027000b7c82 */ /* 0x000fe20008000000 */
[----:B------:R-:W-:Y:S01]  /*11900*/  UMOV UR6, 0xffffffff ;  /* 0xffffffff00067882 */ /* 0x000fe20000000000 */
[----:B------:R-:W-:-:S02]  /*11910*/  IMAD.U32 R7, RZ, RZ, UR44 ;  /* 0x0000002cff077e24 */ /* 0x000fc4000f8e00ff */
[----:B------:R-:W-:Y:S02]  /*11920*/  VOTEU.ALL UP1, P1 ;  /* 0x00000000003f7886 */ /* 0x000fe40000820000 */
[----:B------:R-:W-:-:S03]  /*11930*/  VIADD R7, R7, 0xffffffff ;  /* 0xffffffff07077836 */ /* 0x000fc60000000000 */
[----:B------:R-:W-:Y:S01]  /*11940*/  @!UP1 UIADD3 UR4, UP0, UR48, 0x270, URZ ;  /* 0x0000027030049890 */ /* 0x000fe2000ff1e03f */
[----:B-1----:R-:W-:Y:S02]  /*11950*/  ISETP.NE.AND P2, PT, R2, 0x1, PT ;  /* 0x000000010200780c */ /* 0x002fe40003f45270 */
[----:B------:R-:W1:Y:S01]  /*11960*/  LDC.64 R2, c[0x0][0x3f8] ;  /* 0x0000fe00ff027b82 */ /* 0x000e620000000a00 */
[----:B------:R-:W-:-:S09]  /*11970*/  @!UP1 UIADD3.X UR5, URZ, UR49, URZ, UP0, !UPT ;  /* 0x000000313f059290 */ /* 0x000fd200087fe43f */
[----:B------:R4:W-:Y:S01]  /*11980*/  @!UP1 UTMAPF.L2.4D [UR36], [UR4] ;  /* 0x00000024040095b8 */ /* 0x0009e20008018000 */
[----:B------:R-:W2:Y:S01]  /*11990*/  @P2 LDC R6, c[0x0][0x42c] ;  /* 0x00010b00ff062b82 */ /* 0x000ea20000000800 */
[----:B------:R4:W-:Y:S07]  /*119a0*/  @!UP1 UTMAPF.L2.4D [UR12], [UR4] ;  /* 0x0000000c040095b8 */ /* 0x0009ee0008018000 */
[----:B------:R-:W5:Y:S01]  /*119b0*/  @P2 LDC R9, c[0x0][0x430] ;  /* 0x00010c00ff092b82 */ /* 0x000f620000000800 */
[----:B-1----:R-:W-:Y:S01]  /*119c0*/  ISETP.NE.U32.AND P0, PT, R2, RZ, PT ;  /* 0x000000ff0200720c */ /* 0x002fe20003f05070 */
[----:B------:R4:W-:Y:S03]  /*119d0*/  @!UP1 UTMAPF.L2.4D [UR8], [UR4] ;  /* 0x00000008040095b8 */ /* 0x0009e60008018000 */
[----:B------:R-:W-:Y:S01]  /*119e0*/  ISETP.NE.AND.EX P0, PT, R3, RZ, PT, P0 ;  /* 0x000000ff0300720c */ /* 0x000fe20003f05300 */
[----:B--2---:R-:W-:-:S04]  /*119f0*/  @P2 IMAD.HI.U32 R4, R6, UR38, RZ ;  /* 0x0000002606042c27 */ /* 0x004fc8000f8e00ff */
[----:B------:R-:W-:Y:S01]  /*11a00*/  IMAD.U32 R6, RZ, RZ, UR38 ;  /* 0x00000026ff067e24 */ /* 0x000fe2000f8e00ff */
[----:B-----5:R-:W-:Y:S02]  /*11a10*/  @P2 SHF.R.U32.HI R6, RZ, R9, R4 ;  /* 0x00000009ff062219 */ /* 0x020fe40000011604 */
[----:B---3--:R-:W-:Y:S01]  /*11a20*/  SEL R9, R0, RZ, !P0 ;  /* 0x000000ff00097207 */ /* 0x008fe20004000000 */
[----:B----4-:R-:W-:Y:S06]  /*11a30*/  BRA.DIV UR6, `(.L_x_758) ;  /* 0x0000002606c07947 */ /* 0x010fec000b800000 */
.L_x_809:
[----:B------:R-:W-:Y:S01]  /*11a40*/  UMOV UR4, 0xffffffff ;  /* 0xffffffff00047882 */ /* 0x000fe20000000000 */
[----:B------:R-:W-:Y:S02]  /*11a50*/  SHF.R.S32.HI R8, RZ, 0x1f, R0 ;  /* 0x0000001fff087819 */ /* 0x000fe40000011400 */
[----:B------:R-:W-:Y:S05]  /*11a60*/  BRA.DIV UR4, `(.L_x_759) ;  /* 0x0000002604d47947 */ /* 0x000fea000b800000 */
[----:B------:R-:W-:-:S13]  /*11a70*/  ELECT P6, URZ, PT ;  /* 0x00000000003f782f */ /* 0x000fda00038c0000 */
.L_x_812:
[----:B------:R-:W-:Y:S05]  /*11a80*/  @!P6 BRA `(.L_x_760) ;  /* 0x0000000000e8e947 */ /* 0x000fea0003800000 */
[----:B------:R-:W-:Y:S01]  /*11a90*/  LEA R13, R19, UR42, 0x3 ;  /* 0x0000002a130d7c11 */ /* 0x000fe2000f8e18ff */
[----:B------:R-:W-:Y:S01]  /*11aa0*/  IMAD.MOV.U32 R9, RZ, RZ, R0 ;  /* 0x000000ffff097224 */ /* 0x000fe200078e0000 */
[----:B------:R-:W-:Y:S01]  /*11ab0*/  SHF.L.U32 R12, R18, 0x1f, RZ ;  /* 0x0000001f120c7819 */ /* 0x000fe200000006ff */
[----:B------:R-:W-:Y:S06]  /*11ac0*/  @!P0 BRA `(.L_x_761) ;  /* 0x0000000000488947 */ /* 0x000fec0003800000 */
[----:B------:R-:W1:Y:S01]  /*11ad0*/  LDC R14, c[0x0][0x41c] ;  /* 0x00010700ff0e7b82 */ /* 0x000e620000000800 */
[----:B------:R-:W-:Y:S01]  /*11ae0*/  IMAD.MOV.U32 R15, RZ, RZ, R7 ;  /* 0x000000ffff0f7224 */ /* 0x000fe200078e0007 */
[----:B------:R-:W-:Y:S02]  /*11af0*/  ULDC.64 UR4, c[0x0][0x408] ;  /* 0x0001020000047ab9 */ /* 0x000fe40000000a00 */
[----:B------:R-:W-:-:S04]  /*11b00*/  IMAD R9, R8, UR4, RZ ;  /* 0x0000000408097c24 */ /* 0x000fc8000f8e02ff */
[----:B------:R-:W-:Y:S01]  /*11b10*/  IMAD R9, R0, UR5, R9 ;  /* 0x0000000500097c24 */ /* 0x000fe2000f8e0209 */
[----:B-1----:R-:W-:-:S13]  /*11b20*/  ISETP.NE.AND P2, PT, R14, 0x1, PT ;  /* 0x000000010e00780c */ /* 0x002fda0003f45270 */
[----:B------:R-:W1:Y:S02]  /*11b30*/  @P2 LDC.64 R4, c[0x0][0x420] ;  /* 0x00010800ff042b82 */ /* 0x000e640000000a00 */
[----:B-1----:R-:W-:-:S05]  /*11b40*/  @P2 IMAD.HI.U32 R4, R7, R4, RZ ;  /* 0x0000000407042227 */ /* 0x002fca00078e00ff */
[----:B------:R-:W-:-:S04]  /*11b50*/  @P2 SHF.R.U32.HI R15, RZ, R5, R4 ;  /* 0x00000005ff0f2219 */ /* 0x000fc80000011604 */
[--C-:B------:R-:W-:Y:S01]  /*11b60*/  SHF.R.S32.HI R5, RZ, 0x1f, R15.reuse ;  /* 0x0000001fff057819 */ /* 0x100fe2000001140f */
[----:B------:R-:W-:-:S04]  /*11b70*/  IMAD.MOV.U32 R4, RZ, RZ, R15 ;  /* 0x000000ffff047224 */ /* 0x000fc800078e000f */
[----:B------:R-:W-:-:S04]  /*11b80*/  IMAD.WIDE.U32 R10, R0, UR4, R4 ;  /* 0x00000004000a7c25 */ /* 0x000fc8000f8e0004 */
[----:B------:R-:W-:Y:S01]  /*11b90*/  IMAD.IADD R5, R11, 0x1, R9 ;  /* 0x000000010b057824 */ /* 0x000fe200078e0209 */
[----:B------:R-:W-:-:S04]  /*11ba0*/  LEA R4, P2, R10, R2, 0x2 ;  /* 0x000000020a047211 */ /* 0x000fc800078410ff */
[----:B------:R-:W-:-:S05]  /*11bb0*/  LEA.HI.X R5, R10, R3, R5, 0x2, P2 ;  /* 0x000000030a057211 */ /* 0x000fca00010f1405 */
[----:B------:R1:W5:Y:S01]  /*11bc0*/  LDG.E R9, desc[UR50][R4.64] ;  /* 0x0000003204097981 */ /* 0x000362000c1e1900 */
[----:B------:R-:W-:-:S04]  /*11bd0*/  IMAD.MOV R10, RZ, RZ, -R15 ;  /* 0x000000ffff0a7224 */ /* 0x000fc800078e0a0f */
[----:B------:R-:W-:-:S07]  /*11be0*/  IMAD R7, R14, R10, R7 ;  /* 0x0000000a0e077224 */ /* 0x000fce00078e0207 */
.L_x_761:
[----:B------:R-:W2:Y:S01]  /*11bf0*/  SYNCS.PHASECHK.TRANS64.TRYWAIT P2, [R13+URZ+0x2d840], R12 ;  /* 0x02d8400c0d0075a7 */ /* 0x000ea2000804017f */
[----:B------:R-:W-:Y:S01]  /*11c00*/  ISETP.NE.AND P3, PT, R17, RZ, PT ;  /* 0x000000ff1100720c */ /* 0x000fe20003f65270 */
[----:B--2---:R-:W-:-:S12]  /*11c10*/  @!P2 BRA `(.L_x_762) ;  /* 0x000000240088a947 */ /* 0x004fd80003800000 */
.L_x_813:
[----:B------:R-:W-:Y:S05]  /*11c20*/  @P3 BRA `(.L_x_763) ;  /* 0x0000000000143947 */ /* 0x000fea0003800000 */
[----:B------:R-:W-:Y:S01]  /*11c30*/  ISETP.NE.AND P2, PT, R23, RZ, PT ;  /* 0x000000ff1700720c */ /* 0x000fe20003f45270 */
[----:B-1----:R-:W-:-:S04]  /*11c40*/  IMAD.MOV.U32 R4, RZ, RZ, 0x6000 ;  /* 0x00006000ff047424 */ /* 0x002fc800078e00ff */
[----:B------:R3:W-:Y:S08]  /*11c50*/  SYNCS.ARRIVE.TRANS64 RZ, [R13+URZ+0x2d830], R4 ;  /* 0x02d830040dff79a7 */ /* 0x0007f0000800003f */
[----:B------:R-:W-:Y:S05]  /*11c60*/  @!P2 BRA `(.L_x_763) ;  /* 0x000000000004a947 */ /* 0x000fea0003800000 */
[----:B------:R-:W-:Y:S01]  /*11c70*/  BPT.TRAP 0x1 ;  /* 0x000000040000795c */ /* 0x000fe20000300000 */
.L_x_763:
        /* <DEDUP_REMOVED lines=11> */
[----:B------:R-:W-:Y:S02]  /*11d30*/  UIMAD UR8, UR8, 0x6000, UR42 ;  /* 0x00006000080878a4 */ /* 0x000fe4000f8e022a */
[----:B------:R-:W-:Y:S02]  /*11d40*/  USHF.L.U32 UR11, UR11, 0x7, URZ ;  /* 0x000000070b0b7899 */ /* 0x000fe4000800063f */
[----:B------:R-:W-:Y:S02]  /*11d50*/  UIADD3 UR9, UR9, 0x2d830, URZ ;  /* 0x0002d83009097890 */ /* 0x000fe4000fffe03f */
[----:B------:R-:W-:Y:S02]  /*11d60*/  UIADD3 UR14, UR8, 0x15400, URZ ;  /* 0x00015400080e7890 */ /* 0x000fe4000fffe03f */
[----:B------:R-:W-:Y:S02]  /*11d70*/  UIADD3 UR15, UR8, 0x17400, URZ ;  /* 0x00017400080f7890 */ /* 0x000fe4000fffe03f */
[----:B------:R-:W-:-:S03]  /*11d80*/  UIADD3 UR17, UR8, 0x19400, URZ ;  /* 0x0001940008117890 */ /* 0x000fc6000fffe03f */
[----:B------:R-:W-:Y:S01]  /*11d90*/  UMOV UR8, UR14 ;  /* 0x0000000e00087c82 */ /* 0x000fe20008000000 */
[----:B------:R-:W-:Y:S01]  /*11da0*/  UMOV UR14, 0x40 ;  /* 0x00000040000e7882 */ /* 0x000fe20000000000 */
[----:B------:R4:W-:Y:S02]  /*11db0*/  UTMALDG.4D [UR8], [UR4], desc[UR6] ;  /* 0x00000608040075b4 */ /* 0x0009e40008019000 */
[----:B----4-:R-:W-:Y:S01]  /*11dc0*/  UMOV UR8, UR15 ;  /* 0x0000000f00087c82 */ /* 0x010fe20008000000 */
[----:B------:R-:W-:Y:S02]  /*11dd0*/  UMOV UR10, UR16 ;  /* 0x00000010000a7c82 */ /* 0x000fe40008000000 */
[----:B------:R4:W-:Y:S02]  /*11de0*/  UTMALDG.4D [UR8], [UR4], desc[UR6] ;  /* 0x00000608040075b4 */ /* 0x0009e40008019000 */
[----:B----4-:R-:W-:Y:S01]  /*11df0*/  UMOV UR8, UR17 ;  /* 0x0000001100087c82 */ /* 0x010fe20008000000 */
[----:B------:R-:W-:-:S02]  /*11e00*/  UMOV UR10, UR14 ;  /* 0x0000000e000a7c82 */ /* 0x000fc40008000000 */
[----:B------:R4:W-:Y:S02]  /*11e10*/  UTMALDG.4D [UR8], [UR4], desc[UR6] ;  /* 0x00000608040075b4 */ /* 0x0009e40008019000 */
[----:B----4-:R-:W-:Y:S01]  /*11e20*/  NOP ;  /* 0x0000000000007918 */ /* 0x010fe20000000000 */
.L_x_760:
[----:B------:R-:W-:Y:S05]  /*11e30*/  WARPSYNC.ALL ;  /* 0x0000000000007948 */ /* 0x000fea0003800000 */
[----:B------:R-:W-:Y:S01]  /*11e40*/  BAR.SYNC.DEFER_BLOCKING 0x8, 0x1a0 ;  /* 0x0206800000007b1d */ /* 0x000fe20000010000 */
[----:B------:R-:W-:Y:S01]  /*11e50*/  ELECT P2, URZ, PT ;  /* 0x00000000003f782f */ /* 0x000fe20003840000 */
[----:B------:R-:W-:Y:S02]  /*11e60*/  UIADD3 UR47, UR47, 0x1, URZ ;  /* 0x000000012f2f7890 */ /* 0x000fe4000fffe03f */
[----:B------:R-:W-:Y:S02]  /*11e70*/  UIADD3 UR4, UP0, UR48, 0x270, URZ ;  /* 0x0000027030047890 */ /* 0x000fe4000ff1e03f */
[----:B------:R-:W-:-:S02]  /*11e80*/  ULEA.HI UR5, UR47, UR47, URZ, 0x1 ;  /* 0x0000002f2f057291 */ /* 0x000fc4000f8f083f */
[----:B------:R-:W-:Y:S02]  /*11e90*/  UIADD3 UR24, UR42, 0xc400, URZ ;  /* 0x0000c4002a187890 */ /* 0x000fe4000fffe03f */
[----:B------:R-:W-:Y:S02]  /*11ea0*/  ULOP3.LUT UR5, UR5, 0xfffffffe, URZ, 0xc0, !UPT ;  /* 0xfffffffe05057892 */ /* 0x000fe4000f8ec03f */
[----:B------:R-:W-:Y:S02]  /*11eb0*/  UIADD3 UR25, UR42, 0x2d800, URZ ;  /* 0x0002d8002a197890 */ /* 0x000fe4000fffe03f */
[----:B-1-3--:R-:W-:Y:S01]  /*11ec0*/  @P2 IMAD.MOV.U32 R4, RZ, RZ, 0x9000 ;  /* 0x00009000ff042424 */ /* 0x00afe200078e00ff */
[----:B------:R-:W-:Y:S02]  /*11ed0*/  UIADD3 UR9, UR47, -UR5, URZ ;  /* 0x800000052f097290 */ /* 0x000fe4000fffe03f */
[----:B------:R-:W-:Y:S02]  /*11ee0*/  UIADD3.X UR5, URZ, UR49, URZ, UP0, !UPT ;  /* 0x000000313f057290 */ /* 0x000fe400087fe43f */
[----:B------:R-:W-:-:S02]  /*11ef0*/  UIADD3 UR16, UR42, 0xf400, URZ ;  /* 0x0000f4002a107890 */ /* 0x000fc4000fffe03f */
[----:B------:R-:W-:Y:S01]  /*11f00*/  UIADD3 UR8, UR42, 0x12400, URZ ;  /* 0x000124002a087890 */ /* 0x000fe2000fffe03f */
[----:B------:R-:W-:Y:S01]  /*11f10*/  UMOV UR27, UR37 ;  /* 0x00000025001b7c82 */ /* 0x000fe20008000000 */
[----:B------:R1:W-:Y:S01]  /*11f20*/  @P2 SYNCS.ARRIVE.TRANS64 RZ, [UR42+0x2d800], R4 ;  /* 0x02d80004ffff29a7 */ /* 0x0003e2000800002a */
[----:B------:R-:W-:Y:S01]  /*11f30*/  UMOV UR28, UR38 ;  /* 0x00000026001c7c82 */ /* 0x000fe20008000000 */
[----:B------:R-:W-:Y:S01]  /*11f40*/  UMOV UR29, UR39 ;  /* 0x00000027001d7c82 */ /* 0x000fe20008000000 */
[----:B------:R-:W-:Y:S01]  /*11f50*/  UMOV UR6, 0x0 ;  /* 0x0000000000067882 */ /* 0x000fe20000000000 */
[----:B------:R-:W-:Y:S01]  /*11f60*/  UMOV UR7, 0x12f00000 ;  /* 0x12f0000000077882 */ /* 0x000fe20000000000 */
[----:B------:R-:W-:Y:S01]  /*11f70*/  UMOV UR26, URZ ;  /* 0x0000003f001a7c82 */ /* 0x000fe20008000000 */
[----:B------:R-:W-:Y:S01]  /*11f80*/  UMOV UR19, UR37 ;  /* 0x0000002500137c82 */ /* 0x000fe20008000000 */
[----:B------:R-:W-:Y:S01]  /*11f90*/  UMOV UR20, UR38 ;  /* 0x0000002600147c82 */ /* 0x000fe20008000000 */
[----:B-1----:R-:W-:Y:S01]  /*11fa0*/  IMAD.U32 R4, RZ, RZ, UR9 ;  /* 0x00000009ff047e24 */ /* 0x002fe2000f8e00ff */
[----:B------:R-:W-:Y:S01]  /*11fb0*/  UMOV UR21, UR39 ;  /* 0x0000002700157c82 */ /* 0x000fe20008000000 */
[----:B------:R-:W-:Y:S01]  /*11fc0*/  UMOV UR18, 0x20 ;  /* 0x0000002000127882 */ /* 0x000fe20000000000 */
[----:B------:R-:W-:Y:S01]  /*11fd0*/  UMOV UR17, UR25 ;  /* 0x0000001900117c82 */ /* 0x000fe20008000000 */
[----:B------:R-:W-:Y:S01]  /*11fe0*/  UMOV UR11, UR37 ;  /* 0x00000025000b7c82 */ /* 0x000fe20008000000 */
[----:B------:R-:W-:Y:S01]  /*11ff0*/  SHF.L.U32 R4, R4, 0x1f, RZ ;  /* 0x0000001f04047819 */ /* 0x000fe200000006ff */
[----:B------:R-:W-:Y:S01]  /*12000*/  UMOV UR12, UR38 ;  /* 0x00000026000c7c82 */ /* 0x000fe20008000000 */
[----:B------:R-:W-:Y:S01]  /*12010*/  UMOV UR13, UR39 ;  /* 0x00000027000d7c82 */ /* 0x000fe20008000000 */
[----:B------:R-:W-:Y:S01]  /*12020*/  UMOV UR10, 0x40 ;  /* 0x00000040000a7882 */ /* 0x000fe20000000000 */
[----:B------:R1:W-:Y:S01]  /*12030*/  UTMALDG.4D [UR24], [UR4], desc[UR6] ;  /* 0x00000618040075b4 */ /* 0x0003e20008019000 */
[----:B------:R-:W-:Y:S01]  /*12040*/  UMOV UR9, UR25 ;  /* 0x0000001900097c82 */ /* 0x000fe20008000000 */
[----:B------:R1:W-:Y:S01]  /*12050*/  UTMALDG.4D [UR16], [UR4], desc[UR6] ;  /* 0x00000610040075b4 */ /* 0x0003e20008019000 */
[----:B------:R1:W-:Y:S01]  /*12060*/  UTMALDG.4D [UR8], [UR4], desc[UR6] ;  /* 0x00000608040075b4 */ /* 0x0003e20008019000 */
[----:B------:R-:W3:Y:S02]  /*12070*/  SYNCS.PHASECHK.TRANS64.TRYWAIT P2, [UR42+0x2d820], R4 ;  /* 0x02d82004ff0075a7 */ /* 0x000ee4000804016a */
[----:B-1-3--:R-:W-:Y:S05]  /*12080*/  @!P2 BRA `(.L_x_764) ;  /* 0x000000200080a947 */ /* 0x00afea0003800000 */
.L_x_814:
[----:B------:R-:W-:-:S04]  /*12090*/  UIADD3 UR4, UR44, -0x2, URZ ;  /* 0xfffffffe2c047890 */ /* 0x000fc8000fffe03f */
[----:B------:R-:W-:-:S06]  /*120a0*/  UISETP.GE.AND UP0, UPT, UR4, UR43, UPT ;  /* 0x0000002b0400728c */ /* 0x000fcc000bf06270 */
[----:B------:R-:W-:-:S13]  /*120b0*/  PLOP3.LUT P2, PT, PT, PT, UP0, 0x80, 0x0 ;  /* 0x000000000000781c */ /* 0x000fda0003f4f008 */
[----:B------:R-:W-:Y:S05]  /*120c0*/  @!P2 BRA `(.L_x_765) ;  /* 0x00000014004ca947 */ /* 0x000fea0003800000 */
[----:B-1----:R-:W-:Y:S01]  /*120d0*/  IMAD R5, RZ, RZ, -UR44 ;  /* 0x8000002cff057e24 */ /* 0x002fe2000f8e02ff */
[----:B------:R-:W-:Y:S01]  /*120e0*/  LOP3.LUT R10, RZ, UR43, RZ, 0x33, !PT ;  /* 0x0000002bff0a7c12 */ /* 0x000fe2000f8e33ff */
[----:B------:R-:W-:Y:S01]  /*120f0*/  IMAD.U32 R11, RZ, RZ, UR4 ;  /* 0x00000004ff0b7e24 */ /* 0x000fe2000f8e00ff */
[----:B------:R-:W-:Y:S02]  /*12100*/  ULDC.64 UR40, c[0x0][0x408] ;  /* 0x0001020000287ab9 */ /* 0x000fe40000000a00 */
[----:B------:R-:W-:-:S05]  /*12110*/  VIADDMNMX R10, R5, 0x1, R10, !PT ;  /* 0x00000001050a7846 */ /* 0x000fca000780010a */
[----:B------:R-:W-:-:S05]  /*12120*/  VIADD R4, R10, UR44 ;  /* 0x0000002c0a047c36 */ /* 0x000fca0008000000 */
[----:B------:R-:W-:-:S04]  /*12130*/  LOP3.LUT R4, R4, 0x1, RZ, 0xc0, !PT ;  /* 0x0000000104047812 */ /* 0x000fc800078ec0ff */
[----:B------:R-:W-:-:S13]  /*12140*/  ISETP.NE.U32.AND P2, PT, R4, 0x1, PT ;  /* 0x000000010400780c */ /* 0x000fda0003f45070 */
[----:B------:R-:W-:Y:S05]  /*12150*/  @P2 BRA `(.L_x_766) ;  /* 0x0000000400b42947 */ /* 0x000fea0003800000 */
[----:B--2---:R-:W-:Y:S01]  /*12160*/  VIADD R12, R19, 0x1 ;  /* 0x00000001130c7836 */ /* 0x004fe20000000000 */
        /* <DEDUP_REMOVED lines=26> */
.L_x_769:
[----:B-1----:R-:W-:Y:S02]  /*12310*/  LEA R3, R12, UR42, 0x3 ;  /* 0x0000002a0c037c11 */ /* 0x002fe4000f8e18ff */
[----:B------:R-:W-:Y:S02]  /*12320*/  SHF.L.U32 R2, R13, 0x1f, RZ ;  /* 0x0000001f0d027819 */ /* 0x000fe400000006ff */
[----:B------:R-:W-:Y:S02]  /*12330*/  ISETP.NE.AND P2, PT, R17, RZ, PT ;  /* 0x000000ff1100720c */ /* 0x000fe40003f45270 */
[----:B------:R-:W1:Y:S02]  /*12340*/  SYNCS.PHASECHK.TRANS64.TRYWAIT P3, [R3+URZ+0x2d840], R2 ;  /* 0x02d84002030075a7 */ /* 0x000e64000806017f */
[----:B-1----:R-:W-:Y:S09]  /*12350*/  @!P3 BRA `(.L_x_770) ;  /* 0x0000001c00e4b947 */ /* 0x002ff20003800000 */
.L_x_815:
[----:B------:R-:W-:Y:S05]  /*12360*/  @P2 BRA `(.L_x_771) ;  /* 0x0000000000142947 */ /* 0x000fea0003800000 */
[----:B------:R-:W-:Y:S01]  /*12370*/  ISETP.NE.AND P3, PT, R23, RZ, PT ;  /* 0x000000ff1700720c */ /* 0x000fe20003f65270 */
[----:B-1----:R-:W-:-:S04]  /*12380*/  IMAD.MOV.U32 R2, RZ, RZ, 0x6000 ;  /* 0x00006000ff027424 */ /* 0x002fc800078e00ff */
[----:B------:R2:W-:Y:S08]  /*12390*/  SYNCS.ARRIVE.TRANS64 RZ, [R3+URZ+0x2d830], R2 ;  /* 0x02d8300203ff79a7 */ /* 0x0005f0000800003f */
[----:B------:R-:W-:Y:S05]  /*123a0*/  @!P3 BRA `(.L_x_771) ;  /* 0x000000000004b947 */ /* 0x000fea0003800000 */
[----:B------:R-:W-:Y:S01]  /*123b0*/  BPT.TRAP 0x1 ;  /* 0x000000040000795c */ /* 0x000fe20000300000 */
.L_x_771:
[----:B------:R-:W-:Y:S01]  /*123c0*/  R2UR UR8, R12 ;  /* 0x000000000c0872ca */ /* 0x000fe200000e0000 */
[----:B------:R-:W-:Y:S01]  /*123d0*/  UIADD3 UR4, UP0, UR48, 0x370, URZ ;  /* 0x0000037030047890 */ /* 0x000fe2000ff1e03f */
[----:B------:R-:W-:Y:S01]  /*123e0*/  R2UR UR9, R3 ;  /* 0x00000000030972ca */ /* 0x000fe200000e0000 */
[----:B------:R-:W-:Y:S01]  /*123f0*/  UIADD3 UR19, UR42, 0x2d800, URZ ;  /* 0x0002d8002a137890 */ /* 0x000fe2000fffe03f */
[----:B------:R-:W-:Y:S01]  /*12400*/  R2UR UR11, R11 ;  /* 0x000000000b0b72ca */ /* 0x000fe200000e0000 */
[----:B------:R-:W-:Y:S01]  /*12410*/  UIADD3.X UR5, URZ, UR49, URZ, UP0, !UPT ;  /* 0x000000313f057290 */ /* 0x000fe200087fe43f */
[----:B------:R-:W-:Y:S01]  /*12420*/  R2UR UR12, R6 ;  /* 0x00000000060c72ca */ /* 0x000fe200000e0000 */
[----:B------:R-:W-:Y:S01]  /*12430*/  UMOV UR10, URZ ;  /* 0x0000003f000a7c82 */ /* 0x000fe20008000000 */
[----:B-----5:R-:W-:Y:S01]  /*12440*/  R2UR UR13, R4 ;  /* 0x00000000040d72ca */ /* 0x020fe200000e0000 */
[----:B------:R-:W-:Y:S01]  /*12450*/  UMOV UR6, 0x0 ;  /* 0x0000000000067882 */ /* 0x000fe20000000000 */
[----:B------:R-:W-:Y:S01]  /*12460*/  UMOV UR7, 0x14f00000 ;  /* 0x14f0000000077882 */ /* 0x000fe20000000000 */
[----:B------:R-:W-:Y:S01]  /*12470*/  UMOV UR17, 0x20 ;  /* 0x0000002000117882 */ /* 0x000fe20000000000 */
[----:B------:R-:W-:Y:S01]  /*12480*/  UMOV UR18, 0x40 ;  /* 0x0000004000127882 */ /* 0x000fe20000000000 */
[----:B------:R-:W-:Y:S01]  /*12490*/  UIMAD UR8, UR8, 0x6000, UR42 ;  /* 0x00006000080878a4 */ /* 0x000fe2000f8e022a */
[----:B-12---:R-:W-:Y:S01]  /*124a0*/  SHF.L.U32 R3, R18, 0x1f, RZ ;  /* 0x0000001f12037819 */ /* 0x006fe200000006ff */
[----:B------:R-:W-:Y:S01]  /*124b0*/  UIADD3 UR9, UR9, 0x2d830, URZ ;  /* 0x0002d83009097890 */ /* 0x000fe2000fffe03f */
[----:B------:R-:W-:Y:S01]  /*124c0*/  LEA R2, R19, UR19, 0x3 ;  /* 0x0000001313027c11 */ /* 0x000fe2000f8e18ff */
[----:B------:R-:W-:-:S02]  /*124d0*/  USHF.L.U32 UR11, UR11, 0x7, URZ ;  /* 0x000000070b0b7899 */ /* 0x000fc4000800063f */
[----:B------:R-:W-:Y:S02]  /*124e0*/  UIADD3 UR14, UR8, 0x15400, URZ ;  /* 0x00015400080e7890 */ /* 0x000fe4000fffe03f */
[----:B------:R-:W-:Y:S02]  /*124f0*/  UIADD3 UR15, UR8, 0x17400, URZ ;  /* 0x00017400080f7890 */ /* 0x000fe4000fffe03f */
[----:B------:R-:W-:-:S03]  /*12500*/  UIADD3 UR16, UR8, 0x19400, URZ ;  /* 0x0001940008107890 */ /* 0x000fc6000fffe03f */
[----:B------:R-:W-:Y:S02]  /*12510*/  UMOV UR8, UR14 ;  /* 0x0000000e00087c82 */ /* 0x000fe40008000000 */
[----:B------:R1:W-:Y:S02]  /*12520*/  UTMALDG.4D [UR8], [UR4], desc[UR6] ;  /* 0x00000608040075b4 */ /* 0x0003e40008019000 */
[----:B-1----:R-:W-:Y:S01]  /*12530*/  UMOV UR8, UR15 ;  /* 0x0000000f00087c82 */ /* 0x002fe20008000000 */
[----:B------:R-:W-:Y:S02]  /*12540*/  UMOV UR10, UR17 ;  /* 0x00000011000a7c82 */ /* 0x000fe40008000000 */
[----:B------:R1:W-:Y:S02]  /*12550*/  UTMALDG.4D [UR8], [UR4], desc[UR6] ;  /* 0x00000608040075b4 */ /* 0x0003e40008019000 */
[----:B-1----:R-:W-:Y:S01]  /*12560*/  UMOV UR8, UR16 ;  /* 0x0000001000087c82 */ /* 0x002fe20008000000 */
[----:B------:R-:W-:-:S02]  /*12570*/  UMOV UR10, UR18 ;  /* 0x00000012000a7c82 */ /* 0x000fc40008000000 */
[----:B------:R1:W-:Y:S01]  /*12580*/  UTMALDG.4D [UR8], [UR4], desc[UR6] ;  /* 0x00000608040075b4 */ /* 0x0003e20008019000 */
[----:B------:R-:W2:Y:S02]  /*12590*/  SYNCS.PHASECHK.TRANS64.TRYWAIT P3, [R2+URZ+0x60], R3 ;  /* 0x00006003020075a7 */ /* 0x000ea4000806017f */
[----:B-12---:R-:W-:Y:S05]  /*125a0*/  @!P3 BRA `(.L_x_772) ;  /* 0x0000001c0064b947 */ /* 0x006fea0003800000 */
.L_x_816:
[----:B------:R-:W-:Y:S05]  /*125b0*/  @P2 BRA `(.L_x_773) ;  /* 0x0000000000182947 */ /* 0x000fea0003800000 */
[----:B------:R-:W-:Y:S01]  /*125c0*/  ISETP.NE.AND P2, PT, R23, RZ, PT ;  /* 0x000000ff1700720c */ /* 0x000fe20003f45270 */
[----:B-1----:R-:W-:Y:S01]  /*125d0*/  IMAD.MOV.U32 R3, RZ, RZ, 0x6000 ;  /* 0x00006000ff037424 */ /* 0x002fe200078e00ff */
[----:B------:R-:W-:-:S04]  /*125e0*/  LEA R2, R19, UR42, 0x3 ;  /* 0x0000002a13027c11 */ /* 0x000fc8000f8e18ff */
[----:B------:R2:W-:Y:S07]  /*125f0*/  SYNCS.ARRIVE.TRANS64 RZ, [R2+URZ+0x2d850], R3 ;  /* 0x02d8500302ff79a7 */ /* 0x0005ee000800003f */
[----:B------:R-:W-:Y:S05]  /*12600*/  @!P2 BRA `(.L_x_773) ;  /* 0x000000000004a947 */ /* 0x000fea0003800000 */
[----:B------:R-:W-:Y:S01]  /*12610*/  BPT.TRAP 0x1 ;  /* 0x000000040000795c */ /* 0x000fe20000300000 */
.L_x_773:
        /* <DEDUP_REMOVED lines=8> */
[----:B------:R-:W-:Y:S01]  /*126a0*/  UMOV UR7, 0x14f00000 ;  /* 0x14f0000000077882 */ /* 0x000fe20000000000 */
[----:B------:R-:W-:Y:S01]  /*126b0*/  UMOV UR16, 0x20 ;  /* 0x0000002000107882 */ /* 0x000fe20000000000 */
[----:B------:R-:W-:-:S02]  /*126c0*/  IMAD.MOV.U32 R9, RZ, RZ, R4 ;  /* 0x000000ffff097224 */ /* 0x000fc400078e0004 */
[----:B------:R-:W-:Y:S01]  /*126d0*/  IMAD.MOV.U32 R7, RZ, RZ, R11 ;  /* 0x000000ffff077224 */ /* 0x000fe200078e000b */
[----:B------:R-:W-:Y:S02]  /*126e0*/  UIMAD UR15, UR9, 0x6000, UR42 ;  /* 0x00006000090f78a4 */ /* 0x000fe4000f8e022a */
[----:B------:R-:W-:Y:S02]  /*126f0*/  ULEA UR9, UR9, UR42, 0x3 ;  /* 0x0000002a09097291 */ /* 0x000fe4000f8e183f */
[----:B------:R-:W-:Y:S02]  /*12700*/  USHF.L.U32 UR11, UR11, 0x7, URZ ;  /* 0x000000070b0b7899 */ /* 0x000fe4000800063f */
[----:B------:R-:W-:Y:S02]  /*12710*/  UIADD3 UR8, UR15, 0x400, URZ ;  /* 0x000004000f087890 */ /* 0x000fe4000fffe03f */
[----:B------:R-:W-:Y:S02]  /*12720*/  UIADD3 UR9, UR9, 0x2d850, URZ ;  /* 0x0002d85009097890 */ /* 0x000fe4000fffe03f */
        /* <DEDUP_REMOVED lines=11> */
.L_x_768:
[----:B------:R-:W-:Y:S05]  /*127e0*/  BSYNC B0 ;  /* 0x0000000000007941 */ /* 0x000fea0003800000 */
.L_x_767:
[----:B------:R-:W-:Y:S01]  /*127f0*/  UIADD3 UR4, UR44, -0x3, URZ ;  /* 0xfffffffd2c047890 */ /* 0x000fe2000fffe03f */
[----:B------:R-:W-:Y:S02]  /*12800*/  IMAD.MOV.U32 R19, RZ, RZ, R12 ;  /* 0x000000ffff137224 */ /* 0x000fe400078e000c */
[----:B------:R-:W-:-:S03]  /*12810*/  IMAD.MOV.U32 R18, RZ, RZ, R13 ;  /* 0x000000ffff127224 */ /* 0x000fc600078e000d */
[----:B------:R-:W-:-:S07]  /*12820*/  IMAD.U32 R11, RZ, RZ, UR4 ;  /* 0x00000004ff0b7e24 */ /* 0x000fce000f8e00ff */
.L_x_766:
[----:B------:R-:W-:Y:S01]  /*12830*/  ULOP3.LUT UR4, URZ, UR44, URZ, 0x33, !UPT ;  /* 0x0000002c3f047292 */ /* 0x000fe2000f8e333f */
[----:B------:R-:W-:Y:S01]  /*12840*/  VIADD R10, R10, 0xfffffffe ;  /* 0xfffffffe0a0a7836 */ /* 0x000fe20000000000 */
[----:B------:R-:W-:Y:S04]  /*12850*/  BSSY B0, `(.L_x_765) ;  /* 0x00000da000007945 */ /* 0x000fe80003800000 */
[----:B------:R-:W-:-:S13]  /*12860*/  ISETP.NE.AND P2, PT, R10, UR4, PT ;  /* 0x000000040a007c0c */ /* 0x000fda000bf45270 */
[----:B------:R-:W-:Y:S05]  /*12870*/  @!P2 BRA `(.L_x_774) ;  /* 0x0000000c005ca947 */ /* 0x000fea0003800000 */
[----:B-12---:R-:W-:-:S07]  /*12880*/  IMAD.MOV.U32 R2, RZ, RZ, R9 ;  /* 0x000000ffff027224 */ /* 0x006fce00078e0009 */
.L_x_789:
[----:B------:R-:W-:Y:S01]  /*12890*/  VIADD R10, R19, 0x1 ;  /* 0x00000001130a7836 */ /* 0x000fe20000000000 */
[----:B------:R-:W-:Y:S05]  /*128a0*/  YIELD ;  /* 0x0000000000007946 */ /* 0x000fea0003800000 */
[----:B------:R-:W-:Y:S01]  /*128b0*/  ISETP.NE.AND P2, PT, R10, 0x2, PT ;  /* 0x000000020a00780c */ /* 0x000fe20003f45270 */
[----:B------:R-:W-:Y:S03]  /*128c0*/  BSSY B1, `(.L_x_775) ;  /* 0x0000066000017945 */ /* 0x000fe60003800000 */
[----:B-12---:R-:W-:-:S02]  /*128d0*/  SEL R3, RZ, 0x1, P2 ;  /* 0x00000001ff037807 */ /* 0x006fc40001000000 */
[----:B------:R-:W-:Y:S02]  /*128e0*/  SEL R10, R10, RZ, P2 ;  /* 0x000000ff0a0a7207 */ /* 0x000fe40001000000 */
[----:B------:R-:W-:Y:S01]  /*128f0*/  LOP3.LUT R12, R18, R3, RZ, 0x3c, !PT ;  /* 0x00000003120c7212 */ /* 0x000fe200078e3cff */
[----:B------:R-:W-:Y:S06]  /*12900*/  @!P6 BRA `(.L_x_776) ;  /* 0x000000040084e947 */ /* 0x000fec0003800000 */
[----:B------:R-:W-:Y:S01]  /*12910*/  IMAD.MOV.U32 R14, RZ, RZ, R11 ;  /* 0x000000ffff0e7224 */ /* 0x000fe200078e000b */
[----:B------:R-:W-:Y:S06]  /*12920*/  @!P0 BRA `(.L_x_777) ;  /* 0x0000000000488947 */ /* 0x000fec0003800000 */
[----:B------:R-:W1:Y:S01]  /*12930*/  LDC R14, c[0x0][0x41c] ;  /* 0x00010700ff0e7b82 */ /* 0x000e620000000800 */
[----:B------:R-:W-:Y:S02]  /*12940*/  IMAD.MOV.U32 R13, RZ, RZ, R11 ;  /* 0x000000ffff0d7224 */ /* 0x000fe400078e000b */
[----:B------:R-:W-:-:S04]  /*12950*/  IMAD R15, R8, UR40, RZ ;  /* 0x00000028080f7c24 */ /* 0x000fc8000f8e02ff */
[----:B------:R-:W-:Y:S01]  /*12960*/  IMAD R15, R0, UR41, R15 ;  /* 0x00000029000f7c24 */ /* 0x000fe2000f8e020f */
[----:B------:R-:W2:Y:S01]  /*12970*/  LDC.64 R2, c[0x0][0x3f8] ;  /* 0x0000fe00ff027b82 */ /* 0x000ea20000000a00 */
        /* <DEDUP_REMOVED lines=8> */
[----:B--2---:R-:W-:-:S04]  /*12a00*/  LEA R2, P2, R4, R2, 0x2 ;  /* 0x0000000204027211 */ /* 0x004fc800078410ff */
[----:B------:R-:W-:-:S05]  /*12a10*/  LEA.HI.X R3, R4, R3, R5, 0x2, P2 ;  /* 0x0000000304037211 */ /* 0x000fca00010f1405 */
[----:B------:R1:W5:Y:S01]  /*12a20*/  LDG.E R2, desc[UR50][R2.64] ;  /* 0x0000003202027981 */ /* 0x000362000c1e1900 */
[----:B------:R-:W-:-:S04]  /*12a30*/  IMAD.MOV R4, RZ, RZ, -R13 ;  /* 0x000000ffff047224 */ /* 0x000fc800078e0a0d */
[----:B------:R-:W-:-:S07]  /*12a40*/  IMAD R14, R14, R4, R11 ;  /* 0x000000040e0e7224 */ /* 0x000fce00078e020b */
.L_x_777:
[----:B------:R-:W-:Y:S02]  /*12a50*/  LEA R4, R10, UR42, 0x3 ;  /* 0x0000002a0a047c11 */ /* 0x000fe4000f8e18ff */
[----:B-1----:R-:W-:Y:S02]  /*12a60*/  SHF.L.U32 R3, R12, 0x1f, RZ ;  /* 0x0000001f0c037819 */ /* 0x002fe400000006ff */
[----:B------:R-:W-:Y:S02]  /*12a70*/  ISETP.NE.AND P2, PT, R17, RZ, PT ;  /* 0x000000ff1100720c */ /* 0x000fe40003f45270 */
[----:B------:R-:W1:Y:S02]  /*12a80*/  SYNCS.PHASECHK.TRANS64.TRYWAIT P3, [R4+URZ+0x2d840], R3 ;  /* 0x02d84003040075a7 */ /* 0x000e64000806017f */
[----:B-1----:R-:W-:Y:S09]  /*12a90*/  @!P3 BRA `(.L_x_778) ;  /* 0x00000018003cb947 */ /* 0x002ff20003800000 */
.L_x_817:
[----:B------:R-:W-:Y:S05]  /*12aa0*/  @P2 BRA `(.L_x_779) ;  /* 0x0000000000142947 */ /* 0x000fea0003800000 */
[----:B------:R-:W-:Y:S01]  /*12ab0*/  ISETP.NE.AND P3, PT, R23, RZ, PT ;  /* 0x000000ff1700720c */ /* 0x000fe20003f65270 */
[----:B-1----:R-:W-:-:S04]  /*12ac0*/  IMAD.MOV.U32 R3, RZ, RZ, 0x6000 ;  /* 0x00006000ff037424 */ /* 0x002fc800078e00ff */
[----:B------:R2:W-:Y:S08]  /*12ad0*/  SYNCS.ARRIVE.TRANS64 RZ, [R4+URZ+0x2d830], R3 ;  /* 0x02d8300304ff79a7 */ /* 0x0005f0000800003f */
[----:B------:R-:W-:Y:S05]  /*12ae0*/  @!P3 BRA `(.L_x_779) ;  /* 0x000000000004b947 */ /* 0x000fea0003800000 */
[----:B------:R-:W-:Y:S01]  /*12af0*/  BPT.TRAP 0x1 ;  /* 0x000000040000795c */ /* 0x000fe20000300000 */
.L_x_779:
        /* <DEDUP_REMOVED lines=14> */
[----:B------:R-:W-:Y:S01]  /*12be0*/  SHF.L.U32 R18, R18, 0x1f, RZ ;  /* 0x0000001f12127819 */ /* 0x000fe200000006ff */
[----:B------:R-:W-:Y:S01]  /*12bf0*/  UIADD3 UR9, UR9, 0x2d830, URZ ;  /* 0x0002d83009097890 */ /* 0x000fe2000fffe03f */
[----:B-12---:R-:W-:Y:S01]  /*12c00*/  LEA R3, R19, UR19, 0x3 ;  /* 0x0000001313037c11 */ /* 0x006fe2000f8e18ff */
        /* <DEDUP_REMOVED lines=14> */
.L_x_818:
[----:B------:R-:W-:Y:S05]  /*12cf0*/  @P2 BRA `(.L_x_781) ;  /* 0x0000000000142947 */ /* 0x000fea0003800000 */
[----:B------:R-:W-:Y:S01]  /*12d00*/  ISETP.NE.AND P2, PT, R23, RZ, PT ;  /* 0x000000ff1700720c */ /* 0x000fe20003f45270 */
[----:B------:R-:W-:-:S04]  /*12d10*/  IMAD.MOV.U32 R4, RZ, RZ, 0x6000 ;  /* 0x00006000ff047424 */ /* 0x000fc800078e00ff */
[----:B------:R2:W-:Y:S08]  /*12d20*/  SYNCS.ARRIVE.TRANS64 RZ, [R3+URZ+0x50], R4 ;  /* 0x0000500403ff79a7 */ /* 0x0005f0000800003f */
[----:B------:R-:W-:Y:S05]  /*12d30*/  @!P2 BRA `(.L_x_781) ;  /* 0x000000000004a947 */ /* 0x000fea0003800000 */
[----:B------:R-:W-:Y:S01]  /*12d40*/  BPT.TRAP 0x1 ;  /* 0x000000040000795c */ /* 0x000fe20000300000 */
.L_x_781:
        /* <DEDUP_REMOVED lines=12> */
[----:B------:R-:W-:Y:S01]  /*12e10*/  UIMAD UR8, UR8, 0x6000, UR42 ;  /* 0x00006000080878a4 */ /* 0x000fe2000f8e022a */
[----:B------:R-:W-:Y:S01]  /*12e20*/  IMAD.MOV.U32 R9, RZ, RZ, R2 ;  /* 0x000000ffff097224 */ /* 0x000fe200078e0002 */
        /* <DEDUP_REMOVED lines=15> */
.L_x_776:
[----:B------:R-:W-:Y:S05]  /*12f20*/  BSYNC B1 ;  /* 0x0000000000017941 */ /* 0x000fea0003800000 */
.L_x_775:
[----:B------:R-:W-:Y:S01]  /*12f30*/  VIADD R19, R10, 0x1 ;  /* 0x000000010a137836 */ /* 0x000fe20000000000 */
[----:B------:R-:W-:Y:S01]  /*12f40*/  BSSY B1, `(.L_x_782) ;  /* 0x0000067000017945 */ /* 0x000fe20003800000 */
[----:B------:R-:W-:-:S03]  /*12f50*/  VIADD R13, R11, 0xffffffff ;  /* 0xffffffff0b0d7836 */ /* 0x000fc60000000000 */
[----:B------:R-:W-:-:S04]  /*12f60*/  ISETP.NE.AND P2, PT, R19, 0x2, PT ;  /* 0x000000021300780c */ /* 0x000fc80003f45270 */
[----:B-12---:R-:W-:Y:S02]  /*12f70*/  SEL R3, RZ, 0x1, P2 ;  /* 0x00000001ff037807 */ /* 0x006fe40001000000 */
        /* <DEDUP_REMOVED lines=9> */
[----:B-1----:R-:W-:-:S13]  /*13010*/  ISETP.NE.AND P2, PT, R14, 0x1, PT ;  /* 0x000000010e00780c */ /* 0x002fda0003f45270 */
[----:B------:R-:W1:Y:S02]  /*13020*/  @P2 LDC.64 R2, c[0x0][0x420] ;  /* 0x00010800ff022b82 */ /* 0x000e640000000a00 */
[----:B-1----:R-:W-:-:S05]  /*13030*/  @P2 IMAD.HI.U32 R2, R13, R2, RZ ;  /* 0x000000020d022227 */ /* 0x002fca00078e00ff */
[----:B------:R-:W-:Y:S02]  /*13040*/  @P2 SHF.R.U32.HI R15, RZ, R3, R2 ;  /* 0x00000003ff0f2219 */ /* 0x000fe40000011602 */
[----:B------:R-:W1:Y:S02]  /*13050*/  LDC.64 R2, c[0x0][0x3f8] ;  /* 0x0000fe00ff027b82 */ /* 0x000e640000000a00 */
[--C-:B------:R-:W-:Y:S01]  /*13060*/  SHF.R.S32.HI R5, RZ, 0x1f, R15.reuse ;  /* 0x0000001fff057819 */ /* 0x100fe2000001140f */
[----:B------:R-:W-:-:S04]  /*13070*/  IMAD.MOV.U32 R4, RZ, RZ, R15 ;  /* 0x000000ffff047224 */ /* 0x000fc800078e000f */
[----:B------:R-:W-:-:S04]  /*13080*/  IMAD.WIDE.U32 R4, R0, UR40, R4 ;  /* 0x0000002800047c25 */ /* 0x000fc8000f8e0004 */
[----:B------:R-:W-:Y:S01]  /*13090*/  IMAD.IADD R5, R21, 0x1, R5 ;  /* 0x0000000115057824 */ /* 0x000fe200078e0205 */
[----:B-1----:R-:W-:-:S04]  /*130a0*/  LEA R2, P2, R4, R2, 0x2 ;  /* 0x0000000204027211 */ /* 0x002fc800078410ff */
[----:B------:R-:W-:-:S05]  /*130b0*/  LEA.HI.X R3, R4, R3, R5, 0x2, P2 ;  /* 0x0000000304037211 */ /* 0x000fca00010f1405 */
[----:B------:R1:W5:Y:S01]  /*130c0*/  LDG.E R2, desc[UR50][R2.64] ;  /* 0x0000003202027981 */ /* 0x000362000c1e1900 */
[----:B------:R-:W-:-:S04]  /*130d0*/  IMAD.MOV R4, RZ, RZ, -R15 ;  /* 0x000000ffff047224 */ /* 0x000fc800078e0a0f */
[----:B------:R-:W-:-:S07]  /*130e0*/  IMAD R14, R14, R4, R13 ;  /* 0x000000040e0e7224 */ /* 0x000fce00078e020d */
.L_x_784:
[----:B-1----:R-:W-:Y:S02]  /*130f0*/  LEA R3, R19, UR42, 0x3 ;  /* 0x0000002a13037c11 */ /* 0x002fe4000f8e18ff */
[----:B------:R-:W-:Y:S02]  /*13100*/  SHF.L.U32 R4, R18, 0x1f, RZ ;  /* 0x0000001f12047819 */ /* 0x000fe400000006ff */
[----:B------:R-:W-:Y:S02]  /*13110*/  ISETP.NE.AND P2, PT, R17, RZ, PT ;  /* 0x000000ff1100720c */ /* 0x000fe40003f45270 */
[----:B------:R-:W1:Y:S02]  /*13120*/  SYNCS.PHASECHK.TRANS64.TRYWAIT P3, [R3+URZ+0x2d840], R4 ;  /* 0x02d84004030075a7 */ /* 0x000e64000806017f */
[----:B-1----:R-:W-:Y:S09]  /*13130*/  @!P3 BRA `(.L_x_785) ;  /* 0x0000001000bcb947 */ /* 0x002ff20003800000 */
.L_x_819:
[----:B------:R-:W-:Y:S05]  /*13140*/  @P2 BRA `(.L_x_786) ;  /* 0x0000000000142947 */ /* 0x000fea0003800000 */
[----:B------:R-:W-:Y:S01]  /*13150*/  ISETP.NE.AND P3, PT, R23, RZ, PT ;  /* 0x000000ff1700720c */ /* 0x000fe20003f65270 */
[----:B-1----:R-:W-:-:S04]  /*13160*/  IMAD.MOV.U32 R4, RZ, RZ, 0x6000 ;  /* 0x00006000ff047424 */ /* 0x002fc800078e00ff */
[----:B------:R2:W-:Y:S08]  /*13170*/  SYNCS.ARRIVE.TRANS64 RZ, [R3+URZ+0x2d830], R4 ;  /* 0x02d8300403ff79a7 */ /* 0x0005f0000800003f */
[----:B------:R-:W-:Y:S05]  /*13180*/  @!P3 BRA `(.L_x_786) ;  /* 0x000000000004b947 */ /* 0x000fea0003800000 */
[----:B------:R-:W-:Y:S01]  /*13190*/  BPT.TRAP 0x1 ;  /* 0x000000040000795c */ /* 0x000fe20000300000 */
.L_x_786:
[----:B------:R-:W-:Y:S01]  /*131a0*/  R2UR UR9, R19 ;  /* 0x00000000130972ca */ /* 0x000fe200000e0000 */
[----:B------:R-:W-:Y:S01]  /*131b0*/  UIADD3 UR19, UR42, 0x2d800, URZ ;  /* 0x0002d8002a137890 */ /* 0x000fe2000fffe03f */
[----:B------:R-:W-:Y:S01]  /*131c0*/  R2UR UR11, R14 ;  /* 0x000000000e0b72ca */ /* 0x000fe200000e0000 */
[----:B------:R-:W-:Y:S01]  /*131d0*/  UIADD3 UR4, UP0, UR48, 0x370, URZ ;  /* 0x0000037030047890 */ /* 0x000fe2000ff1e03f */
[----:B------:R-:W-:Y:S01]  /*131e0*/  R2UR UR12, R6 ;  /* 0x00000000060c72ca */ /* 0x000fe200000e0000 */
[----:B------:R-:W-:Y:S01]  /*131f0*/  UMOV UR10, URZ ;  /* 0x0000003f000a7c82 */ /* 0x000fe20008000000 */
[----:B-----5:R-:W-:Y:S01]  /*13200*/  R2UR UR13, R2 ;  /* 0x00000000020d72ca */ /* 0x020fe200000e0000 */
[----:B------:R-:W-:Y:S01]  /*13210*/  UIADD3.X UR5, URZ, UR49, URZ, UP0, !UPT ;  /* 0x000000313f057290 */ /* 0x000fe200087fe43f */
[----:B------:R-:W-:Y:S01]  /*13220*/  SHF.L.U32 R12, R12, 0x1f, RZ ;  /* 0x0000001f0c0c7819 */ /* 0x000fe200000006ff */
[----:B------:R-:W-:Y:S01]  /*13230*/  UMOV UR6, 0x0 ;  /* 0x0000000000067882 */ /* 0x000fe20000000000 */
[----:B------:R-:W-:Y:S01]  /*13240*/  UMOV UR7, 0x14f00000 ;  /* 0x14f0000000077882 */ /* 0x000fe20000000000 */
[----:B------:R-:W-:Y:S01]  /*13250*/  UMOV UR17, 0x20 ;  /* 0x0000002000117882 */ /* 0x000fe20000000000 */
[----:B------:R-:W-:Y:S01]  /*13260*/  UMOV UR18, 0x40 ;  /* 0x0000004000127882 */ /* 0x000fe20000000000 */
[----:B------:R-:W-:Y:S01]  /*13270*/  UIMAD UR8, UR9, 0x6000, UR42 ;  /* 0x00006000090878a4 */ /* 0x000fe2000f8e022a */
[----:B-12---:R-:W-:Y:S01]  /*13280*/  LEA R3, R10, UR19, 0x3 ;  /* 0x000000130a037c11 */ /* 0x006fe2000f8e18ff */
[----:B------:R-:W-:-:S02]  /*13290*/  ULEA UR9, UR9, UR19, 0x3 ;  /* 0x0000001309097291 */ /* 0x000fc4000f8e183f */
[----:B------:R-:W-:Y:S02]  /*132a0*/  USHF.L.U32 UR11, UR11, 0x7, URZ ;  /* 0x000000070b0b7899 */ /* 0x000fe4000800063f */
[----:B------:R-:W-:Y:S02]  /*132b0*/  UIADD3 UR14, UR8, 0x15400, URZ ;  /* 0x00015400080e7890 */ /* 0x000fe4000fffe03f */
        /* <DEDUP_REMOVED lines=13> */
.L_x_820:
[----:B------:R-:W-:Y:S05]  /*13390*/  @P2 BRA `(.L_x_788) ;  /* 0x0000000000142947 */ /* 0x000fea0003800000 */
[----:B------:R-:W-:Y:S01]  /*133a0*/  ISETP.NE.AND P2, PT, R23, RZ, PT ;  /* 0x000000ff1700720c */ /* 0x000fe20003f45270 */
[----:B------:R-:W-:-:S04]  /*133b0*/  IMAD.MOV.U32 R4, RZ, RZ, 0x6000 ;  /* 0x00006000ff047424 */ /* 0x000fc800078e00ff */
[----:B------:R2:W-:Y:S08]  /*133c0*/  SYNCS.ARRIVE.TRANS64 RZ, [R3+URZ+0x50], R4 ;  /* 0x0000500403ff79a7 */ /* 0x0005f0000800003f */
[----:B------:R-:W-:Y:S05]  /*133d0*/  @!P2 BRA `(.L_x_788) ;  /* 0x000000000004a947 */ /* 0x000fea0003800000 */
[----:B------:R-:W-:Y:S01]  /*133e0*/  BPT.TRAP 0x1 ;  /* 0x000000040000795c */ /* 0x000fe20000300000 */
.L_x_788:
        /* <DEDUP_REMOVED lines=28> */
.L_x_783:
[----:B------:R-:W-:Y:S05]  /*135b0*/  BSYNC B1 ;  /* 0x0000000000017941 */ /* 0x000fea0003800000 */
.L_x_782:
[----:B------:R-:W-:Y:S01]  /*135c0*/  ISETP.GT.AND P2, PT, R13, UR43, PT ;  /* 0x0000002b0d007c0c */ /* 0x000fe2000bf44270 */
[----:B------:R-:W-:-:S12]  /*135d0*/  VIADD R11, R11, 0xfffffffe ;  /* 0xfffffffe0b0b7836 */ /* 0x000fd80000000000 */
[----:B------:R-:W-:Y:S05]  /*135e0*/  @P2 BRA `(.L_x_789) ;  /* 0xfffffff000a82947 */ /* 0x000fea000383ffff */
.L_x_774:
[----:B------:R-:W-:Y:S05]  /*135f0*/  BSYNC B0 ;  /* 0x0000000000007941 */ /* 0x000fea0003800000 */
.L_x_765:
[----:B------:R-:W-:Y:S04]  /*13600*/  BSSY B0, `(.L_x_790) ;  /* 0x000000e000007945 */ /* 0x000fe80003800000 */
[----:B------:R-:W-:Y:S05]  /*13610*/  @P1 BRA `(.L_x_791) ;  /* 0x0000000000301947 */ /* 0x000fea0003800000 */
[----:B------:R-:W3:Y:S01]  /*13620*/  S2R R11, SR_LANEID ;  /* 0x00000000000b7919 */ /* 0x000ee20000000000 */
[----:B------:R-:W-:Y:S01]  /*13630*/  VOTEU.ANY UR4, UPT, PT ;  /* 0x0000000000047886 */ /* 0x000fe200038e0100 */
[----:B-12---:R-:W1:Y:S01]  /*13640*/  LDC.64 R2, c[0x0][0xdf0] ;  /* 0x00037c00ff027b82 */ /* 0x006e620000000a00 */
[----:B------:R-:W3:Y:S08]  /*13650*/  FLO.U32 R0, UR4 ;  /* 0x0000000400007d00 */ /* 0x000ef000080e0000 */
[----:B------:R-:W1:Y:S01]  /*13660*/  POPC R5, UR4 ;  /* 0x0000000400057d09 */ /* 0x000e620008000000 */
[----:B---3--:R-:W-:-:S13]  /*13670*/  ISETP.EQ.U32.AND P0, PT, R0, R11, PT ;  /* 0x0000000b0000720c */ /* 0x008fda0003f02070 */
[----:B-1----:R-:W2:Y:S01]  /*13680*/  @P0 ATOMG.E.ADD.STRONG.GPU PT, R3, desc[UR50][R2.64], R5 ;  /* 0x00000005020309a8 */ /* 0x002ea200081ee1f2 */
[----:B------:R-:W1:Y:S02]  /*13690*/  S2R R4, SR_LTMASK ;  /* 0x0000000000047919 */ /* 0x000e640000003900 */
[----:B-1----:R-:W-:-:S04]  /*136a0*/  LOP3.LUT R4, R4, UR4, RZ, 0xc0, !PT ;  /* 0x0000000404047c12 */ /* 0x002fc8000f8ec0ff */
[----:B------:R-:W1:Y:S01]  /*136b0*/  POPC R11, R4 ;  /* 0x00000004000b7309 */ /* 0x000e620000000000 */
[----:B--2---:R-:W1:Y:S02]  /*136c0*/  SHFL.IDX PT, R0, R3, R0, 0x1f ;  /* 0x00001f0003007589 */ /* 0x004e6400000e0000 */
[----:B-1----:R-:W-:-:S07]  /*136d0*/  IADD3 R22, R0, UR45, R11 ;  /* 0x0000002d00167c10 */ /* 0x002fce000fffe00b */
.L_x_791:
[----:B------:R-:W-:Y:S05]  /*136e0*/  BSYNC B0 ;  /* 0x0000000000007941 */ /* 0x000fea0003800000 */
.L_x_790:
[----:B------:R-:W-:Y:S04]  /*136f0*/  BSSY B0, `(.L_x_792) ;  /* 0x0000028000007945 */ /* 0x000fe80003800000 */
[----:B------:R-:W-:Y:S05]  /*13700*/  @!P6 BRA `(.L_x_793) ;  /* 0x000000000098e947 */ /* 0x000fea0003800000 */
[----:B-12---:R-:W-:Y:S02]  /*13710*/  LEA R3, R19, UR42, 0x3 ;  /* 0x0000002a13037c11 */ /* 0x006fe4000f8e18ff */
[----:B------:R-:W-:Y:S02]  /*13720*/  SHF.L.U32 R0, R18, 0x1f, RZ ;  /* 0x0000001f12007819 */ /* 0x000fe400000006ff */
[----:B------:R-:W-:Y:S02]  /*13730*/  ISETP.NE.AND P1, PT, R17, RZ, PT ;  /* 0x000000ff1100720c */ /* 0x000fe40003f25270 */
[----:B------:R-:W1:Y:S02]  /*13740*/  SYNCS.PHASECHK.TRANS64.TRYWAIT P0, [R3+URZ+0x2d860], R0 ;  /* 0x02d86000030075a7 */ /* 0x000e64000800017f */
[----:B-1----:R-:W-:Y:S09]  /*13750*/  @!P0 BRA `(.L_x_794) ;  /* 0x0000000c005c8947 */ /* 0x002ff20003800000 */
.L_x_821:
[----:B------:R-:W-:Y:S05]  /*13760*/  @P1 BRA `(.L_x_795) ;  /* 0x0000000000141947 */ /* 0x000fea0003800000 */
[----:B------:R-:W-:Y:S01]  /*13770*/  ISETP.NE.AND P0, PT, R23, RZ, PT ;  /* 0x000000ff1700720c */ /* 0x000fe20003f05270 */
[----:B-1----:R-:W-:-:S04]  /*13780*/  IMAD.MOV.U32 R0, RZ, RZ, 0x6000 ;  /* 0x00006000ff007424 */ /* 0x002fc800078e00ff */
[----:B------:R2:W-:Y:S08]  /*13790*/  SYNCS.ARRIVE.TRANS64 RZ, [R3+URZ+0x2d850], R0 ;  /* 0x02d8500003ff79a7 */ /* 0x0005f0000800003f */
[----:B------:R-:W-:Y:S05]  /*137a0*/  @!P0 BRA `(.L_x_795) ;  /* 0x0000000000048947 */ /* 0x000fea0003800000 */
[----:B------:R-:W-:Y:S01]  /*137b0*/  BPT.TRAP 0x1 ;  /* 0x000000040000795c */ /* 0x000fe20000300000 */
.L_x_795:
        /* <DEDUP_REMOVED lines=27> */
.L_x_793:
[----:B------:R-:W-:Y:S05]  /*13970*/  BSYNC B0 ;  /* 0x0000000000007941 */ /* 0x000fea0003800000 */
.L_x_792:
[----:B------:R-:W-:Y:S02]  /*13980*/  VIADD R19, R19, 0x1 ;  /* 0x0000000113137836 */ /* 0x000fe40000000000 */
[----:B--2---:R-:W-:-:S03]  /*13990*/  IMAD.MOV.U32 R13, RZ, RZ, R22 ;  /* 0x000000ffff0d7224 */ /* 0x004fc600078e0016 */
[----:B------:R-:W-:-:S04]  /*139a0*/  ISETP.NE.AND P0, PT, R19, 0x2, PT ;  /* 0x000000021300780c */ /* 0x000fc80003f05270 */
[----:B-1----:R-:W-:Y:S02]  /*139b0*/  SEL R3, RZ, 0x1, P0 ;  /* 0x00000001ff037807 */ /* 0x002fe40000000000 */
[----:B------:R-:W-:Y:S02]  /*139c0*/  SEL R19, R19, RZ, P0 ;  /* 0x000000ff13137207 */ /* 0x000fe40000000000 */
[----:B------:R-:W-:-:S07]  /*139d0*/  LOP3.LUT R18, R18, R3, RZ, 0x3c, !PT ;  /* 0x0000000312127212 */ /* 0x000fce00078e3cff */
.L_x_754:
[----:B------:R-:W-:Y:S05]  /*139e0*/  BSYNC B6 ;  /* 0x0000000000067941 */ /* 0x000fea0003800000 */
.L_x_752:
[----:B------:R-:W-:-:S03]  /*139f0*/  UMOV UR4, 0xffffffff ;  /* 0xffffffff00047882 */ /* 0x000fc60000000000 */
[----:B------:R-:W-:Y:S05]  /*13a00*/  BRA.DIV UR4, `(.L_x_796) ;  /* 0x0000000a04c47947 */ /* 0x000fea000b800000 */
[----:B------:R1:W2:Y:S02]  /*13a10*/  SHFL.IDX PT, R14, R13, RZ, 0x1f ;  /* 0x00001fff0d0e7589 */ /* 0x0002a400000e0000 */
.L_x_824:
[----:B------:R-:W-:Y:S01]  /*13a20*/  ISETP.NE.AND P0, PT, R23, RZ, PT ;  /* 0x000000ff1700720c */ /* 0x000fe20003f05270 */
[----:B------:R-:W-:Y:S05]  /*13a30*/  WARPSYNC.ALL ;  /* 0x0000000000007948 */ /* 0x000fea0003800000 */
[----:B------:R-:W-:Y:S01]  /*13a40*/  BAR.SYNC.DEFER_BLOCKING 0x4, 0x1a0 ;  /* 0x0106800000007b1d */ /* 0x000fe20000010000 */
[----:B--2---:R-:W-:-:S05]  /*13a50*/  IMAD.MOV.U32 R22, RZ, RZ, R14 ;  /* 0x000000ffff167224 */ /* 0x004fca00078e000e */
[----:B------:R-:W-:Y:S01]  /*13a60*/  ULDC UR4, c[0x0][0xda8] ;  /* 0x00036a0000047ab9 */ /* 0x000fe20000000800 */
[----:B------:R-:W-:Y:S01]  /*13a70*/  @!P0 MOV R0, 0x400 ;  /* 0x0000040000008802 */ /* 0x000fe20000000f00 */
[----:B------:R-:W2:Y:S03]  /*13a80*/  @!P0 S2R R3, SR_CgaCtaId ;  /* 0x0000000000038919 */ /* 0x000ea60000008800 */
[----:B--2---:R-:W-:-:S05]  /*13a90*/  @!P0 LEA R0, R3, R0, 0x18 ;  /* 0x0000000003008211 */ /* 0x004fca00078ec0ff */
[----:B------:R2:W-:Y:S01]  /*13aa0*/  @!P0 STS [R0+0x2d8d0], R13 ;  /* 0x02d8d00d00008388 */ /* 0x0005e20000000800 */
[----:B------:R-:W-:Y:S06]  /*13ab0*/  BAR.ARV 0x5, 0x1a0 ;  /* 0x0146800000007b1d */ /* 0x000fec0000002000 */
[----:B------:R-:W-:-:S13]  /*13ac0*/  ISETP.GE.AND P0, PT, R22, UR4, PT ;  /* 0x0000000416007c0c */ /* 0x000fda000bf06270 */
[----:B--2---:R-:W-:Y:S05]  /*13ad0*/  @!P0 BRA `(.L_x_797) ;  /* 0xffffffd000448947 */ /* 0x004fea000383ffff */
.L_x_743:
[----:B------:R-:W2:Y:S01]  /*13ae0*/  S2R R3, SR_CgaCtaId ;  /* 0x0000000000037919 */ /* 0x000ea20000008800 */
[----:B------:R-:W-:Y:S01]  /*13af0*/  UIADD3 UR47, UR47, 0x1, URZ ;  /* 0x000000012f2f7890 */ /* 0x000fe2000fffe03f */
[----:B------:R-:W-:-:S03]  /*13b00*/  MOV R0, 0x400 ;  /* 0x0000040000007802 */ /* 0x000fc60000000f00 */
[----:B------:R-:W-:-:S04]  /*13b10*/  ULEA.HI UR4, UR47, UR47, URZ, 0x1 ;  /* 0x0000002f2f047291 */ /* 0x000fc8000f8f083f */
[----:B------:R-:W-:-:S04]  /*13b20*/  ULOP3.LUT UR4, UR4, 0xfffffffe, URZ, 0xc0, !UPT ;  /* 0xfffffffe04047892 */ /* 0x000fc8000f8ec03f */
[----:B------:R-:W-:-:S06]  /*13b30*/  UIADD3 UR4, UR47, -UR4, URZ ;  /* 0x800000042f047290 */ /* 0x000fcc000fffe03f */
[----:B------:R-:W-:Y:S01]  /*13b40*/  IMAD.U32 R2, RZ, RZ, UR4 ;  /* 0x00000004ff027e24 */ /* 0x000fe2000f8e00ff */
[----:B--2---:R-:W-:-:S04]  /*13b50*/  LEA R9, R3, R0, 0x18 ;  /* 0x0000000003097211 */ /* 0x004fc800078ec0ff */
[----:B------:R-:W-:-:S04]  /*13b60*/  SHF.L.U32 R0, R2, 0x1f, RZ ;  /* 0x0000001f02007819 */ /* 0x000fc800000006ff */
[----:B------:R-:W2:Y:S02]  /*13b70*/  SYNCS.PHASECHK.TRANS64.TRYWAIT P0, [R9+URZ+0x2d820], R0 ;  /* 0x02d82000090075a7 */ /* 0x000ea4000800017f */
[----:B--2---:R-:W-:Y:S05]  /*13b80*/  @!P0 BRA `(.L_x_798) ;  /* 0x0000000800888947 */ /* 0x004fea0003800000 */
.L_x_825:
[----:B------:R-:W3:Y:S02]  /*13b90*/  SHFL.IDX PT, R16, R16, RZ, 0x1f ;  /* 0x00001fff10107589 */ /* 0x000ee400000e0000 */
[----:B---3--:R-:W-:-:S13]  /*13ba0*/  ISETP.NE.AND P0, PT, R16, RZ, PT ;  /* 0x000000ff1000720c */ /* 0x008fda0003f05270 */
[----:B------:R-:W-:Y:S05]  /*13bb0*/  @P0 EXIT ;  /* 0x000000000000094d */ /* 0x000fea0003800000 */
[----:B------:R-:W-:Y:S01]  /*13bc0*/  ELECT P0, URZ, PT ;  /* 0x00000000003f782f */ /* 0x000fe20003800000 */
[----:B------:R-:W-:-:S12]  /*13bd0*/  BSSY B0, `(.L_x_799) ;  /* 0x0000020000007945 */ /* 0x000fd80003800000 */
[----:B------:R-:W-:Y:S05]  /*13be0*/  @!P0 BRA `(.L_x_800) ;  /* 0x0000000000788947 */ /* 0x000fea0003800000 */
[----:B------:R-:W-:-:S06]  /*13bf0*/  ULOP3.LUT UR4, UR46, 0x2, URZ, 0xfc, !UPT ;  /* 0x000000022e047892 */ /* 0x000fcc000f8efc3f */
[----:B--2---:R-:W-:-:S05]  /*13c00*/  IMAD.U32 R0, RZ, RZ, UR4 ;  /* 0x00000004ff007e24 */ /* 0x004fca000f8e00ff */
[----:B------:R-:W-:-:S13]  /*13c10*/  ISETP.NE.AND P2, PT, R0, 0x3, PT ;  /* 0x000000030000780c */ /* 0x000fda0003f45270 */
[----:B------:R-:W-:Y:S05]  /*13c20*/  @!P2 BRA `(.L_x_801) ;  /* 0x000000000004a947 */ /* 0x000fea0003800000 */
[----:B------:R-:W-:Y:S01]  /*13c30*/  BPT.TRAP 0x1 ;  /* 0x000000040000795c */ /* 0x000fe20000300000 */
.L_x_801:
[----:B------:R-:W-:Y:S01]  /*13c40*/  VIADD R0, R9, 0x2d840 ;  /* 0x0002d84009007836 */ /* 0x000fe20000000000 */
[----:B------:R-:W-:Y:S01]  /*13c50*/  SHF.L.U32 R4, R18, 0x1f, RZ ;  /* 0x0000001f12047819 */ /* 0x000fe200000006ff */
[C---:B------:R-:W-:Y:S02]  /*13c60*/  VIADD R2, R19.reuse, 0x1 ;  /* 0x0000000113027836 */ /* 0x040fe40000000000 */
[----:B------:R-:W-:-:S03]  /*13c70*/  IMAD R5, R19, 0x8, R0 ;  /* 0x0000000813057824 */ /* 0x000fc600078e0200 */
[C---:B------:R-:W-:Y:S01]  /*13c80*/  ISETP.NE.AND P1, PT, R2.reuse, 0x2, PT ;  /* 0x000000020200780c */ /* 0x040fe20003f25270 */
[----:B------:R-:W2:Y:S03]  /*13c90*/  SYNCS.PHASECHK.TRANS64.TRYWAIT P0, [R5+URZ], R4 ;  /* 0x00000004050075a7 */ /* 0x000ea6000800017f */
[----:B------:R-:W-:Y:S02]  /*13ca0*/  SEL R3, RZ, 0x1, P1 ;  /* 0x00000001ff037807 */ /* 0x000fe40000800000 */
[----:B------:R-:W-:Y:S02]  /*13cb0*/  SEL R7, R2, RZ, P1 ;  /* 0x000000ff02077207 */ /* 0x000fe40000800000 */
[----:B------:R-:W-:-:S03]  /*13cc0*/  LOP3.LUT R2, R18, R3, RZ, 0x3c, !PT ;  /* 0x0000000312027212 */ /* 0x000fc600078e3cff */
[----:B------:R-:W-:Y:S01]  /*13cd0*/  IMAD R3, R7, 0x8, R0 ;  /* 0x0000000807037824 */ /* 0x000fe200078e0200 */
[----:B------:R-:W-:Y:S01]  /*13ce0*/  SHF.L.U32 R2, R2, 0x1f, RZ ;  /* 0x0000001f02027819 */ /* 0x000fe200000006ff */
[----:B--2---:R-:W-:Y:S06]  /*13cf0*/  @!P0 BRA `(.L_x_802) ;  /* 0x0000000800408947 */ /* 0x004fec0003800000 */
.L_x_826:
[----:B------:R-:W3:Y:S02]  /*13d00*/  SYNCS.PHASECHK.TRANS64.TRYWAIT P0, [R3+URZ], R2 ;  /* 0x00000002030075a7 */ /* 0x000ee4000800017f */
[----:B---3--:R-:W-:Y:S05]  /*13d10*/  @!P0 BRA `(.L_x_803) ;  /* 0x00000008004c8947 */ /* 0x008fea0003800000 */
.L_x_827:
[----:B------:R-:W-:Y:S05]  /*13d20*/  @!P2 BRA `(.L_x_804) ;  /* 0x000000000004a947 */ /* 0x000fea0003800000 */
[----:B------:R-:W-:Y:S01]  /*13d30*/  BPT.TRAP 0x1 ;  /* 0x000000040000795c */ /* 0x000fe20000300000 */
.L_x_804:
[----:B------:R-:W-:-:S04]  /*13d40*/  VIADD R0, R9, 0x2d860 ;  /* 0x0002d86009007836 */ /* 0x000fc80000000000 */
[----:B------:R-:W-:-:S04]  /*13d50*/  IMAD R19, R19, 0x8, R0 ;  /* 0x0000000813137824 */ /* 0x000fc800078e0200 */
[----:B------:R-:W4:Y:S02]  /*13d60*/  SYNCS.PHASECHK.TRANS64.TRYWAIT P0, [R19+URZ], R4 ;  /* 0x00000004130075a7 */ /* 0x000f24000800017f */
[----:B----4-:R-:W-:Y:S05]  /*13d70*/  @!P0 BRA `(.L_x_805) ;  /* 0x0000000800488947 */ /* 0x010fea0003800000 */
.L_x_828:
[----:B------:R-:W-:-:S07]  /*13d80*/  IMAD R7, R7, 0x8, R0 ;  /* 0x0000000807077824 */ /* 0x000fce00078e0200 */
.L_x_806:
[----:B------:R1:W1:Y:S02]  /*13d90*/  SYNCS.PHASECHK.TRANS64.TRYWAIT P0, [R7+URZ], R2 ;  /* 0x00000002070075a7 */ /* 0x000264000800017f */
[----:B-1----:R-:W-:Y:S05]  /*13da0*/  @!P0 NANOSLEEP.SYNCS 0x989680 ;  /* 0x009896800000895d */ /* 0x002fea0003900000 */
[----:B------:R-:W1:Y:S02]  /*13db0*/  @!P0 SYNCS.PHASECHK.TRANS64 P0, [R7+URZ], R2 ;  /* 0x00000002070085a7 */ /* 0x000e64000800007f */
[----:B-1----:R-:W-:Y:S05]  /*13dc0*/  @!P0 BRA `(.L_x_806) ;  /* 0xfffffffc00f08947 */ /* 0x002fea000383ffff */
.L_x_800:
[----:B------:R-:W-:Y:S05]  /*13dd0*/  BSYNC B0 ;  /* 0x0000000000007941 */ /* 0x000fea0003800000 */
.L_x_799:
[----:B------:R-:W-:Y:S05]  /*13de0*/  EXIT ;  /* 0x000000000000794d */ /* 0x000fea0003800000 */
.L_x_664:
[----:B-1----:R-:W-:-:S04]  /*13df0*/  IMAD.U32 R3, RZ, RZ, UR39 ;  /* 0x00000027ff037e24 */ /* 0x002fc8000f8e00ff */
[----:B------:R1:W2:Y:S03]  /*13e00*/  SYNCS.PHASECHK.TRANS64.TRYWAIT P1, [R3+URZ+0x2d800], R0 ;  /* 0x02d80000030075a7 */ /* 0x0002a6000802017f */
[----:B--2---:R-:W-:Y:S05]  /*13e10*/  @!P1 NANOSLEEP.SYNCS 0x989680 ;  /* 0x009896800000995d */ /* 0x004fea0003900000 */
[----:B------:R-:W2:Y:S02]  /*13e20*/  @!P1 SYNCS.PHASECHK.TRANS64 P1, [R3+URZ+0x2d800], R0 ;  /* 0x02d80000030095a7 */ /* 0x000ea4000802007f */
[----:B--2---:R-:W-:Y:S05]  /*13e30*/  @!P1 BRA `(.L_x_664) ;  /* 0xfffffffc00ec9947 */ /* 0x004fea000383ffff */
[----:B------:R-:W-:Y:S05]  /*13e40*/  BRA `(.L_x_807) ;  /* 0xfffffedc00147947 */ /* 0x000fea000383ffff */
.L_x_668:
[----:B--2---:R2:W3:Y:S02]  /*13e50*/  SYNCS.PHASECHK.TRANS64.TRYWAIT P2, [R3+URZ+0x2d830], R0 ;  /* 0x02d83000030075a7 */ /* 0x0044e4000804017f */
[----:B---3--:R-:W-:Y:S05]  /*13e60*/  @!P2 NANOSLEEP.SYNCS 0x989680 ;  /* 0x009896800000a95d */ /* 0x008fea0003900000 */
[----:B------:R-:W3:Y:S02]  /*13e70*/  @!P2 SYNCS.PHASECHK.TRANS64 P2, [R3+URZ+0x2d830], R0 ;  /* 0x02d830000300a5a7 */ /* 0x000ee4000804007f */
[----:B---3--:R-:W-:Y:S05]  /*13e80*/  @!P2 BRA `(.L_x_668) ;  /* 0xfffffffc00f0a947 */ /* 0x008fea000383ffff */
[----:B------:R-:W-:Y:S05]  /*13e90*/  BRA `(.L_x_667) ;  /* 0xfffffedc00347947 */ /* 0x000fea000383ffff */
.L_x_684:
[----:B--2-4-:R-:W-:-:S04]  /*13ea0*/  IMAD.U32 R13, RZ, RZ, UR6 ;  /* 0x00000006ff0d7e24 */ /* 0x014fc8000f8e00ff */
[----:B------:R2:W3:Y:S03]  /*13eb0*/  SYNCS.PHASECHK.TRANS64.TRYWAIT P2, [R13+URZ+0x2d830], R10 ;  /* 0x02d8300a0d0075a7 */ /* 0x0004e6000804017f */
[----:B---3--:R-:W-:Y:S05]  /*13ec0*/  @!P2 NANOSLEEP.SYNCS 0x989680 ;  /* 0x009896800000a95d */ /* 0x008fea0003900000 */
[----:B------:R-:W3:Y:S02]  /*13ed0*/  @!P2 SYNCS.PHASECHK.TRANS64 P2, [R13+URZ+0x2d830], R10 ;  /* 0x02d8300a0d00a5a7 */ /* 0x000ee4000804007f */
[----:B---3--:R-:W-:Y:S05]  /*13ee0*/  @!P2 BRA `(.L_x_684) ;  /* 0xfffffffc00eca947 */ /* 0x008fea000383ffff */
[----:B------:R-:W-:Y:S05]  /*13ef0*/  BRA `(.L_x_681) ;  /* 0xffffff1400f07947 */ /* 0x000fea000383ffff */
.L_x_688:
[----:B--2---:R-:W-:-:S04]  /*13f00*/  IMAD.U32 R13, RZ, RZ, UR6 ;  /* 0x00000006ff0d7e24 */ /* 0x004fc8000f8e00ff */
[----:B------:R2:W3:Y:S03]  /*13f10*/  SYNCS.PHASECHK.TRANS64.TRYWAIT P2, [R13+URZ+0x2d850], R10 ;  /* 0x02d8500a0d0075a7 */ /* 0x0004e6000804017f */
[----:B---3--:R-:W-:Y:S05]  /*13f20*/  @!P2 NANOSLEEP.SYNCS 0x989680 ;  /* 0x009896800000a95d */ /* 0x008fea0003900000 */
[----:B------:R-:W3:Y:S02]  /*13f30*/  @!P2 SYNCS.PHASECHK.TRANS64 P2, [R13+URZ+0x2d850], R10 ;  /* 0x02d8500a0d00a5a7 */ /* 0x000ee4000804007f */
[----:B---3--:R-:W-:Y:S05]  /*13f40*/  @!P2 BRA `(.L_x_688) ;  /* 0xfffffffc00eca947 */ /* 0x008fea000383ffff */
[----:B------:R-:W-:Y:S05]  /*13f50*/  BRA `(.L_x_685) ;  /* 0xffffff1800887947 */ /* 0x000fea000383ffff */
.L_x_705:
[----:B--2---:R-:W-:-:S04]  /*13f60*/  IMAD.U32 R11, RZ, RZ, UR6 ;  /* 0x00000006ff0b7e24 */ /* 0x004fc8000f8e00ff */
[----:B------:R2:W3:Y:S03]  /*13f70*/  SYNCS.PHASECHK.TRANS64.TRYWAIT P2, [R11+URZ+0x2d830], R8 ;  /* 0x02d830080b0075a7 */ /* 0x0004e6000804017f */
[----:B---3--:R-:W-:Y:S05]  /*13f80*/  @!P2 NANOSLEEP.SYNCS 0x989680 ;  /* 0x009896800000a95d */ /* 0x008fea0003900000 */
[----:B------:R-:W3:Y:S02]  /*13f90*/  @!P2 SYNCS.PHASECHK.TRANS64 P2, [R11+URZ+0x2d830], R8 ;  /* 0x02d830080b00a5a7 */ /* 0x000ee4000804007f */
[----:B---3--:R-:W-:Y:S05]  /*13fa0*/  @!P2 BRA `(.L_x_705) ;  /* 0xfffffffc00eca947 */ /* 0x008fea000383ffff */
[----:B------:R-:W-:Y:S05]  /*13fb0*/  BRA `(.L_x_702) ;  /* 0xffffff5000747947 */ /* 0x000fea000383ffff */
.L_x_709:
[----:B--2---:R-:W-:-:S04]  /*13fc0*/  IMAD.U32 R11, RZ, RZ, UR6 ;  /* 0x00000006ff0b7e24 */ /* 0x004fc8000f8e00ff */
[----:B------:R2:W3:Y:S03]  /*13fd0*/  SYNCS.PHASECHK.TRANS64.TRYWAIT P2, [R11+URZ+0x2d850], R8 ;  /* 0x02d850080b0075a7 */ /* 0x0004e6000804017f */
[----:B---3--:R-:W-:Y:S05]  /*13fe0*/  @!P2 NANOSLEEP.SYNCS 0x989680 ;  /* 0x009896800000a95d */ /* 0x008fea0003900000 */
[----:B------:R-:W3:Y:S02]  /*13ff0*/  @!P2 SYNCS.PHASECHK.TRANS64 P2, [R11+URZ+0x2d850], R8 ;  /* 0x02d850080b00a5a7 */ /* 0x000ee4000804007f */
[----:B---3--:R-:W-:Y:S05]  /*14000*/  @!P2 BRA `(.L_x_709) ;  /* 0xfffffffc00eca947 */ /* 0x008fea000383ffff */
[----:B------:R-:W-:Y:S05]  /*14010*/  BRA `(.L_x_706) ;  /* 0xffffff54000c7947 */ /* 0x000fea000383ffff */
.L_x_715:
[----:B--2---:R-:W-:-:S04]  /*14020*/  IMAD.U32 R11, RZ, RZ, UR6 ;  /* 0x00000006ff0b7e24 */ /* 0x004fc8000f8e00ff */
[----:B------:R2:W3:Y:S03]  /*14030*/  SYNCS.PHASECHK.TRANS64.TRYWAIT P2, [R11+URZ+0x2d830], R8 ;  /* 0x02d830080b0075a7 */ /* 0x0004e6000804017f */
[----:B---3--:R-:W-:Y:S05]  /*14040*/  @!P2 NANOSLEEP.SYNCS 0x989680 ;  /* 0x009896800000a95d */ /* 0x008fea0003900000 */
[----:B------:R-:W3:Y:S02]  /*14050*/  @!P2 SYNCS.PHASECHK.TRANS64 P2, [R11+URZ+0x2d830], R8 ;  /* 0x02d830080b00a5a7 */ /* 0x000ee4000804007f */
[----:B---3--:R-:W-:Y:S05]  /*14060*/  @!P2 BRA `(.L_x_715) ;  /* 0xfffffffc00eca947 */ /* 0x008fea000383ffff */
[----:B------:R-:W-:Y:S05]  /*14070*/  BRA `(.L_x_712) ;  /* 0xffffff7800747947 */ /* 0x000fea000383ffff */
.L_x_719:
[----:B--2---:R-:W-:-:S04]  /*14080*/  IMAD.U32 R11, RZ, RZ, UR6 ;  /* 0x00000006ff0b7e24 */ /* 0x004fc8000f8e00ff */
[----:B------:R2:W3:Y:S03]  /*14090*/  SYNCS.PHASECHK.TRANS64.TRYWAIT P2, [R11+URZ+0x2d850], R8 ;  /* 0x02d850080b0075a7 */ /* 0x0004e6000804017f */
[----:B---3--:R-:W-:Y:S05]  /*140a0*/  @!P2 NANOSLEEP.SYNCS 0x989680 ;  /* 0x009896800000a95d */ /* 0x008fea0003900000 */
[----:B------:R-:W3:Y:S02]  /*140b0*/  @!P2 SYNCS.PHASECHK.TRANS64 P2, [R11+URZ+0x2d850], R8 ;  /* 0x02d850080b00a5a7 */ /* 0x000ee4000804007f */
[----:B---3--:R-:W-:Y:S05]  /*140c0*/  @!P2 BRA `(.L_x_719) ;  /* 0xfffffffc00eca947 */ /* 0x008fea000383ffff */
[----:B------:R-:W-:Y:S05]  /*140d0*/  BRA `(.L_x_716) ;  /* 0xffffff7c000c7947 */ /* 0x000fea000383ffff */
.L_x_732:
[----:B---3--:R-:W-:-:S04]  /*140e0*/  IMAD.U32 R3, RZ, RZ, UR9 ;  /* 0x00000009ff037e24 */ /* 0x008fc8000f8e00ff */
[----:B------:R3:W1:Y:S03]  /*140f0*/  SYNCS.PHASECHK.TRANS64.TRYWAIT P0, [R3+URZ+0x2d850], R0 ;  /* 0x02d85000030075a7 */ /* 0x000666000800017f */
[----:B-1----:R-:W-:Y:S05]  /*14100*/  @!P0 NANOSLEEP.SYNCS 0x989680 ;  /* 0x009896800000895d */ /* 0x002fea0003900000 */
[----:B------:R-:W1:Y:S02]  /*14110*/  @!P0 SYNCS.PHASECHK.TRANS64 P0, [R3+URZ+0x2d850], R0 ;  /* 0x02d85000030085a7 */ /* 0x000e64000800007f */
[----:B-1----:R-:W-:Y:S05]  /*14120*/  @!P0 BRA `(.L_x_732) ;  /* 0xfffffffc00ec8947 */ /* 0x002fea000383ffff */
[----:B------:R-:W-:Y:S05]  /*14130*/  BRA `(.L_x_731) ;  /* 0xffffffb000247947 */ /* 0x000fea000383ffff */
.L_x_758:
[----:B------:R-:W-:Y:S02]  /*14140*/  IMAD.MOV.U32 R13, RZ, RZ, R16 ;  /* 0x000000ffff0d7224 */ /* 0x000fe400078e0010 */
[----:B------:R-:W-:Y:S02]  /*14150*/  IMAD.MOV.U32 R12, RZ, RZ, RZ ;  /* 0x000000ffff0c7224 */ /* 0x000fe400078e00ff */
[----:B------:R-:W-:Y:S02]  /*14160*/  IMAD.MOV.U32 R11, RZ, RZ, 0x1f ;  /* 0x0000001fff0b7424 */ /* 0x000fe400078e00ff */
[----:B------:R-:W-:-:S07]  /*14170*/  IMAD.MOV.U32 R15, RZ, RZ, -0x1 ;  /* 0xffffffffff0f7424 */ /* 0x000fce00078e00ff */
[----:B------:R-:W-:Y:S05]  /*14180*/  WARPSYNC.COLLECTIVE R15, `(.L_x_808) ;  /* 0x000000000f087348 */ /* 0x000fea0003c00000 */
[----:B------:R1:W2:Y:S02]  /*14190*/  SHFL.IDX P6, R14, R13, R12, R11 ;  /* 0x0000000c0d0e7389 */ /* 0x0002a400000c000b */
[----:B-12---:R-:W-:Y:S01]  /*141a0*/  ENDCOLLECTIVE ;  /* 0x000000000000791b */ /* 0x006fe20003800000 */
.L_x_808:
[----:B------:R-:W-:Y:S05]  /*141b0*/  BRA `(.L_x_809) ;  /* 0xffffffd800207947 */ /* 0x000fea000383ffff */
.L_x_759:
[----:B------:R-:W-:Y:S01]  /*141c0*/  BSSY B0, `(.L_x_810) ;  /* 0x0000006000007945 */ /* 0x000fe20003800000 */
[----:B------:R-:W-:-:S07]  /*141d0*/  IMAD.MOV.U32 R15, RZ, RZ, -0x1 ;  /* 0xffffffffff0f7424 */ /* 0x000fce00078e00ff */
[----:B------:R-:W-:Y:S05]  /*141e0*/  WARPSYNC.COLLECTIVE R15, `(.L_x_811) ;  /* 0x000000000f0c7348 */ /* 0x000fea0003c00000 */
[----:B------:R-:W-:Y:S02]  /*141f0*/  ELECT P6, UR62, PT ;  /* 0x00000000003e782f */ /* 0x000fe400038c0000 */
[----:B------:R-:W-:Y:S01]  /*14200*/  MOV R14, UR62 ;  /* 0x0000003e000e7c02 */ /* 0x000fe20008000f00 */
[----:B------:R-:W-:Y:S10]  /*14210*/  ENDCOLLECTIVE ;  /* 0x000000000000791b */ /* 0x000ff40003800000 */
.L_x_811:
[----:B------:R-:W-:Y:S05]  /*14220*/  BSYNC B0 ;  /* 0x0000000000007941 */ /* 0x000fea0003800000 */
.L_x_810:
[----:B------:R-:W-:Y:S05]  /*14230*/  BRA `(.L_x_812) ;  /* 0xffffffd800107947 */ /* 0x000fea000383ffff */
.L_x_762:
[----:B--2---:R2:W3:Y:S02]  /*14240*/  SYNCS.PHASECHK.TRANS64.TRYWAIT P2, [R13+URZ+0x2d840], R12 ;  /* 0x02d8400c0d0075a7 */ /* 0x0044e4000804017f */
[----:B---3--:R-:W-:Y:S05]  /*14250*/  @!P2 NANOSLEEP.SYNCS 0x989680 ;  /* 0x009896800000a95d */ /* 0x008fea0003900000 */
[----:B------:R-:W3:Y:S02]  /*14260*/  @!P2 SYNCS.PHASECHK.TRANS64 P2, [R13+URZ+0x2d840], R12 ;  /* 0x02d8400c0d00a5a7 */ /* 0x000ee4000804007f */
[----:B---3--:R-:W-:Y:S05]  /*14270*/  @!P2 BRA `(.L_x_762) ;  /* 0xfffffffc00f0a947 */ /* 0x008fea000383ffff */
[----:B------:R-:W-:Y:S05]  /*14280*/  BRA `(.L_x_813) ;  /* 0xffffffd800647947 */ /* 0x000fea000383ffff */
.L_x_764:
[----:B-1----:R-:W-:-:S04]  /*14290*/  IMAD.U32 R5, RZ, RZ, UR42 ;  /* 0x0000002aff057e24 */ /* 0x002fc8000f8e00ff */
[----:B------:R1:W3:Y:S03]  /*142a0*/  SYNCS.PHASECHK.TRANS64.TRYWAIT P2, [R5+URZ+0x2d820], R4 ;  /* 0x02d82004050075a7 */ /* 0x0002e6000804017f */
[----:B---3--:R-:W-:Y:S05]  /*142b0*/  @!P2 NANOSLEEP.SYNCS 0x989680 ;  /* 0x009896800000a95d */ /* 0x008fea0003900000 */
[----:B------:R-:W3:Y:S02]  /*142c0*/  @!P2 SYNCS.PHASECHK.TRANS64 P2, [R5+URZ+0x2d820], R4 ;  /* 0x02d820040500a5a7 */ /* 0x000ee4000804007f */
[----:B---3--:R-:W-:Y:S05]  /*142d0*/  @!P2 BRA `(.L_x_764) ;  /* 0xfffffffc00eca947 */ /* 0x008fea000383ffff */
[----:B------:R-:W-:Y:S05]  /*142e0*/  BRA `(.L_x_814) ;  /* 0xffffffdc00687947 */ /* 0x000fea000383ffff */
.L_x_770:
[----:B-1----:R1:W2:Y:S02]  /*142f0*/  SYNCS.PHASECHK.TRANS64.TRYWAIT P3, [R3+URZ+0x2d840], R2 ;  /* 0x02d84002030075a7 */ /* 0x0022a4000806017f */
[----:B--2---:R-:W-:Y:S05]  /*14300*/  @!P3 NANOSLEEP.SYNCS 0x989680 ;  /* 0x009896800000b95d */ /* 0x004fea0003900000 */
[----:B------:R-:W2:Y:S02]  /*14310*/  @!P3 SYNCS.PHASECHK.TRANS64 P3, [R3+URZ+0x2d840], R2 ;  /* 0x02d840020300b5a7 */ /* 0x000ea4000806007f */
[----:B--2---:R-:W-:Y:S05]  /*14320*/  @!P3 BRA `(.L_x_770) ;  /* 0xfffffffc00f0b947 */ /* 0x004fea000383ffff */
[----:B------:R-:W-:Y:S05]  /*14330*/  BRA `(.L_x_815) ;  /* 0xffffffe000087947 */ /* 0x000fea000383ffff */
.L_x_772:
[----:B-1----:R1:W2:Y:S02]  /*14340*/  SYNCS.PHASECHK.TRANS64.TRYWAIT P3, [R2+URZ+0x60], R3 ;  /* 0x00006003020075a7 */ /* 0x0022a4000806017f */
[----:B--2---:R-:W-:Y:S05]  /*14350*/  @!P3 NANOSLEEP.SYNCS 0x989680 ;  /* 0x009896800000b95d */ /* 0x004fea0003900000 */
[----:B------:R-:W2:Y:S02]  /*14360*/  @!P3 SYNCS.PHASECHK.TRANS64 P3, [R2+URZ+0x60], R3 ;  /* 0x000060030200b5a7 */ /* 0x000ea4000806007f */
[----:B--2---:R-:W-:Y:S05]  /*14370*/  @!P3 BRA `(.L_x_772) ;  /* 0xfffffffc00f0b947 */ /* 0x004fea000383ffff */
[----:B------:R-:W-:Y:S05]  /*14380*/  BRA `(.L_x_816) ;  /* 0xffffffe000887947 */ /* 0x000fea000383ffff */
.L_x_778:
[----:B-1----:R1:W2:Y:S02]  /*14390*/  SYNCS.PHASECHK.TRANS64.TRYWAIT P3, [R4+URZ+0x2d840], R3 ;  /* 0x02d84003040075a7 */ /* 0x0022a4000806017f */
[----:B--2---:R-:W-:Y:S05]  /*143a0*/  @!P3 NANOSLEEP.SYNCS 0x989680 ;  /* 0x009896800000b95d */ /* 0x004fea0003900000 */
[----:B------:R-:W2:Y:S02]  /*143b0*/  @!P3 SYNCS.PHASECHK.TRANS64 P3, [R4+URZ+0x2d840], R3 ;  /* 0x02d840030400b5a7 */ /* 0x000ea4000806007f */
[----:B--2---:R-:W-:Y:S05]  /*143c0*/  @!P3 BRA `(.L_x_778) ;  /* 0xfffffffc00f0b947 */ /* 0x004fea000383ffff */
[----:B------:R-:W-:Y:S05]  /*143d0*/  BRA `(.L_x_817) ;  /* 0xffffffe400b07947 */ /* 0x000fea000383ffff */
.L_x_780:
[----:B-1----:R1:W2:Y:S02]  /*143e0*/  SYNCS.PHASECHK.TRANS64.TRYWAIT P3, [R3+URZ+0x60], R18 ;  /* 0x00006012030075a7 */ /* 0x0022a4000806017f */
[----:B--2---:R-:W-:Y:S05]  /*143f0*/  @!P3 NANOSLEEP.SYNCS 0x989680 ;  /* 0x009896800000b95d */ /* 0x004fea0003900000 */
[----:B------:R-:W2:Y:S02]  /*14400*/  @!P3 SYNCS.PHASECHK.TRANS64 P3, [R3+URZ+0x60], R18 ;  /* 0x000060120300b5a7 */ /* 0x000ea4000806007f */
[----:B--2---:R-:W-:Y:S05]  /*14410*/  @!P3 BRA `(.L_x_780) ;  /* 0xfffffffc00f0b947 */ /* 0x004fea000383ffff */
[----:B------:R-:W-:Y:S05]  /*14420*/  BRA `(.L_x_818) ;  /* 0xffffffe800307947 */ /* 0x000fea000383ffff */
.L_x_785:
[----:B-1----:R1:W2:Y:S02]  /*14430*/  SYNCS.PHASECHK.TRANS64.TRYWAIT P3, [R3+URZ+0x2d840], R4 ;  /* 0x02d84004030075a7 */ /* 0x0022a4000806017f */
[----:B--2---:R-:W-:Y:S05]  /*14440*/  @!P3 NANOSLEEP.SYNCS 0x989680 ;  /* 0x009896800000b95d */ /* 0x004fea0003900000 */
[----:B------:R-:W2:Y:S02]  /*14450*/  @!P3 SYNCS.PHASECHK.TRANS64 P3, [R3+URZ+0x2d840], R4 ;  /* 0x02d840040300b5a7 */ /* 0x000ea4000806007f */
[----:B--2---:R-:W-:Y:S05]  /*14460*/  @!P3 BRA `(.L_x_785) ;  /* 0xfffffffc00f0b947 */ /* 0x004fea000383ffff */
[----:B------:R-:W-:Y:S05]  /*14470*/  BRA `(.L_x_819) ;  /* 0xffffffec00307947 */ /* 0x000fea000383ffff */
.L_x_787:
[----:B-1----:R1:W2:Y:S02]  /*14480*/  SYNCS.PHASECHK.TRANS64.TRYWAIT P3, [R3+URZ+0x60], R12 ;  /* 0x0000600c030075a7 */ /* 0x0022a4000806017f */
[----:B--2---:R-:W-:Y:S05]  /*14490*/  @!P3 NANOSLEEP.SYNCS 0x989680 ;  /* 0x009896800000b95d */ /* 0x004fea0003900000 */
[----:B------:R-:W2:Y:S02]  /*144a0*/  @!P3 SYNCS.PHASECHK.TRANS64 P3, [R3+URZ+0x60], R12 ;  /* 0x0000600c0300b5a7 */ /* 0x000ea4000806007f */
[----:B--2---:R-:W-:Y:S05]  /*144b0*/  @!P3 BRA `(.L_x_787) ;  /* 0xfffffffc00f0b947 */ /* 0x004fea000383ffff */
[----:B------:R-:W-:Y:S05]  /*144c0*/  BRA `(.L_x_820) ;  /* 0xffffffec00b07947 */ /* 0x000fea000383ffff */
.L_x_794:
[----:B-1----:R1:W2:Y:S02]  /*144d0*/  SYNCS.PHASECHK.TRANS64.TRYWAIT P0, [R3+URZ+0x2d860], R0 ;  /* 0x02d86000030075a7 */ /* 0x0022a4000800017f */
[----:B--2---:R-:W-:Y:S05]  /*144e0*/  @!P0 NANOSLEEP.SYNCS 0x989680 ;  /* 0x009896800000895d */ /* 0x004fea0003900000 */
[----:B------:R-:W2:Y:S02]  /*144f0*/  @!P0 SYNCS.PHASECHK.TRANS64 P0, [R3+URZ+0x2d860], R0 ;  /* 0x02d86000030085a7 */ /* 0x000ea4000800007f */
[----:B--2---:R-:W-:Y:S05]  /*14500*/  @!P0 BRA `(.L_x_794) ;  /* 0xfffffffc00f08947 */ /* 0x004fea000383ffff */
[----:B------:R-:W-:Y:S05]  /*14510*/  BRA `(.L_x_821) ;  /* 0xfffffff000907947 */ /* 0x000fea000383ffff */
.L_x_796:
[----:B------:R-:W-:Y:S01]  /*14520*/  BSSY B0, `(.L_x_822) ;  /* 0x0000007000007945 */ /* 0x000fe20003800000 */
[----:B------:R-:W-:Y:S02]  /*14530*/  IMAD.MOV.U32 R12, RZ, RZ, RZ ;  /* 0x000000ffff0c7224 */ /* 0x000fe400078e00ff */
[----:B------:R-:W-:Y:S02]  /*14540*/  IMAD.MOV.U32 R11, RZ, RZ, 0x1f ;  /* 0x0000001fff0b7424 */ /* 0x000fe400078e00ff */
[----:B------:R-:W-:-:S07]  /*14550*/  IMAD.MOV.U32 R15, RZ, RZ, -0x1 ;  /* 0xffffffffff0f7424 */ /* 0x000fce00078e00ff */
[----:B------:R-:W-:Y:S05]  /*14560*/  WARPSYNC.COLLECTIVE R15, `(.L_x_823) ;  /* 0x000000000f087348 */ /* 0x000fea0003c00000 */
[----:B------:R1:W2:Y:S02]  /*14570*/  SHFL.IDX P6, R14, R13, R12, R11 ;  /* 0x0000000c0d0e7389 */ /* 0x0002a400000c000b */
[----:B-12---:R-:W-:Y:S01]  /*14580*/  ENDCOLLECTIVE ;  /* 0x000000000000791b */ /* 0x006fe20003800000 */
.L_x_823:
[----:B------:R-:W-:Y:S05]  /*14590*/  BSYNC B0 ;  /* 0x0000000000007941 */ /* 0x000fea0003800000 */
.L_x_822:
[----:B------:R-:W-:Y:S05]  /*145a0*/  BRA `(.L_x_824) ;  /* 0xfffffff4001c7947 */ /* 0x000fea000383ffff */
.L_x_798:
[----:B--2---:R2:W3:Y:S02]  /*145b0*/  SYNCS.PHASECHK.TRANS64.TRYWAIT P0, [R9+URZ+0x2d820], R0 ;  /* 0x02d82000090075a7 */ /* 0x0044e4000800017f */
[----:B---3--:R-:W-:Y:S05]  /*145c0*/  @!P0 NANOSLEEP.SYNCS 0x989680 ;  /* 0x009896800000895d */ /* 0x008fea0003900000 */
[----:B------:R-:W3:Y:S02]  /*145d0*/  @!P0 SYNCS.PHASECHK.TRANS64 P0, [R9+URZ+0x2d820], R0 ;  /* 0x02d82000090085a7 */ /* 0x000ee4000800007f */
[----:B---3--:R-:W-:Y:S05]  /*145e0*/  @!P0 BRA `(.L_x_798) ;  /* 0xfffffffc00f08947 */ /* 0x008fea000383ffff */
[----:B------:R-:W-:Y:S05]  /*145f0*/  BRA `(.L_x_825) ;  /* 0xfffffff400647947 */ /* 0x000fea000383ffff */
.L_x_802:
[----:B--2---:R2:W3:Y:S02]  /*14600*/  SYNCS.PHASECHK.TRANS64.TRYWAIT P0, [R5+URZ], R4 ;  /* 0x00000004050075a7 */ /* 0x0044e4000800017f */
[----:B---3--:R-:W-:Y:S05]  /*14610*/  @!P0 NANOSLEEP.SYNCS 0x989680 ;  /* 0x009896800000895d */ /* 0x008fea0003900000 */
[----:B------:R-:W3:Y:S02]  /*14620*/  @!P0 SYNCS.PHASECHK.TRANS64 P0, [R5+URZ], R4 ;  /* 0x00000004050085a7 */ /* 0x000ee4000800007f */
[----:B---3--:R-:W-:Y:S05]  /*14630*/  @!P0 BRA `(.L_x_802) ;  /* 0xfffffffc00f08947 */ /* 0x008fea000383ffff */
[----:B------:R-:W-:Y:S05]  /*14640*/  BRA `(.L_x_826) ;  /* 0xfffffff400ac7947 */ /* 0x000fea000383ffff */
.L_x_803:
[----:B---3--:R3:W4:Y:S02]  /*14650*/  SYNCS.PHASECHK.TRANS64.TRYWAIT P0, [R3+URZ], R2 ;  /* 0x00000002030075a7 */ /* 0x008724000800017f */
[----:B----4-:R-:W-:Y:S05]  /*14660*/  @!P0 NANOSLEEP.SYNCS 0x989680 ;  /* 0x009896800000895d */ /* 0x010fea0003900000 */
[----:B------:R-:W4:Y:S02]  /*14670*/  @!P0 SYNCS.PHASECHK.TRANS64 P0, [R3+URZ], R2 ;  /* 0x00000002030085a7 */ /* 0x000f24000800007f */
[----:B----4-:R-:W-:Y:S05]  /*14680*/  @!P0 BRA `(.L_x_803) ;  /* 0xfffffffc00f08947 */ /* 0x010fea000383ffff */
[----:B------:R-:W-:Y:S05]  /*14690*/  BRA `(.L_x_827) ;  /* 0xfffffff400a07947 */ /* 0x000fea000383ffff */
.L_x_805:
[----:B----4-:R4:W1:Y:S02]  /*146a0*/  SYNCS.PHASECHK.TRANS64.TRYWAIT P0, [R19+URZ], R4 ;  /* 0x00000004130075a7 */ /* 0x010864000800017f */
[----:B-1----:R-:W-:Y:S05]  /*146b0*/  @!P0 NANOSLEEP.SYNCS 0x989680 ;  /* 0x009896800000895d */ /* 0x002fea0003900000 */
[----:B------:R-:W1:Y:S02]  /*146c0*/  @!P0 SYNCS.PHASECHK.TRANS64 P0, [R19+URZ], R4 ;  /* 0x00000004130085a7 */ /* 0x000e64000800007f */
[----:B-1----:R-:W-:Y:S05]  /*146d0*/  @!P0 BRA `(.L_x_805) ;  /* 0xfffffffc00f08947 */ /* 0x002fea000383ffff */
[----:B------:R-:W-:Y:S05]  /*146e0*/  BRA `(.L_x_828) ;  /* 0xfffffff400a47947 */ /* 0x000fea000383ffff */
.L_x_829:
        /* <DEDUP_REMOVED lines=9> */
.L_x_2207:


//--------------------- .text._ZN7cutlass13device_kernelIN5flash11enable_sm90INS1_16FlashAttnFwdSm90INS1_25CollectiveMainloopFwdSm90ILi2EN4cute5tupleIJNS5_1CILi1EEES8_S8_EEENS6_IJNS7_ILi192EEENS7_ILi128EEENS7_ILi96EEEEEELi96ENS_6half_tEfNS_4arch4Sm90ELb0ELb1ELb1ELb1ELb0ELb0ELb0ELb0ELb1ELb0ELb0ELb0EEENS1_21CollectiveEpilogueFwdINS6_IJSA_SC_SB_EEES9_SE_SG_Li384ELb1ELb0ELb0ELb0EEENS1_36VarlenDynamicPersistentTileSchedulerILi192ELi128ELi384ELi32ELb0ELb0ELb1ELb1ELb0ELb1EEEEEEEEEvNT_6ParamsE --------------------------
	.section	.text._ZN7cutlass13device_kernelIN5flash11enable_sm90INS1_16FlashAttnFwdSm90INS1_25CollectiveMainloopFwdSm90ILi2EN4cute5tupleIJNS5_1CILi1EEES8_S8_EEENS6_IJNS7_ILi192EEENS7_ILi128EEENS7_ILi96EEEEEELi96ENS_6half_tEfNS_4arch4Sm90ELb0ELb1ELb1ELb1ELb0ELb0ELb0ELb0ELb1ELb0ELb0ELb0EEENS1_21CollectiveEpilogueFwdINS6_IJSA_SC_SB_EEES9_SE_SG_Li384ELb1ELb0ELb0ELb0EEENS1_36VarlenDynamicPersistentTileSchedulerILi192ELi128ELi384ELi32ELb0ELb0ELb1ELb1ELb0ELb1EEEEEEEEEvNT_6ParamsE,"ax",@progbits
	.align	128
.text._ZN7cutlass13device_kernelIN5flash11enable_sm90INS1_16FlashAttnFwdSm90INS1_25CollectiveMainloopFwdSm90ILi2EN4cute5tupleIJNS5_1CILi1EEES8_S8_EEENS6_IJNS7_ILi192EEENS7_ILi128EEENS7_ILi96EEEEEELi96ENS_6half_tEfNS_4arch4Sm90ELb0ELb1ELb1ELb1ELb0ELb0ELb0ELb0ELb1ELb0ELb0ELb0EEENS1_21CollectiveEpilogueFwdINS6_IJSA_SC_SB_EEES9_SE_SG_Li384ELb1ELb0ELb0ELb0EEENS1_36VarlenDynamicPersistentTileSchedulerILi192ELi128ELi384ELi32ELb0ELb0ELb1ELb1ELb0ELb1EEEEEEEEEvNT_6ParamsE:
        .type           _ZN7cutlass13device_kernelIN5flash11enable_sm90INS1_16FlashAttnFwdSm90INS1_25CollectiveMainloopFwdSm90ILi2EN4cute5tupleIJNS5_1CILi1EEES8_S8_EEENS6_IJNS7_ILi192EEENS7_ILi128EEENS7_ILi96EEEEEELi96ENS_6half_tEfNS_4arch4Sm90ELb0ELb1ELb1ELb1ELb0ELb0ELb0ELb0ELb1ELb0ELb0ELb0EEENS1_21CollectiveEpilogueFwdINS6_IJSA_SC_SB_EEES9_SE_SG_Li384ELb1ELb0ELb0ELb0EEENS1_36VarlenDynamicPersistentTileSchedulerILi192ELi128ELi384ELi32ELb0ELb0ELb1ELb1ELb0ELb1EEEEEEEEEvNT_6ParamsE,@function
        .size           _ZN7cutlass13device_kernelIN5flash11enable_sm90INS1_16FlashAttnFwdSm90INS1_25CollectiveMainloopFwdSm90ILi2EN4cute5tupleIJNS5_1CILi1EEES8_S8_EEENS6_IJNS7_ILi192EEENS7_ILi128EEENS7_ILi96EEEEEELi96ENS_6half_tEfNS_4arch4Sm90ELb0ELb1ELb1ELb1ELb0ELb0ELb0ELb0ELb1ELb0ELb0ELb0EEENS1_21CollectiveEpilogueFwdINS6_IJSA_SC_SB_EEES9_SE_SG_Li384ELb1ELb0ELb0ELb0EEENS1_36VarlenDynamicPersistentTileSchedulerILi192ELi128ELi384ELi32ELb0ELb0ELb1ELb1ELb0ELb1EEEEEEEEEvNT_6ParamsE,(.L_x_2208 - _ZN7cutlass13device_kernelIN5flash11enable_sm90INS1_16FlashAttnFwdSm90INS1_25CollectiveMainloopFwdSm90ILi2EN4cute5tupleIJNS5_1CILi1EEES8_S8_EEENS6_IJNS7_ILi192EEENS7_ILi128EEENS7_ILi96EEEEEELi96ENS_6half_tEfNS_4arch4Sm90ELb0ELb1ELb1ELb1ELb0ELb0ELb0ELb0ELb1ELb0ELb0ELb0EEENS1_21CollectiveEpilogueFwdINS6_IJSA_SC_SB_EEES9_SE_SG_Li384ELb1ELb0ELb0ELb0EEENS1_36VarlenDynamicPersistentTileSchedulerILi192ELi128ELi384ELi32ELb0ELb0ELb1ELb1ELb0ELb1EEEEEEEEEvNT_6ParamsE)
        .other          _ZN7cutlass13device_kernelIN5flash11enable_sm90INS1_16FlashAttnFwdSm90INS1_25CollectiveMainloopFwdSm90ILi2EN4cute5tupleIJNS5_1CILi1EEES8_S8_EEENS6_IJNS7_ILi192EEENS7_ILi128EEENS7_ILi96EEEEEELi96ENS_6half_tEfNS_4arch4Sm90ELb0ELb1ELb1ELb1ELb0ELb0ELb0ELb0ELb1ELb0ELb0ELb0EEENS1_21CollectiveEpilogueFwdINS6_IJSA_SC_SB_EEES9_SE_SG_Li384ELb1ELb0ELb0ELb0EEENS1_36VarlenDynamicPersistentTileSchedulerILi192ELi128ELi384ELi32ELb0ELb0ELb1ELb1ELb0ELb1EEEEEEEEEvNT_6ParamsE,@"STO_CUDA_ENTRY STV_DEFAULT"
_ZN7cutlass13device_kernelIN5flash11enable_sm90INS1_16FlashAttnFwdSm90INS1_25CollectiveMainloopFwdSm90ILi2EN4cute5tupleIJNS5_1CILi1EEES8_S8_EEENS6_IJNS7_ILi192EEENS7_ILi128EEENS7_ILi96EEEEEELi96ENS_6half_tEfNS_4arch4Sm90ELb0ELb1ELb1ELb1ELb0ELb0ELb0ELb0ELb1ELb0ELb0ELb0EEENS1_21CollectiveEpilogueFwdINS6_IJSA_SC_SB_EEES9_SE_SG_Li384ELb1ELb0ELb0ELb0EEENS1_36VarlenDynamicPersistentTileSchedulerILi192ELi128ELi384ELi32ELb0ELb0ELb1ELb1ELb0ELb1EEEEEEEEEvNT_6ParamsE:
        /* <DEDUP_REMOVED lines=21> */
.L_x_831:
[----:B------:R-:W-:Y:S05]  /*0150*/  BSYNC B0 ;  /* 0x0000000000007941 */ /* 0x000fea0003800000 */
.L_x_830:
        /* <DEDUP_REMOVED lines=41> */
.L_x_832:
        /* <DEDUP_REMOVED lines=22> */
.L_x_833:
        /* <DEDUP_REMOVED lines=18> */
.L_x_834:
        /* <DEDUP_REMOVED lines=22> */
.L_x_835:
        /* <DEDUP_REMOVED lines=22> */
.L_x_836:
[----:B------:R-:W-:Y:S01]  /*0930*/  PLOP3.LUT P0, PT, PT, PT, UP0, 0x80, 0x0 ;  /* 0x000000000000781c */ /* 0x000fe20003f0f008 */
[----:B------:R-:W-:Y:S01]  /*0940*/  UMOV UR36, 0x1 ;  /* 0x0000000100247882 */ /* 0x000fe20000000000 */
[----:B------:R-:W-:Y:S01]  /*0950*/  NOP ;  /* 0x0000000000007918 */ /* 0x000fe20000000000 */
[----:B------:R-:W-:Y:S01]  /*0960*/  USEL UR36, UR36, 0x2, !UP0 ;  /* 0x0000000224247887 */ /* 0x000fe2000c000000 */
[----:B------:R-:W-:Y:S01]  /*0970*/  ULDC.64 UR48, c[0x0][0x208] ;  /* 0x0000820000307ab9 */ /* 0x000fe20000000a00 */
[----:B012-4-:R-:W-:Y:S08]  /*0980*/  BAR.SYNC.DEFER_BLOCKING 0x0 ;  /* 0x0000000000007b1d */ /* 0x017ff00000010000 */
[----:B------:R-:W-:Y:S05]  /*0990*/  @!P0 BRA `(.L_x_837) ;  /* 0x0000010800bc8947 */ /* 0x000fea0003800000 */
.L_x_838:
[----:B------:R-:W-:-:S08]  /*09a0*/  NOP ;  /* 0x0000000000007918 */ /* 0x000fd00000000000 */
[----:B------:R-:W0:Y:S02]  /*09b0*/  USETMAXREG.TRY_ALLOC.CTAPOOL UP0, 0xa0 ;  /* 0x000000a0000079c8 */ /* 0x000e240008000600 */
[----:B0-----:R-:W-:-:S13]  /*09c0*/  PLOP3.LUT P0, PT, PT, PT, UP0, 0x80, 0x0 ;  /* 0x000000000000781c */ /* 0x001fda0003f0f008 */
[----:B------:R-:W-:Y:S05]  /*09d0*/  @!P0 BRA `(.L_x_838) ;  /* 0xfffffffc00f08947 */ /* 0x000fea000383ffff */
[----:B------:R-:W0:Y:S01]  /*09e0*/  S2R R2, SR_TID.X ;  /* 0x0000000000027919 */ /* 0x000e220000002100 */
        /* <DEDUP_REMOVED lines=13> */
[----:B------:R-:W-:Y:S01]  /*0ac0*/  VIADD R154, R2, 0xffffff80 ;  /* 0xffffff80029a7836 */ /* 0x000fe20000000000 */
[----:B------:R-:W-:Y:S01]  /*0ad0*/  R2UR UR6, R146 ;  /* 0x00000000920672ca */ /* 0x000fe200000e0000 */
[----:B------:R-:W-:Y:S01]  /*0ae0*/  IMAD.MOV.U32 R18, RZ, RZ, 0x40 ;  /* 0x00000040ff127424 */ /* 0x000fe200078e00ff */
[----:B------:R-:W-:Y:S01]  /*0af0*/  R2UR UR5, R147 ;  /* 0x00000000930572ca */ /* 0x000fe200000e0000 */
[----:B------:R-:W-:Y:S01]  /*0b00*/  ULOP3.LUT UR45, UR36, 0x1, URZ, 0xfc, !UPT ;  /* 0x00000001242d7892 */ /* 0x000fe2000f8efc3f */
[----:B------:R-:W-:Y:S01]  /*0b10*/  SHF.R.S32.HI R3, RZ, 0x1f, R154 ;  /* 0x0000001fff037819 */ /* 0x000fe2000001149a */
[----:B------:R-:W-:Y:S01]  /*0b20*/  UMOV UR44, URZ ;  /* 0x0000003f002c7c82 */ /* 0x000fe20008000000 */
[----:B------:R-:W-:Y:S01]  /*0b30*/  UMOV UR46, URZ ;  /* 0x0000003f002e7c82 */ /* 0x000fe20008000000 */
[----:B------:R-:W-:Y:S01]  /*0b40*/  UMOV UR43, URZ ;  /* 0x0000003f002b7c82 */ /* 0x000fe20008000000 */
[CC--:B------:R-:W-:Y:S02]  /*0b50*/  LEA.HI R152, R3.reuse, R154.reuse, RZ, 0x7 ;  /* 0x0000009a03987211 */ /* 0x0c0fe400078f38ff */
[----:B------:R-:W-:-:S02]  /*0b60*/  LEA.HI R0, R3, R154, RZ, 0x4 ;  /* 0x0000009a03007211 */ /* 0x000fc400078f20ff */
[----:B------:R-:W-:Y:S02]  /*0b70*/  LOP3.LUT R5, R152, 0xffffff80, RZ, 0xc0, !PT ;  /* 0xffffff8098057812 */ /* 0x000fe400078ec0ff */
[----:B------:R-:W-:Y:S02]  /*0b80*/  SHF.R.S32.HI R7, RZ, 0x4, R0 ;  /* 0x00000004ff077819 */ /* 0x000fe40000011400 */
[----:B------:R-:W-:Y:S01]  /*0b90*/  LEA.HI R6, R3, R154, RZ, 0x5 ;  /* 0x0000009a03067211 */ /* 0x000fe200078f28ff */
[----:B------:R-:W-:Y:S01]  /*0ba0*/  IMAD.IADD R150, R154, 0x1, -R5 ;  /* 0x000000019a967824 */ /* 0x000fe200078e0a05 */
[C---:B------:R-:W-:Y:S02]  /*0bb0*/  LOP3.LUT R5, R0.reuse, 0xfffffff0, RZ, 0xc0, !PT ;  /* 0xfffffff000057812 */ /* 0x040fe400078ec0ff */
[----:B------:R-:W-:Y:S02]  /*0bc0*/  LEA.HI R0, R0, R7, RZ, 0x1 ;  /* 0x0000000700007211 */ /* 0x000fe400078f08ff */
[----:B------:R-:W-:Y:S01]  /*0bd0*/  SHF.R.S32.HI R9, RZ, 0x1f, R150 ;  /* 0x0000001fff097819 */ /* 0x000fe20000011496 */
[----:B------:R-:W-:Y:S01]  /*0be0*/  IMAD.IADD R5, R154, 0x1, -R5 ;  /* 0x000000019a057824 */ /* 0x000fe200078e0a05 */
[----:B------:R-:W-:-:S02]  /*0bf0*/  LOP3.LUT R4, R0, 0x1ffffffe, RZ, 0xc0, !PT ;  /* 0x1ffffffe00047812 */ /* 0x000fc400078ec0ff */
[----:B------:R-:W-:Y:S02]  /*0c00*/  LEA.HI R8, R9, R150, RZ, 0x2 ;  /* 0x0000009609087211 */ /* 0x000fe400078f10ff */
[----:B------:R-:W-:Y:S01]  /*0c10*/  SHF.R.S32.HI R2, RZ, 0x1f, R5 ;  /* 0x0000001fff027819 */ /* 0x000fe20000011405 */
[----:B------:R-:W-:Y:S01]  /*0c20*/  IMAD.IADD R4, R7, 0x1, -R4 ;  /* 0x0000000107047824 */ /* 0x000fe200078e0a04 */
[--C-:B------:R-:W-:Y:S02]  /*0c30*/  SHF.R.S32.HI R10, RZ, 0x2, R8.reuse ;  /* 0x00000002ff0a7819 */ /* 0x100fe40000011408 */
[----:B------:R-:W-:Y:S01]  /*0c40*/  LEA.HI R2, R2, R5, RZ, 0x3 ;  /* 0x0000000502027211 */ /* 0x000fe200078f18ff */
[----:B------:R-:W-:Y:S01]  /*0c50*/  IMAD.SHL.U32 R4, R4, 0x8, RZ ;  /* 0x0000000804047824 */ /* 0x000fe200078e00ff */
[----:B------:R-:W-:Y:S02]  /*0c60*/  SHF.R.S32.HI R11, RZ, 0x1f, R8 ;  /* 0x0000001fff0b7819 */ /* 0x000fe40000011408 */
[C---:B------:R-:W-:Y:S01]  /*0c70*/  LOP3.LUT R0, R2.reuse, 0xfffffff8, RZ, 0xc0, !PT ;  /* 0xfffffff802007812 */ /* 0x040fe200078ec0ff */
[----:B------:R-:W-:Y:S01]  /*0c80*/  IMAD.SHL.U32 R2, R2, 0x40, RZ ;  /* 0x0000004002027824 */ /* 0x000fe200078e00ff */
[----:B------:R-:W-:-:S02]  /*0c90*/  SHF.R.S32.HI R7, RZ, 0x5, R6 ;  /* 0x00000005ff077819 */ /* 0x000fc40000011406 */
[----:B------:R-:W-:Y:S01]  /*0ca0*/  LEA.HI R11, R11, R10, RZ, 0x3 ;  /* 0x0000000a0b0b7211 */ /* 0x000fe200078f18ff */
[----:B------:R-:W-:Y:S01]  /*0cb0*/  IMAD.IADD R0, R5, 0x1, -R0 ;  /* 0x0000000105007824 */ /* 0x000fe200078e0a00 */
[----:B------:R-:W-:Y:S01]  /*0cc0*/  SHF.R.S32.HI R152, RZ, 0x7, R152 ;  /* 0x00000007ff987819 */ /* 0x000fe20000011498 */
[----:B------:R-:W-:Y:S01]  /*0cd0*/  IMAD R153, R7, 0x10, R5 ;  /* 0x0000001007997824 */ /* 0x000fe200078e0205 */
[----:B------:R-:W-:Y:S01]  /*0ce0*/  LOP3.LUT R11, R11, 0xfffffff8, RZ, 0xc0, !PT ;  /* 0xfffffff80b0b7812 */ /* 0x000fe200078ec0ff */
[C---:B------:R-:W-:Y:S01]  /*0cf0*/  IMAD.SHL.U32 R5, R0.reuse, 0x40, RZ ;  /* 0x0000004000057824 */ /* 0x040fe200078e00ff */
[----:B------:R-:W-:Y:S01]  /*0d00*/  R2P PR, R0, 0x6 ;  /* 0x0000000600007804 */ /* 0x000fe20000000000 */
[----:B------:R-:W-:Y:S01]  /*0d10*/  IMAD.HI R6, R152, 0x55555556, RZ ;  /* 0x5555555698067827 */ /* 0x000fe200078e02ff */
[----:B------:R-:W-:Y:S02]  /*0d20*/  LEA.HI R3, R3, R154, RZ, 0x2 ;  /* 0x0000009a03037211 */ /* 0x000fe400078f10ff */
[----:B------:R-:W-:Y:S01]  /*0d30*/  LOP3.LUT R5, R5, 0x1c0, RZ, 0xc0, !PT ;  /* 0x000001c005057812 */ /* 0x000fe200078ec0ff */
[----:B------:R-:W-:Y:S01]  /*0d40*/  IMAD.IADD R11, R10, 0x1, -R11 ;  /* 0x000000010a0b7824 */ /* 0x000fe200078e0a0b */
[----:B------:R-:W-:Y:S01]  /*0d50*/  LEA.HI R10, R9, R150, RZ, 0x5 ;  /* 0x00000096090a7211 */ /* 0x000fe200078f28ff */
[----:B------:R-:W-:Y:S01]  /*0d60*/  IMAD.U32 R153, R153, 0x20, R4 ;  /* 0x0000002099997824 */ /* 0x000fe200078e0004 */
[----:B------:R-:W-:-:S02]  /*0d70*/  LEA.HI R9, R6, R6, RZ, 0x1 ;  /* 0x0000000606097211 */ /* 0x000fc400078f08ff */
[----:B------:R-:W-:Y:S02]  /*0d80*/  LOP3.LUT R6, R2, 0x7ffffe00, RZ, 0xc0, !PT ;  /* 0x7ffffe0002067812 */ /* 0x000fe400078ec0ff */
[----:B------:R-:W-:Y:S01]  /*0d90*/  LOP3.LUT R2, R5, 0x8, R4, 0xf8, !PT ;  /* 0x0000000805027812 */ /* 0x000fe200078ef804 */
[----:B------:R-:W-:Y:S01]  /*0da0*/  IMAD R9, R9, -0x3, R152 ;  /* 0xfffffffd09097824 */ /* 0x000fe200078e0298 */
[----:B------:R-:W-:Y:S01]  /*0db0*/  SHF.R.U32.HI R5, RZ, 0x3, R5 ;  /* 0x00000003ff057819 */ /* 0x000fe20000011605 */
[----:B------:R-:W-:Y:S01]  /*0dc0*/  IMAD R6, R7, 0x400, R6 ;  /* 0x0000040007067824 */ /* 0x000fe200078e0206 */
[----:B------:R-:W-:Y:S02]  /*0dd0*/  SHF.R.S32.HI R10, RZ, 0x5, R10 ;  /* 0x00000005ff0a7819 */ /* 0x000fe4000001140a */
[----:B------:R-:W-:Y:S02]  /*0de0*/  LOP3.LUT R5, R2, R5, RZ, 0x3c, !PT ;  /* 0x0000000502057212 */ /* 0x000fe400078e3cff */
[----:B------:R-:W-:Y:S01]  /*0df0*/  SHF.R.S32.HI R142, RZ, 0x2, R3 ;  /* 0x00000002ff8e7819 */ /* 0x000fe20000011403 */
[----:B------:R-:W-:Y:S01]  /*0e00*/  IMAD R10, R10, 0x10, R11 ;  /* 0x000000100a0a7824 */ /* 0x000fe200078e020b */
[----:B------:R-:W-:Y:S01]  /*0e10*/  SEL R18, R18, 0xffffffc0, !P2 ;  /* 0xffffffc012127807 */ /* 0x000fe20005000000 */
[----:B------:R-:W-:-:S02]  /*0e20*/  IMAD.IADD R5, R6, 0x1, R5 ;  /* 0x0000000106057824 */ /* 0x000fc400078e0205 */
[----:B------:R-:W-:-:S03]  /*0e30*/  IMAD R151, R9, 0x40, R10 ;  /* 0x0000004009977824 */ /* 0x000fc600078e020a */
[----:B------:R-:W-:Y:S02]  /*0e40*/  LEA R17, R5, UR42, 0x1 ;  /* 0x0000002a05117c11 */ /* 0x000fe4000f8e08ff */
[----:B------:R-:W-:Y:S02]  /*0e50*/  LOP3.LUT R5, R3, 0x1ffffffc, RZ, 0xc0, !PT ;  /* 0x1ffffffc03057812 */ /* 0x000fe400078ec0ff */
[----:B------:R-:W-:Y:S01]  /*0e60*/  LOP3.LUT R3, R8, 0x7ffffffc, RZ, 0xc0, !PT ;  /* 0x7ffffffc08037812 */ /* 0x000fe200078ec0ff */
[C---:B------:R-:W-:Y:S02]  /*0e70*/  VIADD R19, R17.reuse, 0x21800 ;  /* 0x0002180011137836 */ /* 0x040fe40000000000 */
[----:B------:R-:W-:Y:S02]  /*0e80*/  VIADD R23, R17, 0x21820 ;  /* 0x0002182011177836 */ /* 0x000fe40000000000 */
[----:B------:R-:W-:Y:S02]  /*0e90*/  IMAD.IADD R5, R154, 0x1, -R5 ;  /* 0x000000019a057824 */ /* 0x000fe400078e0a05 */
[----:B------:R-:W-:-:S02]  /*0ea0*/  @P1 VIADD R23, R19, 0xffffffe0 ;  /* 0xffffffe013171836 */ /* 0x000fc40000000000 */
[----:B------:R-:W-:Y:S02]  /*0eb0*/  IMAD.IADD R19, R19, 0x1, R18 ;  /* 0x0000000113137824 */ /* 0x000fe400078e0212 */
[----:B------:R-:W-:Y:S02]  /*0ec0*/  IMAD.SHL.U32 R140, R5, 0x8, RZ ;  /* 0x00000008058c7824 */ /* 0x000fe400078e00ff */
[----:B------:R-:W-:Y:S02]  /*0ed0*/  IMAD.IADD R16, R150, 0x1, -R3 ;  /* 0x0000000196107824 */ /* 0x000fe400078e0a03 */
[----:B------:R-:W-:Y:S02]  /*0ee0*/  IMAD.IADD R18, R18, 0x1, R23 ;  /* 0x0000000112127824 */ /* 0x000fe400078e0217 */
[----:B------:R-:W-:-:S07]  /*0ef0*/  VIADD R136, R23, 0x6000 ;  /* 0x0000600017887836 */ /* 0x000fce0000000000 */
.L_x_930:
[----:B------:R-:W-:Y:S01]  /*0f00*/  ULDC.64 UR8, c[0x0][0xa28] ;  /* 0x00028a0000087ab9 */ /* 0x000fe20000000a00 */
[----:B0-----:R-:W0:Y:S01]  /*0f10*/  LDC R139, c[0x0][0x288] ;  /* 0x0000a200ff8b7b82 */ /* 0x001e220000000800 */
[----:B------:R-:W-:Y:S01]  /*0f20*/  UISETP.NE.U32.AND UP0, UPT, UR8, URZ, UPT ;  /* 0x0000003f0800728c */ /* 0x000fe2000bf05070 */
[----:B-1---5:R-:W-:-:S03]  /*0f30*/  IMAD.MOV.U32 R6, RZ, RZ, RZ ;  /* 0x000000ffff067224 */ /* 0x022fc600078e00ff */
[----:B------:R-:W-:-:S03]  /*0f40*/  UISETP.NE.AND.EX UP0, UPT, UR9, URZ, UPT, UP0 ;  /* 0x0000003f0900728c */ /* 0x000fc6000bf05300 */
[----:B------:R-:W-:Y:S01]  /*0f50*/  ULDC.64 UR8, c[0x0][0xa18] ;  /* 0x0002860000087ab9 */ /* 0x000fe20000000a00 */
[----:B--2---:R-:W1:Y:S01]  /*0f60*/  LDC.64 R8, c[0x0][0x3f8] ;  /* 0x0000fe00ff087b82 */ /* 0x004e620000000a00 */
[----:B------:R-:W-:Y:S01]  /*0f70*/  UISETP.NE.U32.AND UP1, UPT, UR8, URZ, UPT ;  /* 0x0000003f0800728c */ /* 0x000fe2000bf25070 */
[----:B------:R-:W-:-:S03]  /*0f80*/  PLOP3.LUT P0, PT, PT, PT, UP0, 0x80, 0x0 ;  /* 0x000000000000781c */ /* 0x000fc60003f0f008 */
[----:B------:R-:W-:-:S03]  /*0f90*/  UISETP.NE.AND.EX UP1, UPT, UR9, URZ, UPT, UP1 ;  /* 0x0000003f0900728c */ /* 0x000fc6000bf25310 */
[----:B------:R-:W-:Y:S01]  /*0fa0*/  @UP0 ULDC.64 UR8, c[0x0][0xa28] ;  /* 0x00028a0000080ab9 */ /* 0x000fe20000000a00 */
[----:B------:R-:W2:Y:S01]  /*0fb0*/  LDC R0, c[0x0][0x404] ;  /* 0x00010100ff007b82 */ /* 0x000ea20000000800 */
[----:B------:R-:W-:Y:S01]  /*0fc0*/  @UP0 UIMAD.WIDE UR8, UR5, 0x4, UR8 ;  /* 0x00000004050808a5 */ /* 0x000fe2000f8e0208 */
[----:B------:R-:W-:-:S05]  /*0fd0*/  PLOP3.LUT P2, PT, PT, PT, UP1, 0x80, 0x0 ;  /* 0x000000000000781c */ /* 0x000fca0003f4f018 */
[----:B------:R-:W-:Y:S01]  /*0fe0*/  @UP1 ULDC.64 UR10, c[0x0][0xa18] ;  /* 0x00028600000a1ab9 */ /* 0x000fe20000000a00 */
[----:B------:R-:W-:Y:S01]  /*0ff0*/  IMAD.U32 R2, RZ, RZ, UR8 ;  /* 0x00000008ff027e24 */ /* 0x000fe2000f8e00ff */
[----:B---3--:R-:W3:Y:S01]  /*1000*/  LDC R137, c[0x0][0x2e0] ;  /* 0x0000b800ff897b82 */ /* 0x008ee20000000800 */
[----:B------:R-:W-:Y:S01]  /*1010*/  IMAD.U32 R3, RZ, RZ, UR9 ;  /* 0x00000009ff037e24 */ /* 0x000fe2000f8e00ff */
[----:B------:R-:W-:-:S04]  /*1020*/  @UP1 UIMAD.WIDE UR8, UR5, 0x4, UR10 ;  /* 0x00000004050818a5 */ /* 0x000fc8000f8e020a */
[----:B----4-:R4:W5:Y:S02]  /*1030*/  @P0 LDG.E R6, desc[UR48][R2.64] ;  /* 0x0000003002060981 */ /* 0x010964000c1e1900 */
[----:B------:R-:W-:Y:S02]  /*1040*/  IMAD.U32 R4, RZ, RZ, UR8 ;  /* 0x00000008ff047e24 */ /* 0x000fe4000f8e00ff */
[----:B------:R-:W-:Y:S01]  /*1050*/  IMAD.U32 R5, RZ, RZ, UR9 ;  /* 0x00000009ff057e24 */ /* 0x000fe2000f8e00ff */
[----:B------:R-:W-:-:S04]  /*1060*/  ULDC.64 UR8, c[0x0][0xa20] ;  /* 0x0002880000087ab9 */ /* 0x000fc80000000a00 */
[----:B0-----:R4:W5:Y:S01]  /*1070*/  @P2 LDG.E R139, desc[UR48][R4.64] ;  /* 0x00000030048b2981 */ /* 0x001962000c1e1900 */
[----:B-1----:R-:W-:Y:S01]  /*1080*/  ISETP.NE.U32.AND P0, PT, R8, RZ, PT ;  /* 0x000000ff0800720c */ /* 0x002fe20003f05070 */
[----:B------:R-:W-:Y:S01]  /*1090*/  UMOV UR41, UR6 ;  /* 0x0000000600297c82 */ /* 0x000fe20008000000 */
[----:B------:R-:W-:Y:S02]  /*10a0*/  ISETP.NE.U32.AND P1, PT, RZ, UR8, PT ;  /* 0x00000008ff007c0c */ /* 0x000fe4000bf25070 */
[----:B------:R-:W-:Y:S02]  /*10b0*/  ISETP.NE.AND.EX P0, PT, R9, RZ, PT, P0 ;  /* 0x000000ff0900720c */ /* 0x000fe40003f05300 */
[----:B------:R-:W-:Y:S02]  /*10c0*/  ISETP.NE.AND.EX P1, PT, RZ, UR9, PT, P1 ;  /* 0x00000009ff007c0c */ /* 0x000fe4000bf25310 */
[----:B--2---:R-:W-:Y:S01]  /*10d0*/  SEL R0, R0, 0x1, P0 ;  /* 0x0000000100007807 */ /* 0x004fe20000000000 */
[----:B----4-:R-:W-:Y:S10]  /*10e0*/  @P2 BRA `(.L_x_839) ;  /* 0x00000000002c2947 */ /* 0x010ff40003800000 */
[----:B------:R-:W-:Y:S02]  /*10f0*/  ULDC.64 UR6, c[0x0][0xa00] ;  /* 0x0002800000067ab9 */ /* 0x000fe40000000a00 */
[----:B------:R-:W-:-:S04]  /*1100*/  ISETP.NE.U32.AND P0, PT, RZ, UR6, PT ;  /* 0x00000006ff007c0c */ /* 0x000fc8000bf05070 */
[----:B------:R-:W-:-:S13]  /*1110*/  ISETP.NE.AND.EX P0, PT, RZ, UR7, PT, P0 ;  /* 0x00000007ff007c0c */ /* 0x000fda000bf05300 */
[----:B------:R-:W-:Y:S05]  /*1120*/  @!P0 BRA `(.L_x_839) ;  /* 0x00000000001c8947 */ /* 0x000fea0003800000 */
[----:B------:R-:W-:Y:S02]  /*1130*/  ULDC.64 UR6, c[0x0][0xa00] ;  /* 0x0002800000067ab9 */ /* 0x000fe40000000a00 */
[----:B------:R-:W-:-:S06]  /*1140*/  UIMAD.WIDE UR6, UR5, 0x4, UR6 ;  /* 0x00000004050678a5 */ /* 0x000fcc000f8e0206 */
[----:B------:R-:W-:Y:S02]  /*1150*/  IMAD.U32 R2, RZ, RZ, UR6 ;  /* 0x00000006ff027e24 */ /* 0x000fe4000f8e00ff */
[----:B------:R-:W-:-:S05]  /*1160*/  IMAD.U32 R3, RZ, RZ, UR7 ;  /* 0x00000007ff037e24 */ /* 0x000fca000f8e00ff */
[----:B-----5:R-:W2:Y:S04]  /*1170*/  LDG.E R139, desc[UR48][R2.64] ;  /* 0x00000030028b7981 */ /* 0x020ea8000c1e1900 */
[----:B------:R-:W2:Y:S02]  /*1180*/  LDG.E R4, desc[UR48][R2.64+0x4] ;  /* 0x0000043002047981 */ /* 0x000ea4000c1e1900 */
[----:B--2---:R-:W-:-:S07]  /*1190*/  IMAD.IADD R139, R4, 0x1, -R139 ;  /* 0x00000001048b7824 */ /* 0x004fce00078e0a8b */
.L_x_839:
[----:B------:R-:W-:Y:S01]  /*11a0*/  UMOV UR40, UR5 ;  /* 0x0000000500287c82 */ /* 0x000fe20008000000 */
[----:B---3--:R-:W-:Y:S02]  /*11b0*/  IMAD R137, R0, R137, RZ ;  /* 0x0000008900897224 */ /* 0x008fe400078e02ff */
[----:B------:R-:W-:Y:S01]  /*11c0*/  IMAD.MOV.U32 R149, RZ, RZ, R145 ;  /* 0x000000ffff957224 */ /* 0x000fe200078e0091 */
[----:B------:R-:W-:Y:S06]  /*11d0*/  @!P1 BRA `(.L_x_840) ;  /* 0x0000000000189947 */ /* 0x000fec0003800000 */
[----:B------:R-:W-:Y:S02]  /*11e0*/  ULDC.64 UR6, c[0x0][0xa20] ;  /* 0x0002880000067ab9 */ /* 0x000fe40000000a00 */
[----:B------:R-:W-:-:S06]  /*11f0*/  UIMAD.WIDE UR4, UR5, 0x4, UR6 ;  /* 0x00000004050478a5 */ /* 0x000fcc000f8e0206 */
[----:B------:R-:W-:Y:S02]  /*1200*/  IMAD.U32 R2, RZ, RZ, UR4 ;  /* 0x00000004ff027e24 */ /* 0x000fe4000f8e00ff */
[----:B------:R-:W-:-:S05]  /*1210*/  IMAD.U32 R3, RZ, RZ, UR5 ;  /* 0x00000005ff037e24 */ /* 0x000fca000f8e00ff */
[----:B------:R0:W5:Y:S01]  /*1220*/  LDG.E R137, desc[UR48][R2.64] ;  /* 0x0000003002897981 */ /* 0x000162000c1e1900 */
[----:B------:R-:W-:Y:S05]  /*1230*/  BRA `(.L_x_841) ;  /* 0x00000000002c7947 */ /* 0x000fea0003800000 */
.L_x_840:
        /* <DEDUP_REMOVED lines=8> */
[----:B------:R-:W2:Y:S04]  /*12c0*/  LDG.E R137, desc[UR48][R2.64] ;  /* 0x0000003002897981 */ /* 0x000ea8000c1e1900 */
[----:B------:R-:W2:Y:S02]  /*12d0*/  LDG.E R0, desc[UR48][R2.64+0x4] ;  /* 0x0000043002007981 */ /* 0x000ea4000c1e1900 */
[----:B--2---:R-:W-:-:S07]  /*12e0*/  IMAD.IADD R137, R0, 0x1, -R137 ;  /* 0x0000000100897824 */ /* 0x004fce00078e0a89 */
.L_x_841:
[----:B------:R-:W1:Y:S01]  /*12f0*/  LDC.64 R8, c[0x0][0x9e0] ;  /* 0x00027800ff087b82 */ /* 0x000e620000000a00 */
[----:B------:R-:W-:Y:S02]  /*1300*/  IMAD.MOV.U32 R0, RZ, RZ, 0xc0 ;  /* 0x000000c0ff007424 */ /* 0x000fe400078e00ff */
[----:B-----5:R-:W-:Y:S02]  /*1310*/  IMAD.IADD R137, R137, 0x1, -R6 ;  /* 0x0000000189897824 */ /* 0x020fe400078e0a06 */
[----:B------:R-:W-:-:S05]  /*1320*/  IMAD R0, R145, R0, 0xc0 ;  /* 0x000000c091007424 */ /* 0x000fca00078e0200 */
[----:B0-----:R-:W-:Y:S02]  /*1330*/  IADD3 R3, R137, R0, -R139 ;  /* 0x0000000089037210 */ /* 0x001fe40007ffe88b */
[----:B-1----:R-:W-:-:S03]  /*1340*/  ISETP.GE.AND P1, PT, R9, 0x1, PT ;  /* 0x000000010900780c */ /* 0x002fc60003f26270 */
[----:B------:R-:W-:-:S10]  /*1350*/  IMAD.IADD R0, R3, 0x1, R8 ;  /* 0x0000000103007824 */ /* 0x000fd400078e0208 */
[----:B------:R-:W-:Y:S05]  /*1360*/  @!P1 BRA `(.L_x_842) ;  /* 0x0000000000409947 */ /* 0x000fea0003800000 */
[C---:B------:R-:W-:Y:S01]  /*1370*/  ISETP.GT.AND P0, PT, R3.reuse, RZ, PT ;  /* 0x000000ff0300720c */ /* 0x040fe20003f04270 */
[----:B------:R-:W-:-:S12]  /*1380*/  VIADD R2, R3, 0xffffffff ;  /* 0xffffffff03027836 */ /* 0x000fd80000000000 */
[----:B------:R-:W-:Y:S05]  /*1390*/  @P0 BRA `(.L_x_843) ;  /* 0x00000000001c0947 */ /* 0x000fea0003800000 */
[----:B------:R-:W-:Y:S01]  /*13a0*/  ISETP.NE.AND P0, PT, R9, 0x1, PT ;  /* 0x000000010900780c */ /* 0x000fe20003f05270 */
[----:B------:R-:W-:-:S12]  /*13b0*/  IMAD.MOV R3, RZ, RZ, -R3 ;  /* 0x000000ffff037224 */ /* 0x000fd800078e0a03 */
[----:B------:R-:W0:Y:S02]  /*13c0*/  @P0 LDC.64 R4, c[0x0][0x9e8] ;  /* 0x00027a00ff040b82 */ /* 0x000e240000000a00 */
[----:B0-----:R-:W-:-:S05]  /*13d0*/  @P0 IMAD.HI.U32 R2, R3, R4, RZ ;  /* 0x0000000403020227 */ /* 0x001fca00078e00ff */
[----:B------:R-:W-:-:S04]  /*13e0*/  @P0 SHF.R.U32.HI R3, RZ, R5, R2 ;  /* 0x00000005ff030219 */ /* 0x000fc80000011602 */
[----:B------:R-:W-:Y:S01]  /*13f0*/  LOP3.LUT R2, RZ, R3, RZ, 0x33, !PT ;  /* 0x00000003ff027212 */ /* 0x000fe200078e33ff */
[----:B------:R-:W-:Y:S06]  /*1400*/  BRA `(.L_x_844) ;  /* 0x0000000000107947 */ /* 0x000fec0003800000 */
.L_x_843:
[----:B------:R-:W-:-:S13]  /*1410*/  ISETP.NE.AND P0, PT, R9, 0x1, PT ;  /* 0x000000010900780c */ /* 0x000fda0003f05270 */
[----:B------:R-:W0:Y:S02]  /*1420*/  @P0 LDC.64 R4, c[0x0][0x9e8] ;  /* 0x00027a00ff040b82 */ /* 0x000e240000000a00 */
[----:B0-----:R-:W-:-:S05]  /*1430*/  @P0 IMAD.HI.U32 R4, R2, R4, RZ ;  /* 0x0000000402040227 */ /* 0x001fca00078e00ff */
[----:B------:R-:W-:-:S07]  /*1440*/  @P0 SHF.R.U32.HI R2, RZ, R5, R4 ;  /* 0x00000005ff020219 */ /* 0x000fce0000011604 */
.L_x_844:
[----:B------:R-:W-:-:S05]  /*1450*/  IMAD R3, R2, R9, R9 ;  /* 0x0000000902037224 */ /* 0x000fca00078e0209 */
[----:B------:R-:W-:-:S07]  /*1460*/  VIMNMX R0, R0, R3, PT ;  /* 0x0000000300007248 */ /* 0x000fce0003fe0100 */
.L_x_842:
[----:B------:R-:W-:Y:S01]  /*1470*/  VIADD R2, R0, 0x7f ;  /* 0x0000007f00027836 */ /* 0x000fe20000000000 */
[----:B------:R-:W-:Y:S01]  /*1480*/  ULDC UR4, c[0x0][0x9dc] ;  /* 0x0002770000047ab9 */ /* 0x000fe20000000800 */
[----:B------:R-:W-:Y:S02]  /*1490*/  VIADD R0, R137, 0x7f ;  /* 0x0000007f89007836 */ /* 0x000fe40000000000 */
[----:B------:R-:W-:Y:S01]  /*14a0*/  IMAD R4, R145, 0xc0, -R139 ;  /* 0x000000c091047824 */ /* 0x000fe200078e0a8b */
[----:B------:R-:W-:Y:S02]  /*14b0*/  SHF.R.S32.HI R5, RZ, 0x1f, R2 ;  /* 0x0000001fff057819 */ /* 0x000fe40000011402 */
[----:B------:R-:W-:Y:S01]  /*14c0*/  SHF.R.S32.HI R3, RZ, 0x1f, R0 ;  /* 0x0000001fff037819 */ /* 0x000fe20000011400 */
[----:B------:R-:W-:Y:S01]  /*14d0*/  IMAD.IADD R4, R137, 0x1, R4 ;  /* 0x0000000189047824 */ /* 0x000fe200078e0204 */
[----:B------:R-:W-:Y:S02]  /*14e0*/  LEA.HI R5, R5, R2, RZ, 0x7 ;  /* 0x0000000205057211 */ /* 0x000fe400078f38ff */
[----:B------:R-:W-:Y:S01]  /*14f0*/  LEA.HI R3, R3, R0, RZ, 0x7 ;  /* 0x0000000003037211 */ /* 0x000fe200078f38ff */
[----:B------:R-:W-:Y:S01]  /*1500*/  VIADD R6, R4, -UR4 ;  /* 0x8000000404067c36 */ /* 0x000fe20008000000 */
[----:B------:R-:W-:-:S02]  /*1510*/  SHF.R.S32.HI R88, RZ, 0x7, R5 ;  /* 0x00000007ff587819 */ /* 0x000fc40000011405 */
[----:B------:R-:W-:Y:S02]  /*1520*/  SHF.R.S32.HI R3, RZ, 0x7, R3 ;  /* 0x00000007ff037819 */ /* 0x000fe40000011403 */
[----:B------:R-:W-:Y:S02]  /*1530*/  R2UR UR4, R6 ;  /* 0x00000000060472ca */ /* 0x000fe400000e0000 */
[----:B------:R-:W-:Y:S01]  /*1540*/  VIMNMX R88, R3, R88, PT ;  /* 0x0000005803587248 */ /* 0x000fe20003fe0100 */
[----:B------:R-:W-:-:S12]  /*1550*/  @!P1 BRA `(.L_x_845) ;  /* 0x0000000000449947 */ /* 0x000fd80003800000 */
[----:B------:R-:W-:-:S13]  /*1560*/  ISETP.GT.AND P0, PT, R4, -0x1, PT ;  /* 0xffffffff0400780c */ /* 0x000fda0003f04270 */
[----:B------:R-:W-:Y:S05]  /*1570*/  @P0 BRA `(.L_x_846) ;  /* 0x00000000001c0947 */ /* 0x000fea0003800000 */
[----:B------:R-:W-:Y:S02]  /*1580*/  ISETP.NE.AND P0, PT, R9, 0x1, PT ;  /* 0x000000010900780c */ /* 0x000fe40003f05270 */
[----:B------:R-:W-:-:S11]  /*1590*/  LOP3.LUT R3, RZ, R4, RZ, 0x33, !PT ;  /* 0x00000004ff037212 */ /* 0x000fd600078e33ff */
[----:B------:R-:W0:Y:S02]  /*15a0*/  @P0 LDC.64 R6, c[0x0][0x9e8] ;  /* 0x00027a00ff060b82 */ /* 0x000e240000000a00 */
[----:B0-----:R-:W-:-:S05]  /*15b0*/  @P0 IMAD.HI.U32 R0, R3, R6, RZ ;  /* 0x0000000603000227 */ /* 0x001fca00078e00ff */
[----:B------:R-:W-:-:S04]  /*15c0*/  @P0 SHF.R.U32.HI R3, RZ, R7, R0 ;  /* 0x00000007ff030219 */ /* 0x000fc80000011600 */
[----:B------:R-:W-:Y:S01]  /*15d0*/  LOP3.LUT R4, RZ, R3, RZ, 0x33, !PT ;  /* 0x00000003ff047212 */ /* 0x000fe200078e33ff */
[----:B------:R-:W-:Y:S06]  /*15e0*/  BRA `(.L_x_847) ;  /* 0x0000000000107947 */ /* 0x000fec0003800000 */
.L_x_846:
[----:B------:R-:W-:-:S13]  /*15f0*/  ISETP.NE.AND P0, PT, R9, 0x1, PT ;  /* 0x000000010900780c */ /* 0x000fda0003f05270 */
[----:B------:R-:W0:Y:S02]  /*1600*/  @P0 LDC.64 R2, c[0x0][0x9e8] ;  /* 0x00027a00ff020b82 */ /* 0x000e240000000a00 */
[----:B0-----:R-:W-:-:S05]  /*1610*/  @P0 IMAD.HI.U32 R0, R4, R2, RZ ;  /* 0x0000000204000227 */ /* 0x001fca00078e00ff */
[----:B------:R-:W-:-:S07]  /*1620*/  @P0 SHF.R.U32.HI R4, RZ, R3, R0 ;  /* 0x00000003ff040219 */ /* 0x000fce0000011600 */
.L_x_847:
[----:B------:R-:W-:-:S05]  /*1630*/  IMAD R4, R4, R9, RZ ;  /* 0x0000000904047224 */ /* 0x000fca00078e02ff */
[----:B------:R-:W-:-:S13]  /*1640*/  R2UR UR5, R4 ;  /* 0x00000000040572ca */ /* 0x000fda00000e0000 */
[----:B------:R-:W-:-:S04]  /*1650*/  UISETP.LT.AND UP0, UPT, UR4, UR5, UPT ;  /* 0x000000050400728c */ /* 0x000fc8000bf01270 */
[----:B------:R-:W-:-:S12]  /*1660*/  USEL UR4, UR4, UR5, !UP0 ;  /* 0x0000000504047287 */ /* 0x000fd8000c000000 */
.L_x_845:
[----:B------:R-:W-:Y:S01]  /*1670*/  USHF.R.S32.HI UR5, URZ, 0x1f, UR4 ;  /* 0x0000001f3f057899 */ /* 0x000fe20008011404 */
[----:B------:R-:W-:Y:S02]  /*1680*/  PLOP3.LUT P0, PT, PT, PT, PT, 0x80, 0x0 ;  /* 0x000000000000781c */ /* 0x000fe40003f0f070 */
[----:B------:R-:W-:Y:S01]  /*1690*/  CS2R R2, SRZ ;  /* 0x0000000000027805 */ /* 0x000fe2000001ff00 */
[----:B------:R-:W-:Y:S01]  /*16a0*/  IMAD.MOV.U32 R0, RZ, RZ, RZ ;  /* 0x000000ffff007224 */ /* 0x000fe200078e00ff */
[----:B------:R-:W-:Y:S01]  /*16b0*/  ULEA.HI UR5, UR5, UR4, URZ, 0x7 ;  /* 0x0000000405057291 */ /* 0x000fe2000f8f383f */
[----:B------:R-:W-:Y:S02]  /*16c0*/  CS2R R134, SRZ ;  /* 0x0000000000867805 */ /* 0x000fe4000001ff00 */
[----:B------:R-:W-:Y:S02]  /*16d0*/  CS2R R132, SRZ ;  /* 0x0000000000847805 */ /* 0x000fe4000001ff00 */
[----:B------:R-:W-:Y:S01]  /*16e0*/  CS2R R130, SRZ ;  /* 0x0000000000827805 */ /* 0x000fe2000001ff00 */
[----:B------:R-:W-:Y:S01]  /*16f0*/  USHF.R.S32.HI UR5, URZ, 0x7, UR5 ;  /* 0x000000073f057899 */ /* 0x000fe20008011405 */
[----:B------:R-:W-:-:S02]  /*1700*/  CS2R R128, SRZ ;  /* 0x0000000000807805 */ /* 0x000fc4000001ff00 */
[----:B------:R-:W-:Y:S01]  /*1710*/  CS2R R26, SRZ ;  /* 0x00000000001a7805 */ /* 0x000fe2000001ff00 */
[----:B------:R-:W-:Y:S01]  /*1720*/  IMAD.MOV.U32 R126, RZ, RZ, RZ ;  /* 0x000000ffff7e7224 */ /* 0x000fe200078e00ff */
[----:B------:R-:W-:Y:S01]  /*1730*/  UISETP.LT.AND UP0, UPT, URZ, UR5, UPT ;  /* 0x000000053f00728c */ /* 0x000fe2000bf01270 */
[----:B------:R-:W-:Y:S01]  /*1740*/  IMAD.MOV.U32 R125, RZ, RZ, RZ ;  /* 0x000000ffff7d7224 */ /* 0x000fe200078e00ff */
[----:B------:R-:W-:Y:S02]  /*1750*/  CS2R R122, SRZ ;  /* 0x00000000007a7805 */ /* 0x000fe4000001ff00 */
[----:B------:R-:W-:Y:S01]  /*1760*/  CS2R R120, SRZ ;  /* 0x0000000000787805 */ /* 0x000fe2000001ff00 */
[----:B------:R-:W-:Y:S01]  /*1770*/  USEL UR39, URZ, UR5, !UP0 ;  /* 0x000000053f277287 */ /* 0x000fe2000c000000 */
[----:B------:R-:W-:Y:S02]  /*1780*/  CS2R R118, SRZ ;  /* 0x0000000000767805 */ /* 0x000fe4000001ff00 */
[----:B------:R-:W-:-:S02]  /*1790*/  CS2R R116, SRZ ;  /* 0x0000000000747805 */ /* 0x000fc4000001ff00 */
[----:B------:R-:W-:Y:S02]  /*17a0*/  CS2R R114, SRZ ;  /* 0x0000000000727805 */ /* 0x000fe4000001ff00 */
[----:B------:R-:W-:Y:S02]  /*17b0*/  CS2R R112, SRZ ;  /* 0x0000000000707805 */ /* 0x000fe4000001ff00 */
[----:B------:R-:W-:Y:S02]  /*17c0*/  CS2R R110, SRZ ;  /* 0x00000000006e7805 */ /* 0x000fe4000001ff00 */
[----:B------:R-:W-:Y:S02]  /*17d0*/  ISETP.GT.AND P1, PT, R88, UR39, PT ;  /* 0x0000002758007c0c */ /* 0x000fe4000bf24270 */
[----:B------:R-:W-:Y:S02]  /*17e0*/  CS2R R108, SRZ ;  /* 0x00000000006c7805 */ /* 0x000fe4000001ff00 */
[----:B------:R-:W-:-:S02]  /*17f0*/  CS2R R106, SRZ ;  /* 0x00000000006a7805 */ /* 0x000fc4000001ff00 */
[----:B------:R-:W-:Y:S02]  /*1800*/  CS2R R104, SRZ ;  /* 0x0000000000687805 */ /* 0x000fe4000001ff00 */
[----:B------:R-:W-:Y:S02]  /*1810*/  CS2R R102, SRZ ;  /* 0x0000000000667805 */ /* 0x000fe4000001ff00 */
[----:B------:R-:W-:Y:S02]  /*1820*/  CS2R R100, SRZ ;  /* 0x0000000000647805 */ /* 0x000fe4000001ff00 */
[----:B------:R-:W-:Y:S02]  /*1830*/  CS2R R98, SRZ ;  /* 0x0000000000627805 */ /* 0x000fe4000001ff00 */
[----:B------:R-:W-:Y:S02]  /*1840*/  CS2R R96, SRZ ;  /* 0x0000000000607805 */ /* 0x000fe4000001ff00 */
[----:B------:R-:W-:Y:S01]  /*1850*/  CS2R R6, SRZ ;  /* 0x0000000000067805 */ /* 0x000fe2000001ff00 */
[----:B------:R-:W-:Y:S01]  /*1860*/  IMAD.MOV.U32 R94, RZ, RZ, RZ ;  /* 0x000000ffff5e7224 */ /* 0x000fe200078e00ff */
[----:B------:R-:W-:Y:S01]  /*1870*/  CS2R R90, SRZ ;  /* 0x00000000005a7805 */ /* 0x000fe2000001ff00 */
[----:B------:R-:W-:-:S02]  /*1880*/  IMAD.MOV.U32 R89, RZ, RZ, RZ ;  /* 0x000000ffff597224 */ /* 0x000fc400078e00ff */
[----:B------:R-:W-:Y:S01]  /*1890*/  IMAD.MOV.U32 R8, RZ, RZ, RZ ;  /* 0x000000ffff087224 */ /* 0x000fe200078e00ff */
[----:B------:R-:W-:Y:S06]  /*18a0*/  @!P1 BRA `(.L_x_848) ;  /* 0x000000e000f09947 */ /* 0x000fec0003800000 */
[----:B------:R-:W0:Y:S02]  /*18b0*/  SHFL.IDX PT, R0, R152, RZ, 0x1f ;  /* 0x00001fff98007589 */ /* 0x000e2400000e0000 */
[----:B0-----:R-:W-:-:S13]  /*18c0*/  R2UR UR38, R0 ;  /* 0x00000000002672ca */ /* 0x001fda00000e0000 */
        /* <DEDUP_REMOVED lines=18> */
[----:B------:R0:W1:Y:S01]  /*19f0*/  LDC.64 R2, c[0x4][R0] ;  /* 0x0100000000027b82 */ /* 0x0000620000000a00 */
        /* <DEDUP_REMOVED lines=10> */
[----:B-1----:R-:W-:Y:S05]  /*1aa0*/  CALL.ABS.NOINC R2 ;  /* 0x0000000002007343 */ /* 0x002fea0003c00000 */
.L_x_849:
[----:B------:R-:W-:Y:S01]  /*1ab0*/  ULEA.HI UR4, UR44, UR44, URZ, 0x1 ;  /* 0x0000002c2c047291 */ /* 0x000fe2000f8f083f */
[----:B------:R-:W-:-:S03]  /*1ac0*/  IMAD.U32 R2, RZ, RZ, UR45 ;  /* 0x0000002dff027e24 */ /* 0x000fc6000f8e00ff */
[----:B------:R-:W-:Y:S02]  /*1ad0*/  ULOP3.LUT UR4, UR4, 0xfffffffe, URZ, 0xc0, !UPT ;  /* 0xfffffffe04047892 */ /* 0x000fe4000f8ec03f */
[----:B------:R-:W-:Y:S02]  /*1ae0*/  ISETP.NE.AND P0, PT, R2, 0x3, PT ;  /* 0x000000030200780c */ /* 0x000fe40003f05270 */
[----:B------:R-:W-:-:S06]  /*1af0*/  UIADD3 UR4, UR44, -UR4, URZ ;  /* 0x800000042c047290 */ /* 0x000fcc000fffe03f */
[----:B------:R-:W-:-:S05]  /*1b00*/  IMAD.U32 R0, RZ, RZ, UR4 ;  /* 0x00000004ff007e24 */ /* 0x000fca000f8e00ff */
[----:B------:R-:W-:-:S04]  /*1b10*/  SHF.L.U32 R0, R0, 0x1f, RZ ;  /* 0x0000001f00007819 */ /* 0x000fc800000006ff */
[----:B------:R-:W0:Y:S02]  /*1b20*/  SYNCS.PHASECHK.TRANS64.TRYWAIT P1, [UR42+0x2d800], R0 ;  /* 0x02d80000ff0075a7 */ /* 0x000e24000802016a */
[----:B0-----:R-:W-:Y:S05]  /*1b30*/  @!P1 BRA `(.L_x_850) ;  /* 0x0000014400bc9947 */ /* 0x001fea0003800000 */
.L_x_1026:
[----:B------:R-:W-:Y:S05]  /*1b40*/  @!P0 BRA `(.L_x_851) ;  /* 0x0000000000048947 */ /* 0x000fea0003800000 */
[----:B------:R-:W-:Y:S01]  /*1b50*/  BPT.TRAP 0x1 ;  /* 0x000000040000795c */ /* 0x000fe20000300000 */
.L_x_851:
[----:B------:R-:W-:Y:S02]  /*1b60*/  IMAD.U32 R4, RZ, RZ, UR43 ;  /* 0x0000002bff047e24 */ /* 0x000fe4000f8e00ff */
[----:B0-----:R-:W-:-:S03]  /*1b70*/  IMAD.U32 R3, RZ, RZ, UR46 ;  /* 0x0000002eff037e24 */ /* 0x001fc6000f8e00ff */
[----:B------:R-:W-:Y:S02]  /*1b80*/  LEA R4, R4, UR42, 0x3 ;  /* 0x0000002a04047c11 */ /* 0x000fe4000f8e18ff */
[----:B------:R-:W-:-:S04]  /*1b90*/  SHF.L.U32 R3, R3, 0x1f, RZ ;  /* 0x0000001f03037819 */ /* 0x000fc800000006ff */
[----:B------:R0:W1:Y:S01]  /*1ba0*/  SYNCS.PHASECHK.TRANS64.TRYWAIT P2, [R4+URZ+0x2d830], R3 ;  /* 0x02d83003040075a7 */ /* 0x000062000804017f */
[----:B------:R-:W-:Y:S05]  /*1bb0*/  @!P0 BRA `(.L_x_852) ;  /* 0x0000000000048947 */ /* 0x000fea0003800000 */
[----:B------:R-:W-:Y:S01]  /*1bc0*/  BPT.TRAP 0x1 ;  /* 0x000000040000795c */ /* 0x000fe20000300000 */
.L_x_852:
[----:B------:R-:W2:Y:S02]  /*1bd0*/  S2R R0, SR_TID.X ;  /* 0x0000000000007919 */ /* 0x000ea40000002100 */
[----:B--2---:R-:W-:Y:S01]  /*1be0*/  LOP3.LUT P1, RZ, R0, 0x7f, RZ, 0xc0, !PT ;  /* 0x0000007f00ff7812 */ /* 0x004fe2000782c0ff */
[----:B-1----:R-:W-:-:S12]  /*1bf0*/  @P2 BRA `(.L_x_853) ;  /* 0x0000000000082947 */ /* 0x002fd80003800000 */
[----:B------:R-:W1:Y:S02]  /*1c00*/  SYNCS.PHASECHK.TRANS64.TRYWAIT P2, [R4+URZ+0x2d830], R3 ;  /* 0x02d83003040075a7 */ /* 0x000e64000804017f */
[----:B-1----:R-:W-:Y:S05]  /*1c10*/  @!P2 BRA `(.L_x_854) ;  /* 0x00000144009ca947 */ /* 0x002fea0003800000 */
.L_x_853:
[----:B------:R-:W-:Y:S05]  /*1c20*/  WARPSYNC.ALL ;  /* 0x0000000000007948 */ /* 0x000fea0003800000 */
[----:B------:R-:W-:Y:S01]  /*1c30*/  UIADD3 UR4, UR42, 0x15400, URZ ;  /* 0x000154002a047890 */ /* 0x000fe2000fffe03f */
[----:B------:R-:W-:Y:S01]  /*1c40*/  WARPGROUP.ARRIVE ;  /* 0x00000000000079c5 */ /* 0x000fe20000000000 */
[----:B------:R-:W-:Y:S01]  /*1c50*/  UMOV UR5, 0x80000020 ;  /* 0x8000002000057882 */ /* 0x000fe20000000000 */
[----:B------:R-:W-:Y:S01]  /*1c60*/  UMOV UR7, 0x80000020 ;  /* 0x8000002000077882 */ /* 0x000fe20000000000 */
[----:B------:R-:W-:Y:S01]  /*1c70*/  USHF.R.U32.HI UR4, URZ, 0x4, UR4 ;  /* 0x000000043f047899 */ /* 0x000fe20008011604 */
[----:B01----:R-:W-:Y:S01]  /*1c80*/  @!P1 VIADD R4, R4, 0x2d840 ;  /* 0x0002d84004049836 */ /* 0x003fe20000000000 */
[----:B------:R-:W-:Y:S01]  /*1c90*/  UMOV UR9, 0x80000020 ;  /* 0x8000002000097882 */ /* 0x000fe20000000000 */
[----:B------:R-:W-:Y:S01]  /*1ca0*/  UMOV UR11, 0x80000020 ;  /* 0x80000020000b7882 */ /* 0x000fe20000000000 */
[----:B------:R-:W-:Y:S01]  /*1cb0*/  ULOP3.LUT UR4, UR4, 0x3fff, URZ, 0xc0, !UPT ;  /* 0x00003fff04047892 */ /* 0x000fe2000f8ec03f */
[----:B------:R-:W-:Y:S01]  /*1cc0*/  UMOV UR13, 0x80000020 ;  /* 0x80000020000d7882 */ /* 0x000fe20000000000 */
[----:B------:R-:W-:-:S02]  /*1cd0*/  UMOV UR15, 0x80000020 ;  /* 0x80000020000f7882 */ /* 0x000fc40000000000 */
[----:B------:R-:W-:Y:S01]  /*1ce0*/  ULOP3.LUT UR32, UR4, 0x10000, URZ, 0xfc, !UPT ;  /* 0x0001000004207892 */ /* 0x000fe2000f8efc3f */
[----:B------:R-:W-:Y:S01]  /*1cf0*/  @!P1 PRMT R4, RZ, 0x654, R4 ;  /* 0x00000654ff049816 */ /* 0x000fe20000000004 */
[----:B------:R-:W-:Y:S02]  /*1d00*/  ULOP3.LUT UR4, UR50, 0x10000, URZ, 0xfc, !UPT ;  /* 0x0001000032047892 */ /* 0x000fe4000f8efc3f */
[----:B------:R-:W-:Y:S02]  /*1d10*/  UIMAD UR6, UR43, 0x600, UR32 ;  /* 0x000006002b0678a4 */ /* 0x000fe4000f8e0220 */
[----:B------:R-:W-:Y:S02]  /*1d20*/  UIADD3 UR8, UR4, 0x2, URZ ;  /* 0x0000000204087890 */ /* 0x000fe4000fffe03f */
[----:B------:R-:W-:Y:S02]  /*1d30*/  UIADD3 UR10, UR6, 0x2, URZ ;  /* 0x00000002060a7890 */ /* 0x000fe4000fffe03f */
[----:B------:R-:W-:-:S02]  /*1d40*/  UIADD3 UR12, UR4, 0x300, URZ ;  /* 0x00000300040c7890 */ /* 0x000fc4000fffe03f */
[----:B------:R-:W-:Y:S02]  /*1d50*/  UIADD3 UR14, UR6, 0x200, URZ ;  /* 0x00000200060e7890 */ /* 0x000fe4000fffe03f */
[----:B------:R-:W-:Y:S01]  /*1d60*/  HGMMA.64x128x16.F32 R24, gdesc[UR4], RZ, !UPT, gsb0 ;  /* 0x01e00000041879f0 */ /* 0x000fe2000c0008ff */
        /* <DEDUP_REMOVED lines=72> */
[----:B------:R-:W-:-:S02]  /*21f0*/  IMAD.IADD R56, R137, 0x1, R78 ;  /* 0x0000000189387824 */ /* 0x000fc400078e024e */
        /* <DEDUP_REMOVED lines=27> */
[--C-:B------:R-:W-:Y:S01]  /*23b0*/  IADD3 R59, -R139, 0x1, R56.reuse ;  /* 0x000000018b3b7810 */ /* 0x100fe20007ffe138 */
[----:B------:R-:W0:Y:S01]  /*23c0*/  MUFU.TANH R2, R2 ;  /* 0x0000000200027308 */ /* 0x000e220000002400 */
[----:B------:R1:W-:Y:S01]  /*23d0*/  @!P1 SYNCS.ARRIVE.TRANS64.RED.A1T0 RZ, [R4+URZ], RZ ;  /* 0x000000ff04ff99a7 */ /* 0x0003e2000810043f */
[----:B------:R-:W-:Y:S01]  /*23e0*/  IMAD R79, R16, -0x2, R56 ;  /* 0xfffffffe104f7824 */ /* 0x000fe200078e0238 */
[----:B------:R-:W-:Y:S01]  /*23f0*/  LEA R75, R88, 0xffffff80, 0x7 ;  /* 0xffffff80584b7811 */ /* 0x000fe200078e38ff */
[----:B------:R-:W-:-:S04]  /*2400*/  IMAD R59, R16, -0x2, R59 ;  /* 0xfffffffe103b7824 */ /* 0x000fc800078e023b */
[----:B------:R-:W2:Y:S01]  /*2410*/  MUFU.TANH R5, R5 ;  /* 0x0000000500057308 */ /* 0x000ea20000002400 */
[----:B-1----:R-:W-:Y:S02]  /*2420*/  IMAD R4, R145, 0xc0, R151 ;  /* 0x000000c091047824 */ /* 0x002fe400078e0297 */
[C---:B------:R-:W-:Y:S02]  /*2430*/  VIADD R82, R59.reuse, UR6 ;  /* 0x000000063b527c36 */ /* 0x040fe40008000000 */
[----:B------:R-:W-:-:S03]  /*2440*/  VIADD R83, R59, UR33 ;  /* 0x000000213b537c36 */ /* 0x000fc60008000000 */
[----:B------:R-:W1:Y:S01]  /*2450*/  MUFU.TANH R0, R0 ;  /* 0x0000000000007308 */ /* 0x000e620000002400 */
[----:B------:R-:W-:Y:S01]  /*2460*/  VIADDMNMX R72, R4, R82, R79, PT ;  /* 0x0000005204487246 */ /* 0x000fe2000380014f */
[----:B------:R-:W-:-:S06]  /*2470*/  IMAD.IADD R74, R83, 0x1, R4 ;  /* 0x00000001534a7824 */ /* 0x000fcc00078e0204 */
[----:B------:R-:W3:Y:S08]  /*2480*/  MUFU.TANH R3, R3 ;  /* 0x0000000300037308 */ /* 0x000ef00000002400 */
[----:B------:R-:W4:Y:S08]  /*2490*/  MUFU.TANH R89, R89 ;  /* 0x0000005900597308 */ /* 0x000f300000002400 */
[----:B------:R-:W0:Y:S08]  /*24a0*/  MUFU.TANH R90, R90 ;  /* 0x0000005a005a7308 */ /* 0x000e300000002400 */
        /* <DEDUP_REMOVED lines=57> */
[----:B------:R-:W0:Y:S01]  /*2840*/  MUFU.TANH R30, R30 ;  /* 0x0000001e001e7308 */ /* 0x000e220000002400 */
[----:B-1234-:R-:W-:Y:S05]  /*2850*/  @P2 BRA `(.L_x_855) ;  /* 0x0000000000582947 */ /* 0x01efea0003800000 */
[----:B------:R-:W-:Y:S01]  /*2860*/  IADD3 R56, -R139, R137, R4 ;  /* 0x000000898b387210 */ /* 0x000fe20007ffe104 */
[----:B------:R-:W-:Y:S03]  /*2870*/  BSSY B0, `(.L_x_856) ;  /* 0x0000010000007945 */ /* 0x000fe60003800000 */
        /* <DEDUP_REMOVED lines=10> */
.L_x_857:
[----:B------:R-:W-:-:S06]  /*2920*/  UISETP.NE.AND UP1, UPT, UR7, 0x1, UPT ;  /* 0x000000010700788c */ /* 0x000fcc000bf25270 */
[----:B------:R-:W-:-:S05]  /*2930*/  PLOP3.LUT P2, PT, PT, PT, UP1, 0x80, 0x0 ;  /* 0x000000000000781c */ /* 0x000fca0003f4f018 */
[----:B------:R-:W-:-:S08]  /*2940*/  @UP1 ULDC.64 UR10, c[0x0][0x9e8] ;  /* 0x00027a00000a1ab9 */ /* 0x000fd00000000a00 */
[----:B------:R-:W-:-:S05]  /*2950*/  @P2 IMAD.HI.U32 R59, R56, UR10, RZ ;  /* 0x0000000a383b2c27 */ /* 0x000fca000f8e00ff */
[----:B------:R-:W-:-:S07]  /*2960*/  @P2 SHF.R.U32.HI R56, RZ, UR11, R59 ;  /* 0x0000000bff382c19 */ /* 0x000fce000801163b */
.L_x_858:
[----:B------:R-:W-:Y:S05]  /*2970*/  BSYNC B0 ;  /* 0x0000000000007941 */ /* 0x000fea0003800000 */
.L_x_856:
[----:B------:R-:W-:-:S04]  /*2980*/  IMAD R59, R56, UR7, -R75 ;  /* 0x00000007383b7c24 */ /* 0x000fc8000f8e0a4b */
[----:B------:R-:W-:-:S05]  /*2990*/  IMAD R59, R16, -0x2, R59 ;  /* 0xfffffffe103b7824 */ /* 0x000fca00078e023b */
[----:B------:R-:W-:Y:S02]  /*29a0*/  VIMNMX R74, R74, R59, !PT ;  /* 0x0000003b4a4a7248 */ /* 0x000fe40007fe0100 */
[----:B------:R-:W-:-:S07]  /*29b0*/  VIADDMNMX R72, R59, UR7, R72, PT ;  /* 0x000000073b487c46 */ /* 0x000fce000b800148 */
.L_x_855:
[C---:B------:R-:W-:Y:S02]  /*29c0*/  ISETP.GE.AND P4, PT, R78.reuse, 0x9, PT ;  /* 0x000000094e00780c */ /* 0x040fe40003f86270 */
[C---:B------:R-:W-:Y:S02]  /*29d0*/  ISETP.GE.AND P2, PT, R78.reuse, 0x2, PT ;  /* 0x000000024e00780c */ /* 0x040fe40003f46270 */
[----:B------:R-:W-:Y:S02]  /*29e0*/  ISETP.GE.AND P5, PT, R78, 0xa, PT ;  /* 0x0000000a4e00780c */ /* 0x000fe40003fa6270 */
[----:B------:R-:W-:Y:S02]  /*29f0*/  LOP3.LUT R22, R22, 0xfffffffd, RZ, 0xc0, !PT ;  /* 0xfffffffd16167812 */ /* 0x000fe400078ec0ff */
[----:B------:R-:W-:-:S04]  /*2a00*/  ISETP.GT.AND P3, PT, R74, 0x1, !P2 ;  /* 0x000000014a00780c */ /* 0x000fc80005764270 */
[----:B------:R-:W-:Y:S02]  /*2a10*/  ISETP.LT.OR P3, PT, R72, 0x2, P3 ;  /* 0x000000024800780c */ /* 0x000fe40001f61670 */
[----:B------:R-:W-:Y:S02]  /*2a20*/  @P4 LOP3.LUT R22, R22, 0x2, RZ, 0xfc, !PT ;  /* 0x0000000216164812 */ /* 0x000fe400078efcff */
[----:B------:R-:W-:Y:S01]  /*2a30*/  FSEL R69, R5, -INF , !P3 ;  /* 0xff80000005457808 */ /* 0x000fe20005800000 */
[----:B------:R-:W-:Y:S01]  /*2a40*/  VIADD R5, R4, 0x8 ;  /* 0x0000000804057836 */ /* 0x000fe20000000000 */
[----:B------:R-:W-:Y:S02]  /*2a50*/  LOP3.LUT R22, R22, 0xfffffffb, RZ, 0xc0, !PT ;  /* 0xfffffffb16167812 */ /* 0x000fe400078ec0ff */
[----:B------:R-:W-:Y:S02]  /*2a60*/  ISETP.GT.AND P4, PT, R74, 0x8, !P4 ;  /* 0x000000084a00780c */ /* 0x000fe40006784270 */
[----:B------:R-:W-:-:S02]  /*2a70*/  @P5 LOP3.LUT R22, R22, 0x4, RZ, 0xfc, !PT ;  /* 0x0000000416165812 */ /* 0x000fc400078efcff */
[----:B------:R-:W-:Y:S02]  /*2a80*/  ISETP.GT.AND P3, PT, R74, 0x9, !P5 ;  /* 0x000000094a00780c */ /* 0x000fe40006f64270 */
[----:B------:R-:W-:Y:S02]  /*2a90*/  ISETP.GE.AND P5, PT, R78, 0x11, PT ;  /* 0x000000114e00780c */ /* 0x000fe40003fa6270 */
[C---:B------:R-:W-:Y:S02]  /*2aa0*/  ISETP.LT.OR P4, PT, R72.reuse, 0x9, P4 ;  /* 0x000000094800780c */ /* 0x040fe40002781670 */
[----:B------:R-:W-:Y:S02]  /*2ab0*/  ISETP.LT.OR P3, PT, R72, 0xa, P3 ;  /* 0x0000000a4800780c */ /* 0x000fe40001f61670 */
[----:B------:R-:W-:Y:S02]  /*2ac0*/  FSEL R89, R89, -INF , !P4 ;  /* 0xff80000059597808 */ /* 0x000fe40006000000 */
[----:B------:R-:W-:-:S02]  /*2ad0*/  ISETP.GE.AND P4, PT, R78, 0x12, PT ;  /* 0x000000124e00780c */ /* 0x000fc40003f86270 */
[----:B------:R-:W-:Y:S02]  /*2ae0*/  LOP3.LUT R22, R22, 0xfffffff7, RZ, 0xc0, !PT ;  /* 0xfffffff716167812 */ /* 0x000fe400078ec0ff */
[----:B0-----:R-:W-:Y:S02]  /*2af0*/  FSEL R90, R90, -INF , !P3 ;  /* 0xff8000005a5a7808 */ /* 0x001fe40005800000 */
        /* <DEDUP_REMOVED lines=125> */
[----:B------:R-:W-:Y:S02]  /*32d0*/  ISETP.GT.AND P3, PT, R74, 0x61, !P4 ;  /* 0x000000614a00780c */ /* 0x000fe40006764270 */
[----:B------:R-:W-:-:S02]  /*32e0*/  VIADDMNMX R70, R5, R82, R79, PT ;  /* 0x0000005205467246 */ /* 0x000fc4000380014f */
[----:B------:R-:W-:-:S03]  /*32f0*/  ISETP.LT.OR P3, PT, R72, 0x62, P3 ;  /* 0x000000624800780c */ /* 0x000fc60001f61670 */
[----:B------:R-:W-:Y:S02]  /*3300*/  @P4 LOP3.LUT R22, R22, 0x20, RZ, 0xfc, !PT ;  /* 0x0000002016164812 */ /* 0x000fe400078efcff */
[----:B------:R-:W-:Y:S02]  /*3310*/  ISETP.GE.AND P4, PT, R78, 0x69, PT ;  /* 0x000000694e00780c */ /* 0x000fe40003f86270 */
[----:B------:R-:W-:Y:S01]  /*3320*/  FSEL R49, R71, -INF , !P3 ;  /* 0xff80000047317808 */ /* 0x000fe20005800000 */
[----:B------:R-:W-:Y:S01]  /*3330*/  IMAD.IADD R71, R83, 0x1, R5 ;  /* 0x0000000153477824 */ /* 0x000fe200078e0205 */
        /* <DEDUP_REMOVED lines=29> */
[----:B------:R-:W-:Y:S02]  /*3510*/  FSEL R73, R2, -INF , !P6 ;  /* 0xff80000002497808 */ /* 0x000fe40007000000 */
[----:B------:R-:W-:-:S13]  /*3520*/  ISETP.GE.AND P6, PT, R78, 0x7a, PT ;  /* 0x0000007a4e00780c */ /* 0x000fda0003fc6270 */
[----:B------:R-:W-:Y:S02]  /*3530*/  @P6 LOP3.LUT R22, R22, 0x8000000, RZ, 0xfc, !PT ;  /* 0x0800000016166812 */ /* 0x000fe400078efcff */
[----:B------:R-:W-:-:S04]  /*3540*/  ISETP.GT.AND P6, PT, R74, 0x79, !P6 ;  /* 0x000000794a00780c */ /* 0x000fc800077c4270 */
[----:B------:R-:W-:-:S04]  /*3550*/  ISETP.LT.OR P6, PT, R72, 0x7a, P6 ;  /* 0x0000007a4800780c */ /* 0x000fc800037c1670 */
[----:B------:R-:W-:Y:S02]  /*3560*/  FSEL R38, R85, -INF , !P6 ;  /* 0xff80000055267808 */ /* 0x000fe40007000000 */
[----:B------:R-:W-:-:S13]  /*3570*/  PLOP3.LUT P6, PT, PT, PT, UP0, 0x40, 0x0 ;  /* 0x000000000000781c */ /* 0x000fda0003fce808 */
[----:B------:R-:W-:Y:S05]  /*3580*/  @P6 BRA `(.L_x_859) ;  /* 0x0000000000646947 */ /* 0x000fea0003800000 */
[----:B------:R-:W-:Y:S01]  /*3590*/  IADD3 R2, R137, 0x8, R4 ;  /* 0x0000000889027810 */ /* 0x000fe20007ffe004 */
[----:B------:R-:W-:Y:S04]  /*35a0*/  BSSY B0, `(.L_x_860) ;  /* 0x0000013000007945 */ /* 0x000fe80003800000 */
        /* <DEDUP_REMOVED lines=12> */
.L_x_861:
[----:B------:R-:W-:-:S06]  /*3670*/  UISETP.NE.AND UP1, UPT, UR7, 0x1, UPT ;  /* 0x000000010700788c */ /* 0x000fcc000bf25270 */
[----:B------:R-:W-:-:S05]  /*3680*/  PLOP3.LUT P6, PT, PT, PT, UP1, 0x80, 0x0 ;  /* 0x000000000000781c */ /* 0x000fca0003fcf018 */
[----:B------:R-:W-:-:S08]  /*3690*/  @UP1 ULDC.64 UR10, c[0x0][0x9e8] ;  /* 0x00027a00000a1ab9 */ /* 0x000fd00000000a00 */
[----:B------:R-:W-:Y:S01]  /*36a0*/  @P6 IMAD.HI.U32 R57, R2, UR10, RZ ;  /* 0x0000000a02396c27 */ /* 0x000fe2000f8e00ff */
[----:B------:R-:W-:-:S13]  /*36b0*/  PLOP3.LUT P6, PT, PT, PT, UP1, 0x80, 0x0 ;  /* 0x000000000000781c */ /* 0x000fda0003fcf018 */
[----:B------:R-:W-:-:S07]  /*36c0*/  @P6 SHF.R.U32.HI R2, RZ, UR11, R57 ;  /* 0x0000000bff026c19 */ /* 0x000fce0008011639 */
.L_x_862:
[----:B------:R-:W-:Y:S05]  /*36d0*/  BSYNC B0 ;  /* 0x0000000000007941 */ /* 0x000fea0003800000 */
.L_x_860:
[----:B------:R-:W-:-:S04]  /*36e0*/  IMAD R57, R2, UR7, -R75 ;  /* 0x0000000702397c24 */ /* 0x000fc8000f8e0a4b */
[----:B------:R-:W-:-:S05]  /*36f0*/  IMAD R57, R16, -0x2, R57 ;  /* 0xfffffffe10397824 */ /* 0x000fca00078e0239 */
[----:B------:R-:W-:Y:S02]  /*3700*/  VIMNMX R71, R71, R57, !PT ;  /* 0x0000003947477248 */ /* 0x000fe40007fe0100 */
[----:B------:R-:W-:-:S07]  /*3710*/  VIADDMNMX R70, R57, UR7, R70, PT ;  /* 0x0000000739467c46 */ /* 0x000fce000b800146 */
.L_x_859:
        /* <DEDUP_REMOVED lines=9> */
[C---:B------:R-:W-:Y:S02]  /*37b0*/  ISETP.LT.OR P3, PT, R70.reuse, 0x71, P3 ;  /* 0x000000714600780c */ /* 0x040fe40001f61670 */
[----:B------:R-:W-:Y:S02]  /*37c0*/  ISETP.LT.OR P2, PT, R70, 0x9, P2 ;  /* 0x000000094600780c */ /* 0x000fe40001741670 */
[----:B------:R-:W-:Y:S02]  /*37d0*/  ISETP.GT.AND P5, PT, R71, 0x78, !P5 ;  /* 0x000000784700780c */ /* 0x000fe40006fa4270 */
[----:B------:R-:W-:-:S02]  /*37e0*/  FSEL R7, R7, -INF , !P2 ;  /* 0xff80000007077808 */ /* 0x000fc40005000000 */
[----:B------:R-:W-:Y:S02]  /*37f0*/  LOP3.LUT P2, RZ, R22, 0x4, RZ, 0xc0, !PT ;  /* 0x0000000416ff7812 */ /* 0x000fe4000784c0ff */
[C---:B------:R-:W-:Y:S02]  /*3800*/  ISETP.LT.OR P4, PT, R70.reuse, 0x72, P4 ;  /* 0x000000724600780c */ /* 0x040fe40002781670 */
        /* <DEDUP_REMOVED lines=11> */
[----:B------:R-:W-:Y:S02]  /*38c0*/  FSEL R29, R29, -INF , !P5 ;  /* 0xff8000001d1d7808 */ /* 0x000fe40006800000 */
        /* <DEDUP_REMOVED lines=92> */
[C---:B------:R-:W-:Y:S01]  /*3e90*/  LOP3.LUT P6, RZ, R22.reuse, 0x10, RZ, 0xc0, !PT ;  /* 0x0000001016ff7812 */ /* 0x040fe200078cc0ff */
[----:B------:R-:W0:Y:S01]  /*3ea0*/  SHFL.BFLY PT, R12, R13, 0x2, 0x1f ;  /* 0x0c401f000d0c7f89 */ /* 0x000e2200000e0000 */
[----:B------:R-:W-:Y:S02]  /*3eb0*/  FSEL R35, R35, -INF , !P2 ;  /* 0xff80000023237808 */ /* 0x000fe40005000000 */
[----:B------:R-:W-:-:S04]  /*3ec0*/  LOP3.LUT P2, RZ, R22, 0x200, RZ, 0xc0, !PT ;  /* 0x0000020016ff7812 */ /* 0x000fc8000784c0ff */
[----:B------:R-:W-:-:S04]  /*3ed0*/  ISETP.GT.AND P2, PT, R71, 0x51, !P2 ;  /* 0x000000514700780c */ /* 0x000fc80005744270 */
[----:B------:R-:W-:-:S04]  /*3ee0*/  ISETP.LT.OR P2, PT, R70, 0x52, P2 ;  /* 0x000000524600780c */ /* 0x000fc80001741670 */
[----:B------:R-:W-:Y:S02]  /*3ef0*/  FSEL R36, R36, -INF , !P2 ;  /* 0xff80000024247808 */ /* 0x000fe40005000000 */
[----:B------:R-:W-:-:S04]  /*3f00*/  LOP3.LUT P2, RZ, R22, 0x100, RZ, 0xc0, !PT ;  /* 0x0000010016ff7812 */ /* 0x000fc8000784c0ff */
[----:B------:R-:W-:Y:S02]  /*3f10*/  ISETP.GT.AND P2, PT, R71, 0x58, !P2 ;  /* 0x000000584700780c */ /* 0x000fe40005744270 */
[----:B0-----:R-:W-:Y:S02]  /*3f20*/  FMNMX.FTZ R72, R13, R12, !PT ;  /* 0x0000000c0d487209 */ /* 0x001fe40007810000 */
[----:B------:R-:W-:-:S03]  /*3f30*/  ISETP.LT.OR P2, PT, R70, 0x59, P2 ;  /* 0x000000594600780c */ /* 0x000fc60001741670 */
        /* <DEDUP_REMOVED lines=10> */
[----:B------:R-:W-:Y:S01]  /*3fe0*/  FMUL.FTZ R78, R12, UR34 ;  /* 0x000000220c4e7c20 */ /* 0x000fe20008410000 */
        /* <DEDUP_REMOVED lines=16> */
[--C-:B------:R-:W-:Y:S01]  /*40f0*/  FFMA.FTZ R67, R60, UR34, -R78.reuse ;  /* 0x000000223c437c23 */ /* 0x100fe2000801084e */
        /* <DEDUP_REMOVED lines=8> */
[----:B------:R-:W-:Y:S01]  /*4180*/  MUFU.EX2 R42, R42 ;  /* 0x0000002a002a7308 */ /* 0x000fe20000000800 */
[----:B------:R-:W-:Y:S01]  /*4190*/  FMNMX.FTZ R13, R7, R0, !PT ;  /* 0x00000000070d7209 */ /* 0x000fe20007810000 */
[--C-:B------:R-:W-:Y:S01]  /*41a0*/  FFMA.FTZ R72, R90, UR34, -R78.reuse ;  /* 0x000000225a487c23 */ /* 0x100fe2000801084e */
[----:B------:R-:W-:Y:S01]  /*41b0*/  ISETP.LT.OR P2, PT, R70, 0x6a, P2 ;  /* 0x0000006a4600780c */ /* 0x000fe20001741670 */
[--C-:B------:R-:W-:Y:S01]  /*41c0*/  FFMA.FTZ R91, R91, UR34, -R78.reuse ;  /* 0x000000225b5b7c23 */ /* 0x100fe2000801084e */
[----:B------:R-:W-:Y:S01]  /*41d0*/  FMNMX.FTZ R74, R6, R13, !PT ;  /* 0x0000000d064a7209 */ /* 0x000fe20007810000 */
[--C-:B------:R-:W-:Y:S01]  /*41e0*/  FFMA.FTZ R75, R92, UR34, -R78.reuse ;  /* 0x000000225c4b7c23 */ /* 0x100fe2000801084e */
[----:B------:R-:W-:Y:S01]  /*41f0*/  FSEL R24, R24, -INF , !P2 ;  /* 0xff80000018187808 */ /* 0x000fe20005000000 */
[----:B------:R-:W0:Y:S01]  /*4200*/  MUFU.EX2 R73, R73 ;  /* 0x0000004900497308 */ /* 0x000e220000000800 */
[----:B------:R-:W-:Y:S01]  /*4210*/  FMNMX.FTZ R13, R9, R74, !PT ;  /* 0x0000004a090d7209 */ /* 0x000fe20007810000 */
[--C-:B------:R-:W-:Y:S01]  /*4220*/  FFMA.FTZ R93, R93, UR34, -R78.reuse ;  /* 0x000000225d5d7c23 */ /* 0x100fe2000801084e */
[----:B------:R-:W-:Y:S01]  /*4230*/  ISETP.GT.AND P6, PT, R71, 0x79, !P6 ;  /* 0x000000794700780c */ /* 0x000fe200077c4270 */
[--C-:B------:R-:W-:Y:S01]  /*4240*/  FFMA.FTZ R61, R61, UR34, -R78.reuse ;  /* 0x000000223d3d7c23 */ /* 0x100fe2000801084e */
[----:B------:R-:W-:Y:S01]  /*4250*/  FMNMX.FTZ R74, R58, R13, !PT ;  /* 0x0000000d3a4a7209 */ /* 0x000fe20007810000 */
[--C-:B------:R-:W-:Y:S01]  /*4260*/  FFMA.FTZ R65, R65, UR34, -R78.reuse ;  /* 0x0000002241417c23 */ /* 0x100fe2000801084e */
[----:B------:R-:W-:Y:S01]  /*4270*/  ISETP.LT.OR P6, PT, R70, 0x7a, P6 ;  /* 0x0000007a4600780c */ /* 0x000fe200037c1670 */
[----:B------:R-:W-:Y:S01]  /*4280*/  MUFU.EX2 R69, R69 ;  /* 0x0000004500457308 */ /* 0x000fe20000000800 */
[----:B------:R-:W-:Y:S01]  /*4290*/  FMNMX.FTZ R80, R11, R74, !PT ;  /* 0x0000004a0b507209 */ /* 0x000fe20007810000 */
[--C-:B------:R-:W-:Y:S01]  /*42a0*/  FFMA.FTZ R59, R59, UR34, -R78.reuse ;  /* 0x000000223b3b7c23 */ /* 0x100fe2000801084e */
[----:B------:R-:W-:Y:S01]  /*42b0*/  FSEL R30, R30, -INF , !P6 ;  /* 0xff8000001e1e7808 */ /* 0x000fe20007000000 */
[--C-:B------:R-:W-:Y:S01]  /*42c0*/  FFMA.FTZ R56, R56, UR34, -R78.reuse ;  /* 0x0000002238387c23 */ /* 0x100fe2000801084e */
[----:B------:R-:W-:Y:S01]  /*42d0*/  FMNMX.FTZ R13, R57, R80, !PT ;  /* 0x00000050390d7209 */ /* 0x000fe20007810000 */
[--C-:B------:R-:W-:Y:S01]  /*42e0*/  FFMA.FTZ R53, R53, UR34, -R78.reuse ;  /* 0x0000002235357c23 */ /* 0x100fe2000801084e */
[--C-:B------:R-:W-:Y:S01]  /*42f0*/  FFMA.FTZ R54, R54, UR34, -R78.reuse ;  /* 0x0000002236367c23 */ /* 0x100fe2000801084e */
[----:B------:R-:W1:Y:S01]  /*4300*/  MUFU.EX2 R72, R72 ;  /* 0x0000004800487308 */ /* 0x000e620000000800 */
[----:B------:R-:W-:Y:S01]  /*4310*/  FMNMX.FTZ R13, R8, R13, !PT ;  /* 0x0000000d080d7209 */ /* 0x000fe20007810000 */
[--C-:B------:R-:W-:Y:S01]  /*4320*/  FFMA.FTZ R55, R55, UR34, -R78.reuse ;  /* 0x0000002237377c23 */ /* 0x100fe2000801084e */
[--C-:B------:R-:W-:Y:S01]  /*4330*/  FFMA.FTZ R52, R52, UR34, -R78.reuse ;  /* 0x0000002234347c23 */ /* 0x100fe2000801084e */
[--C-:B------:R-:W-:Y:S01]  /*4340*/  FFMA.FTZ R47, R47, UR34, -R78.reuse ;  /* 0x000000222f2f7c23 */ /* 0x100fe2000801084e */
[----:B------:R-:W-:Y:S01]  /*4350*/  FMNMX.FTZ R62, R10, R13, !PT ;  /* 0x0000000d0a3e7209 */ /* 0x000fe20007810000 */
[--C-:B------:R-:W-:Y:S01]  /*4360*/  FFMA.FTZ R45, R45, UR34, -R78.reuse ;  /* 0x000000222d2d7c23 */ /* 0x100fe2000801084e */
[--C-:B------:R-:W-:Y:S01]  /*4370*/  FFMA.FTZ R41, R41, UR34, -R78.reuse ;  /* 0x0000002229297c23 */ /* 0x100fe2000801084e */
[----:B------:R-:W-:Y:S01]  /*4380*/  MUFU.EX2 R0, R91 ;  /* 0x0000005b00007308 */ /* 0x000fe20000000800 */
[----:B------:R-:W-:Y:S01]  /*4390*/  FMNMX.FTZ R13, R15, R62, !PT ;  /* 0x0000003e0f0d7209 */ /* 0x000fe20007810000 */
[--C-:B------:R-:W-:Y:S01]  /*43a0*/  FFMA.FTZ R40, R40, UR34, -R78.reuse ;  /* 0x0000002228287c23 */ /* 0x100fe2000801084e */
[--C-:B------:R-:W-:Y:S01]  /*43b0*/  FFMA.FTZ R39, R39, UR34, -R78.reuse ;  /* 0x0000002227277c23 */ /* 0x100fe2000801084e */
[--C-:B------:R-:W-:Y:S01]  /*43c0*/  FFMA.FTZ R37, R37, UR34, -R78.reuse ;  /* 0x0000002225257c23 */ /* 0x100fe2000801084e */
[----:B------:R-:W-:Y:S01]  /*43d0*/  FMNMX.FTZ R80, R14, R13, !PT ;  /* 0x0000000d0e507209 */ /* 0x000fe20007810000 */
[----:B------:R-:W-:-:S02]  /*43e0*/  FFMA.FTZ R38, R38, UR34, -R78 ;  /* 0x0000002226267c23 */ /* 0x000fc4000801084e */
[----:B------:R2:W-:Y:S01]  /*43f0*/  MUFU.EX2 R62, R79 ;  /* 0x0000004f003e7308 */ /* 0x0005e20000000800 */
[----:B------:R-:W-:Y:S01]  /*4400*/  FMNMX.FTZ R13, R21, R80, !PT ;  /* 0x00000050150d7209 */ /* 0x000fe20007810000 */
[----:B------:R-:W-:-:S03]  /*4410*/  FFMA.FTZ R80, R43, UR34, -R78 ;  /* 0x000000222b507c23 */ /* 0x000fc6000801084e */
[----:B------:R-:W-:-:S03]  /*4420*/  FMNMX.FTZ R13, R20, R13, !PT ;  /* 0x0000000d140d7209 */ /* 0x000fc60007810000 */
[----:B------:R-:W-:Y:S01]  /*4430*/  MUFU.EX2 R75, R75 ;  /* 0x0000004b004b7308 */ /* 0x000fe20000000800 */
[----:B------:R-:W-:Y:S01]  /*4440*/  FMNMX.FTZ R66, R28, R13, !PT ;  /* 0x0000000d1c427209 */ /* 0x000fe20007810000 */
[--C-:B--2---:R-:W-:Y:S01]  /*4450*/  FFMA.FTZ R79, R63, UR34, -R78.reuse ;  /* 0x000000223f4f7c23 */ /* 0x104fe2000801084e */
[--C-:B------:R-:W-:Y:S01]  /*4460*/  FFMA.FTZ R63, R64, UR34, -R78.reuse ;  /* 0x00000022403f7c23 */ /* 0x100fe2000801084e */
[----:B------:R-:W-:Y:S01]  /*4470*/  FFMA.FTZ R64, R68, UR34, -R78 ;  /* 0x0000002244407c23 */ /* 0x000fe2000801084e */
        /* <DEDUP_REMOVED lines=23> */
[----:B------:R-:W-:Y:S01]  /*45f0*/  FMNMX.FTZ R13, R29, R68, !PT ;  /* 0x000000441d0d7209 */ /* 0x000fe20007810000 */
[----:B------:R-:W-:-:S03]  /*4600*/  FFMA.FTZ R68, R51, UR34, -R78 ;  /* 0x0000002233447c23 */ /* 0x000fc6000801084e */
[----:B------:R-:W-:-:S03]  /*4610*/  FMNMX.FTZ R13, R30, R13, !PT ;  /* 0x0000000d1e0d7209 */ /* 0x000fc60007810000 */
[----:B------:R-:W-:Y:S02]  /*4620*/  MUFU.EX2 R64, R64 ;  /* 0x0000004000407308 */ /* 0x000fe40000000800 */
[----:B------:R-:W2:Y:S06]  /*4630*/  SHFL.BFLY PT, R70, R13, 0x2, 0x1f ;  /* 0x0c401f000d467f89 */ /* 0x000eac00000e0000 */
[----:B------:R-:W-:Y:S08]  /*4640*/  MUFU.EX2 R59, R59 ;  /* 0x0000003b003b7308 */ /* 0x000ff00000000800 */
[----:B------:R-:W-:Y:S08]  /*4650*/  MUFU.EX2 R56, R56 ;  /* 0x0000003800387308 */ /* 0x000ff00000000800 */
[----:B------:R-:W-:Y:S01]  /*4660*/  MUFU.EX2 R53, R53 ;  /* 0x0000003500357308 */ /* 0x000fe20000000800 */
[----:B--2---:R-:W-:Y:S01]  /*4670*/  FMNMX.FTZ R51, R13, R70, !PT ;  /* 0x000000460d337209 */ /* 0x004fe20007810000 */
[----:B------:R-:W-:-:S04]  /*4680*/  FFMA.FTZ R70, R49, UR34, -R78 ;  /* 0x0000002231467c23 */ /* 0x000fc8000801084e */
[----:B------:R-:W2:Y:S02]  /*4690*/  SHFL.BFLY PT, R82, R51, 0x1, 0x1f ;  /* 0x0c201f0033527f89 */ /* 0x000ea400000e0000 */
[----:B------:R-:W-:Y:S08]  /*46a0*/  MUFU.EX2 R54, R54 ;  /* 0x0000003600367308 */ /* 0x000ff00000000800 */
[----:B------:R-:W-:Y:S08]  /*46b0*/  MUFU.EX2 R55, R55 ;  /* 0x0000003700377308 */ /* 0x000ff00000000800 */
[----:B------:R-:W-:Y:S01]  /*46c0*/  MUFU.EX2 R52, R52 ;  /* 0x0000003400347308 */ /* 0x000fe20000000800 */
[----:B--2---:R-:W-:-:S07]  /*46d0*/  FMNMX.FTZ R13, R51, R82, !PT ;  /* 0x00000052330d7209 */ /* 0x004fce0007810000 */
        /* <DEDUP_REMOVED lines=18> */
[----:B------:R3:W4:Y:S01]  /*4800*/  MUFU.EX2 R86, R49 ;  /* 0x0000003100567308 */ /* 0x0007220000000800 */
[--C-:B--2---:R-:W-:Y:S01]  /*4810*/  FFMA.FTZ R76, R10, UR34, -R43.reuse ;  /* 0x000000220a4c7c23 */ /* 0x104fe2000801082b */
[--C-:B------:R-:W-:Y:S01]  /*4820*/  FFMA.FTZ R15, R15, UR34, -R43.reuse ;  /* 0x000000220f0f7c23 */ /* 0x100fe2000801082b */
[--C-:B------:R-:W-:Y:S01]  /*4830*/  FFMA.FTZ R21, R21, UR34, -R43.reuse ;  /* 0x0000002215157c23 */ /* 0x100fe2000801082b */
[--C-:B------:R-:W-:Y:S01]  /*4840*/  FFMA.FTZ R20, R20, UR34, -R43.reuse ;  /* 0x0000002214147c23 */ /* 0x100fe2000801082b */
[--C-:B------:R-:W-:Y:S01]  /*4850*/  FFMA.FTZ R82, R33, UR34, -R43.reuse ;  /* 0x0000002221527c23 */ /* 0x100fe2000801082b */
[--C-:B------:R-:W-:Y:S01]  /*4860*/  FFMA.FTZ R35, R35, UR34, -R43.reuse ;  /* 0x0000002223237c23 */ /* 0x100fe2000801082b */
[--C-:B------:R-:W-:Y:S01]  /*4870*/  FFMA.FTZ R33, R25, UR34, -R43.reuse ;  /* 0x0000002219217c23 */ /* 0x100fe2000801082b */
[----:B------:R2:W5:Y:S01]  /*4880*/  MUFU.EX2 R81, R51 ;  /* 0x0000003300517308 */ /* 0x0005620000000800 */
[----:B---3--:R-:W-:Y:S01]  /*4890*/  FFMA.FTZ R49, R8, UR34, -R43 ;  /* 0x0000002208317c23 */ /* 0x008fe2000801082b */
[----:B0-----:R-:W-:Y:S01]  /*48a0*/  FADD.FTZ R8, R42, R73 ;  /* 0x000000492a087221 */ /* 0x001fe20000010000 */
[----:B-1----:R-:W-:Y:S01]  /*48b0*/  F2FP.F16.F32.PACK_AB R10, R72, R69 ;  /* 0x00000045480a723e */ /* 0x002fe200000000ff */
[--C-:B------:R-:W-:Y:S01]  /*48c0*/  FFMA.FTZ R57, R34, UR34, -R43.reuse ;  /* 0x0000002222397c23 */ /* 0x100fe2000801082b */
[--C-:B------:R-:W-:Y:S01]  /*48d0*/  FFMA.FTZ R2, R2, UR34, -R43.reuse ;  /* 0x0000002202027c23 */ /* 0x100fe2000801082b */
[----:B------:R-:W-:Y:S01]  /*48e0*/  FADD.FTZ R9, R69, R8 ;  /* 0x0000000845097221 */ /* 0x000fe20000010000 */
[----:B------:R-:W-:Y:S01]  /*48f0*/  F2FP.F16.F32.PACK_AB R8, R73, R42 ;  /* 0x0000002a4908723e */ /* 0x000fe200000000ff */
[----:B------:R0:W1:Y:S01]  /*4900*/  MUFU.EX2 R90, R71 ;  /* 0x00000047005a7308 */ /* 0x0000620000000800 */
[----:B--2---:R-:W-:Y:S01]  /*4910*/  FFMA.FTZ R51, R31, UR34, -R43 ;  /* 0x000000221f337c23 */ /* 0x004fe2000801082b */
[----:B------:R-:W-:Y:S01]  /*4920*/  FADD.FTZ R27, R72, R9 ;  /* 0x00000009481b7221 */ /* 0x000fe20000010000 */
[----:B----4-:R-:W-:Y:S01]  /*4930*/  F2FP.F16.F32.PACK_AB R9, R86, R79 ;  /* 0x0000004f5609723e */ /* 0x010fe200000000ff */
[--C-:B------:R-:W-:Y:S01]  /*4940*/  FFMA.FTZ R69, R36, UR34, -R43.reuse ;  /* 0x0000002224457c23 */ /* 0x100fe2000801082b */
[----:B------:R-:W-:Y:S01]  /*4950*/  FFMA.FTZ R44, R44, UR34, -R43 ;  /* 0x000000222c2c7c23 */ /* 0x000fe2000801082b */
[----:B------:R-:W-:Y:S01]  /*4960*/  FADD.FTZ R32, R0, R27 ;  /* 0x0000001b00207221 */ /* 0x000fe20000010000 */
[--C-:B------:R-:W-:Y:S01]  /*4970*/  FFMA.FTZ R46, R46, UR34, -R43.reuse ;  /* 0x000000222e2e7c23 */ /* 0x100fe2000801082b */
[----:B------:R-:W2:Y:S01]  /*4980*/  MUFU.EX2 R3, R3 ;  /* 0x0000000300037308 */ /* 0x000ea20000000800 */
[--C-:B0-----:R-:W-:Y:S01]  /*4990*/  FFMA.FTZ R71, R28, UR34, -R43.reuse ;  /* 0x000000221c477c23 */ /* 0x101fe2000801082b */
[----:B------:R-:W-:Y:S01]  /*49a0*/  FADD.FTZ R28, R79, R86 ;  /* 0x000000564f1c7221 */ /* 0x000fe20000010000 */
[----:B------:R-:W-:Y:S01]  /*49b0*/  FADD.FTZ R31, R75, R32 ;  /* 0x000000204b1f7221 */ /* 0x000fe20000010000 */
[--C-:B------:R-:W-:Y:S01]  /*49c0*/  FFMA.FTZ R48, R48, UR34, -R43.reuse ;  /* 0x0000002230307c23 */ /* 0x100fe2000801082b */
[----:B------:R-:W-:Y:S01]  /*49d0*/  FFMA.FTZ R50, R50, UR34, -R43 ;  /* 0x0000002232327c23 */ /* 0x000fe2000801082b */
[----:B-----5:R-:W-:Y:S01]  /*49e0*/  FADD.FTZ R11, R81, R28 ;  /* 0x0000001c510b7221 */ /* 0x020fe20000010000 */
[----:B------:R-:W-:Y:S01]  /*49f0*/  FADD.FTZ R32, R74, R31 ;  /* 0x0000001f4a207221 */ /* 0x000fe20000010000 */
[----:B------:R-:W0:Y:S01]  /*4a00*/  MUFU.EX2 R6, R6 ;  /* 0x0000000600067308 */ /* 0x000e220000000800 */
[----:B------:R-:W-:Y:S01]  /*4a10*/  FFMA.FTZ R36, R29, UR34, -R43 ;  /* 0x000000221d247c23 */ /* 0x000fe2000801082b */
[----:B-1----:R-:W-:Y:S01]  /*4a20*/  FADD.FTZ R28, R90, R11 ;  /* 0x0000000b5a1c7221 */ /* 0x002fe20000010000 */
[----:B------:R-:W-:Y:S01]  /*4a30*/  FADD.FTZ R31, R77, R32 ;  /* 0x000000204d1f7221 */ /* 0x000fe20000010000 */
[--C-:B------:R-:W-:Y:S01]  /*4a40*/  FFMA.FTZ R32, R24, UR34, -R43.reuse ;  /* 0x0000002218207c23 */ /* 0x100fe2000801082b */
[----:B------:R-:W-:Y:S01]  /*4a50*/  F2FP.F16.F32.PACK_AB R11, R90, R81 ;  /* 0x000000515a0b723e */ /* 0x000fe200000000ff */
[----:B------:R-:W-:Y:S01]  /*4a60*/  FFMA.FTZ R72, R30, UR34, -R43 ;  /* 0x000000221e487c23 */ /* 0x000fe2000801082b */
[----:B------:R-:W-:Y:S01]  /*4a70*/  F2FP.F16.F32.PACK_AB R30, R61, R60 ;  /* 0x0000003c3d1e723e */ /* 0x000fe200000000ff */
[----:B------:R-:W1:Y:S01]  /*4a80*/  MUFU.EX2 R7, R7 ;  /* 0x0000000700077308 */ /* 0x000e620000000800 */
[----:B--2---:R-:W-:Y:S01]  /*4a90*/  FADD.FTZ R27, R3, R28 ;  /* 0x0000001c031b7221 */ /* 0x004fe20000010000 */
[----:B------:R2:W-:Y:S06]  /*4aa0*/  STSM.16.M88.4 [R17+0x21800], R8 ;  /* 0x0218000811007844 */ /* 0x0005ec0000000200 */
[----:B------:R-:W3:Y:S01]  /*4ab0*/  MUFU.EX2 R58, R58 ;  /* 0x0000003a003a7308 */ /* 0x000ee20000000800 */
[----:B0-----:R-:W-:-:S07]  /*4ac0*/  FADD.FTZ R28, R6, R27 ;  /* 0x0000001b061c7221 */ /* 0x001fce0000010000 */
[----:B------:R-:W0:Y:S01]  /*4ad0*/  MUFU.EX2 R49, R49 ;  /* 0x0000003100317308 */ /* 0x000e220000000800 */
[----:B-1----:R-:W-:Y:S01]  /*4ae0*/  FADD.FTZ R27, R7, R28 ;  /* 0x0000001c071b7221 */ /* 0x002fe20000010000 */
[----:B------:R-:W-:Y:S01]  /*4af0*/  FADD.FTZ R28, R62, R31 ;  /* 0x0000001f3e1c7221 */ /* 0x000fe20000010000 */
[----:B--2---:R-:W-:Y:S02]  /*4b00*/  F2FP.F16.F32.PACK_AB R8, R66, R65 ;  /* 0x000000414208723e */ /* 0x004fe400000000ff */
[----:B------:R-:W-:-:S03]  /*4b10*/  F2FP.F16.F32.PACK_AB R10, R64, R63 ;  /* 0x0000003f400a723e */ /* 0x000fc600000000ff */
[----:B------:R-:W1:Y:S01]  /*4b20*/  MUFU.EX2 R76, R76 ;  /* 0x0000004c004c7308 */ /* 0x000e620000000800 */
[----:B---3--:R-:W-:Y:S01]  /*4b30*/  FADD.FTZ R24, R58, R27 ;  /* 0x0000001b3a187221 */ /* 0x008fe20000010000 */
[----:B------:R-:W-:-:S06]  /*4b40*/  FADD.FTZ R27, R67, R28 ;  /* 0x0000001c431b7221 */ /* 0x000fcc0000010000 */
[----:B------:R-:W-:Y:S01]  /*4b50*/  MUFU.EX2 R15, R15 ;  /* 0x0000000f000f7308 */ /* 0x000fe20000000800 */
[----:B0-----:R-:W-:Y:S01]  /*4b60*/  FADD.FTZ R25, R49, R24 ;  /* 0x0000001831197221 */ /* 0x001fe20000010000 */
[----:B------:R-:W-:-:S04]  /*4b70*/  FADD.FTZ R24, R60, R27 ;  /* 0x0000001b3c187221 */ /* 0x000fc80000010000 */
[----:B------:R-:W-:Y:S01]  /*4b80*/  FADD.FTZ R28, R61, R24 ;  /* 0x000000183d1c7221 */ /* 0x000fe20000010000 */
[----:B------:R-:W-:Y:S01]  /*4b90*/  F2FP.F16.F32.PACK_AB R24, R75, R0 ;  /* 0x000000004b18723e */ /* 0x000fe200000000ff */
[----:B------:R-:W0:Y:S01]  /*4ba0*/  MUFU.EX2 R78, R78 ;  /* 0x0000004e004e7308 */ /* 0x000e220000000800 */
[----:B-1----:R-:W-:Y:S01]  /*4bb0*/  F2FP.F16.F32.PACK_AB R29, R76, R49 ;  /* 0x000000314c1d723e */ /* 0x002fe200000000ff */
[----:B------:R-:W-:Y:S01]  /*4bc0*/  FADD.FTZ R27, R65, R28 ;  /* 0x0000001c411b7221 */ /* 0x000fe20000010000 */
[----:B------:R-:W-:-:S03]  /*4bd0*/  F2FP.F16.F32.PACK_AB R28, R67, R62 ;  /* 0x0000003e431c723e */ /* 0x000fc600000000ff */
[----:B------:R-:W-:Y:S01]  /*4be0*/  FADD.FTZ R34, R66, R27 ;  /* 0x0000001b42227221 */ /* 0x000fe20000010000 */
[----:B------:R-:W-:Y:S01]  /*4bf0*/  F2FP.F16.F32.PACK_AB R27, R58, R7 ;  /* 0x000000073a1b723e */ /* 0x000fe200000000ff */
[----:B------:R-:W1:Y:S02]  /*4c00*/  MUFU.EX2 R21, R21 ;  /* 0x0000001500157308 */ /* 0x000e640000000800 */
[----:B------:R-:W-:-:S04]  /*4c10*/  FADD.FTZ R9, R63, R34 ;  /* 0x000000223f097221 */ /* 0x000fc80000010000 */
[----:B------:R-:W-:Y:S02]  /*4c20*/  FADD.FTZ R34, R64, R9 ;  /* 0x0000000940227221 */ /* 0x000fe40000010000 */
[----:B------:R2:W-:Y:S01]  /*4c30*/  MUFU.EX2 R42, R35 ;  /* 0x00000023002a7308 */ /* 0x0005e20000000800 */
[----:B0-----:R-:W-:Y:S01]  /*4c40*/  F2FP.F16.F32.PACK_AB R31, R78, R15 ;  /* 0x0000000f4e1f723e */ /* 0x001fe200000000ff */
[----:B------:R-:W-:Y:S01]  /*4c50*/  FADD.FTZ R9, R59, R34 ;  /* 0x000000223b097221 */ /* 0x000fe20000010000 */
[----:B------:R-:W-:-:S05]  /*4c60*/  F2FP.F16.F32.PACK_AB R34, R54, R53 ;  /* 0x000000353622723e */ /* 0x000fca00000000ff */
[----:B------:R-:W0:Y:S01]  /*4c70*/  MUFU.EX2 R20, R20 ;  /* 0x0000001400147308 */ /* 0x000e220000000800 */
[----:B--2---:R-:W-:Y:S01]  /*4c80*/  FFMA.FTZ R35, R26, UR34, -R43 ;  /* 0x000000221a237c23 */ /* 0x004fe2000801082b */
[----:B------:R-:W-:-:S04]  /*4c90*/  FADD.FTZ R26, R76, R25 ;  /* 0x000000194c1a7221 */ /* 0x000fc80000010000 */
[----:B------:R-:W-:Y:S01]  /*4ca0*/  FADD.FTZ R25, R15, R26 ;  /* 0x0000001a0f197221 */ /* 0x000fe20000010000 */
[----:B------:R-:W-:Y:S01]  /*4cb0*/  F2FP.F16.F32.PACK_AB R26, R77, R74 ;  /* 0x0000004a4d1a723e */ /* 0x000fe200000000ff */
[----:B------:R-:W2:Y:S02]  /*4cc0*/  MUFU.EX2 R71, R71 ;  /* 0x0000004700477308 */ /* 0x000ea40000000800 */
[----:B------:R-:W-:-:S04]  /*4cd0*/  FADD.FTZ R0, R78, R25 ;  /* 0x000000194e007221 */ /* 0x000fc80000010000 */
[----:B-1----:R-:W-:Y:S02]  /*4ce0*/  FADD.FTZ R25, R21, R0 ;  /* 0x0000000015197221 */ /* 0x002fe40000010000 */
[----:B------:R-:W1:Y:S02]  /*4cf0*/  MUFU.EX2 R84, R84 ;  /* 0x0000005400547308 */ /* 0x000e640000000800 */
[----:B0-----:R-:W-:Y:S01]  /*4d00*/  FADD.FTZ R0, R20, R25 ;  /* 0x0000001914007221 */ /* 0x001fe20000010000 */
[----:B------:R-:W-:Y:S01]  /*4d10*/  F2FP.F16.F32.PACK_AB R25, R6, R3 ;  /* 0x000000030619723e */ /* 0x000fe200000000ff */
[----:B------:R-:W-:Y:S01]  /*4d20*/  FADD.FTZ R6, R56, R9 ;  /* 0x0000000938067221 */ /* 0x000fe20000010000 */
[----:B------:R-:W-:-:S03]  /*4d30*/  F2FP.F16.F32.PACK_AB R9, R20, R21 ;  /* 0x000000151409723e */ /* 0x000fc600000000ff */
[----:B------:R-:W0:Y:S01]  /*4d40*/  MUFU.EX2 R14, R14 ;  /* 0x0000000e000e7308 */ /* 0x000e220000000800 */
[----:B--2---:R-:W-:Y:S01]  /*4d50*/  FADD.FTZ R3, R71, R0 ;  /* 0x0000000047037221 */ /* 0x004fe20000010000 */
[----:B------:R2:W-:Y:S04]  /*4d60*/  STSM.16.M88.4 [R23], R24 ;  /* 0x0000001817007844 */ /* 0x0005e80000000200 */
[----:B------:R-:W-:Y:S02]  /*4d70*/  STSM.16.M88.4 [R19], R28 ;  /* 0x0000001c13007844 */ /* 0x000fe40000000200 */
[----:B------:R-:W3:Y:S01]  /*4d80*/  MUFU.EX2 R51, R51 ;  /* 0x0000003300337308 */ /* 0x000ee20000000800 */
[C---:B-1----:R-:W-:Y:S01]  /*4d90*/  FADD.FTZ R7, R84.reuse, R3 ;  /* 0x0000000354077221 */ /* 0x042fe20000010000 */
[----:B------:R-:W-:-:S05]  /*4da0*/  F2FP.F16.F32.PACK_AB R11, R84, R71 ;  /* 0x00000047540b723e */ /* 0x000fca00000000ff */
[----:B------:R1:W-:Y:S01]  /*4db0*/  STSM.16.M88.4 [R18], R8 ;  /* 0x0000000812007844 */ /* 0x0003e20000000200 */
[----:B------:R-:W4:Y:S01]  /*4dc0*/  MUFU.EX2 R57, R57 ;  /* 0x0000003900397308 */ /* 0x000f220000000800 */
[----:B0-----:R-:W-:Y:S01]  /*4dd0*/  FADD.FTZ R0, R14, R7 ;  /* 0x000000070e007221 */ /* 0x001fe20000010000 */
[----:B------:R-:W-:Y:S01]  /*4de0*/  FADD.FTZ R7, R53, R6 ;  /* 0x0000000635077221 */ /* 0x000fe20000010000 */
[----:B--2---:R-:W-:Y:S02]  /*4df0*/  F2FP.F16.F32.PACK_AB R24, R52, R55 ;  /* 0x000000373418723e */ /* 0x004fe400000000ff */
[----:B------:R-:W-:Y:S01]  /*4e00*/  F2FP.F16.F32.PACK_AB R26, R68, R47 ;  /* 0x0000002f441a723e */ /* 0x000fe200000000ff */
[----:B------:R-:W-:Y:S02]  /*4e10*/  FADD.FTZ R20, R54, R7 ;  /* 0x0000000736147221 */ /* 0x000fe40000010000 */
[----:B------:R-:W0:Y:S01]  /*4e20*/  MUFU.EX2 R82, R82 ;  /* 0x0000005200527308 */ /* 0x000e220000000800 */
[----:B---3--:R-:W-:Y:S01]  /*4e30*/  FADD.FTZ R6, R51, R0 ;  /* 0x0000000033067221 */ /* 0x008fe20000010000 */
[----:B------:R-:W-:-:S04]  /*4e40*/  FADD.FTZ R21, R55, R20 ;  /* 0x0000001437157221 */ /* 0x000fc80000010000 */
[----:B------:R-:W-:Y:S02]  /*4e50*/  FADD.FTZ R20, R52, R21 ;  /* 0x0000001534147221 */ /* 0x000fe40000010000 */
[----:B------:R-:W2:Y:S01]  /*4e60*/  MUFU.EX2 R69, R69 ;  /* 0x0000004500457308 */ /* 0x000ea20000000800 */
[----:B----4-:R-:W-:Y:S01]  /*4e70*/  FADD.FTZ R7, R57, R6 ;  /* 0x0000000639077221 */ /* 0x010fe20000010000 */
[----:B------:R-:W-:-:S04]  /*4e80*/  FADD.FTZ R21, R47, R20 ;  /* 0x000000142f157221 */ /* 0x000fc80000010000 */
[----:B-1----:R-:W-:Y:S02]  /*4e90*/  FADD.FTZ R8, R68, R21 ;  /* 0x0000001544087221 */ /* 0x002fe40000010000 */
[----:B------:R-:W1:Y:S01]  /*4ea0*/  MUFU.EX2 R2, R2 ;  /* 0x0000000200027308 */ /* 0x000e620000000800 */
[----:B0-----:R-:W-:-:S04]  /*4eb0*/  FADD.FTZ R15, R82, R7 ;  /* 0x00000007520f7221 */ /* 0x001fc80000010000 */
[----:B------:R-:W-:-:S03]  /*4ec0*/  FADD.FTZ R6, R42, R15 ;  /* 0x0000000f2a067221 */ /* 0x000fc60000010000 */
[----:B------:R-:W0:Y:S01]  /*4ed0*/  MUFU.EX2 R73, R44 ;  /* 0x0000002c00497308 */ /* 0x000e220000000800 */
[C---:B--2---:R-:W-:Y:S01]  /*4ee0*/  FADD.FTZ R15, R69.reuse, R6 ;  /* 0x00000006450f7221 */ /* 0x044fe20000010000 */
[----:B------:R-:W-:-:S06]  /*4ef0*/  F2FP.F16.F32.PACK_AB R25, R69, R42 ;  /* 0x0000002a4519723e */ /* 0x000fcc00000000ff */
[----:B------:R-:W2:Y:S01]  /*4f00*/  MUFU.EX2 R45, R45 ;  /* 0x0000002d002d7308 */ /* 0x000ea20000000800 */
[----:B-1----:R-:W-:-:S07]  /*4f10*/  FADD.FTZ R6, R2, R15 ;  /* 0x0000000f02067221 */ /* 0x002fce0000010000 */
[----:B------:R-:W1:Y:S01]  /*4f20*/  MUFU.EX2 R46, R46 ;  /* 0x0000002e002e7308 */ /* 0x000e620000000800 */
[C---:B0-----:R-:W-:Y:S01]  /*4f30*/  FADD.FTZ R9, R73.reuse, R6 ;  /* 0x0000000649097221 */ /* 0x041fe20000010000 */
[----:B------:R-:W-:-:S06]  /*4f40*/  F2FP.F16.F32.PACK_AB R27, R73, R2 ;  /* 0x00000002491b723e */ /* 0x000fcc00000000ff */
[----:B------:R-:W0:Y:S01]  /*4f50*/  MUFU.EX2 R70, R70 ;  /* 0x0000004600467308 */ /* 0x000e220000000800 */
[----:B--2---:R-:W-:-:S07]  /*4f60*/  FADD.FTZ R11, R45, R8 ;  /* 0x000000082d0b7221 */ /* 0x004fce0000010000 */
[----:B------:R-:W2:Y:S01]  /*4f70*/  MUFU.EX2 R43, R48 ;  /* 0x00000030002b7308 */ /* 0x000ea20000000800 */
[----:B-1----:R-:W-:-:S07]  /*4f80*/  FADD.FTZ R2, R46, R9 ;  /* 0x000000092e027221 */ /* 0x002fce0000010000 */
[----:B------:R-:W1:Y:S01]  /*4f90*/  MUFU.EX2 R80, R80 ;  /* 0x0000005000507308 */ /* 0x000e620000000800 */
[C---:B0-----:R-:W-:Y:S01]  /*4fa0*/  FADD.FTZ R11, R70.reuse, R11 ;  /* 0x0000000b460b7221 */ /* 0x041fe20000010000 */
[----:B------:R-:W-:-:S06]  /*4fb0*/  F2FP.F16.F32.PACK_AB R8, R70, R45 ;  /* 0x0000002d4608723e */ /* 0x000fcc00000000ff */
[----:B------:R-:W0:Y:S01]  /*4fc0*/  MUFU.EX2 R41, R41 ;  /* 0x0000002900297308 */ /* 0x000e220000000800 */
[C---:B--2---:R-:W-:Y:S01]  /*4fd0*/  FADD.FTZ R21, R43.reuse, R2 ;  /* 0x000000022b157221 */ /* 0x044fe20000010000 */
[----:B------:R-:W-:-:S06]  /*4fe0*/  F2FP.F16.F32.PACK_AB R9, R43, R46 ;  /* 0x0000002e2b09723e */ /* 0x000fcc00000000ff */
[----:B------:R-:W2:Y:S01]  /*4ff0*/  MUFU.EX2 R50, R50 ;  /* 0x0000003200327308 */ /* 0x000ea20000000800 */
[----:B-1----:R-:W-:-:S07]  /*5000*/  FADD.FTZ R2, R80, R11 ;  /* 0x0000000b50027221 */ /* 0x002fce0000010000 */
[----:B------:R1:W3:Y:S01]  /*5010*/  MUFU.EX2 R3, R32 ;  /* 0x0000002000037308 */ /* 0x0002e20000000800 */
[C---:B0-----:R-:W-:Y:S01]  /*5020*/  F2FP.F16.F32.PACK_AB R10, R41.reuse, R80 ;  /* 0x00000050290a723e */ /* 0x041fe200000000ff */
[----:B------:R-:W-:-:S06]  /*5030*/  FADD.FTZ R41, R41, R2 ;  /* 0x0000000229297221 */ /* 0x000fcc0000010000 */
[----:B------:R-:W-:Y:S01]  /*5040*/  MUFU.EX2 R40, R40 ;  /* 0x0000002800287308 */ /* 0x000fe20000000800 */
[----:B-1----:R-:W-:Y:S01]  /*5050*/  F2FP.F16.F32.PACK_AB R32, R56, R59 ;  /* 0x0000003b3820723e */ /* 0x002fe200000000ff */
[----:B--2---:R-:W-:-:S06]  /*5060*/  FADD.FTZ R6, R50, R21 ;  /* 0x0000001532067221 */ /* 0x004fcc0000010000 */
[----:B------:R-:W0:Y:S01]  /*5070*/  MUFU.EX2 R39, R39 ;  /* 0x0000002700277308 */ /* 0x000e220000000800 */
[C---:B---3--:R-:W-:Y:S01]  /*5080*/  F2FP.F16.F32.PACK_AB R11, R3.reuse, R50 ;  /* 0x00000032030b723e */ /* 0x048fe200000000ff */
[----:B------:R-:W-:-:S06]  /*5090*/  FADD.FTZ R3, R3, R6 ;  /* 0x0000000603037221 */ /* 0x000fcc0000010000 */
[----:B------:R-:W-:Y:S08]  /*50a0*/  MUFU.EX2 R37, R37 ;  /* 0x0000002500257308 */ /* 0x000ff00000000800 */
[----:B------:R-:W1:Y:S01]  /*50b0*/  MUFU.EX2 R38, R38 ;  /* 0x0000002600267308 */ /* 0x000e620000000800 */
[----:B0-----:R-:W-:Y:S01]  /*50c0*/  F2FP.F16.F32.PACK_AB R28, R39, R40 ;  /* 0x00000028271c723e */ /* 0x001fe200000000ff */
[----:B------:R-:W-:-:S04]  /*50d0*/  FADD.FTZ R40, R40, R41 ;  /* 0x0000002928287221 */ /* 0x000fc80000010000 */
[----:B------:R-:W-:Y:S02]  /*50e0*/  FADD.FTZ R40, R39, R40 ;  /* 0x0000002827287221 */ /* 0x000fe40000010000 */
[----:B------:R0:W-:Y:S08]  /*50f0*/  MUFU.EX2 R0, R33 ;  /* 0x0000002100007308 */ /* 0x0001f00000000800 */
[----:B------:R2:W3:Y:S01]  /*5100*/  MUFU.EX2 R7, R35 ;  /* 0x0000002300077308 */ /* 0x0004e20000000800 */
[----:B0-----:R-:W-:Y:S01]  /*5110*/  F2FP.F16.F32.PACK_AB R33, R51, R14 ;  /* 0x0000000e3321723e */ /* 0x001fe200000000ff */
[----:B------:R-:W-:Y:S01]  /*5120*/  IMAD.IADD R14, R137, 0x1, -R139 ;  /* 0x00000001890e7824 */ /* 0x000fe200078e0a8b */
[----:B-1----:R-:W-:-:S03]  /*5130*/  F2FP.F16.F32.PACK_AB R30, R38, R37 ;  /* 0x00000025261e723e */ /* 0x002fc600000000ff */
[----:B------:R-:W-:Y:S02]  /*5140*/  IMAD R14, R145, 0xc0, R14 ;  /* 0x000000c0910e7824 */ /* 0x000fe400078e020e */
[----:B------:R-:W0:Y:S01]  /*5150*/  MUFU.EX2 R36, R36 ;  /* 0x0000002400247308 */ /* 0x000e220000000800 */
[----:B--2---:R-:W-:Y:S02]  /*5160*/  F2FP.F16.F32.PACK_AB R35, R82, R57 ;  /* 0x000000395223723e */ /* 0x004fe400000000ff */
[----:B------:R-:W-:-:S03]  /*5170*/  R2UR UR10, R14 ;  /* 0x000000000e0a72ca */ /* 0x000fc600000e0000 */
[----:B------:R1:W-:Y:S02]  /*5180*/  STSM.16.M88.4 [R17+0x27800], R32 ;  /* 0x0278002011007844 */ /* 0x0003e40000000200 */
[----:B------:R-:W2:Y:S01]  /*5190*/  MUFU.EX2 R15, R72 ;  /* 0x00000048000f7308 */ /* 0x000ea20000000800 */
[----:B---3--:R-:W-:Y:S01]  /*51a0*/  F2FP.F16.F32.PACK_AB R29, R7, R0 ;  /* 0x00000000071d723e */ /* 0x008fe200000000ff */
[----:B------:R1:W-:Y:S01]  /*51b0*/  STSM.16.M88.4 [R136], R24 ;  /* 0x0000001888007844 */ /* 0x0003e20000000200 */
[----:B------:R-:W-:Y:S01]  /*51c0*/  FADD.FTZ R0, R0, R3 ;  /* 0x0000000300007221 */ /* 0x000fe20000010000 */
[----:B------:R-:W-:Y:S02]  /*51d0*/  FADD.FTZ R3, R37, R40 ;  /* 0x0000002825037221 */ /* 0x000fe40000010000 */
[----:B------:R1:W-:Y:S01]  /*51e0*/  STSM.16.M88.4 [R19+0x6000], R8 ;  /* 0x0060000813007844 */ /* 0x0003e20000000200 */
[----:B------:R-:W-:Y:S01]  /*51f0*/  FADD.FTZ R7, R7, R0 ;  /* 0x0000000007077221 */ /* 0x000fe20000010000 */
[----:B------:R-:W-:Y:S01]  /*5200*/  UIADD3 UR6, UR10, UR6, URZ ;  /* 0x000000060a067290 */ /* 0x000fe2000fffe03f */
[----:B------:R-:W-:Y:S01]  /*5210*/  FADD.FTZ R3, R38, R3 ;  /* 0x0000000326037221 */ /* 0x000fe20000010000 */
[----:B------:R-:W-:-:S02]  /*5220*/  VIADD R0, R88, 0xfffffffe ;  /* 0xfffffffe58007836 */ /* 0x000fc40000000000 */
[----:B0-----:R-:W-:Y:S01]  /*5230*/  FADD.FTZ R2, R36, R7 ;  /* 0x0000000724027221 */ /* 0x001fe20000010000 */
[----:B--2---:R-:W-:-:S03]  /*5240*/  F2FP.F16.F32.PACK_AB R31, R15, R36 ;  /* 0x000000240f1f723e */ /* 0x004fc600000000ff */
[----:B------:R-:W-:Y:S02]  /*5250*/  FADD.FTZ R2, R15, R2 ;  /* 0x000000020f027221 */ /* 0x000fe40000010000 */
[----:B------:R1:W-:Y:S01]  /*5260*/  STSM.16.M88.4 [R18+0x6000], R28 ;  /* 0x0060001c12007844 */ /* 0x0003e20000000200 */
[----:B------:R0:W-:Y:S06]  /*5270*/  MEMBAR.ALL.CTA ;  /* 0x0000000000007992 */ /* 0x0001ec0000008000 */
[----:B0-----:R-:W0:Y:S02]  /*5280*/  FENCE.VIEW.ASYNC.S ;  /* 0x00000000000073c6 */ /* 0x001e240000000000 */
[----:B0-----:R-:W-:Y:S01]  /*5290*/  NOP ;  /* 0x0000000000007918 */ /* 0x001fe20000000000 */
[----:B------:R-:W-:Y:S05]  /*52a0*/  @P2 BRA `(.L_x_863) ;  /* 0x0000000000482947 */ /* 0x000fea0003800000 */
[C---:B------:R-:W-:Y:S01]  /*52b0*/  ISETP.GT.AND P2, PT, R14.reuse, RZ, PT ;  /* 0x000000ff0e00720c */ /* 0x040fe20003f44270 */
[----:B------:R-:W-:-:S05]  /*52c0*/  VIADD R6, R14, 0xffffffff ;  /* 0xffffffff0e067836 */ /* 0x000fca0000000000 */
[----:B------:R-:W-:-:S07]  /*52d0*/  R2UR UR14, R6 ;  /* 0x00000000060e72ca */ /* 0x000fce00000e0000 */
[----:B------:R-:W-:Y:S08]  /*52e0*/  @P2 BRA `(.L_x_864) ;  /* 0x00000000001c2947 */ /* 0x000ff00003800000 */
[----:B------:R-:W-:Y:S02]  /*52f0*/  UISETP.NE.AND UP1, UPT, UR7, 0x1, UPT ;  /* 0x000000010700788c */ /* 0x000fe4000bf25270 */
[----:B------:R-:W-:-:S09]  /*5300*/  UIADD3 UR14, -UR10, URZ, URZ ;  /* 0x0000003f0a0e7290 */ /* 0x000fd2000fffe13f */
[----:B------:R-:W-:Y:S02]  /*5310*/  @UP1 ULDC.64 UR18, c[0x0][0x9e8] ;  /* 0x00027a0000121ab9 */ /* 0x000fe40000000a00 */
[----:B------:R-:W-:-:S04]  /*5320*/  UIMAD.WIDE.U32 UR10, UR14, UR18, URZ ;  /* 0x000000120e0a72a5 */ /* 0x000fc8000f8e003f */
[----:B------:R-:W-:-:S04]  /*5330*/  @UP1 USHF.R.U32.HI UR14, URZ, UR19, UR11 ;  /* 0x000000133f0e1299 */ /* 0x000fc8000801160b */
[----:B------:R-:W-:Y:S01]  /*5340*/  ULOP3.LUT UR14, URZ, UR14, URZ, 0x33, !UPT ;  /* 0x0000000e3f0e7292 */ /* 0x000fe2000f8e333f */
[----:B------:R-:W-:Y:S11]  /*5350*/  BRA `(.L_x_865) ;  /* 0x0000000000107947 */ /* 0x000ff60003800000 */
.L_x_864:
[----:B------:R-:W-:-:S11]  /*5360*/  UISETP.NE.AND UP1, UPT, UR7, 0x1, UPT ;  /* 0x000000010700788c */ /* 0x000fd6000bf25270 */
[----:B------:R-:W-:Y:S02]  /*5370*/  @UP1 ULDC.64 UR18, c[0x0][0x9e8] ;  /* 0x00027a0000121ab9 */ /* 0x000fe40000000a00 */
[----:B------:R-:W-:-:S04]  /*5380*/  UIMAD.WIDE.U32 UR10, UR14, UR18, URZ ;  /* 0x000000120e0a72a5 */ /* 0x000fc8000f8e003f */
[----:B------:R-:W-:-:S12]  /*5390*/  @UP1 USHF.R.U32.HI UR14, URZ, UR19, UR11 ;  /* 0x000000133f0e1299 */ /* 0x000fd8000801160b */
.L_x_865:
[----:B------:R-:W-:-:S04]  /*53a0*/  UIMAD UR7, UR14, UR7, UR7 ;  /* 0x000000070e0772a4 */ /* 0x000fc8000f8e0207 */
[----:B------:R-:W-:-:S04]  /*53b0*/  UISETP.LT.AND UP1, UPT, UR6, UR7, UPT ;  /* 0x000000070600728c */ /* 0x000fc8000bf21270 */
[----:B------:R-:W-:-:S12]  /*53c0*/  USEL UR6, UR6, UR7, UP1 ;  /* 0x0000000706067287 */ /* 0x000fd80008800000 */
.L_x_863:
        /* <DEDUP_REMOVED lines=31> */
[----:B-1----:R-:W-:Y:S01]  /*55c0*/  IADD3 R9, R4, R137, -R139 ;  /* 0x0000008904097210 */ /* 0x002fe20007ffe88b */
[----:B------:R-:W-:Y:S01]  /*55d0*/  IMAD.MOV.U32 R135, RZ, RZ, RZ ;  /* 0x000000ffff877224 */ /* 0x000fe200078e00ff */
[----:B------:R-:W-:Y:S01]  /*55e0*/  ULDC UR35, c[0x0][0x9e4] ;  /* 0x0002790000237ab9 */ /* 0x000fe20000000800 */
[----:B------:R-:W-:Y:S01]  /*55f0*/  ULDC UR34, c[0x0][0x988] ;  /* 0x0002620000227ab9 */ /* 0x000fe20000000800 */
[----:B------:R-:W-:Y:S01]  /*5600*/  LOP3.LUT R7, RZ, R9, RZ, 0x33, !PT ;  /* 0x00000009ff077212 */ /* 0x000fe200078e33ff */
[----:B------:R-:W-:Y:S01]  /*5610*/  VIADD R8, R9, 0x8 ;  /* 0x0000000809087836 */ /* 0x000fe20000000000 */
[----:B------:R-:W-:Y:S01]  /*5620*/  ULDC UR51, c[0x0][0x9d8] ;  /* 0x0002760000337ab9 */ /* 0x000fe20000000800 */
[----:B------:R-:W-:-:S03]  /*5630*/  ULDC UR50, c[0x0][0x9e0] ;  /* 0x0002780000327ab9 */ /* 0x000fc60000000800 */
[----:B------:R-:W-:-:S07]  /*5640*/  LOP3.LUT R6, RZ, R8, RZ, 0x33, !PT ;  /* 0x00000008ff067212 */ /* 0x000fce00078e33ff */
.L_x_883:
[----:B------:R-:W-:Y:S01]  /*5650*/  UIADD3 UR53, UR43, 0x1, URZ ;  /* 0x000000012b357890 */ /* 0x000fe2000fffe03f */
[----:B------:R-:W-:-:S03]  /*5660*/  ISETP.NE.AND P3, PT, RZ, UR38, PT ;  /* 0x00000026ff007c0c */ /* 0x000fc6000bf65270 */
[----:B------:R-:W-:-:S04]  /*5670*/  UISETP.NE.AND UP1, UPT, UR53, 0x2, UPT ;  /* 0x000000023500788c */ /* 0x000fc8000bf25270 */
[----:B------:R-:W-:Y:S02]  /*5680*/  USEL UR52, URZ, 0x1, UP1 ;  /* 0x000000013f347887 */ /* 0x000fe40008800000 */
[----:B------:R-:W-:Y:S02]  /*5690*/  USEL UR53, UR53, URZ, UP1 ;  /* 0x0000003f35357287 */ /* 0x000fe40008800000 */
[----:B------:R-:W-:Y:S02]  /*56a0*/  ULOP3.LUT UR52, UR46, UR52, URZ, 0x3c, !UPT ;  /* 0x000000342e347292 */ /* 0x000fe4000f8e3c3f */
[----:B------:R-:W-:Y:S10]  /*56b0*/  @P3 BRA `(.L_x_867) ;  /* 0x00000000002c3947 */ /* 0x000ff40003800000 */
[----:B------:R-:W-:Y:S05]  /*56c0*/  @!P0 BRA `(.L_x_868) ;  /* 0x0000000000048947 */ /* 0x000fea0003800000 */
[----:B------:R-:W-:Y:S01]  /*56d0*/  BPT.TRAP 0x1 ;  /* 0x000000040000795c */ /* 0x000fe20000300000 */
.L_x_868:
[----:B------:R-:W-:Y:S01]  /*56e0*/  ULEA UR6, UR53, UR42, 0x3 ;  /* 0x0000002a35067291 */ /* 0x000fe2000f8e183f */
[----:B------:R-:W-:-:S05]  /*56f0*/  IMAD.U32 R10, RZ, RZ, UR52 ;  /* 0x00000034ff0a7e24 */ /* 0x000fca000f8e00ff */
[----:B------:R-:W-:-:S04]  /*5700*/  SHF.L.U32 R10, R10, 0x1f, RZ ;  /* 0x0000001f0a0a7819 */ /* 0x000fc800000006ff */
[----:B------:R0:W1:Y:S01]  /*5710*/  SYNCS.PHASECHK.TRANS64.TRYWAIT P2, [UR6+0x2d830], R10 ;  /* 0x02d8300aff0075a7 */ /* 0x0000620008040146 */
[----:B------:R-:W-:Y:S05]  /*5720*/  @!P0 BRA `(.L_x_869) ;  /* 0x0000000000048947 */ /* 0x000fea0003800000 */
[----:B------:R-:W-:Y:S01]  /*5730*/  BPT.TRAP 0x1 ;  /* 0x000000040000795c */ /* 0x000fe20000300000 */
.L_x_869:
[----:B-1----:R-:W-:Y:S05]  /*5740*/  @P2 BRA `(.L_x_867) ;  /* 0x0000000000082947 */ /* 0x002fea0003800000 */
[----:B------:R-:W1:Y:S02]  /*5750*/  SYNCS.PHASECHK.TRANS64.TRYWAIT P2, [UR6+0x2d830], R10 ;  /* 0x02d8300aff0075a7 */ /* 0x000e640008040146 */
[----:B-1----:R-:W-:Y:S05]  /*5760*/  @!P2 BRA `(.L_x_870) ;  /* 0x0000010800dca947 */ /* 0x002fea0003800000 */
.L_x_867:
[----:B-1----:R-:W1:Y:S01]  /*5770*/  S2R R11, SR_TID.X ;  /* 0x00000000000b7919 */ /* 0x002e620000002100 */
[----:B------:R-:W-:Y:S01]  /*5780*/  UIMAD UR6, UR53, 0x600, UR32 ;  /* 0x00000600350678a4 */ /* 0x000fe2000f8e0220 */
[----:B------:R-:W-:Y:S01]  /*5790*/  UMOV UR7, 0x80000020 ;  /* 0x8000002000077882 */ /* 0x000fe20000000000 */
[----:B------:R-:W-:Y:S02]  /*57a0*/  UMOV UR11, 0x80000020 ;  /* 0x80000020000b7882 */ /* 0x000fe40000000000 */
[----:B------:R-:W-:Y:S02]  /*57b0*/  UIADD3 UR10, UR6, 0x2, URZ ;  /* 0x00000002060a7890 */ /* 0x000fe4000fffe03f */
[----:B------:R-:W-:Y:S01]  /*57c0*/  UIADD3 UR14, UR6, 0x200, URZ ;  /* 0x00000200060e7890 */ /* 0x000fe2000fffe03f */
[----:B------:R-:W-:Y:S01]  /*57d0*/  UMOV UR15, 0x80000020 ;  /* 0x80000020000f7882 */ /* 0x000fe20000000000 */
[----:B------:R-:W-:Y:S01]  /*57e0*/  UIADD3 UR18, UR6, 0x202, URZ ;  /* 0x0000020206127890 */ /* 0x000fe2000fffe03f */
[----:B------:R-:W-:Y:S01]  /*57f0*/  UMOV UR19, 0x80000020 ;  /* 0x8000002000137882 */ /* 0x000fe20000000000 */
[----:B------:R-:W-:Y:S01]  /*5800*/  UIADD3 UR22, UR6, 0x400, URZ ;  /* 0x0000040006167890 */ /* 0x000fe2000fffe03f */
[----:B------:R-:W-:Y:S01]  /*5810*/  UMOV UR23, 0x80000020 ;  /* 0x8000002000177882 */ /* 0x000fe20000000000 */
[----:B------:R-:W-:Y:S01]  /*5820*/  UIADD3 UR26, UR6, 0x402, URZ ;  /* 0x00000402061a7890 */ /* 0x000fe2000fffe03f */
[----:B------:R-:W-:Y:S01]  /*5830*/  UMOV UR27, 0x80000020 ;  /* 0x80000020001b7882 */ /* 0x000fe20000000000 */
[----:B-1----:R-:W-:-:S05]  /*5840*/  SHF.R.U32.HI R11, RZ, 0x7, R11 ;  /* 0x00000007ff0b7819 */ /* 0x002fca000001160b */
[----:B0-----:R-:W-:-:S05]  /*5850*/  VIADD R10, R11, 0x8 ;  /* 0x000000080b0a7836 */ /* 0x001fca0000000000 */
[----:B------:R0:W-:Y:S06]  /*5860*/  BAR.SYNC.DEFER_BLOCKING R10, 0x100 ;  /* 0x0004000a0000751d */ /* 0x0001ec0000010000 */
        /* <DEDUP_REMOVED lines=18> */
[----:B0-----:R-:W-:Y:S05]  /*5990*/  @P3 BRA `(.L_x_871) ;  /* 0x00000000002c3947 */ /* 0x001fea0003800000 */
[----:B------:R-:W-:Y:S05]  /*59a0*/  @!P0 BRA `(.L_x_872) ;  /* 0x0000000000048947 */ /* 0x000fea0003800000 */
[----:B------:R-:W-:Y:S01]  /*59b0*/  BPT.TRAP 0x1 ;  /* 0x000000040000795c */ /* 0x000fe20000300000 */
.L_x_872:
[----:B------:R-:W-:Y:S01]  /*59c0*/  ULEA UR6, UR43, UR42, 0x3 ;  /* 0x0000002a2b067291 */ /* 0x000fe2000f8e183f */
[----:B------:R-:W-:-:S05]  /*59d0*/  IMAD.U32 R10, RZ, RZ, UR46 ;  /* 0x0000002eff0a7e24 */ /* 0x000fca000f8e00ff */
[----:B------:R-:W-:-:S04]  /*59e0*/  SHF.L.U32 R10, R10, 0x1f, RZ ;  /* 0x0000001f0a0a7819 */ /* 0x000fc800000006ff */
[----:B------:R0:W1:Y:S01]  /*59f0*/  SYNCS.PHASECHK.TRANS64.TRYWAIT P2, [UR6+0x2d850], R10 ;  /* 0x02d8500aff0075a7 */ /* 0x0000620008040146 */
[----:B------:R-:W-:Y:S05]  /*5a00*/  @!P0 BRA `(.L_x_873) ;  /* 0x0000000000048947 */ /* 0x000fea0003800000 */
[----:B------:R-:W-:Y:S01]  /*5a10*/  BPT.TRAP 0x1 ;  /* 0x000000040000795c */ /* 0x000fe20000300000 */
.L_x_873:
[----:B-1----:R-:W-:Y:S05]  /*5a20*/  @P2 BRA `(.L_x_871) ;  /* 0x0000000000082947 */ /* 0x002fea0003800000 */
[----:B------:R-:W1:Y:S02]  /*5a30*/  SYNCS.PHASECHK.TRANS64.TRYWAIT P2, [UR6+0x2d850], R10 ;  /* 0x02d8500aff0075a7 */ /* 0x000e640008040146 */
[----:B-1----:R-:W-:Y:S05]  /*5a40*/  @!P2 BRA `(.L_x_874) ;  /* 0x00000108003ca947 */ /* 0x002fea0003800000 */
.L_x_871:
[----:B------:R-:W-:Y:S01]  /*5a50*/  UIADD3 UR6, UR42, 0x400, URZ ;  /* 0x000004002a067890 */ /* 0x000fe2000fffe03f */
[----:B------:R-:W-:Y:S01]  /*5a60*/  WARPGROUP.ARRIVE ;  /* 0x00000000000079c5 */ /* 0x000fe20000000000 */
[----:B------:R-:W-:-:S05]  /*5a70*/  ULEA UR7, UR47, UR42, 0xd ;  /* 0x0000002a2f077291 */ /* 0x000fca000f8e683f */
[----:B------:R-:W2:Y:S01]  /*5a80*/  S2R R141, SR_TID.X ;  /* 0x00000000008d7919 */ /* 0x000ea20000002100 */
[----:B------:R-:W-:Y:S01]  /*5a90*/  USHF.R.U32.HI UR6, URZ, 0x4, UR6 ;  /* 0x000000043f067899 */ /* 0x000fe20008011606 */
[----:B------:R-:W-:Y:S01]  /*5aa0*/  FMUL.FTZ R21, R29, UR51 ;  /* 0x000000331d157c20 */ /* 0x000fe20008410000 */
[----:B------:R-:W-:Y:S01]  /*5ab0*/  UIADD3 UR7, UR7, 0x21800, URZ ;  /* 0x0002180007077890 */ /* 0x000fe2000fffe03f */
[----:B------:R-:W-:Y:S01]  /*5ac0*/  FMUL.FTZ R29, R35, UR51 ;  /* 0x00000033231d7c20 */ /* 0x000fe20008410000 */
[----:B------:R-:W-:Y:S01]  /*5ad0*/  ULOP3.LUT UR6, UR6, 0x3fff, URZ, 0xc0, !UPT ;  /* 0x00003fff06067892 */ /* 0x000fe2000f8ec03f */
[----:B-1----:R-:W-:Y:S01]  /*5ae0*/  FMUL.FTZ R11, R25, UR51 ;  /* 0x00000033190b7c20 */ /* 0x002fe20008410000 */
        /* <DEDUP_REMOVED lines=14> */
[----:B------:R-:W-:Y:S01]  /*5bd0*/  IMAD.U32 R53, RZ, RZ, UR53 ;  /* 0x00000035ff357e24 */ /* 0x000fe2000f8e00ff */
[----:B------:R-:W-:Y:S01]  /*5be0*/  UMOV UR28, UR6 ;  /* 0x00000006001c7c82 */ /* 0x000fe20008000000 */
[----:B0-----:R-:W-:Y:S01]  /*5bf0*/  FMUL.FTZ R10, R24, UR51 ;  /* 0x00000033180a7c20 */ /* 0x001fe20008410000 */
        /* <DEDUP_REMOVED lines=16> */
[----:B--2---:R-:W-:Y:S01]  /*5d00*/  SHF.R.U32.HI R138, RZ, 0x7, R141 ;  /* 0x00000007ff8a7819 */ /* 0x004fe2000001168d */
        /* <DEDUP_REMOVED lines=25> */
[----:B------:R-:W-:-:S02]  /*5ea0*/  VIADD R52, R138, 0x9 ;  /* 0x000000098a347836 */ /* 0x000fc40000000000 */
[----:B------:R-:W-:Y:S01]  /*5eb0*/  FMUL.FTZ R61, R65, UR51 ;  /* 0x00000033413d7c20 */ /* 0x000fe20008410000 */
[----:B------:R-:W-:Y:S01]  /*5ec0*/  FMUL.FTZ R62, R66, UR51 ;  /* 0x00000033423e7c20 */ /* 0x000fe20008410000 */
[----:B------:R-:W-:Y:S01]  /*5ed0*/  FMUL.FTZ R64, R68, UR51 ;  /* 0x0000003344407c20 */ /* 0x000fe20008410000 */
[----:B------:R-:W-:Y:S01]  /*5ee0*/  FMUL.FTZ R79, R83, UR51 ;  /* 0x00000033534f7c20 */ /* 0x000fe20008410000 */
[----:B------:R-:W-:Y:S01]  /*5ef0*/  ISETP.GE.U32.AND P2, PT, R141, 0x180, PT ;  /* 0x000001808d00780c */ /* 0x000fe20003f46070 */
[----:B------:R-:W-:Y:S01]  /*5f00*/  FMUL.FTZ R65, R69, UR51 ;  /* 0x0000003345417c20 */ /* 0x000fe20008410000 */
[----:B------:R-:W-:Y:S01]  /*5f10*/  FMUL.FTZ R66, R70, UR51 ;  /* 0x0000003346427c20 */ /* 0x000fe20008410000 */
[----:B------:R-:W-:Y:S01]  /*5f20*/  FMUL.FTZ R68, R72, UR51 ;  /* 0x0000003348447c20 */ /* 0x000fe20008410000 */
[----:B------:R-:W-:Y:S02]  /*5f30*/  @!P1 VIADD R53, R53, 0x2d840 ;  /* 0x0002d84035359836 */ /* 0x000fe40000000000 */
        /* <DEDUP_REMOVED lines=14> */
[----:B------:R-:W-:Y:S01]  /*6020*/  @!P1 PRMT R53, RZ, 0x654, R53 ;  /* 0x00000654ff359816 */ /* 0x000fe20000000035 */
[----:B------:R-:W0:Y:S01]  /*6030*/  MUFU.TANH R10, R10 ;  /* 0x0000000a000a7308 */ /* 0x000e220000002400 */
[----:B------:R-:W-:-:S02]  /*6040*/  IADD3 R86, R137, 0x1, -R83 ;  /* 0x0000000189567810 */ /* 0x000fc40007ffe853 */
[----:B------:R-:W-:-:S05]  /*6050*/  PLOP3.LUT P2, PT, PT, PT, UP0, 0x40, 0x0 ;  /* 0x000000000000781c */ /* 0x000fca0003f4e808 */
[----:B------:R-:W1:Y:S08]  /*6060*/  MUFU.TANH R11, R11 ;  /* 0x0000000b000b7308 */ /* 0x000e700000002400 */
[----:B------:R-:W2:Y:S08]  /*6070*/  MUFU.TANH R14, R14 ;  /* 0x0000000e000e7308 */ /* 0x000eb00000002400 */
[----:B------:R-:W3:Y:S08]  /*6080*/  MUFU.TANH R15, R15 ;  /* 0x0000000f000f7308 */ /* 0x000ef00000002400 */
[----:B------:R-:W4:Y:S01]  /*6090*/  MUFU.TANH R20, R20 ;  /* 0x0000001400147308 */ /* 0x000f220000002400 */
[----:B------:R-:W-:-:S02]  /*60a0*/  WARPGROUP.DEPBAR.LE gsb0, 0x0 ;  /* 0x00008000000079c5 */ /* 0x000fc40000010000 */
[----:B------:R-:W-:-:S05]  /*60b0*/  WARPGROUP.ARRIVE ;  /* 0x00000000000079c5 */ /* 0x000fca0000000000 */
[----:B------:R-:W0:Y:S01]  /*60c0*/  MUFU.TANH R21, R21 ;  /* 0x0000001500157308 */ /* 0x000e220000002400 */
[----:B------:R-:W-:Y:S01]  /*60d0*/  HGMMA.64x96x16.F32 R88, gdesc[UR28].tnspB, R88, gsb0 ;  /* 0x416000001c5879f0 */ /* 0x000fe20008000858 */
[----:B------:R-:W-:Y:S02]  /*60e0*/  UIADD3 UR30, UR7, 0x80, URZ ;  /* 0x00000080071e7890 */ /* 0x000fe4000fffe03f */
[----:B------:R-:W-:Y:S01]  /*60f0*/  UIADD3 UR28, UR6, 0x4, URZ ;  /* 0x00000004061c7890 */ /* 0x000fe2000fffe03f */
[----:B------:R-:W-:Y:S01]  /*6100*/  UMOV UR31, 0x80000020 ;  /* 0x80000020001f7882 */ /* 0x000fe20000000000 */
[----:B------:R-:W-:Y:S02]  /*6110*/  UMOV UR29, 0x40000040 ;  /* 0x40000040001d7882 */ /* 0x000fe40000000000 */
        /* <DEDUP_REMOVED lines=12> */
[----:B------:R-:W-:-:S02]  /*61e0*/  WARPGROUP.DEPBAR.LE gsb0, 0x0 ;  /* 0x00008000000079c5 */ /* 0x000fc40000010000 */
[----:B------:R-:W-:-:S05]  /*61f0*/  WARPGROUP.ARRIVE ;  /* 0x00000000000079c5 */ /* 0x000fca0000000000 */
[----:B------:R-:W0:Y:S01]  /*6200*/  MUFU.TANH R36, R36 ;  /* 0x0000002400247308 */ /* 0x000e220000002400 */
[----:B------:R-:W-:Y:S01]  /*6210*/  HGMMA.64x96x16.F32 R88, gdesc[UR28].tnspB, R88, gsb0 ;  /* 0x416000001c5879f0 */ /* 0x000fe20008000858 */
[----:B------:R-:W-:Y:S02]  /*6220*/  UIADD3 UR30, UR7, 0xc0, URZ ;  /* 0x000000c0071e7890 */ /* 0x000fe4000fffe03f */
[----:B------:R-:W-:-:S04]  /*6230*/  UIADD3 UR28, UR6, 0x6, URZ ;  /* 0x00000006061c7890 */ /* 0x000fc8000fffe03f */
[----:B------:R-:W0:Y:S01]  /*6240*/  MUFU.TANH R37, R37 ;  /* 0x0000002500257308 */ /* 0x000e220000002400 */
[----:B------:R-:W-:Y:S01]  /*6250*/  UMOV UR31, 0x80000020 ;  /* 0x80000020001f7882 */ /* 0x000fe20000000000 */
[----:B------:R-:W-:-:S06]  /*6260*/  UMOV UR29, 0x40000040 ;  /* 0x40000040001d7882 */ /* 0x000fcc0000000000 */
        /* <DEDUP_REMOVED lines=64> */
[----:B------:R-:W0:Y:S01]  /*6670*/  MUFU.TANH R84, R84 ;  /* 0x0000005400547308 */ /* 0x000e220000002400 */
        /* <DEDUP_REMOVED lines=13> */
[----:B-----5:R-:W-:-:S04]  /*6750*/  IMAD.IADD R53, R86, 0x1, -R139 ;  /* 0x0000000156357824 */ /* 0x020fc800078e0a8b */
[----:B------:R-:W-:-:S04]  /*6760*/  IMAD R53, R16, -0x2, R53 ;  /* 0xfffffffe10357824 */ /* 0x000fc800078e0235 */
[C---:B------:R-:W-:Y:S02]  /*6770*/  VIADD R138, R53.reuse, UR50 ;  /* 0x00000032358a7c36 */ /* 0x040fe40008000000 */
[----:B------:R-:W-:Y:S02]  /*6780*/  VIADD R87, R53, UR33 ;  /* 0x0000002135577c36 */ /* 0x000fe40008000000 */
[C---:B------:R-:W-:Y:S02]  /*6790*/  IMAD.IADD R86, R4.reuse, 0x1, R138 ;  /* 0x0000000104567824 */ /* 0x040fe400078e028a */
[----:B------:R-:W-:Y:S01]  /*67a0*/  IMAD.IADD R85, R4, 0x1, R87 ;  /* 0x0000000104557824 */ /* 0x000fe200078e0257 */
[----:B01234-:R-:W-:Y:S06]  /*67b0*/  @P2 BRA `(.L_x_875) ;  /* 0x0000000000582947 */ /* 0x01ffec0003800000 */
[----:B------:R-:W-:Y:S01]  /*67c0*/  ISETP.GT.AND P2, PT, R9, -0x1, PT ;  /* 0xffffffff0900780c */ /* 0x000fe20003f44270 */
[----:B------:R-:W-:-:S12]  /*67d0*/  BSSY B0, `(.L_x_876) ;  /* 0x0000010000007945 */ /* 0x000fd80003800000 */
[----:B------:R-:W-:Y:S05]  /*67e0*/  @P2 BRA `(.L_x_877) ;  /* 0x0000000000202947 */ /* 0x000fea0003800000 */
[----:B------:R-:W-:-:S05]  /*67f0*/  IMAD.U32 R141, RZ, RZ, UR35 ;  /* 0x00000023ff8d7e24 */ /* 0x000fca000f8e00ff */
[----:B------:R-:W-:-:S13]  /*6800*/  ISETP.NE.AND P2, PT, R141, 0x1, PT ;  /* 0x000000018d00780c */ /* 0x000fda0003f45270 */
[----:B------:R-:W0:Y:S02]  /*6810*/  @P2 LDC.64 R52, c[0x0][0x9e8] ;  /* 0x00027a00ff342b82 */ /* 0x000e240000000a00 */
[----:B0-----:R-:W-:-:S04]  /*6820*/  @P2 IMAD.HI.U32 R144, R7, R52, RZ ;  /* 0x0000003407902227 */ /* 0x001fc800078e00ff */
[----:B------:R-:W-:Y:S01]  /*6830*/  IMAD.MOV.U32 R52, RZ, RZ, R7 ;  /* 0x000000ffff347224 */ /* 0x000fe200078e0007 */
[----:B------:R-:W-:-:S04]  /*6840*/  @P2 SHF.R.U32.HI R52, RZ, R53, R144 ;  /* 0x00000035ff342219 */ /* 0x000fc80000011690 */
[----:B------:R-:W-:Y:S01]  /*6850*/  LOP3.LUT R52, RZ, R52, RZ, 0x33, !PT ;  /* 0x00000034ff347212 */ /* 0x000fe200078e33ff */
[----:B------:R-:W-:Y:S06]  /*6860*/  BRA `(.L_x_878) ;  /* 0x0000000000187947 */ /* 0x000fec0003800000 */
.L_x_877:
[----:B------:R-:W-:-:S05]  /*6870*/  IMAD.U32 R141, RZ, RZ, UR35 ;  /* 0x00000023ff8d7e24 */ /* 0x000fca000f8e00ff */
[----:B------:R-:W-:-:S13]  /*6880*/  ISETP.NE.AND P2, PT, R141, 0x1, PT ;  /* 0x000000018d00780c */ /* 0x000fda0003f45270 */
[----:B------:R-:W0:Y:S02]  /*6890*/  @P2 LDC.64 R52, c[0x0][0x9e8] ;  /* 0x00027a00ff342b82 */ /* 0x000e240000000a00 */
[----:B0-----:R-:W-:-:S04]  /*68a0*/  @P2 IMAD.HI.U32 R144, R9, R52, RZ ;  /* 0x0000003409902227 */ /* 0x001fc800078e00ff */
[----:B------:R-:W-:Y:S01]  /*68b0*/  IMAD.MOV.U32 R52, RZ, RZ, R9 ;  /* 0x000000ffff347224 */ /* 0x000fe200078e0009 */
[----:B------:R-:W-:-:S07]  /*68c0*/  @P2 SHF.R.U32.HI R52, RZ, R53, R144 ;  /* 0x00000035ff342219 */ /* 0x000fce0000011690 */
.L_x_878:
[----:B------:R-:W-:Y:S05]  /*68d0*/  BSYNC B0 ;  /* 0x0000000000007941 */ /* 0x000fea0003800000 */
.L_x_876:
[----:B------:R-:W-:-:S04]  /*68e0*/  IMAD R53, R52, R141, -R83 ;  /* 0x0000008d34357224 */ /* 0x000fc800078e0a53 */
[----:B------:R-:W-:-:S05]  /*68f0*/  IMAD R52, R16, -0x2, R53 ;  /* 0xfffffffe10347824 */ /* 0x000fca00078e0235 */
[----:B------:R-:W-:Y:S02]  /*6900*/  VIADDMNMX R86, R52, R141, R86, PT ;  /* 0x0000008d34567246 */ /* 0x000fe40003800156 */
[----:B------:R-:W-:-:S07]  /*6910*/  VIMNMX R85, R85, R52, !PT ;  /* 0x0000003455557248 */ /* 0x000fce0007fe0100 */
.L_x_875:
[----:B------:R-:W-:Y:S01]  /*6920*/  ISETP.GT.AND P2, PT, R0, -0x1, PT ;  /* 0xffffffff0000780c */ /* 0x000fe20003f44270 */
[C---:B------:R-:W-:Y:S02]  /*6930*/  IMAD.IADD R138, R5.reuse, 0x1, R138 ;  /* 0x00000001058a7824 */ /* 0x040fe400078e028a */
[----:B------:R-:W-:Y:S01]  /*6940*/  IMAD.IADD R87, R5, 0x1, R87 ;  /* 0x0000000105577824 */ /* 0x000fe200078e0257 */
[C---:B------:R-:W-:Y:S02]  /*6950*/  ISETP.GT.AND P5, PT, R85.reuse, RZ, P2 ;  /* 0x000000ff5500720c */ /* 0x040fe400017a4270 */
[C---:B------:R-:W-:Y:S02]  /*6960*/  ISETP.GT.AND P4, PT, R85.reuse, 0x1, P2 ;  /* 0x000000015500780c */ /* 0x040fe40001784270 */
[----:B------:R-:W-:Y:S02]  /*6970*/  ISETP.LT.OR P5, PT, R86, 0x1, P5 ;  /* 0x000000015600780c */ /* 0x000fe40002fa1670 */
[----:B------:R-:W-:-:S02]  /*6980*/  ISETP.GT.AND P6, PT, R85, 0x8, P2 ;  /* 0x000000085500780c */ /* 0x000fc400017c4270 */
[----:B------:R-:W-:Y:S02]  /*6990*/  FSEL R10, R10, -INF , !P5 ;  /* 0xff8000000a0a7808 */ /* 0x000fe40006800000 */
        /* <DEDUP_REMOVED lines=104> */
.L_x_881:
[----:B------:R-:W-:-:S05]  /*7020*/  IMAD.U32 R85, RZ, RZ, UR35 ;  /* 0x00000023ff557e24 */ /* 0x000fca000f8e00ff */
[----:B------:R-:W-:-:S13]  /*7030*/  ISETP.NE.AND P3, PT, R85, 0x1, PT ;  /* 0x000000015500780c */ /* 0x000fda0003f65270 */
[----:B------:R-:W0:Y:S02]  /*7040*/  @P3 LDC.64 R20, c[0x0][0x9e8] ;  /* 0x00027a00ff143b82 */ /* 0x000e240000000a00 */
[----:B0-----:R-:W-:-:S04]  /*7050*/  @P3 IMAD.HI.U32 R86, R8, R20, RZ ;  /* 0x0000001408563227 */ /* 0x001fc800078e00ff */
[----:B------:R-:W-:Y:S01]  /*7060*/  IMAD.MOV.U32 R20, RZ, RZ, R8 ;  /* 0x000000ffff147224 */ /* 0x000fe200078e0008 */
[----:B------:R-:W-:-:S07]  /*7070*/  @P3 SHF.R.U32.HI R20, RZ, R21, R86 ;  /* 0x00000015ff143219 */ /* 0x000fce0000011656 */
.L_x_882:
[----:B------:R-:W-:Y:S05]  /*7080*/  BSYNC B0 ;  /* 0x0000000000007941 */ /* 0x000fea0003800000 */
.L_x_880:
[----:B------:R-:W-:-:S04]  /*7090*/  IMAD R83, R20, R85, -R83 ;  /* 0x0000005514537224 */ /* 0x000fc800078e0a53 */
[----:B------:R-:W-:-:S05]  /*70a0*/  IMAD R20, R16, -0x2, R83 ;  /* 0xfffffffe10147824 */ /* 0x000fca00078e0253 */
[----:B------:R-:W-:Y:S02]  /*70b0*/  VIADDMNMX R138, R20, R85, R138, PT ;  /* 0x00000055148a7246 */ /* 0x000fe4000380018a */
[----:B------:R-:W-:-:S07]  /*70c0*/  VIMNMX R87, R87, R20, !PT ;  /* 0x0000001457577248 */ /* 0x000fce0007fe0100 */
.L_x_879:
        /* <DEDUP_REMOVED lines=48> */
[----:B------:R-:W-:-:S02]  /*73d0*/  ISETP.LT.OR P4, PT, R138, 0x1, P4 ;  /* 0x000000018a00780c */ /* 0x000fc40002781670 */
[----:B------:R-:W-:Y:S02]  /*73e0*/  FMNMX.FTZ R20, R68, R21, !PT ;  /* 0x0000001544147209 */ /* 0x000fe40007810000 */
[----:B------:R-:W-:Y:S02]  /*73f0*/  ISETP.GT.AND P5, PT, R87, 0x8, P2 ;  /* 0x000000085700780c */ /* 0x000fe400017a4270 */
[----:B------:R-:W-:Y:S02]  /*7400*/  FMNMX.FTZ R21, R69, R20, !PT ;  /* 0x0000001445157209 */ /* 0x000fe40007810000 */
[----:B------:R-:W-:Y:S02]  /*7410*/  ISETP.LT.OR P3, PT, R138, 0x2, P3 ;  /* 0x000000028a00780c */ /* 0x000fe40001f61670 */
[----:B------:R-:W-:Y:S02]  /*7420*/  FMNMX.FTZ R20, R72, R21, !PT ;  /* 0x0000001548147209 */ /* 0x000fe40007810000 */
[----:B------:R-:W-:-:S02]  /*7430*/  FSEL R14, R14, -INF , !P4 ;  /* 0xff8000000e0e7808 */ /* 0x000fc40006000000 */
[----:B------:R-:W-:Y:S02]  /*7440*/  FMNMX.FTZ R21, R73, R20, !PT ;  /* 0x0000001449157209 */ /* 0x000fe40007810000 */
[----:B------:R-:W-:Y:S02]  /*7450*/  ISETP.LT.OR P5, PT, R138, 0x9, P5 ;  /* 0x000000098a00780c */ /* 0x000fe40002fa1670 */
[----:B------:R-:W-:Y:S02]  /*7460*/  FMNMX.FTZ R20, R76, R21, !PT ;  /* 0x000000154c147209 */ /* 0x000fe40007810000 */
[----:B------:R-:W-:Y:S02]  /*7470*/  FSEL R15, R15, -INF , !P3 ;  /* 0xff8000000f0f7808 */ /* 0x000fe40005800000 */
[----:B------:R-:W-:Y:S02]  /*7480*/  FMNMX.FTZ R21, R77, R20, !PT ;  /* 0x000000144d157209 */ /* 0x000fe40007810000 */
[----:B------:R-:W-:-:S02]  /*7490*/  FMNMX.FTZ R86, R14, R13, !PT ;  /* 0x0000000d0e567209 */ /* 0x000fc40007810000 */
[----:B------:R-:W-:Y:S02]  /*74a0*/  FMNMX.FTZ R20, R80, R21, !PT ;  /* 0x0000001550147209 */ /* 0x000fe40007810000 */
[----:B------:R-:W-:Y:S02]  /*74b0*/  ISETP.GT.AND P6, PT, R87, 0x10, P2 ;  /* 0x000000105700780c */ /* 0x000fe400017c4270 */
[----:B------:R-:W-:Y:S02]  /*74c0*/  FMNMX.FTZ R21, R81, R20, !PT ;  /* 0x0000001451157209 */ /* 0x000fe40007810000 */
[----:B------:R-:W-:Y:S02]  /*74d0*/  FSEL R24, R24, -INF , !P5 ;  /* 0xff80000018187808 */ /* 0x000fe40006800000 */
[----:B------:R-:W-:Y:S01]  /*74e0*/  ISETP.GT.AND P3, PT, R87, 0x11, P2 ;  /* 0x000000115700780c */ /* 0x000fe20001764270 */
[----:B------:R-:W0:Y:S01]  /*74f0*/  SHFL.BFLY PT, R20, R21, 0x2, 0x1f ;  /* 0x0c401f0015147f89 */ /* 0x000e2200000e0000 */
[----:B------:R-:W-:-:S02]  /*7500*/  ISETP.LT.OR P6, PT, R138, 0x11, P6 ;  /* 0x000000118a00780c */ /* 0x000fc400037c1670 */
[----:B------:R-:W-:Y:S02]  /*7510*/  ISETP.GT.AND P5, PT, R87, 0x18, P2 ;  /* 0x000000185700780c */ /* 0x000fe400017a4270 */
[----:B------:R-:W-:Y:S02]  /*7520*/  ISETP.LT.OR P3, PT, R138, 0x12, P3 ;  /* 0x000000128a00780c */ /* 0x000fe40001f61670 */
[----:B------:R-:W-:Y:S02]  /*7530*/  FSEL R28, R28, -INF , !P6 ;  /* 0xff8000001c1c7808 */ /* 0x000fe40007000000 */
[----:B------:R-:W-:Y:S02]  /*7540*/  ISETP.LT.OR P5, PT, R138, 0x19, P5 ;  /* 0x000000198a00780c */ /* 0x000fe40002fa1670 */
[----:B------:R-:W-:Y:S02]  /*7550*/  FSEL R29, R29, -INF , !P3 ;  /* 0xff8000001d1d7808 */ /* 0x000fe40005800000 */
[----:B------:R-:W-:-:S02]  /*7560*/  ISETP.GT.AND P6, PT, R87, 0x20, P2 ;  /* 0x000000205700780c */ /* 0x000fc400017c4270 */
[----:B------:R-:W-:Y:S02]  /*7570*/  FSEL R32, R32, -INF , !P5 ;  /* 0xff80000020207808 */ /* 0x000fe40006800000 */
[C---:B------:R-:W-:Y:S02]  /*7580*/  ISETP.GT.AND P3, PT, R87.reuse, 0x21, P2 ;  /* 0x000000215700780c */ /* 0x040fe40001764270 */
[C---:B------:R-:W-:Y:S02]  /*7590*/  ISETP.LT.OR P6, PT, R138.reuse, 0x21, P6 ;  /* 0x000000218a00780c */ /* 0x040fe400037c1670 */
[----:B------:R-:W-:Y:S02]  /*75a0*/  ISETP.GT.AND P5, PT, R87, 0x28, P2 ;  /* 0x000000285700780c */ /* 0x000fe400017a4270 */
[----:B------:R-:W-:Y:S02]  /*75b0*/  ISETP.LT.OR P3, PT, R138, 0x22, P3 ;  /* 0x000000228a00780c */ /* 0x000fe40001f61670 */
[----:B0-----:R-:W-:-:S02]  /*75c0*/  FMNMX.FTZ R83, R21, R20, !PT ;  /* 0x0000001415537209 */ /* 0x001fc40007810000 */
[----:B------:R-:W-:Y:S02]  /*75d0*/  FSEL R36, R36, -INF , !P6 ;  /* 0xff80000024247808 */ /* 0x000fe40007000000 */
[----:B------:R-:W-:Y:S01]  /*75e0*/  ISETP.LT.OR P5, PT, R138, 0x29, P5 ;  /* 0x000000298a00780c */ /* 0x000fe20002fa1670 */
[----:B------:R-:W0:Y:S01]  /*75f0*/  SHFL.BFLY PT, R20, R83, 0x1, 0x1f ;  /* 0x0c201f0053147f89 */ /* 0x000e2200000e0000 */
[----:B------:R-:W-:Y:S02]  /*7600*/  FSEL R37, R37, -INF , !P3 ;  /* 0xff80000025257808 */ /* 0x000fe40005800000 */
[C---:B------:R-:W-:Y:S02]  /*7610*/  ISETP.GT.AND P6, PT, R87.reuse, 0x30, P2 ;  /* 0x000000305700780c */ /* 0x040fe400017c4270 */
[----:B------:R-:W-:Y:S02]  /*7620*/  FSEL R40, R40, -INF , !P5 ;  /* 0xff80000028287808 */ /* 0x000fe40006800000 */
[----:B------:R-:W-:-:S02]  /*7630*/  ISETP.GT.AND P3, PT, R87, 0x31, P2 ;  /* 0x000000315700780c */ /* 0x000fc40001764270 */
[C---:B------:R-:W-:Y:S02]  /*7640*/  ISETP.LT.OR P6, PT, R138.reuse, 0x31, P6 ;  /* 0x000000318a00780c */ /* 0x040fe400037c1670 */
[----:B------:R-:W-:Y:S02]  /*7650*/  ISETP.GT.AND P5, PT, R87, 0x38, P2 ;  /* 0x000000385700780c */ /* 0x000fe400017a4270 */
[----:B------:R-:W-:Y:S02]  /*7660*/  ISETP.LT.OR P3, PT, R138, 0x32, P3 ;  /* 0x000000328a00780c */ /* 0x000fe40001f61670 */
[----:B------:R-:W-:Y:S02]  /*7670*/  FSEL R44, R44, -INF , !P6 ;  /* 0xff8000002c2c7808 */ /* 0x000fe40007000000 */
[----:B------:R-:W-:Y:S02]  /*7680*/  ISETP.LT.OR P5, PT, R138, 0x39, P5 ;  /* 0x000000398a00780c */ /* 0x000fe40002fa1670 */
[----:B------:R-:W-:-:S02]  /*7690*/  FSEL R45, R45, -INF , !P3 ;  /* 0xff8000002d2d7808 */ /* 0x000fc40005800000 */
[----:B------:R-:W-:Y:S02]  /*76a0*/  ISETP.GT.AND P6, PT, R87, 0x40, P2 ;  /* 0x000000405700780c */ /* 0x000fe400017c4270 */
[----:B------:R-:W-:Y:S02]  /*76b0*/  FSEL R48, R48, -INF , !P5 ;  /* 0xff80000030307808 */ /* 0x000fe40006800000 */
[----:B0-----:R-:W-:Y:S02]  /*76c0*/  FMNMX.FTZ R20, R83, R20, !PT ;  /* 0x0000001453147209 */ /* 0x001fe40007810000 */
[----:B------:R-:W-:Y:S02]  /*76d0*/  FMNMX.FTZ R83, R15, R86, !PT ;  /* 0x000000560f537209 */ /* 0x000fe40007810000 */
[----:B------:R-:W-:Y:S01]  /*76e0*/  ISETP.GT.AND P3, PT, R87, 0x41, P2 ;  /* 0x000000415700780c */ /* 0x000fe20001764270 */
[----:B------:R-:W-:Y:S01]  /*76f0*/  FMUL.FTZ R21, R20, UR34 ;  /* 0x0000002214157c20 */ /* 0x000fe20008410000 */
[----:B------:R-:W-:-:S02]  /*7700*/  FMNMX.FTZ R86, R24, R83, !PT ;  /* 0x0000005318567209 */ /* 0x000fc40007810000 */
[----:B------:R-:W-:Y:S02]  /*7710*/  ISETP.LT.OR P6, PT, R138, 0x41, P6 ;  /* 0x000000418a00780c */ /* 0x000fe400037c1670 */
[----:B------:R-:W-:Y:S02]  /*7720*/  FMNMX.FTZ R83, R25, R86, !PT ;  /* 0x0000005619537209 */ /* 0x000fe40007810000 */
[----:B------:R-:W-:Y:S02]  /*7730*/  ISETP.GT.AND P5, PT, R87, 0x48, P2 ;  /* 0x000000485700780c */ /* 0x000fe400017a4270 */
[----:B------:R-:W-:Y:S02]  /*7740*/  FMNMX.FTZ R86, R28, R83, !PT ;  /* 0x000000531c567209 */ /* 0x000fe40007810000 */
[----:B------:R-:W-:Y:S02]  /*7750*/  ISETP.LT.OR P3, PT, R138, 0x42, P3 ;  /* 0x000000428a00780c */ /* 0x000fe40001f61670 */
[----:B------:R-:W-:-:S02]  /*7760*/  FMNMX.FTZ R83, R29, R86, !PT ;  /* 0x000000561d537209 */ /* 0x000fc40007810000 */
[----:B------:R-:W-:Y:S02]  /*7770*/  FSEL R54, R54, -INF , !P6 ;  /* 0xff80000036367808 */ /* 0x000fe40007000000 */
[----:B------:R-:W-:Y:S02]  /*7780*/  FMNMX.FTZ R86, R32, R83, !PT ;  /* 0x0000005320567209 */ /* 0x000fe40007810000 */
[----:B------:R-:W-:Y:S02]  /*7790*/  ISETP.LT.OR P5, PT, R138, 0x49, P5 ;  /* 0x000000498a00780c */ /* 0x000fe40002fa1670 */
[----:B------:R-:W-:Y:S02]  /*77a0*/  FMNMX.FTZ R83, R33, R86, !PT ;  /* 0x0000005621537209 */ /* 0x000fe40007810000 */
[----:B------:R-:W-:Y:S02]  /*77b0*/  FSEL R55, R55, -INF , !P3 ;  /* 0xff80000037377808 */ /* 0x000fe40005800000 */
[----:B------:R-:W-:-:S02]  /*77c0*/  FMNMX.FTZ R86, R36, R83, !PT ;  /* 0x0000005324567209 */ /* 0x000fc40007810000 */
[----:B------:R-:W-:Y:S02]  /*77d0*/  ISETP.GT.AND P6, PT, R87, 0x50, P2 ;  /* 0x000000505700780c */ /* 0x000fe400017c4270 */
[----:B------:R-:W-:Y:S02]  /*77e0*/  FMNMX.FTZ R83, R37, R86, !PT ;  /* 0x0000005625537209 */ /* 0x000fe40007810000 */
[----:B------:R-:W-:Y:S02]  /*77f0*/  FSEL R58, R58, -INF , !P5 ;  /* 0xff8000003a3a7808 */ /* 0x000fe40006800000 */
[----:B------:R-:W-:Y:S02]  /*7800*/  FMNMX.FTZ R86, R40, R83, !PT ;  /* 0x0000005328567209 */ /* 0x000fe40007810000 */
[----:B------:R-:W-:Y:S02]  /*7810*/  ISETP.GT.AND P3, PT, R87, 0x51, P2 ;  /* 0x000000515700780c */ /* 0x000fe40001764270 */
[----:B------:R-:W-:-:S02]  /*7820*/  FMNMX.FTZ R83, R41, R86, !PT ;  /* 0x0000005629537209 */ /* 0x000fc40007810000 */
[----:B------:R-:W-:Y:S02]  /*7830*/  ISETP.LT.OR P6, PT, R138, 0x51, P6 ;  /* 0x000000518a00780c */ /* 0x000fe400037c1670 */
        /* <DEDUP_REMOVED lines=26> */
[----:B------:R-:W-:Y:S02]  /*79e0*/  FSEL R74, R74, -INF , !P6 ;  /* 0xff8000004a4a7808 */ /* 0x000fe40007000000 */
[----:B------:R-:W-:Y:S02]  /*79f0*/  ISETP.GT.AND P6, PT, R87, 0x70, P2 ;  /* 0x000000705700780c */ /* 0x000fe400017c4270 */
[----:B------:R-:W-:-:S02]  /*7a00*/  FMNMX.FTZ R83, R71, R86, !PT ;  /* 0x0000005647537209 */ /* 0x000fc40007810000 */
[----:B------:R-:W-:Y:S02]  /*7a10*/  FSEL R75, R75, -INF , !P3 ;  /* 0xff8000004b4b7808 */ /* 0x000fe40005800000 */
[C---:B------:R-:W-:Y:S02]  /*7a20*/  ISETP.GT.AND P3, PT, R87.reuse, 0x71, P2 ;  /* 0x000000715700780c */ /* 0x040fe40001764270 */
[----:B------:R-:W-:Y:S02]  /*7a30*/  ISETP.LT.OR P6, PT, R138, 0x71, P6 ;  /* 0x000000718a00780c */ /* 0x000fe400037c1670 */
[----:B------:R-:W-:Y:S02]  /*7a40*/  FMNMX.FTZ R86, R74, R83, !PT ;  /* 0x000000534a567209 */ /* 0x000fe40007810000 */
[----:B------:R-:W-:Y:S02]  /*7a50*/  ISETP.GT.AND P4, PT, R87, 0x78, P2 ;  /* 0x000000785700780c */ /* 0x000fe40001784270 */
[----:B------:R-:W-:-:S02]  /*7a60*/  ISETP.LT.OR P3, PT, R138, 0x72, P3 ;  /* 0x000000728a00780c */ /* 0x000fc40001f61670 */
[----:B------:R-:W-:Y:S02]  /*7a70*/  FSEL R83, R78, -INF , !P6 ;  /* 0xff8000004e537808 */ /* 0x000fe40007000000 */
[----:B------:R-:W-:Y:S02]  /*7a80*/  FMNMX.FTZ R86, R75, R86, !PT ;  /* 0x000000564b567209 */ /* 0x000fe40007810000 */
[----:B------:R-:W-:Y:S02]  /*7a90*/  ISETP.GT.AND P2, PT, R87, 0x79, P2 ;  /* 0x000000795700780c */ /* 0x000fe40001744270 */
[----:B------:R-:W-:Y:S02]  /*7aa0*/  ISETP.LT.OR P4, PT, R138, 0x79, P4 ;  /* 0x000000798a00780c */ /* 0x000fe40002781670 */
[----:B------:R-:W-:Y:S02]  /*7ab0*/  FSEL R85, R79, -INF , !P3 ;  /* 0xff8000004f557808 */ /* 0x000fe40005800000 */
[----:B------:R-:W-:-:S02]  /*7ac0*/  FMNMX.FTZ R86, R83, R86, !PT ;  /* 0x0000005653567209 */ /* 0x000fc40007810000 */
[----:B------:R-:W-:Y:S02]  /*7ad0*/  ISETP.LT.OR P2, PT, R138, 0x7a, P2 ;  /* 0x0000007a8a00780c */ /* 0x000fe40001741670 */
[----:B------:R-:W-:Y:S02]  /*7ae0*/  FSEL R82, R82, -INF , !P4 ;  /* 0xff80000052527808 */ /* 0x000fe40006000000 */
[----:B------:R-:W-:Y:S02]  /*7af0*/  FMNMX.FTZ R79, R85, R86, !PT ;  /* 0x00000056554f7209 */ /* 0x000fe40007810000 */
[----:B------:R-:W-:Y:S02]  /*7b00*/  FSEL R84, R84, -INF , !P2 ;  /* 0xff80000054547808 */ /* 0x000fe40005000000 */
[----:B------:R-:W-:Y:S02]  /*7b10*/  FMNMX.FTZ R79, R82, R79, !PT ;  /* 0x0000004f524f7209 */ /* 0x000fe40007810000 */
[----:B------:R-:W-:-:S02]  /*7b20*/  FSETP.NEU.FTZ.AND P5, PT, R20, -INF , PT ;  /* 0xff8000001400780b */ /* 0x000fc40003fbd000 */
[----:B------:R-:W-:Y:S02]  /*7b30*/  FMNMX.FTZ R78, R84, R79, !PT ;  /* 0x0000004f544e7209 */ /* 0x000fe40007810000 */
[----:B------:R-:W-:-:S03]  /*7b40*/  FSEL R21, R21, RZ, P5 ;  /* 0x000000ff15157208 */ /* 0x000fc60002800000 */
[----:B------:R-:W0:Y:S02]  /*7b50*/  SHFL.BFLY PT, R79, R78, 0x2, 0x1f ;  /* 0x0c401f004e4f7f89 */ /* 0x000e2400000e0000 */
[--C-:B------:R-:W-:Y:S01]  /*7b60*/  FFMA.FTZ R10, R10, UR34, -R21.reuse ;  /* 0x000000220a0a7c23 */ /* 0x100fe20008010815 */
        /* <DEDUP_REMOVED lines=21> */
[----:B0-----:R-:W-:Y:S01]  /*7cc0*/  FMNMX.FTZ R79, R78, R79, !PT ;  /* 0x0000004f4e4f7209 */ /* 0x001fe20007810000 */
[--C-:B------:R-:W-:Y:S01]  /*7cd0*/  FFMA.FTZ R64, R64, UR34, -R21.reuse ;  /* 0x0000002240407c23 */ /* 0x100fe20008010815 */
[--C-:B------:R-:W-:Y:S01]  /*7ce0*/  FFMA.FTZ R65, R65, UR34, -R21.reuse ;  /* 0x0000002241417c23 */ /* 0x100fe20008010815 */
[--C-:B------:R-:W-:Y:S01]  /*7cf0*/  FFMA.FTZ R68, R68, UR34, -R21.reuse ;  /* 0x0000002244447c23 */ /* 0x100fe20008010815 */
[--C-:B------:R-:W-:Y:S01]  /*7d00*/  FFMA.FTZ R69, R69, UR34, -R21.reuse ;  /* 0x0000002245457c23 */ /* 0x100fe20008010815 */
[----:B------:R-:W0:Y:S01]  /*7d10*/  SHFL.BFLY PT, R86, R79, 0x1, 0x1f ;  /* 0x0c201f004f567f89 */ /* 0x000e2200000e0000 */
[--C-:B------:R-:W-:Y:S01]  /*7d20*/  FFMA.FTZ R72, R72, UR34, -R21.reuse ;  /* 0x0000002248487c23 */ /* 0x100fe20008010815 */
[--C-:B------:R-:W-:Y:S01]  /*7d30*/  FFMA.FTZ R73, R73, UR34, -R21.reuse ;  /* 0x0000002249497c23 */ /* 0x100fe20008010815 */
[--C-:B------:R-:W-:Y:S01]  /*7d40*/  FFMA.FTZ R76, R76, UR34, -R21.reuse ;  /* 0x000000224c4c7c23 */ /* 0x100fe20008010815 */
[--C-:B------:R-:W-:Y:S01]  /*7d50*/  FFMA.FTZ R77, R77, UR34, -R21.reuse ;  /* 0x000000224d4d7c23 */ /* 0x100fe20008010815 */
[--C-:B------:R-:W-:Y:S01]  /*7d60*/  FFMA.FTZ R78, R80, UR34, -R21.reuse ;  /* 0x00000022504e7c23 */ /* 0x100fe20008010815 */
[----:B------:R-:W-:Y:S01]  /*7d70*/  FFMA.FTZ R87, R81, UR34, -R21 ;  /* 0x0000002251577c23 */ /* 0x000fe20008010815 */
[----:B------:R-:W-:Y:S08]  /*7d80*/  MUFU.EX2 R10, R10 ;  /* 0x0000000a000a7308 */ /* 0x000ff00000000800 */
[----:B------:R-:W-:Y:S08]  /*7d90*/  MUFU.EX2 R11, R11 ;  /* 0x0000000b000b7308 */ /* 0x000ff00000000800 */
[----:B------:R-:W-:Y:S01]  /*7da0*/  MUFU.EX2 R52, R52 ;  /* 0x0000003400347308 */ /* 0x000fe20000000800 */
[----:B0-----:R-:W-:-:S02]  /*7db0*/  FMNMX.FTZ R21, R79, R86, !PT ;  /* 0x000000564f157209 */ /* 0x001fc40007810000 */
[----:B------:R-:W-:Y:S02]  /*7dc0*/  FSEL R79, R20, RZ, P5 ;  /* 0x000000ff144f7208 */ /* 0x000fe40002800000 */
[C---:B------:R-:W-:Y:S01]  /*7dd0*/  FSETP.NEU.FTZ.AND P2, PT, R21.reuse, -INF , PT ;  /* 0xff8000001500780b */ /* 0x040fe20003f5d000 */
[----:B------:R-:W-:Y:S02]  /*7de0*/  FMUL.FTZ R81, R21, UR34 ;  /* 0x0000002215517c20 */ /* 0x000fe40008410000 */
[----:B------:R-:W-:Y:S01]  /*7df0*/  FADD.FTZ R12, -R79, R12 ;  /* 0x0000000c4f0c7221 */ /* 0x000fe20000010100 */
[----:B------:R-:W-:Y:S02]  /*7e00*/  MUFU.EX2 R53, R53 ;  /* 0x0000003500357308 */ /* 0x000fe40000000800 */
[----:B------:R-:W-:Y:S01]  /*7e10*/  FSEL R81, R81, RZ, P2 ;  /* 0x000000ff51517208 */ /* 0x000fe20001000000 */
[----:B------:R-:W-:-:S04]  /*7e20*/  FMUL.FTZ R12, R12, UR34 ;  /* 0x000000220c0c7c20 */ /* 0x000fc80008410000 */
[--C-:B------:R-:W-:Y:S01]  /*7e30*/  FFMA.FTZ R141, R14, UR34, -R81.reuse ;  /* 0x000000220e8d7c23 */ /* 0x100fe20008010851 */
[----:B------:R0:W1:Y:S01]  /*7e40*/  MUFU.EX2 R80, R12 ;  /* 0x0000000c00507308 */ /* 0x0000620000000800 */
[--C-:B------:R-:W-:Y:S01]  /*7e50*/  FFMA.FTZ R15, R15, UR34, -R81.reuse ;  /* 0x000000220f0f7c23 */ /* 0x100fe20008010851 */
[--C-:B------:R-:W-:Y:S01]  /*7e60*/  FFMA.FTZ R146, R24, UR34, -R81.reuse ;  /* 0x0000002218927c23 */ /* 0x100fe20008010851 */
[--C-:B------:R-:W-:Y:S01]  /*7e70*/  FFMA.FTZ R147, R25, UR34, -R81.reuse ;  /* 0x0000002219937c23 */ /* 0x100fe20008010851 */
[--C-:B------:R-:W-:Y:S01]  /*7e80*/  FFMA.FTZ R25, R28, UR34, -R81.reuse ;  /* 0x000000221c197c23 */ /* 0x100fe20008010851 */
[--C-:B------:R-:W-:Y:S01]  /*7e90*/  FFMA.FTZ R29, R29, UR34, -R81.reuse ;  /* 0x000000221d1d7c23 */ /* 0x100fe20008010851 */
[--C-:B------:R-:W-:Y:S01]  /*7ea0*/  FFMA.FTZ R86, R32, UR34, -R81.reuse ;  /* 0x0000002220567c23 */ /* 0x100fe20008010851 */
[--C-:B------:R-:W-:Y:S01]  /*7eb0*/  FFMA.FTZ R144, R40, UR34, -R81.reuse ;  /* 0x0000002228907c23 */ /* 0x100fe20008010851 */
[----:B------:R-:W-:Y:S01]  /*7ec0*/  MUFU.EX2 R141, R141 ;  /* 0x0000008d008d7308 */ /* 0x000fe20000000800 */
[----:B0-----:R-:W-:Y:S01]  /*7ed0*/  FSEL R12, R21, RZ, P2 ;  /* 0x000000ff150c7208 */ /* 0x001fe20001000000 */
[--C-:B------:R-:W-:Y:S01]  /*7ee0*/  FFMA.FTZ R40, R49, UR34, -R81.reuse ;  /* 0x0000002231287c23 */ /* 0x100fe20008010851 */
[--C-:B------:R-:W-:Y:S01]  /*7ef0*/  FFMA.FTZ R138, R36, UR34, -R81.reuse ;  /* 0x00000022248a7c23 */ /* 0x100fe20008010851 */
[--C-:B------:R-:W-:Y:S01]  /*7f00*/  FFMA.FTZ R37, R37, UR34, -R81.reuse ;  /* 0x0000002225257c23 */ /* 0x100fe20008010851 */
[----:B------:R-:W-:Y:S01]  /*7f10*/  FFMA.FTZ R148, R41, UR34, -R81 ;  /* 0x0000002229947c23 */ /* 0x000fe20008010851 */
[----:B------:R-:W-:Y:S01]  /*7f20*/  FADD.FTZ R12, -R12, R13 ;  /* 0x0000000d0c0c7221 */ /* 0x000fe20000010100 */
[----:B------:R-:W-:Y:S01]  /*7f30*/  IMAD.U32 R13, RZ, RZ, UR43 ;  /* 0x0000002bff0d7e24 */ /* 0x000fe2000f8e00ff */
[----:B------:R-:W-:Y:S01]  /*7f40*/  MUFU.EX2 R15, R15 ;  /* 0x0000000f000f7308 */ /* 0x000fe20000000800 */
[----:B-1----:R-:W-:Y:S01]  /*7f50*/  FFMA.FTZ R14, R80, R3, R10 ;  /* 0x00000003500e7223 */ /* 0x002fe2000001000a */
[----:B------:R-:W-:Y:S01]  /*7f60*/  FMUL.FTZ R12, R12, UR34 ;  /* 0x000000220c0c7c20 */ /* 0x000fe20008410000 */
[--C-:B------:R-:W-:Y:S01]  /*7f70*/  FFMA.FTZ R32, R44, UR34, -R81.reuse ;  /* 0x000000222c207c23 */ /* 0x100fe20008010851 */
[----:B------:R-:W-:Y:S01]  /*7f80*/  @!P1 LEA R13, R13, UR42, 0x3 ;  /* 0x0000002a0d0d9c11 */ /* 0x000fe2000f8e18ff */
[--C-:B------:R-:W-:Y:S01]  /*7f90*/  FFMA.FTZ R45, R45, UR34, -R81.reuse ;  /* 0x000000222d2d7c23 */ /* 0x100fe20008010851 */
[--C-:B------:R-:W-:Y:S01]  /*7fa0*/  FFMA.FTZ R41, R54, UR34, -R81.reuse ;  /* 0x0000002236297c23 */ /* 0x100fe20008010851 */
[----:B------:R-:W-:Y:S01]  /*7fb0*/  FFMA.FTZ R3, R58, UR34, -R81 ;  /* 0x000000223a037c23 */ /* 0x000fe20008010851 */
[----:B------:R0:W1:Y:S01]  /*7fc0*/  MUFU.EX2 R24, R12 ;  /* 0x0000000c00187308 */ /* 0x0000620000000800 */
[----:B------:R-:W-:-:S02]  /*7fd0*/  @!P1 VIADD R13, R13, 0x2d860 ;  /* 0x0002d8600d0d9836 */ /* 0x000fc40000000000 */
[--C-:B------:R-:W-:Y:S01]  /*7fe0*/  FFMA.FTZ R71, R71, UR34, -R81.reuse ;  /* 0x0000002247477c23 */ /* 0x100fe20008010851 */
[--C-:B------:R-:W-:Y:S01]  /*7ff0*/  FFMA.FTZ R74, R74, UR34, -R81.reuse ;  /* 0x000000224a4a7c23 */ /* 0x100fe20008010851 */
[--C-:B------:R-:W-:Y:S01]  /*8000*/  FFMA.FTZ R75, R75, UR34, -R81.reuse ;  /* 0x000000224b4b7c23 */ /* 0x100fe20008010851 */
[----:B------:R-:W-:Y:S01]  /*8010*/  FFMA.FTZ R83, R83, UR34, -R81 ;  /* 0x0000002253537c23 */ /* 0x000fe20008010851 */
[----:B------:R-:W-:Y:S01]  /*8020*/  @!P1 PRMT R13, RZ, 0x654, R13 ;  /* 0x00000654ff0d9816 */ /* 0x000fe2000000000d */
[--C-:B------:R-:W-:Y:S01]  /*8030*/  FFMA.FTZ R85, R85, UR34, -R81.reuse ;  /* 0x0000002255557c23 */ /* 0x100fe20008010851 */
[----:B------:R-:W2:Y:S01]  /*8040*/  MUFU.EX2 R146, R146 ;  /* 0x0000009200927308 */ /* 0x000ea20000000800 */
[----:B0-----:R-:W-:Y:S01]  /*8050*/  F2FP.F16.F32.PACK_AB R12, R11, R10 ;  /* 0x0000000a0b0c723e */ /* 0x001fe200000000ff */
[----:B------:R0:W-:Y:S01]  /*8060*/  @!P1 SYNCS.ARRIVE.TRANS64.RED.A1T0 RZ, [R13+URZ], RZ ;  /* 0x000000ff0dff99a7 */ /* 0x0001e2000810043f */
[--C-:B------:R-:W-:Y:S01]  /*8070*/  FFMA.FTZ R10, R59, UR34, -R81.reuse ;  /* 0x000000223b0a7c23 */ /* 0x100fe20008010851 */
[----:B------:R-:W-:Y:S01]  /*8080*/  FFMA.FTZ R82, R82, UR34, -R81 ;  /* 0x0000002252527c23 */ /* 0x000fe20008010851 */
[----:B------:R-:W-:Y:S01]  /*8090*/  ISETP.GT.AND P2, PT, R0, UR54, PT ;  /* 0x0000003600007c0c */ /* 0x000fe2000bf44270 */
[----:B------:R-:W-:Y:S01]  /*80a0*/  UMOV UR43, UR53 ;  /* 0x00000035002b7c82 */ /* 0x000fe20008000000 */
[----:B------:R-:W-:Y:S01]  /*80b0*/  FMUL.FTZ R88, R88, R80 ;  /* 0x0000005058587220 */ /* 0x000fe20000410000 */
[----:B------:R-:W3:Y:S01]  /*80c0*/  MUFU.EX2 R26, R26 ;  /* 0x0000001a001a7308 */ /* 0x000ee20000000800 */
[----:B-1----:R-:W-:Y:S01]  /*80d0*/  FFMA.FTZ R2, R24, R2, R141 ;  /* 0x0000000218027223 */ /* 0x002fe2000001008d */
[----:B0-----:R-:W-:Y:S01]  /*80e0*/  FADD.FTZ R13, R11, R14 ;  /* 0x0000000e0b0d7221 */ /* 0x001fe20000010000 */
[-C--:B------:R-:W-:Y:S01]  /*80f0*/  FMUL.FTZ R89, R89, R80.reuse ;  /* 0x0000005059597220 */ /* 0x080fe20000410000 */
[----:B------:R-:W-:Y:S01]  /*8100*/  FMUL.FTZ R92, R92, R80 ;  /* 0x000000505c5c7220 */ /* 0x000fe20000410000 */
[C---:B------:R-:W-:Y:S01]  /*8110*/  FADD.FTZ R11, R15.reuse, R2 ;  /* 0x000000020f0b7221 */ /* 0x040fe20000010000 */
[----:B------:R-:W-:Y:S01]  /*8120*/  FADD.FTZ R14, R52, R13 ;  /* 0x0000000d340e7221 */ /* 0x000fe20000010000 */
[----:B------:R-:W-:Y:S01]  /*8130*/  F2FP.F16.F32.PACK_AB R13, R15, R141 ;  /* 0x0000008d0f0d723e */ /* 0x000fe200000000ff */
[----:B------:R-:W0:Y:S01]  /*8140*/  MUFU.EX2 R147, R147 ;  /* 0x0000009300937308 */ /* 0x000e220000000800 */
[----:B--2---:R-:W-:Y:S01]  /*8150*/  FADD.FTZ R28, R146, R11 ;  /* 0x0000000b921c7221 */ /* 0x004fe20000010000 */
[C---:B------:R-:W-:Y:S01]  /*8160*/  FADD.FTZ R49, R53.reuse, R14 ;  /* 0x0000000e35317221 */ /* 0x040fe20000010000 */
[----:B------:R-:W-:Y:S01]  /*8170*/  F2FP.F16.F32.PACK_AB R14, R53, R52 ;  /* 0x00000034350e723e */ /* 0x000fe200000000ff */
[--C-:B------:R-:W-:Y:S01]  /*8180*/  FFMA.FTZ R2, R62, UR34, -R81.reuse ;  /* 0x000000223e027c23 */ /* 0x100fe20008010851 */
[--C-:B------:R-:W-:Y:S01]  /*8190*/  FFMA.FTZ R11, R63, UR34, -R81.reuse ;  /* 0x000000223f0b7c23 */ /* 0x100fe20008010851 */
[--C-:B------:R-:W-:Y:S01]  /*81a0*/  FFMA.FTZ R63, R66, UR34, -R81.reuse ;  /* 0x00000022423f7c23 */ /* 0x100fe20008010851 */
[----:B------:R-:W-:Y:S01]  /*81b0*/  FFMA.FTZ R52, R67, UR34, -R81 ;  /* 0x0000002243347c23 */ /* 0x000fe20008010851 */
[----:B------:R-:W1:Y:S01]  /*81c0*/  MUFU.EX2 R27, R27 ;  /* 0x0000001b001b7308 */ /* 0x000e620000000800 */
[----:B---3--:R-:W-:Y:S01]  /*81d0*/  FADD.FTZ R36, R26, R49 ;  /* 0x000000311a247221 */ /* 0x008fe20000010000 */
[-C--:B------:R-:W-:Y:S01]  /*81e0*/  FMUL.FTZ R93, R93, R80.reuse ;  /* 0x000000505d5d7220 */ /* 0x080fe20000410000 */
[-C--:B------:R-:W-:Y:S01]  /*81f0*/  FMUL.FTZ R96, R96, R80.reuse ;  /* 0x0000005060607220 */ /* 0x080fe20000410000 */
[-C--:B------:R-:W-:Y:S01]  /*8200*/  FMUL.FTZ R97, R97, R80.reuse ;  /* 0x0000005061617220 */ /* 0x080fe20000410000 */
[-C--:B------:R-:W-:Y:S01]  /*8210*/  FMUL.FTZ R100, R100, R80.reuse ;  /* 0x0000005064647220 */ /* 0x080fe20000410000 */
[-C--:B------:R-:W-:Y:S01]  /*8220*/  FMUL.FTZ R101, R101, R80.reuse ;  /* 0x0000005065657220 */ /* 0x080fe20000410000 */
[----:B------:R-:W-:Y:S01]  /*8230*/  FMUL.FTZ R104, R104, R80 ;  /* 0x0000005068687220 */ /* 0x000fe20000410000 */
[----:B------:R-:W2:Y:S01]  /*8240*/  MUFU.EX2 R25, R25 ;  /* 0x0000001900197308 */ /* 0x000ea20000000800 */
[C---:B0-----:R-:W-:Y:S01]  /*8250*/  FADD.FTZ R28, R147.reuse, R28 ;  /* 0x0000001c931c7221 */ /* 0x041fe20000010000 */
[----:B------:R-:W-:Y:S01]  /*8260*/  F2FP.F16.F32.PACK_AB R15, R147, R146 ;  /* 0x00000092930f723e */ /* 0x000fe200000000ff */
[-C--:B------:R-:W-:Y:S01]  /*8270*/  FMUL.FTZ R105, R105, R80.reuse ;  /* 0x0000005069697220 */ /* 0x080fe20000410000 */
[-C--:B------:R-:W-:Y:S01]  /*8280*/  FMUL.FTZ R108, R108, R80.reuse ;  /* 0x000000506c6c7220 */ /* 0x080fe20000410000 */
[-C--:B------:R-:W-:Y:S01]  /*8290*/  FMUL.FTZ R109, R109, R80.reuse ;  /* 0x000000506d6d7220 */ /* 0x080fe20000410000 */
[-C--:B------:R-:W-:Y:S01]  /*82a0*/  FMUL.FTZ R112, R112, R80.reuse ;  /* 0x0000005070707220 */ /* 0x080fe20000410000 */
[----:B------:R0:W-:Y:S01]  /*82b0*/  STSM.16.M88.4 [R17+0x21800], R12 ;  /* 0x0218000c11007844 */ /* 0x0001e20000000200 */
        /* <DEDUP_REMOVED lines=14> */
[----:B------:R-:W-:Y:S01]  /*83a0*/  FMUL.FTZ R133, R133, R80 ;  /* 0x0000005085857220 */ /* 0x000fe20000410000 */
[----:B------:R-:W-:Y:S01]  /*83b0*/  VIADD R0, R0, 0xffffffff ;  /* 0xffffffff00007836 */ /* 0x000fe20000000000 */
[----:B------:R2:W-:Y:S01]  /*83c0*/  MUFU.EX2 R79, R87 ;  /* 0x00000057004f7308 */ /* 0x0005e20000000800 */
[----:B---3--:R-:W-:Y:S01]  /*83d0*/  FADD.FTZ R36, R30, R49 ;  /* 0x000000311e247221 */ /* 0x008fe20000010000 */
[--C-:B------:R-:W-:Y:S01]  /*83e0*/  FFMA.FTZ R49, R70, UR34, -R81.reuse ;  /* 0x0000002246317c23 */ /* 0x100fe20008010851 */
[-C--:B------:R-:W-:Y:S01]  /*83f0*/  FMUL.FTZ R90, R90, R24.reuse ;  /* 0x000000185a5a7220 */ /* 0x080fe20000410000 */
[-C--:B------:R-:W-:Y:S01]  /*8400*/  FMUL.FTZ R91, R91, R24.reuse ;  /* 0x000000185b5b7220 */ /* 0x080fe20000410000 */
[-C--:B------:R-:W-:Y:S01]  /*8410*/  FMUL.FTZ R94, R94, R24.reuse ;  /* 0x000000185e5e7220 */ /* 0x080fe20000410000 */
[-C--:B------:R-:W-:Y:S01]  /*8420*/  FMUL.FTZ R95, R95, R24.reuse ;  /* 0x000000185f5f7220 */ /* 0x080fe20000410000 */
[-C--:B------:R-:W-:Y:S01]  /*8430*/  FMUL.FTZ R98, R98, R24.reuse ;  /* 0x0000001862627220 */ /* 0x080fe20000410000 */
[----:B------:R-:W3:Y:S01]  /*8440*/  MUFU.EX2 R31, R31 ;  /* 0x0000001f001f7308 */ /* 0x000ee20000000800 */
[--C-:B--2---:R-:W-:Y:S01]  /*8450*/  FFMA.FTZ R87, R33, UR34, -R81.reuse ;  /* 0x0000002221577c23 */ /* 0x104fe20008010851 */
[--C-:B------:R-:W-:Y:S01]  /*8460*/  FFMA.FTZ R33, R48, UR34, -R81.reuse ;  /* 0x0000002230217c23 */ /* 0x100fe20008010851 */
[----:B-1----:R-:W-:Y:S01]  /*8470*/  FADD.FTZ R53, R29, R28 ;  /* 0x0000001c1d357221 */ /* 0x002fe20000010000 */
[--C-:B------:R-:W-:Y:S01]  /*8480*/  FFMA.FTZ R48, R55, UR34, -R81.reuse ;  /* 0x0000002237307c23 */ /* 0x100fe20008010851 */
[----:B------:R-:W-:Y:S01]  /*8490*/  F2FP.F16.F32.PACK_AB R29, R29, R25 ;  /* 0x000000191d1d723e */ /* 0x000fe200000000ff */
[----:B------:R-:W-:Y:S01]  /*84a0*/  FFMA.FTZ R81, R84, UR34, -R81 ;  /* 0x0000002254517c23 */ /* 0x000fe20008010851 */
[-C--:B------:R-:W-:Y:S01]  /*84b0*/  FMUL.FTZ R99, R99, R24.reuse ;  /* 0x0000001863637220 */ /* 0x080fe20000410000 */
[----:B------:R-:W1:Y:S01]  /*84c0*/  MUFU.EX2 R86, R86 ;  /* 0x0000005600567308 */ /* 0x000e620000000800 */
[-C--:B------:R-:W-:Y:S01]  /*84d0*/  FMUL.FTZ R102, R102, R24.reuse ;  /* 0x0000001866667220 */ /* 0x080fe20000410000 */
[-C--:B------:R-:W-:Y:S01]  /*84e0*/  FMUL.FTZ R103, R103, R24.reuse ;  /* 0x0000001867677220 */ /* 0x080fe20000410000 */
[-C--:B------:R-:W-:Y:S01]  /*84f0*/  FMUL.FTZ R106, R106, R24.reuse ;  /* 0x000000186a6a7220 */ /* 0x080fe20000410000 */
[-C--:B------:R-:W-:Y:S01]  /*8500*/  FMUL.FTZ R107, R107, R24.reuse ;  /* 0x000000186b6b7220 */ /* 0x080fe20000410000 */
[-C--:B------:R-:W-:Y:S01]  /*8510*/  FMUL.FTZ R110, R110, R24.reuse ;  /* 0x000000186e6e7220 */ /* 0x080fe20000410000 */
[-C--:B------:R-:W-:Y:S01]  /*8520*/  FMUL.FTZ R111, R111, R24.reuse ;  /* 0x000000186f6f7220 */ /* 0x080fe20000410000 */
[----:B------:R-:W-:Y:S01]  /*8530*/  FMUL.FTZ R114, R114, R24 ;  /* 0x0000001872727220 */ /* 0x000fe20000410000 */
[----:B------:R-:W2:Y:S01]  /*8540*/  MUFU.EX2 R34, R34 ;  /* 0x0000002200227308 */ /* 0x000ea20000000800 */
        /* <DEDUP_REMOVED lines=8> */
[----:B-1----:R-:W-:Y:S01]  /*85d0*/  FADD.FTZ R28, R86, R53 ;  /* 0x00000035561c7221 */ /* 0x002fe20000010000 */
[-C--:B------:R-:W-:Y:S01]  /*85e0*/  FMUL.FTZ R126, R126, R24.reuse ;  /* 0x000000187e7e7220 */ /* 0x080fe20000410000 */
[-C--:B------:R-:W-:Y:S01]  /*85f0*/  FMUL.FTZ R127, R127, R24.reuse ;  /* 0x000000187f7f7220 */ /* 0x080fe20000410000 */
[-C--:B------:R-:W-:Y:S01]  /*8600*/  FMUL.FTZ R130, R130, R24.reuse ;  /* 0x0000001882827220 */ /* 0x080fe20000410000 */
[-C--:B------:R-:W-:Y:S01]  /*8610*/  FMUL.FTZ R131, R131, R24.reuse ;  /* 0x0000001883837220 */ /* 0x080fe20000410000 */
[-C--:B------:R-:W-:Y:S01]  /*8620*/  FMUL.FTZ R134, R134, R24.reuse ;  /* 0x0000001886867220 */ /* 0x080fe20000410000 */
[----:B------:R-:W-:Y:S01]  /*8630*/  FMUL.FTZ R135, R135, R24 ;  /* 0x0000001887877220 */ /* 0x000fe20000410000 */
[----:B------:R-:W1:Y:S01]  /*8640*/  MUFU.EX2 R35, R35 ;  /* 0x0000002300237308 */ /* 0x000e620000000800 */
[----:B--2---:R-:W-:-:S07]  /*8650*/  FADD.FTZ R36, R34, R55 ;  /* 0x0000003722247221 */ /* 0x004fce0000010000 */
[----:B------:R-:W2:Y:S01]  /*8660*/  MUFU.EX2 R138, R138 ;  /* 0x0000008a008a7308 */ /* 0x000ea20000000800 */
[C---:B---3--:R-:W-:Y:S01]  /*8670*/  FADD.FTZ R53, R87.reuse, R28 ;  /* 0x0000001c57357221 */ /* 0x048fe20000010000 */
[----:B------:R-:W-:-:S06]  /*8680*/  F2FP.F16.F32.PACK_AB R31, R87, R86 ;  /* 0x00000056571f723e */ /* 0x000fcc00000000ff */
[----:B------:R-:W3:Y:S01]  /*8690*/  MUFU.EX2 R38, R38 ;  /* 0x0000002600267308 */ /* 0x000ee20000000800 */
[----:B-1----:R-:W-:-:S07]  /*86a0*/  FADD.FTZ R55, R35, R36 ;  /* 0x0000002423377221 */ /* 0x002fce0000010000 */
[----:B------:R-:W1:Y:S01]  /*86b0*/  MUFU.EX2 R37, R37 ;  /* 0x0000002500257308 */ /* 0x000e620000000800 */
[----:B--2---:R-:W-:-:S07]  /*86c0*/  FADD.FTZ R28, R138, R53 ;  /* 0x000000358a1c7221 */ /* 0x004fce0000010000 */
[----:B------:R-:W2:Y:S01]  /*86d0*/  MUFU.EX2 R39, R39 ;  /* 0x0000002700277308 */ /* 0x000ea20000000800 */
[----:B---3--:R-:W-:-:S07]  /*86e0*/  FADD.FTZ R36, R38, R55 ;  /* 0x0000003726247221 */ /* 0x008fce0000010000 */
[----:B------:R-:W3:Y:S01]  /*86f0*/  MUFU.EX2 R144, R144 ;  /* 0x0000009000907308 */ /* 0x000ee20000000800 */
[C---:B-1----:R-:W-:Y:S01]  /*8700*/  FADD.FTZ R53, R37.reuse, R28 ;  /* 0x0000001c25357221 */ /* 0x042fe20000010000 */
[----:B------:R-:W-:-:S06]  /*8710*/  F2FP.F16.F32.PACK_AB R37, R37, R138 ;  /* 0x0000008a2525723e */ /* 0x000fcc00000000ff */
[----:B------:R-:W1:Y:S01]  /*8720*/  MUFU.EX2 R42, R42 ;  /* 0x0000002a002a7308 */ /* 0x000e620000000800 */
[----:B--2---:R-:W-:Y:S01]  /*8730*/  FADD.FTZ R55, R39, R36 ;  /* 0x0000002427377221 */ /* 0x004fe20000010000 */
[----:B------:R-:W-:Y:S02]  /*8740*/  F2FP.F16.F32.PACK_AB R36, R35, R34 ;  /* 0x000000222324723e */ /* 0x000fe400000000ff */
[----:B------:R-:W-:-:S04]  /*8750*/  F2FP.F16.F32.PACK_AB R38, R39, R38 ;  /* 0x000000262726723e */ /* 0x000fc800000000ff */
[----:B------:R-:W2:Y:S01]  /*8760*/  MUFU.EX2 R148, R148 ;  /* 0x0000009400947308 */ /* 0x000ea20000000800 */
[----:B---3--:R-:W-:-:S07]  /*8770*/  FADD.FTZ R53, R144, R53 ;  /* 0x0000003590357221 */ /* 0x008fce0000010000 */
[----:B------:R-:W3:Y:S01]  /*8780*/  MUFU.EX2 R43, R43 ;  /* 0x0000002b002b7308 */ /* 0x000ee20000000800 */
[----:B-1----:R-:W-:-:S07]  /*8790*/  FADD.FTZ R28, R42, R55 ;  /* 0x000000372a1c7221 */ /* 0x002fce0000010000 */
[----:B------:R-:W1:Y:S01]  /*87a0*/  MUFU.EX2 R32, R32 ;  /* 0x0000002000207308 */ /* 0x000e620000000800 */
[C---:B--2---:R-:W-:Y:S01]  /*87b0*/  FADD.FTZ R53, R148.reuse, R53 ;  /* 0x0000003594357221 */ /* 0x044fe20000010000 */
[----:B------:R-:W-:-:S06]  /*87c0*/  F2FP.F16.F32.PACK_AB R39, R148, R144 ;  /* 0x000000909427723e */ /* 0x000fcc00000000ff */
[----:B------:R-:W2:Y:S01]  /*87d0*/  MUFU.EX2 R46, R46 ;  /* 0x0000002e002e7308 */ /* 0x000ea20000000800 */
[----:B---3--:R-:W-:Y:S01]  /*87e0*/  FADD.FTZ R55, R43, R28 ;  /* 0x0000001c2b377221 */ /* 0x008fe20000010000 */
[----:B------:R-:W-:-:S05]  /*87f0*/  F2FP.F16.F32.PACK_AB R28, R27, R26 ;  /* 0x0000001a1b1c723e */ /* 0x000fca00000000ff */
[----:B------:R3:W-:Y:S01]  /*8800*/  STSM.16.M88.4 [R23], R28 ;  /* 0x0000001c17007844 */ /* 0x0007e20000000200 */
[----:B------:R-:W4:Y:S01]  /*8810*/  MUFU.EX2 R45, R45 ;  /* 0x0000002d002d7308 */ /* 0x000f220000000800 */
[----:B-1----:R-:W-:Y:S02]  /*8820*/  FADD.FTZ R26, R32, R53 ;  /* 0x00000035201a7221 */ /* 0x002fe40000010000 */
[----:B------:R-:W-:Y:S05]  /*8830*/  STSM.16.M88.4 [R19], R36 ;  /* 0x0000002413007844 */ /* 0x000fea0000000200 */
[----:B------:R-:W1:Y:S01]  /*8840*/  MUFU.EX2 R47, R47 ;  /* 0x0000002f002f7308 */ /* 0x000e620000000800 */
[----:B--2---:R-:W-:-:S07]  /*8850*/  FADD.FTZ R44, R46, R55 ;  /* 0x000000372e2c7221 */ /* 0x004fce0000010000 */
[----:B------:R-:W0:Y:S01]  /*8860*/  MUFU.EX2 R33, R33 ;  /* 0x0000002100217308 */ /* 0x000e220000000800 */
[C---:B----4-:R-:W-:Y:S01]  /*8870*/  FADD.FTZ R34, R45.reuse, R26 ;  /* 0x0000001a2d227221 */ /* 0x050fe20000010000 */
[----:B------:R-:W-:-:S06]  /*8880*/  F2FP.F16.F32.PACK_AB R45, R45, R32 ;  /* 0x000000202d2d723e */ /* 0x000fcc00000000ff */
[----:B------:R-:W2:Y:S01]  /*8890*/  MUFU.EX2 R50, R50 ;  /* 0x0000003200327308 */ /* 0x000ea20000000800 */
[C---:B-1----:R-:W-:Y:S01]  /*88a0*/  FADD.FTZ R27, R47.reuse, R44 ;  /* 0x0000002c2f1b7221 */ /* 0x042fe20000010000 */
[----:B------:R-:W-:Y:S02]  /*88b0*/  F2FP.F16.F32.PACK_AB R46, R47, R46 ;  /* 0x0000002e2f2e723e */ /* 0x000fe400000000ff */
[----:B------:R-:W-:-:S04]  /*88c0*/  F2FP.F16.F32.PACK_AB R44, R43, R42 ;  /* 0x0000002a2b2c723e */ /* 0x000fc800000000ff */
[----:B------:R-:W1:Y:S01]  /*88d0*/  MUFU.EX2 R40, R40 ;  /* 0x0000002800287308 */ /* 0x000e620000000800 */
[----:B0-----:R-:W-:-:S07]  /*88e0*/  FADD.FTZ R13, R33, R34 ;  /* 0x00000022210d7221 */ /* 0x001fce0000010000 */
[----:B------:R-:W0:Y:S01]  /*88f0*/  MUFU.EX2 R51, R51 ;  /* 0x0000003300337308 */ /* 0x000e220000000800 */
[----:B--2---:R-:W-:-:S07]  /*8900*/  FADD.FTZ R14, R50, R27 ;  /* 0x0000001b320e7221 */ /* 0x004fce0000010000 */
[----:B------:R-:W2:Y:S01]  /*8910*/  MUFU.EX2 R41, R41 ;  /* 0x0000002900297308 */ /* 0x000ea20000000800 */
[C---:B-1----:R-:W-:Y:S01]  /*8920*/  FADD.FTZ R12, R40.reuse, R13 ;  /* 0x0000000d280c7221 */ /* 0x042fe20000010000 */
[----:B------:R-:W-:-:S05]  /*8930*/  F2FP.F16.F32.PACK_AB R47, R40, R33 ;  /* 0x00000021282f723e */ /* 0x000fca00000000ff */
[----:B------:R-:W-:Y:S01]  /*8940*/  STSM.16.M88.4 [R18], R44 ;  /* 0x0000002c12007844 */ /* 0x000fe20000000200 */
[----:B------:R-:W1:Y:S01]  /*8950*/  MUFU.EX2 R56, R56 ;  /* 0x0000003800387308 */ /* 0x000e620000000800 */
[----:B0-----:R-:W-:-:S07]  /*8960*/  FADD.FTZ R15, R51, R14 ;  /* 0x0000000e330f7221 */ /* 0x001fce0000010000 */
[----:B------:R-:W0:Y:S01]  /*8970*/  MUFU.EX2 R48, R48 ;  /* 0x0000003000307308 */ /* 0x000e220000000800 */
[----:B--2---:R-:W-:-:S07]  /*8980*/  FADD.FTZ R13, R41, R12 ;  /* 0x0000000c290d7221 */ /* 0x004fce0000010000 */
[----:B------:R-:W2:Y:S01]  /*8990*/  MUFU.EX2 R57, R57 ;  /* 0x0000003900397308 */ /* 0x000ea20000000800 */
[----:B-1----:R-:W-:-:S07]  /*89a0*/  FADD.FTZ R14, R56, R15 ;  /* 0x0000000f380e7221 */ /* 0x002fce0000010000 */
[----:B------:R-:W1:Y:S01]  /*89b0*/  MUFU.EX2 R3, R3 ;  /* 0x0000000300037308 */ /* 0x000e620000000800 */
[----:B0-----:R-:W-:-:S07]  /*89c0*/  FADD.FTZ R12, R48, R13 ;  /* 0x0000000d300c7221 */ /* 0x001fce0000010000 */
[----:B------:R-:W0:Y:S01]  /*89d0*/  MUFU.EX2 R60, R60 ;  /* 0x0000003c003c7308 */ /* 0x000e220000000800 */
[C---:B--2---:R-:W-:Y:S01]  /*89e0*/  FADD.FTZ R15, R57.reuse, R14 ;  /* 0x0000000e390f7221 */ /* 0x044fe20000010000 */
[----:B------:R-:W-:-:S06]  /*89f0*/  F2FP.F16.F32.PACK_AB R14, R57, R56 ;  /* 0x00000038390e723e */ /* 0x000fcc00000000ff */
[----:B------:R-:W2:Y:S01]  /*8a00*/  MUFU.EX2 R10, R10 ;  /* 0x0000000a000a7308 */ /* 0x000ea20000000800 */
[----:B-1----:R-:W-:-:S07]  /*8a10*/  FADD.FTZ R13, R3, R12 ;  /* 0x0000000c030d7221 */ /* 0x002fce0000010000 */
[----:B------:R-:W1:Y:S01]  /*8a20*/  MUFU.EX2 R61, R61 ;  /* 0x0000003d003d7308 */ /* 0x000e620000000800 */
[----:B0-----:R-:W-:-:S07]  /*8a30*/  FADD.FTZ R12, R60, R15 ;  /* 0x0000000f3c0c7221 */ /* 0x001fce0000010000 */
[----:B------:R-:W3:Y:S01]  /*8a40*/  MUFU.EX2 R2, R2 ;  /* 0x0000000200027308 */ /* 0x000ee20000000800 */
[----:B--2---:R-:W-:-:S07]  /*8a50*/  FADD.FTZ R13, R10, R13 ;  /* 0x0000000d0a0d7221 */ /* 0x004fce0000010000 */
[----:B------:R-:W0:Y:S01]  /*8a60*/  MUFU.EX2 R64, R64 ;  /* 0x0000004000407308 */ /* 0x000e220000000800 */
[----:B-1----:R-:W-:Y:S01]  /*8a70*/  FADD.FTZ R15, R61, R12 ;  /* 0x0000000c3d0f7221 */ /* 0x002fe20000010000 */
[----:B------:R-:W-:Y:S02]  /*8a80*/  F2FP.F16.F32.PACK_AB R12, R51, R50 ;  /* 0x00000032330c723e */ /* 0x000fe400000000ff */
[----:B------:R-:W-:-:S04]  /*8a90*/  F2FP.F16.F32.PACK_AB R60, R61, R60 ;  /* 0x0000003c3d3c723e */ /* 0x000fc800000000ff */
[----:B------:R-:W1:Y:S01]  /*8aa0*/  MUFU.EX2 R11, R11 ;  /* 0x0000000b000b7308 */ /* 0x000e620000000800 */
[----:B---3--:R-:W-:-:S07]  /*8ab0*/  FADD.FTZ R28, R2, R13 ;  /* 0x0000000d021c7221 */ /* 0x008fce0000010000 */
[----:B------:R-:W2:Y:S01]  /*8ac0*/  MUFU.EX2 R65, R65 ;  /* 0x0000004100417308 */ /* 0x000ea20000000800 */
[----:B0-----:R-:W-:Y:S01]  /*8ad0*/  FADD.FTZ R30, R64, R15 ;  /* 0x0000000f401e7221 */ /* 0x001fe20000010000 */
[----:B------:R-:W-:-:S06]  /*8ae0*/  F2FP.F16.F32.PACK_AB R15, R10, R3 ;  /* 0x000000030a0f723e */ /* 0x000fcc00000000ff */
[----:B------:R-:W0:Y:S01]  /*8af0*/  MUFU.EX2 R63, R63 ;  /* 0x0000003f003f7308 */ /* 0x000e220000000800 */
[C---:B-1----:R-:W-:Y:S01]  /*8b00*/  FADD.FTZ R28, R11.reuse, R28 ;  /* 0x0000001c0b1c7221 */ /* 0x042fe20000010000 */
[----:B------:R-:W-:-:S06]  /*8b10*/  F2FP.F16.F32.PACK_AB R61, R11, R2 ;  /* 0x000000020b3d723e */ /* 0x000fcc00000000ff */
[----:B------:R-:W1:Y:S01]  /*8b20*/  MUFU.EX2 R68, R68 ;  /* 0x0000004400447308 */ /* 0x000e620000000800 */
[C---:B--2---:R-:W-:Y:S01]  /*8b30*/  FADD.FTZ R13, R65.reuse, R30 ;  /* 0x0000001e410d7221 */ /* 0x044fe20000010000 */
[----:B------:R-:W-:-:S06]  /*8b40*/  F2FP.F16.F32.PACK_AB R62, R65, R64 ;  /* 0x00000040413e723e */ /* 0x000fcc00000000ff */
[----:B------:R-:W2:Y:S01]  /*8b50*/  MUFU.EX2 R52, R52 ;  /* 0x0000003400347308 */ /* 0x000ea20000000800 */
[----:B0-----:R-:W-:-:S07]  /*8b60*/  FADD.FTZ R25, R63, R28 ;  /* 0x0000001c3f197221 */ /* 0x001fce0000010000 */
[----:B------:R-:W0:Y:S01]  /*8b70*/  MUFU.EX2 R69, R69 ;  /* 0x0000004500457308 */ /* 0x000e220000000800 */
[----:B-1----:R-:W-:Y:S01]  /*8b80*/  FADD.FTZ R28, R68, R13 ;  /* 0x0000000d441c7221 */ /* 0x002fe20000010000 */
[----:B------:R-:W-:-:S05]  /*8b90*/  F2FP.F16.F32.PACK_AB R13, R48, R41 ;  /* 0x00000029300d723e */ /* 0x000fca00000000ff */
[----:B------:R1:W-:Y:S01]  /*8ba0*/  STSM.16.M88.4 [R17+0x27800], R12 ;  /* 0x0278000c11007844 */ /* 0x0003e20000000200 */
[----:B------:R-:W3:Y:S01]  /*8bb0*/  MUFU.EX2 R49, R49 ;  /* 0x0000003100317308 */ /* 0x000ee20000000800 */
[C---:B--2---:R-:W-:Y:S01]  /*8bc0*/  FADD.FTZ R10, R52.reuse, R25 ;  /* 0x00000019340a7221 */ /* 0x044fe20000010000 */
[----:B------:R-:W-:-:S05]  /*8bd0*/  F2FP.F16.F32.PACK_AB R63, R52, R63 ;  /* 0x0000003f343f723e */ /* 0x000fca00000000ff */
[----:B------:R-:W-:Y:S01]  /*8be0*/  STSM.16.M88.4 [R136], R60 ;  /* 0x0000003c88007844 */ /* 0x000fe20000000200 */
[----:B------:R-:W2:Y:S01]  /*8bf0*/  MUFU.EX2 R72, R72 ;  /* 0x0000004800487308 */ /* 0x000ea20000000800 */
[C---:B0-----:R-:W-:Y:S01]  /*8c00*/  FADD.FTZ R25, R69.reuse, R28 ;  /* 0x0000001c45197221 */ /* 0x041fe20000010000 */
[----:B------:R-:W-:-:S06]  /*8c10*/  F2FP.F16.F32.PACK_AB R68, R69, R68 ;  /* 0x000000444544723e */ /* 0x000fcc00000000ff */
[----:B------:R-:W0:Y:S01]  /*8c20*/  MUFU.EX2 R26, R71 ;  /* 0x00000047001a7308 */ /* 0x000e220000000800 */
[----:B---3--:R-:W-:-:S07]  /*8c30*/  FADD.FTZ R3, R49, R10 ;  /* 0x0000000a31037221 */ /* 0x008fce0000010000 */
[----:B------:R-:W3:Y:S01]  /*8c40*/  MUFU.EX2 R73, R73 ;  /* 0x0000004900497308 */ /* 0x000ee20000000800 */
[----:B--2---:R-:W-:-:S07]  /*8c50*/  FADD.FTZ R10, R72, R25 ;  /* 0x00000019480a7221 */ /* 0x004fce0000010000 */
[----:B------:R-:W2:Y:S01]  /*8c60*/  MUFU.EX2 R74, R74 ;  /* 0x0000004a004a7308 */ /* 0x000ea20000000800 */
[C---:B0-----:R-:W-:Y:S01]  /*8c70*/  FADD.FTZ R3, R26.reuse, R3 ;  /* 0x000000031a037221 */ /* 0x041fe20000010000 */
[----:B------:R-:W-:-:S06]  /*8c80*/  F2FP.F16.F32.PACK_AB R69, R26, R49 ;  /* 0x000000311a45723e */ /* 0x000fcc00000000ff */
[----:B------:R-:W0:Y:S01]  /*8c90*/  MUFU.EX2 R71, R75 ;  /* 0x0000004b00477308 */ /* 0x000e220000000800 */
[C---:B---3--:R-:W-:Y:S01]  /*8ca0*/  FADD.FTZ R25, R73.reuse, R10 ;  /* 0x0000000a49197221 */ /* 0x048fe20000010000 */
[----:B------:R-:W-:-:S06]  /*8cb0*/  F2FP.F16.F32.PACK_AB R70, R73, R72 ;  /* 0x000000484946723e */ /* 0x000fcc00000000ff */
[----:B------:R-:W3:Y:S01]  /*8cc0*/  MUFU.EX2 R76, R76 ;  /* 0x0000004c004c7308 */ /* 0x000ee20000000800 */
[----:B--2---:R-:W-:-:S07]  /*8cd0*/  FADD.FTZ R10, R74, R3 ;  /* 0x000000034a0a7221 */ /* 0x004fce0000010000 */
[----:B------:R-:W1:Y:S01]  /*8ce0*/  MUFU.EX2 R77, R77 ;  /* 0x0000004d004d7308 */ /* 0x000e620000000800 */
[C---:B0-----:R-:W-:Y:S01]  /*8cf0*/  FADD.FTZ R10, R71.reuse, R10 ;  /* 0x0000000a470a7221 */ /* 0x041fe20000010000 */
[----:B------:R-:W-:-:S05]  /*8d00*/  F2FP.F16.F32.PACK_AB R71, R71, R74 ;  /* 0x0000004a4747723e */ /* 0x000fca00000000ff */
[----:B------:R-:W-:Y:S01]  /*8d10*/  STSM.16.M88.4 [R19+0x6000], R68 ;  /* 0x0060004413007844 */ /* 0x000fe20000000200 */
[----:B------:R-:W0:Y:S01]  /*8d20*/  MUFU.EX2 R78, R78 ;  /* 0x0000004e004e7308 */ /* 0x000e220000000800 */
[----:B---3--:R-:W-:-:S07]  /*8d30*/  FADD.FTZ R28, R76, R25 ;  /* 0x000000194c1c7221 */ /* 0x008fce0000010000 */
[----:B------:R-:W2:Y:S01]  /*8d40*/  MUFU.EX2 R83, R83 ;  /* 0x0000005300537308 */ /* 0x000ea20000000800 */
[C---:B-1----:R-:W-:Y:S01]  /*8d50*/  F2FP.F16.F32.PACK_AB R12, R77.reuse, R76 ;  /* 0x0000004c4d0c723e */ /* 0x042fe200000000ff */
[----:B------:R-:W-:-:S06]  /*8d60*/  FADD.FTZ R3, R77, R28 ;  /* 0x0000001c4d037221 */ /* 0x000fcc0000010000 */
[----:B------:R-:W1:Y:S01]  /*8d70*/  MUFU.EX2 R85, R85 ;  /* 0x0000005500557308 */ /* 0x000e620000000800 */
[----:B0-----:R-:W-:Y:S01]  /*8d80*/  F2FP.F16.F32.PACK_AB R14, R79, R78 ;  /* 0x0000004e4f0e723e */ /* 0x001fe200000000ff */
[----:B------:R-:W-:-:S04]  /*8d90*/  FADD.FTZ R78, R78, R3 ;  /* 0x000000034e4e7221 */ /* 0x000fc80000010000 */
[----:B------:R-:W-:Y:S02]  /*8da0*/  FADD.FTZ R3, R79, R78 ;  /* 0x0000004e4f037221 */ /* 0x000fe40000010000 */
[----:B------:R-:W0:Y:S01]  /*8db0*/  MUFU.EX2 R27, R82 ;  /* 0x00000052001b7308 */ /* 0x000e220000000800 */
[----:B--2---:R-:W-:-:S07]  /*8dc0*/  FADD.FTZ R10, R83, R10 ;  /* 0x0000000a530a7221 */ /* 0x004fce0000010000 */
[----:B------:R-:W2:Y:S01]  /*8dd0*/  MUFU.EX2 R81, R81 ;  /* 0x0000005100517308 */ /* 0x000ea20000000800 */
[C---:B-1----:R-:W-:Y:S01]  /*8de0*/  F2FP.F16.F32.PACK_AB R13, R85.reuse, R83 ;  /* 0x00000053550d723e */ /* 0x042fe200000000ff */
[----:B------:R-:W-:-:S04]  /*8df0*/  FADD.FTZ R10, R85, R10 ;  /* 0x0000000a550a7221 */ /* 0x000fc80000010000 */
[----:B0-----:R-:W-:Y:S01]  /*8e00*/  FADD.FTZ R10, R27, R10 ;  /* 0x0000000a1b0a7221 */ /* 0x001fe20000010000 */
[----:B--2---:R-:W-:-:S03]  /*8e10*/  F2FP.F16.F32.PACK_AB R15, R81, R27 ;  /* 0x0000001b510f723e */ /* 0x004fc600000000ff */
[----:B------:R-:W-:Y:S02]  /*8e20*/  FADD.FTZ R2, R81, R10 ;  /* 0x0000000a51027221 */ /* 0x000fe40000010000 */
[----:B------:R0:W-:Y:S01]  /*8e30*/  STSM.16.M88.4 [R18+0x6000], R12 ;  /* 0x0060000c12007844 */ /* 0x0001e20000000200 */
[----:B------:R1:W-:Y:S06]  /*8e40*/  MEMBAR.ALL.CTA ;  /* 0x0000000000007992 */ /* 0x0003ec0000008000 */
[----:B-1----:R-:W1:Y:S01]  /*8e50*/  FENCE.VIEW.ASYNC.S ;  /* 0x00000000000073c6 */ /* 0x002e620000000000 */
[----:B0-----:R-:W-:-:S02]  /*8e60*/  IMAD.MOV.U32 R12, RZ, RZ, R20 ;  /* 0x000000ffff0c7224 */ /* 0x001fc400078e0014 */
[----:B------:R-:W-:Y:S01]  /*8e70*/  IMAD.MOV.U32 R13, RZ, RZ, R21 ;  /* 0x000000ffff0d7224 */ /* 0x000fe200078e0015 */
[----:B-1----:R-:W-:Y:S01]  /*8e80*/  NOP ;  /* 0x0000000000007918 */ /* 0x002fe20000000000 */
[----:B------:R-:W-:Y:S05]  /*8e90*/  @P2 BRA `(.L_x_883) ;  /* 0xffffffc400ec2947 */ /* 0x000fea000383ffff */
[----:B------:R-:W-:Y:S01]  /*8ea0*/  IMAD.MOV.U32 R13, RZ, RZ, R21 ;  /* 0x000000ffff0d7224 */ /* 0x000fe200078e0015 */
[----:B------:R-:W-:Y:S01]  /*8eb0*/  UMOV UR43, UR53 ;  /* 0x00000035002b7c82 */ /* 0x000fe20008000000 */
[----:B------:R-:W-:Y:S01]  /*8ec0*/  IMAD.MOV.U32 R12, RZ, RZ, R20 ;  /* 0x000000ffff0c7224 */ /* 0x000fe200078e0014 */
[----:B------:R-:W-:-:S06]  /*8ed0*/  UMOV UR46, UR52 ;  /* 0x00000034002e7c82 */ /* 0x000fcc0008000000 */
.L_x_866:
[----:B------:R-:W-:Y:S01]  /*8ee0*/  IADD3 R6, R137, 0xc0, -R139 ;  /* 0x000000c089067810 */ /* 0x000fe20007ffe88b */
[----:B------:R-:W-:Y:S01]  /*8ef0*/  ULDC UR14, c[0x0][0x9e4] ;  /* 0x00027900000e7ab9 */ /* 0x000fe20000000800 */
[----:B------:R-:W-:Y:S01]  /*8f00*/  ULDC UR11, c[0x0][0x9dc] ;  /* 0x00027700000b7ab9 */ /* 0x000fe20000000800 */
[----:B------:R-:W-:Y:S02]  /*8f10*/  UISETP.GE.AND UP0, UPT, UR14, 0x1, UPT ;  /* 0x000000010e00788c */ /* 0x000fe4000bf06270 */
[----:B------:R-:W-:-:S04]  /*8f20*/  IMAD R6, R145, 0xc0, R6 ;  /* 0x000000c091067824 */ /* 0x000fc800078e0206 */
[----:B------:R-:W-:Y:S02]  /*8f30*/  PLOP3.LUT P5, PT, PT, PT, UP0, 0x80, 0x0 ;  /* 0x000000000000781c */ /* 0x000fe40003faf008 */
[----:B------:R-:W-:-:S13]  /*8f40*/  R2UR UR10, R6 ;  /* 0x00000000060a72ca */ /* 0x000fda00000e0000 */
[----:B------:R-:W-:Y:S01]  /*8f50*/  UIADD3 UR11, UR10, -UR11, URZ ;  /* 0x8000000b0a0b7290 */ /* 0x000fe2000fffe03f */
        /* <DEDUP_REMOVED lines=11> */
.L_x_885:
[----:B------:R-:W-:-:S11]  /*9010*/  UISETP.NE.AND UP0, UPT, UR14, 0x1, UPT ;  /* 0x000000010e00788c */ /* 0x000fd6000bf05270 */
[----:B------:R-:W-:Y:S02]  /*9020*/  @UP0 ULDC.64 UR18, c[0x0][0x9e8] ;  /* 0x00027a0000120ab9 */ /* 0x000fe40000000a00 */
[----:B------:R-:W-:-:S04]  /*9030*/  UIMAD.WIDE.U32 UR6, UR10, UR18, URZ ;  /* 0x000000120a0672a5 */ /* 0x000fc8000f8e003f */
[----:B------:R-:W-:-:S12]  /*9040*/  @UP0 USHF.R.U32.HI UR10, URZ, UR19, UR7 ;  /* 0x000000133f0a0299 */ /* 0x000fd80008011607 */
.L_x_886:
[----:B------:R-:W-:-:S04]  /*9050*/  UIMAD UR10, UR10, UR14, URZ ;  /* 0x0000000e0a0a72a4 */ /* 0x000fc8000f8e023f */
[----:B------:R-:W-:-:S04]  /*9060*/  UISETP.LT.AND UP0, UPT, UR11, UR10, UPT ;  /* 0x0000000a0b00728c */ /* 0x000fc8000bf01270 */
[----:B------:R-:W-:-:S12]  /*9070*/  USEL UR11, UR11, UR10, !UP0 ;  /* 0x0000000a0b0b7287 */ /* 0x000fd8000c000000 */
.L_x_884:
        /* <DEDUP_REMOVED lines=14> */
.L_x_896:
        /* <DEDUP_REMOVED lines=9> */
.L_x_889:
[----:B------:R-:W-:Y:S01]  /*91f0*/  ULEA UR6, UR43, UR42, 0x3 ;  /* 0x0000002a2b067291 */ /* 0x000fe2000f8e183f */
[----:B-1----:R-:W-:-:S05]  /*9200*/  IMAD.U32 R8, RZ, RZ, UR46 ;  /* 0x0000002eff087e24 */ /* 0x002fca000f8e00ff */
[----:B------:R-:W-:-:S04]  /*9210*/  SHF.L.U32 R8, R8, 0x1f, RZ ;  /* 0x0000001f08087819 */ /* 0x000fc800000006ff */
[----:B------:R0:W1:Y:S01]  /*9220*/  SYNCS.PHASECHK.TRANS64.TRYWAIT P2, [UR6+0x2d830], R8 ;  /* 0x02d83008ff0075a7 */ /* 0x0000620008040146 */
[----:B------:R-:W-:Y:S05]  /*9230*/  @!P0 BRA `(.L_x_890) ;  /* 0x0000000000048947 */ /* 0x000fea0003800000 */
[----:B------:R-:W-:Y:S01]  /*9240*/  BPT.TRAP 0x1 ;  /* 0x000000040000795c */ /* 0x000fe20000300000 */
.L_x_890:
[----:B-1----:R-:W-:Y:S05]  /*9250*/  @P2 BRA `(.L_x_888) ;  /* 0x0000000000082947 */ /* 0x002fea0003800000 */
[----:B------:R-:W1:Y:S02]  /*9260*/  SYNCS.PHASECHK.TRANS64.TRYWAIT P2, [UR6+0x2d830], R8 ;  /* 0x02d83008ff0075a7 */ /* 0x000e640008040146 */
[----:B-1----:R-:W-:Y:S05]  /*9270*/  @!P2 BRA `(.L_x_891) ;  /* 0x000000d00048a947 */ /* 0x002fea0003800000 */
.L_x_888:
        /* <DEDUP_REMOVED lines=37> */
.L_x_893:
[----:B------:R-:W-:Y:S01]  /*94d0*/  ULEA UR6, UR50, UR42, 0x3 ;  /* 0x0000002a32067291 */ /* 0x000fe2000f8e183f */
[----:B------:R-:W-:-:S05]  /*94e0*/  IMAD.U32 R8, RZ, RZ, UR28 ;  /* 0x0000001cff087e24 */ /* 0x000fca000f8e00ff */
[----:B------:R-:W-:-:S04]  /*94f0*/  SHF.L.U32 R8, R8, 0x1f, RZ ;  /* 0x0000001f08087819 */ /* 0x000fc800000006ff */
[----:B------:R0:W1:Y:S01]  /*9500*/  SYNCS.PHASECHK.TRANS64.TRYWAIT P2, [UR6+0x2d850], R8 ;  /* 0x02d85008ff0075a7 */ /* 0x0000620008040146 */
[----:B------:R-:W-:Y:S05]  /*9510*/  @!P0 BRA `(.L_x_894) ;  /* 0x0000000000048947 */ /* 0x000fea0003800000 */
[----:B------:R-:W-:Y:S01]  /*9520*/  BPT.TRAP 0x1 ;  /* 0x000000040000795c */ /* 0x000fe20000300000 */
.L_x_894:
[----:B-1----:R-:W-:Y:S05]  /*9530*/  @P2 BRA `(.L_x_892) ;  /* 0x0000000000082947 */ /* 0x002fea0003800000 */
[----:B------:R-:W1:Y:S02]  /*9540*/  SYNCS.PHASECHK.TRANS64.TRYWAIT P2, [UR6+0x2d850], R8 ;  /* 0x02d85008ff0075a7 */ /* 0x000e640008040146 */
[----:B-1----:R-:W-:Y:S05]  /*9550*/  @!P2 BRA `(.L_x_895) ;  /* 0x000000cc00a8a947 */ /* 0x002fea0003800000 */
.L_x_892:
[----:B------:R-:W-:Y:S01]  /*9560*/  UIADD3 UR6, UR42, 0x400, URZ ;  /* 0x000004002a067890 */ /* 0x000fe2000fffe03f */
[----:B------:R-:W-:Y:S01]  /*9570*/  WARPGROUP.ARRIVE ;  /* 0x00000000000079c5 */ /* 0x000fe20000000000 */
[----:B------:R-:W-:Y:S01]  /*9580*/  UMOV UR29, 0x40000040 ;  /* 0x40000040001d7882 */ /* 0x000fe20000000000 */
[----:B------:R-:W-:Y:S01]  /*9590*/  UMOV UR31, 0x80000020 ;  /* 0x80000020001f7882 */ /* 0x000fe20000000000 */
[----:B------:R-:W-:Y:S01]  /*95a0*/  USHF.R.U32.HI UR6, URZ, 0x4, UR6 ;  /* 0x000000043f067899 */ /* 0x000fe20008011606 */
[----:B01----:R-:W-:Y:S01]  /*95b0*/  FMUL.FTZ R8, R24, UR35 ;  /* 0x0000002318087c20 */ /* 0x003fe20008410000 */
[----:B------:R-:W-:Y:S01]  /*95c0*/  FMUL.FTZ R10, R25, UR35 ;  /* 0x00000023190a7c20 */ /* 0x000fe20008410000 */
[----:B------:R-:W-:Y:S01]  /*95d0*/  FMUL.FTZ R13, R28, UR35 ;  /* 0x000000231c0d7c20 */ /* 0x000fe20008410000 */
[----:B------:R-:W-:Y:S01]  /*95e0*/  ULOP3.LUT UR6, UR6, 0x3fff, URZ, 0xc0, !UPT ;  /* 0x00003fff06067892 */ /* 0x000fe2000f8ec03f */
[----:B------:R-:W-:Y:S01]  /*95f0*/  FMUL.FTZ R14, R29, UR35 ;  /* 0x000000231d0e7c20 */ /* 0x000fe20008410000 */
[----:B------:R-:W-:Y:S01]  /*9600*/  FMUL.FTZ R21, R32, UR35 ;  /* 0x0000002320157c20 */ /* 0x000fe20008410000 */
[----:B------:R-:W0:Y:S01]  /*9610*/  MUFU.TANH R8, R8 ;  /* 0x0000000800087308 */ /* 0x000e220000002400 */
[----:B------:R-:W-:Y:S01]  /*9620*/  ULOP3.LUT UR7, UR6, 0x2000000, URZ, 0xfc, !UPT ;  /* 0x0200000006077892 */ /* 0x000fe2000f8efc3f */
[----:B------:R-:W-:Y:S01]  /*9630*/  FMUL.FTZ R11, R27, UR35 ;  /* 0x000000231b0b7c20 */ /* 0x000fe20008410000 */
[----:B------:R-:W-:Y:S01]  /*9640*/  ULOP3.LUT UR6, UR37, 0x10000, URZ, 0xfc, !UPT ;  /* 0x0001000025067892 */ /* 0x000fe2000f8efc3f */
[----:B------:R-:W-:Y:S01]  /*9650*/  FMUL.FTZ R25, R33, UR35 ;  /* 0x0000002321197c20 */ /* 0x000fe20008410000 */
[----:B------:R-:W-:Y:S01]  /*9660*/  UIMAD UR7, UR50, 0x600, UR7 ;  /* 0x00000600320778a4 */ /* 0x000fe2000f8e0207 */
[----:B------:R-:W-:Y:S01]  /*9670*/  FMUL.FTZ R27, R36, UR35 ;  /* 0x00000023241b7c20 */ /* 0x000fe20008410000 */
[----:B------:R-:W-:Y:S01]  /*9680*/  FMUL.FTZ R36, R46, UR35 ;  /* 0x000000232e247c20 */ /* 0x000fe20008410000 */
[----:B------:R-:W1:Y:S01]  /*9690*/  MUFU.TANH R10, R10 ;  /* 0x0000000a000a7308 */ /* 0x000e620000002400 */
[----:B------:R-:W-:Y:S01]  /*96a0*/  FMUL.FTZ R46, R55, UR35 ;  /* 0x00000023372e7c20 */ /* 0x000fe20008410000 */
[----:B------:R-:W-:Y:S01]  /*96b0*/  UMOV UR28, UR6 ;  /* 0x00000006001c7c82 */ /* 0x000fe20008000000 */
        /* <DEDUP_REMOVED lines=66> */
[----:B------:R-:W1:Y:S03]  /*9ae0*/  S2R R141, SR_TID.X ;  /* 0x00000000008d7919 */ /* 0x000e660000002100 */
[----:B------:R-:W3:Y:S01]  /*9af0*/  MUFU.TANH R35, R35 ;  /* 0x0000002300237308 */ /* 0x000ee20000002400 */
[----:B--2---:R-:W-:-:S07]  /*9b00*/  FMNMX.FTZ R12, R31, R12, !PT ;  /* 0x0000000c1f0c7209 */ /* 0x004fce0007810000 */
[----:B------:R-:W2:Y:S01]  /*9b10*/  MUFU.TANH R37, R37 ;  /* 0x0000002500257308 */ /* 0x000ea20000002400 */
[----:B0-----:R-:W-:-:S07]  /*9b20*/  FMNMX.FTZ R12, R33, R12, !PT ;  /* 0x0000000c210c7209 */ /* 0x001fce0007810000 */
[----:B------:R-:W0:Y:S01]  /*9b30*/  MUFU.TANH R39, R39 ;  /* 0x0000002700277308 */ /* 0x000e220000002400 */
[----:B---3--:R-:W-:-:S07]  /*9b40*/  FMNMX.FTZ R12, R35, R12, !PT ;  /* 0x0000000c230c7209 */ /* 0x008fce0007810000 */
[----:B------:R-:W3:Y:S01]  /*9b50*/  MUFU.TANH R40, R40 ;  /* 0x0000002800287308 */ /* 0x000ee20000002400 */
[----:B--2---:R-:W-:Y:S02]  /*9b60*/  FMNMX.FTZ R12, R37, R12, !PT ;  /* 0x0000000c250c7209 */ /* 0x004fe40007810000 */
[----:B-1----:R-:W-:Y:S02]  /*9b70*/  SHF.R.U32.HI R138, RZ, 0x7, R141 ;  /* 0x00000007ff8a7819 */ /* 0x002fe4000001168d */
[----:B------:R-:W-:-:S03]  /*9b80*/  ISETP.GE.U32.AND P2, PT, R141, 0x180, PT ;  /* 0x000001808d00780c */ /* 0x000fc60003f46070 */
[----:B------:R-:W1:Y:S01]  /*9b90*/  MUFU.TANH R43, R43 ;  /* 0x0000002b002b7308 */ /* 0x000e620000002400 */
[----:B0-----:R-:W-:Y:S01]  /*9ba0*/  FMNMX.FTZ R61, R39, R12, !PT ;  /* 0x0000000c273d7209 */ /* 0x001fe20007810000 */
[----:B------:R-:W-:Y:S02]  /*9bb0*/  WARPGROUP.DEPBAR.LE gsb0, 0x0 ;  /* 0x00008000000079c5 */ /* 0x000fe40000010000 */
[----:B------:R-:W-:-:S04]  /*9bc0*/  WARPGROUP.ARRIVE ;  /* 0x00000000000079c5 */ /* 0x000fc80000000000 */
[----:B------:R-:W0:Y:S01]  /*9bd0*/  MUFU.TANH R45, R45 ;  /* 0x0000002d002d7308 */ /* 0x000e220000002400 */
[----:B---3--:R-:W-:Y:S01]  /*9be0*/  FMNMX.FTZ R12, R40, R61, !PT ;  /* 0x0000003d280c7209 */ /* 0x008fe20007810000 */
[----:B------:R-:W-:Y:S01]  /*9bf0*/  FMUL.FTZ R61, R76, UR35 ;  /* 0x000000234c3d7c20 */ /* 0x000fe20008410000 */
[----:B------:R-:W-:Y:S01]  /*9c00*/  FMUL.FTZ R76, R83, UR35 ;  /* 0x00000023534c7c20 */ /* 0x000fe20008410000 */
[----:B------:R-:W-:Y:S01]  /*9c10*/  HGMMA.64x96x16.F32 R88, gdesc[UR28].tnspB, R88, gsb0 ;  /* 0x416000001c5879f0 */ /* 0x000fe20008000858 */
[----:B------:R-:W-:Y:S02]  /*9c20*/  UIADD3 UR28, UR6, 0x4, URZ ;  /* 0x00000004061c7890 */ /* 0x000fe4000fffe03f */
[----:B------:R-:W-:Y:S01]  /*9c30*/  UIADD3 UR30, UR7, 0x80, URZ ;  /* 0x00000080071e7890 */ /* 0x000fe2000fffe03f */
[----:B------:R-:W2:Y:S01]  /*9c40*/  MUFU.TANH R47, R47 ;  /* 0x0000002f002f7308 */ /* 0x000ea20000002400 */
[----:B------:R-:W-:Y:S01]  /*9c50*/  UMOV UR29, 0x40000040 ;  /* 0x40000040001d7882 */ /* 0x000fe20000000000 */
[----:B------:R-:W-:Y:S01]  /*9c60*/  UMOV UR31, 0x80000020 ;  /* 0x80000020001f7882 */ /* 0x000fe20000000000 */
[----:B-1----:R-:W-:-:S05]  /*9c70*/  FMNMX.FTZ R12, R43, R12, !PT ;  /* 0x0000000c2b0c7209 */ /* 0x002fca0007810000 */
[----:B------:R-:W1:Y:S01]  /*9c80*/  MUFU.TANH R48, R48 ;  /* 0x0000003000307308 */ /* 0x000e620000002400 */
[----:B0-----:R-:W-:-:S07]  /*9c90*/  FMNMX.FTZ R12, R45, R12, !PT ;  /* 0x0000000c2d0c7209 */ /* 0x001fce0007810000 */
[----:B------:R-:W0:Y:S01]  /*9ca0*/  MUFU.TANH R51, R51 ;  /* 0x0000003300337308 */ /* 0x000e220000002400 */
[----:B--2---:R-:W-:-:S07]  /*9cb0*/  FMNMX.FTZ R63, R47, R12, !PT ;  /* 0x0000000c2f3f7209 */ /* 0x004fce0007810000 */
[----:B------:R-:W2:Y:S01]  /*9cc0*/  MUFU.TANH R52, R52 ;  /* 0x0000003400347308 */ /* 0x000ea20000002400 */
[----:B-1----:R-:W-:Y:S01]  /*9cd0*/  FMNMX.FTZ R12, R48, R63, !PT ;  /* 0x0000003f300c7209 */ /* 0x002fe20007810000 */
[----:B------:R-:W-:-:S06]  /*9ce0*/  FMUL.FTZ R63, R80, UR35 ;  /* 0x00000023503f7c20 */ /* 0x000fcc0008410000 */
        /* <DEDUP_REMOVED lines=33> */
[----:B0-----:R-:W-:Y:S01]  /*9f00*/  FMNMX.FTZ R12, R68, R69, !PT ;  /* 0x00000045440c7209 */ /* 0x001fe20007810000 */
[----:B------:R-:W-:Y:S01]  /*9f10*/  FMUL.FTZ R69, R70, UR35 ;  /* 0x0000002346457c20 */ /* 0x000fe20008410000 */
[----:B------:R-:W-:Y:S01]  /*9f20*/  FMUL.FTZ R70, R71, UR35 ;  /* 0x0000002347467c20 */ /* 0x000fe20008410000 */
[----:B------:R-:W-:Y:S01]  /*9f30*/  FMUL.FTZ R71, R74, UR35 ;  /* 0x000000234a477c20 */ /* 0x000fe20008410000 */
[----:B------:R-:W-:-:S03]  /*9f40*/  FMUL.FTZ R74, R79, UR35 ;  /* 0x000000234f4a7c20 */ /* 0x000fc60008410000 */
[----:B------:R-:W0:Y:S01]  /*9f50*/  MUFU.TANH R11, R11 ;  /* 0x0000000b000b7308 */ /* 0x000e220000002400 */
[----:B--2---:R-:W-:-:S05]  /*9f60*/  FMNMX.FTZ R12, R65, R12, !PT ;  /* 0x0000000c410c7209 */ /* 0x004fca0007810000 */
[----:B------:R-:W2:Y:S02]  /*9f70*/  SHFL.BFLY PT, R73, R12, 0x2, 0x1f ;  /* 0x0c401f000c497f89 */ /* 0x000ea400000e0000 */
[----:B------:R-:W3:Y:S01]  /*9f80*/  MUFU.TANH R15, R15 ;  /* 0x0000000f000f7308 */ /* 0x000ee20000002400 */
[----:B-1----:R-:W-:-:S07]  /*9f90*/  FMNMX.FTZ R82, R9, R7, !PT ;  /* 0x0000000709527209 */ /* 0x002fce0007810000 */
[----:B------:R-:W1:Y:S01]  /*9fa0*/  MUFU.TANH R20, R20 ;  /* 0x0000001400147308 */ /* 0x000e620000002400 */
[----:B0-----:R-:W-:-:S07]  /*9fb0*/  FMNMX.FTZ R82, R11, R82, !PT ;  /* 0x000000520b527209 */ /* 0x001fce0007810000 */
[----:B------:R-:W0:Y:S01]  /*9fc0*/  MUFU.TANH R24, R24 ;  /* 0x0000001800187308 */ /* 0x000e220000002400 */
[----:B--2---:R-:W-:Y:S01]  /*9fd0*/  FMNMX.FTZ R80, R12, R73, !PT ;  /* 0x000000490c507209 */ /* 0x004fe20007810000 */
[----:B------:R-:W-:-:S06]  /*9fe0*/  FMUL.FTZ R73, R78, UR35 ;  /* 0x000000234e497c20 */ /* 0x000fcc0008410000 */
[----:B------:R-:W2:Y:S01]  /*9ff0*/  MUFU.TANH R26, R26 ;  /* 0x0000001a001a7308 */ /* 0x000ea20000002400 */
[----:B------:R-:W-:Y:S01]  /*a000*/  FMUL.FTZ R78, R87, UR35 ;  /* 0x00000023574e7c20 */ /* 0x000fe20008410000 */
[----:B------:R-:W4:Y:S06]  /*a010*/  SHFL.BFLY PT, R81, R80, 0x1, 0x1f ;  /* 0x0c201f0050517f89 */ /* 0x000f2c00000e0000 */
[----:B------:R-:W5:Y:S08]  /*a020*/  MUFU.TANH R28, R28 ;  /* 0x0000001c001c7308 */ /* 0x000f700000002400 */
[----:B------:R-:W5:Y:S08]  /*a030*/  MUFU.TANH R30, R30 ;  /* 0x0000001e001e7308 */ /* 0x000f700000002400 */
[----:B------:R-:W5:Y:S01]  /*a040*/  MUFU.TANH R32, R32 ;  /* 0x0000002000207308 */ /* 0x000f620000002400 */
[----:B----4-:R-:W-:-:S05]  /*a050*/  FMNMX.FTZ R12, R80, R81, !PT ;  /* 0x00000051500c7209 */ /* 0x010fca0007810000 */
[C---:B------:R-:W-:Y:S02]  /*a060*/  FMUL.FTZ R80, R12.reuse, UR34 ;  /* 0x000000220c507c20 */ /* 0x040fe40008410000 */
[----:B------:R-:W4:Y:S01]  /*a070*/  MUFU.TANH R34, R34 ;  /* 0x0000002200227308 */ /* 0x000f220000002400 */
[----:B------:R-:W-:Y:S01]  /*a080*/  FADD.FTZ R6, -R12, R6 ;  /* 0x000000060c067221 */ /* 0x000fe20000010100 */
[--C-:B------:R-:W-:Y:S01]  /*a090*/  FFMA.FTZ R79, R13, UR34, -R80.reuse ;  /* 0x000000220d4f7c23 */ /* 0x100fe20008010850 */
[----:B---3--:R-:W-:Y:S02]  /*a0a0*/  FMNMX.FTZ R13, R15, R82, !PT ;  /* 0x000000520f0d7209 */ /* 0x008fe40007810000 */
[----:B------:R-:W-:Y:S01]  /*a0b0*/  FMUL.FTZ R6, R6, UR34 ;  /* 0x0000002206067c20 */ /* 0x000fe20008410000 */
[----:B------:R-:W-:Y:S02]  /*a0c0*/  WARPGROUP.DEPBAR.LE gsb0, 0x0 ;  /* 0x00008000000079c5 */ /* 0x000fe40000010000 */
[----:B------:R-:W-:Y:S01]  /*a0d0*/  WARPGROUP.ARRIVE ;  /* 0x00000000000079c5 */ /* 0x000fe20000000000 */
[----:B-1----:R-:W-:Y:S01]  /*a0e0*/  FMNMX.FTZ R13, R20, R13, !PT ;  /* 0x0000000d140d7209 */ /* 0x002fe20007810000 */
[----:B------:R-:W1:Y:S01]  /*a0f0*/  MUFU.TANH R36, R36 ;  /* 0x0000002400247308 */ /* 0x000e620000002400 */
[--C-:B------:R-:W-:Y:S01]  /*a100*/  FFMA.FTZ R8, R8, UR34, -R80.reuse ;  /* 0x0000002208087c23 */ /* 0x100fe20008010850 */
[--C-:B------:R-:W-:Y:S01]  /*a110*/  FFMA.FTZ R10, R10, UR34, -R80.reuse ;  /* 0x000000220a0a7c23 */ /* 0x100fe20008010850 */
[----:B0-----:R-:W-:Y:S01]  /*a120*/  FMNMX.FTZ R13, R24, R13, !PT ;  /* 0x0000000d180d7209 */ /* 0x001fe20007810000 */
[----:B------:R-:W-:Y:S01]  /*a130*/  HGMMA.64x96x16.F32 R88, gdesc[UR28].tnspB, R88, gsb0 ;  /* 0x416000001c5879f0 */ /* 0x000fe20008000858 */
[----:B------:R-:W-:Y:S01]  /*a140*/  UIADD3 UR28, UR6, 0x600, URZ ;  /* 0x00000600061c7890 */ /* 0x000fe2000fffe03f */
[--C-:B------:R-:W-:Y:S01]  /*a150*/  FFMA.FTZ R14, R14, UR34, -R80.reuse ;  /* 0x000000220e0e7c23 */ /* 0x100fe20008010850 */
[----:B------:R-:W-:Y:S01]  /*a160*/  UIADD3 UR30, UR7, 0x100, URZ ;  /* 0x00000100071e7890 */ /* 0x000fe2000fffe03f */
[----:B--2---:R-:W-:Y:S01]  /*a170*/  FMNMX.FTZ R13, R26, R13, !PT ;  /* 0x0000000d1a0d7209 */ /* 0x004fe20007810000 */
[----:B------:R-:W-:Y:S01]  /*a180*/  UMOV UR29, 0x40000040 ;  /* 0x40000040001d7882 */ /* 0x000fe20000000000 */
[----:B------:R-:W-:Y:S01]  /*a190*/  UMOV UR31, 0x80000020 ;  /* 0x80000020001f7882 */ /* 0x000fe20000000000 */
[----:B------:R-:W0:Y:S01]  /*a1a0*/  MUFU.TANH R38, R38 ;  /* 0x0000002600267308 */ /* 0x000e220000002400 */
[----:B-----5:R-:W-:Y:S01]  /*a1b0*/  FMNMX.FTZ R13, R28, R13, !PT ;  /* 0x0000000d1c0d7209 */ /* 0x020fe20007810000 */
[--C-:B------:R-:W-:Y:S01]  /*a1c0*/  FFMA.FTZ R21, R21, UR34, -R80.reuse ;  /* 0x0000002215157c23 */ /* 0x100fe20008010850 */
[--C-:B------:R-:W-:Y:S01]  /*a1d0*/  FFMA.FTZ R25, R25, UR34, -R80.reuse ;  /* 0x0000002219197c23 */ /* 0x100fe20008010850 */
[--C-:B------:R-:W-:Y:S01]  /*a1e0*/  FFMA.FTZ R27, R27, UR34, -R80.reuse ;  /* 0x000000221b1b7c23 */ /* 0x100fe20008010850 */
[----:B------:R-:W-:Y:S01]  /*a1f0*/  FMNMX.FTZ R13, R30, R13, !PT ;  /* 0x0000000d1e0d7209 */ /* 0x000fe20007810000 */
[--C-:B------:R-:W-:Y:S01]  /*a200*/  FFMA.FTZ R29, R29, UR34, -R80.reuse ;  /* 0x000000221d1d7c23 */ /* 0x100fe20008010850 */
[--C-:B------:R-:W-:Y:S01]  /*a210*/  FFMA.FTZ R31, R31, UR34, -R80.reuse ;  /* 0x000000221f1f7c23 */ /* 0x100fe20008010850 */
[----:B------:R-:W2:Y:S01]  /*a220*/  MUFU.TANH R41, R41 ;  /* 0x0000002900297308 */ /* 0x000ea20000002400 */
[----:B------:R-:W-:Y:S01]  /*a230*/  FMNMX.FTZ R13, R32, R13, !PT ;  /* 0x0000000d200d7209 */ /* 0x000fe20007810000 */
[--C-:B------:R-:W-:Y:S01]  /*a240*/  FFMA.FTZ R33, R33, UR34, -R80.reuse ;  /* 0x0000002221217c23 */ /* 0x100fe20008010850 */
[--C-:B------:R-:W-:Y:S01]  /*a250*/  FFMA.FTZ R35, R35, UR34, -R80.reuse ;  /* 0x0000002223237c23 */ /* 0x100fe20008010850 */
[--C-:B------:R-:W-:Y:S01]  /*a260*/  FFMA.FTZ R37, R37, UR34, -R80.reuse ;  /* 0x0000002225257c23 */ /* 0x100fe20008010850 */
[----:B----4-:R-:W-:Y:S01]  /*a270*/  FMNMX.FTZ R13, R34, R13, !PT ;  /* 0x0000000d220d7209 */ /* 0x010fe20007810000 */
[--C-:B------:R-:W-:Y:S01]  /*a280*/  FFMA.FTZ R39, R39, UR34, -R80.reuse ;  /* 0x0000002227277c23 */ /* 0x100fe20008010850 */
[--C-:B------:R-:W-:Y:S01]  /*a290*/  FFMA.FTZ R40, R40, UR34, -R80.reuse ;  /* 0x0000002228287c23 */ /* 0x100fe20008010850 */
[----:B------:R-:W3:Y:S01]  /*a2a0*/  MUFU.TANH R42, R42 ;  /* 0x0000002a002a7308 */ /* 0x000ee20000002400 */
[----:B-1----:R-:W-:Y:S01]  /*a2b0*/  FMNMX.FTZ R13, R36, R13, !PT ;  /* 0x0000000d240d7209 */ /* 0x002fe20007810000 */
[--C-:B------:R-:W-:Y:S01]  /*a2c0*/  FFMA.FTZ R43, R43, UR34, -R80.reuse ;  /* 0x000000222b2b7c23 */ /* 0x100fe20008010850 */
[--C-:B------:R-:W-:Y:S01]  /*a2d0*/  FFMA.FTZ R45, R45, UR34, -R80.reuse ;  /* 0x000000222d2d7c23 */ /* 0x100fe20008010850 */
[--C-:B------:R-:W-:Y:S01]  /*a2e0*/  FFMA.FTZ R47, R47, UR34, -R80.reuse ;  /* 0x000000222f2f7c23 */ /* 0x100fe20008010850 */
[----:B0-----:R-:W-:Y:S01]  /*a2f0*/  FMNMX.FTZ R82, R38, R13, !PT ;  /* 0x0000000d26527209 */ /* 0x001fe20007810000 */
[--C-:B------:R-:W-:Y:S01]  /*a300*/  FFMA.FTZ R48, R48, UR34, -R80.reuse ;  /* 0x0000002230307c23 */ /* 0x100fe20008010850 */
[--C-:B------:R-:W-:Y:S01]  /*a310*/  FFMA.FTZ R51, R51, UR34, -R80.reuse ;  /* 0x0000002233337c23 */ /* 0x100fe20008010850 */
[----:B------:R-:W0:Y:S01]  /*a320*/  MUFU.TANH R44, R44 ;  /* 0x0000002c002c7308 */ /* 0x000e220000002400 */
[----:B--2---:R-:W-:Y:S01]  /*a330*/  FMNMX.FTZ R13, R41, R82, !PT ;  /* 0x00000052290d7209 */ /* 0x004fe20007810000 */
[--C-:B------:R-:W-:Y:S01]  /*a340*/  FFMA.FTZ R52, R52, UR34, -R80.reuse ;  /* 0x0000002234347c23 */ /* 0x100fe20008010850 */
[--C-:B------:R-:W-:Y:S01]  /*a350*/  FFMA.FTZ R55, R55, UR34, -R80.reuse ;  /* 0x0000002237377c23 */ /* 0x100fe20008010850 */
[--C-:B------:R-:W-:Y:S01]  /*a360*/  FFMA.FTZ R56, R56, UR34, -R80.reuse ;  /* 0x0000002238387c23 */ /* 0x100fe20008010850 */
[--C-:B------:R-:W-:Y:S01]  /*a370*/  FFMA.FTZ R57, R57, UR34, -R80.reuse ;  /* 0x0000002239397c23 */ /* 0x100fe20008010850 */
[--C-:B------:R-:W-:Y:S01]  /*a380*/  FFMA.FTZ R58, R58, UR34, -R80.reuse ;  /* 0x000000223a3a7c23 */ /* 0x100fe20008010850 */
[--C-:B------:R-:W-:Y:S01]  /*a390*/  FFMA.FTZ R59, R59, UR34, -R80.reuse ;  /* 0x000000223b3b7c23 */ /* 0x100fe20008010850 */
[----:B------:R-:W1:Y:S01]  /*a3a0*/  MUFU.TANH R46, R46 ;  /* 0x0000002e002e7308 */ /* 0x000e620000002400 */
[----:B---3--:R-:W-:Y:S01]  /*a3b0*/  FMNMX.FTZ R13, R42, R13, !PT ;  /* 0x0000000d2a0d7209 */ /* 0x008fe20007810000 */
[--C-:B------:R-:W-:Y:S01]  /*a3c0*/  FFMA.FTZ R60, R60, UR34, -R80.reuse ;  /* 0x000000223c3c7c23 */ /* 0x100fe20008010850 */
[--C-:B------:R-:W-:Y:S01]  /*a3d0*/  FFMA.FTZ R61, R61, UR34, -R80.reuse ;  /* 0x000000223d3d7c23 */ /* 0x100fe20008010850 */
[--C-:B------:R-:W-:Y:S01]  /*a3e0*/  FFMA.FTZ R62, R62, UR34, -R80.reuse ;  /* 0x000000223e3e7c23 */ /* 0x100fe20008010850 */
[--C-:B------:R-:W-:Y:S01]  /*a3f0*/  FFMA.FTZ R63, R63, UR34, -R80.reuse ;  /* 0x000000223f3f7c23 */ /* 0x100fe20008010850 */
[--C-:B------:R-:W-:Y:S01]  /*a400*/  FFMA.FTZ R64, R64, UR34, -R80.reuse ;  /* 0x0000002240407c23 */ /* 0x100fe20008010850 */
[--C-:B------:R-:W-:Y:S01]  /*a410*/  FFMA.FTZ R68, R68, UR34, -R80.reuse ;  /* 0x0000002244447c23 */ /* 0x100fe20008010850 */
[----:B------:R-:W2:Y:S01]  /*a420*/  MUFU.TANH R49, R49 ;  /* 0x0000003100317308 */ /* 0x000ea20000002400 */
[----:B0-----:R-:W-:Y:S01]  /*a430*/  FMNMX.FTZ R13, R44, R13, !PT ;  /* 0x0000000d2c0d7209 */ /* 0x001fe20007810000 */
[----:B------:R-:W-:-:S06]  /*a440*/  FFMA.FTZ R65, R65, UR34, -R80 ;  /* 0x0000002241417c23 */ /* 0x000fcc0008010850 */
        /* <DEDUP_REMOVED lines=37> */
[----:B------:R-:W-:Y:S01]  /*a6a0*/  MUFU.EX2 R6, R6 ;  /* 0x0000000600067308 */ /* 0x000fe20000000800 */
[----:B-1----:R-:W-:-:S07]  /*a6b0*/  FMNMX.FTZ R13, R77, R82, !PT ;  /* 0x000000524d0d7209 */ /* 0x002fce0007810000 */
[----:B------:R-:W0:Y:S01]  /*a6c0*/  MUFU.EX2 R8, R8 ;  /* 0x0000000800087308 */ /* 0x000e220000000800 */
[----:B--2---:R-:W-:-:S05]  /*a6d0*/  FMNMX.FTZ R13, R78, R13, !PT ;  /* 0x0000000d4e0d7209 */ /* 0x004fca0007810000 */
[----:B------:R-:W1:Y:S02]  /*a6e0*/  SHFL.BFLY PT, R82, R13, 0x2, 0x1f ;  /* 0x0c401f000d527f89 */ /* 0x000e6400000e0000 */
[----:B------:R-:W2:Y:S08]  /*a6f0*/  MUFU.EX2 R10, R10 ;  /* 0x0000000a000a7308 */ /* 0x000eb00000000800 */
[----:B------:R-:W-:Y:S01]  /*a700*/  MUFU.EX2 R79, R79 ;  /* 0x0000004f004f7308 */ /* 0x000fe20000000800 */
[----:B0-----:R-:W-:-:S07]  /*a710*/  FFMA.FTZ R3, R6, R3, R8 ;  /* 0x0000000306037223 */ /* 0x001fce0000010008 */
[----:B------:R-:W-:Y:S01]  /*a720*/  MUFU.EX2 R14, R14 ;  /* 0x0000000e000e7308 */ /* 0x000fe20000000800 */
[----:B--2---:R-:W-:Y:S01]  /*a730*/  F2FP.F16.F32.PACK_AB R8, R10, R8 ;  /* 0x000000080a08723e */ /* 0x004fe200000000ff */
[----:B------:R-:W-:Y:S02]  /*a740*/  WARPGROUP.DEPBAR.LE gsb0, 0x0 ;  /* 0x00008000000079c5 */ /* 0x000fe40000010000 */
[----:B------:R-:W-:Y:S01]  /*a750*/  WARPGROUP.ARRIVE ;  /* 0x00000000000079c5 */ /* 0x000fe20000000000 */
[----:B-1----:R-:W-:-:S03]  /*a760*/  FMNMX.FTZ R82, R13, R82, !PT ;  /* 0x000000520d527209 */ /* 0x002fc60007810000 */
[----:B------:R-:W-:Y:S02]  /*a770*/  MUFU.EX2 R21, R21 ;  /* 0x0000001500157308 */ /* 0x000fe40000000800 */
[----:B------:R-:W-:Y:S01]  /*a780*/  HGMMA.64x96x16.F32 R88, gdesc[UR28].tnspB, R88, gsb0 ;  /* 0x416000001c5879f0 */ /* 0x000fe20008000858 */
[----:B------:R-:W-:Y:S01]  /*a790*/  UIADD3 UR28, UR6, 0x604, URZ ;  /* 0x00000604061c7890 */ /* 0x000fe2000fffe03f */
[----:B------:R-:W0:Y:S01]  /*a7a0*/  SHFL.BFLY PT, R13, R82, 0x1, 0x1f ;  /* 0x0c201f00520d7f89 */ /* 0x000e2200000e0000 */
[----:B------:R-:W-:Y:S01]  /*a7b0*/  UIADD3 UR30, UR7, 0x180, URZ ;  /* 0x00000180071e7890 */ /* 0x000fe2000fffe03f */
[----:B------:R-:W-:Y:S01]  /*a7c0*/  UMOV UR29, 0x40000040 ;  /* 0x40000040001d7882 */ /* 0x000fe20000000000 */
[----:B------:R-:W-:Y:S01]  /*a7d0*/  UMOV UR31, 0x80000020 ;  /* 0x80000020001f7882 */ /* 0x000fe20000000000 */
[----:B------:R-:W-:Y:S08]  /*a7e0*/  MUFU.EX2 R25, R25 ;  /* 0x0000001900197308 */ /* 0x000ff00000000800 */
[----:B------:R-:W-:Y:S08]  /*a7f0*/  MUFU.EX2 R27, R27 ;  /* 0x0000001b001b7308 */ /* 0x000ff00000000800 */
[----:B------:R-:W-:Y:S01]  /*a800*/  MUFU.EX2 R29, R29 ;  /* 0x0000001d001d7308 */ /* 0x000fe20000000800 */
[----:B0-----:R-:W-:-:S05]  /*a810*/  FMNMX.FTZ R13, R82, R13, !PT ;  /* 0x0000000d520d7209 */ /* 0x001fca0007810000 */
[C---:B------:R-:W-:Y:S01]  /*a820*/  FADD.FTZ R7, -R13.reuse, R7 ;  /* 0x000000070d077221 */ /* 0x040fe20000010100 */
[----:B------:R-:W-:Y:S01]  /*a830*/  FMUL.FTZ R81, R13, UR34 ;  /* 0x000000220d517c20 */ /* 0x000fe20008410000 */
[----:B------:R-:W-:Y:S02]  /*a840*/  MUFU.EX2 R31, R31 ;  /* 0x0000001f001f7308 */ /* 0x000fe40000000800 */
[----:B------:R-:W-:Y:S01]  /*a850*/  FMUL.FTZ R7, R7, UR34 ;  /* 0x0000002207077c20 */ /* 0x000fe20008410000 */
[--C-:B------:R-:W-:Y:S01]  /*a860*/  FFMA.FTZ R9, R9, UR34, -R81.reuse ;  /* 0x0000002209097c23 */ /* 0x100fe20008010851 */
[--C-:B------:R-:W-:Y:S01]  /*a870*/  FFMA.FTZ R83, R20, UR34, -R81.reuse ;  /* 0x0000002214537c23 */ /* 0x100fe20008010851 */
[--C-:B------:R-:W-:Y:S01]  /*a880*/  FFMA.FTZ R20, R36, UR34, -R81.reuse ;  /* 0x0000002224147c23 */ /* 0x100fe20008010851 */
[--C-:B------:R-:W-:Y:S01]  /*a890*/  FFMA.FTZ R11, R11, UR34, -R81.reuse ;  /* 0x000000220b0b7c23 */ /* 0x100fe20008010851 */
[--C-:B------:R-:W-:Y:S01]  /*a8a0*/  FFMA.FTZ R82, R15, UR34, -R81.reuse ;  /* 0x000000220f527c23 */ /* 0x100fe20008010851 */
[--C-:B------:R-:W-:Y:S01]  /*a8b0*/  FFMA.FTZ R36, R42, UR34, -R81.reuse ;  /* 0x000000222a247c23 */ /* 0x100fe20008010851 */
[----:B------:R-:W-:Y:S01]  /*a8c0*/  FFMA.FTZ R15, R44, UR34, -R81 ;  /* 0x000000222c0f7c23 */ /* 0x000fe20008010851 */
[----:B------:R-:W-:Y:S01]  /*a8d0*/  IMAD.U32 R42, RZ, RZ, UR43 ;  /* 0x0000002bff2a7e24 */ /* 0x000fe2000f8e00ff */
[----:B------:R-:W-:Y:S01]  /*a8e0*/  MUFU.EX2 R7, R7 ;  /* 0x0000000700077308 */ /* 0x000fe20000000800 */
[----:B------:R-:W-:-:S02]  /*a8f0*/  IMAD.U32 R44, RZ, RZ, UR50 ;  /* 0x00000032ff2c7e24 */ /* 0x000fc4000f8e00ff */
[--C-:B------:R-:W-:Y:S01]  /*a900*/  FFMA.FTZ R80, R24, UR34, -R81.reuse ;  /* 0x0000002218507c23 */ /* 0x100fe20008010851 */
[----:B------:R-:W-:Y:S01]  /*a910*/  VIADD R24, R138, 0x9 ;  /* 0x000000098a187836 */ /* 0x000fe20000000000 */
[----:B------:R-:W-:Y:S01]  /*a920*/  @!P1 LEA R42, R42, UR42, 0x3 ;  /* 0x0000002a2a2a9c11 */ /* 0x000fe2000f8e18ff */
[--C-:B------:R-:W-:Y:S01]  /*a930*/  FFMA.FTZ R26, R26, UR34, -R81.reuse ;  /* 0x000000221a1a7c23 */ /* 0x100fe20008010851 */
[----:B------:R-:W-:Y:S01]  /*a940*/  @!P1 LEA R44, R44, UR42, 0x3 ;  /* 0x0000002a2c2c9c11 */ /* 0x000fe2000f8e18ff */
[--C-:B------:R-:W-:Y:S01]  /*a950*/  FFMA.FTZ R28, R28, UR34, -R81.reuse ;  /* 0x000000221c1c7c23 */ /* 0x100fe20008010851 */
[----:B------:R-:W0:Y:S01]  /*a960*/  MUFU.EX2 R9, R9 ;  /* 0x0000000900097308 */ /* 0x000e220000000800 */
[----:B------:R-:W-:Y:S01]  /*a970*/  SEL R85, R24, 0x9, !P2 ;  /* 0x0000000918557807 */ /* 0x000fe20005000000 */
[----:B------:R-:W-:Y:S02]  /*a980*/  @!P1 VIADD R24, R42, 0x2d840 ;  /* 0x0002d8402a189836 */ /* 0x000fe40000000000 */
[----:B------:R-:W-:Y:S01]  /*a990*/  FFMA.FTZ R84, R30, UR34, -R81 ;  /* 0x000000221e547c23 */ /* 0x000fe20008010851 */
[----:B------:R-:W-:-:S02]  /*a9a0*/  @!P1 VIADD R42, R44, 0x2d860 ;  /* 0x0002d8602c2a9836 */ /* 0x000fc40000000000 */
[--C-:B------:R-:W-:Y:S01]  /*a9b0*/  FFMA.FTZ R30, R32, UR34, -R81.reuse ;  /* 0x00000022201e7c23 */ /* 0x100fe20008010851 */
[--C-:B------:R-:W-:Y:S01]  /*a9c0*/  FFMA.FTZ R32, R34, UR34, -R81.reuse ;  /* 0x0000002222207c23 */ /* 0x100fe20008010851 */
[----:B------:R-:W-:Y:S01]  /*a9d0*/  @!P1 PRMT R24, RZ, 0x654, R24 ;  /* 0x00000654ff189816 */ /* 0x000fe20000000018 */
[----:B------:R-:W1:Y:S01]  /*a9e0*/  MUFU.EX2 R11, R11 ;  /* 0x0000000b000b7308 */ /* 0x000e620000000800 */
[----:B------:R-:W-:Y:S01]  /*a9f0*/  @!P1 PRMT R42, RZ, 0x654, R42 ;  /* 0x00000654ff2a9816 */ /* 0x000fe2000000002a */
[--C-:B------:R-:W-:Y:S01]  /*aa00*/  FFMA.FTZ R34, R38, UR34, -R81.reuse ;  /* 0x0000002226227c23 */ /* 0x100fe20008010851 */
[--C-:B------:R-:W-:Y:S01]  /*aa10*/  FFMA.FTZ R41, R41, UR34, -R81.reuse ;  /* 0x0000002229297c23 */ /* 0x100fe20008010851 */
[--C-:B------:R-:W-:Y:S01]  /*aa20*/  FFMA.FTZ R38, R46, UR34, -R81.reuse ;  /* 0x000000222e267c23 */ /* 0x100fe20008010851 */
[--C-:B------:R-:W-:Y:S01]  /*aa30*/  FFMA.FTZ R49, R49, UR34, -R81.reuse ;  /* 0x0000002231317c23 */ /* 0x100fe20008010851 */
[--C-:B------:R-:W-:Y:S01]  /*aa40*/  FFMA.FTZ R44, R50, UR34, -R81.reuse ;  /* 0x00000022322c7c23 */ /* 0x100fe20008010851 */
[----:B------:R-:W-:Y:S01]  /*aa50*/  FFMA.FTZ R46, R53, UR34, -R81 ;  /* 0x00000022352e7c23 */ /* 0x000fe20008010851 */
[----:B------:R-:W-:Y:S01]  /*aa60*/  MUFU.EX2 R82, R82 ;  /* 0x0000005200527308 */ /* 0x000fe20000000800 */
[----:B0-----:R-:W-:Y:S01]  /*aa70*/  FFMA.FTZ R2, R7, R2, R9 ;  /* 0x0000000207027223 */ /* 0x001fe20000010009 */
[--C-:B------:R-:W-:Y:S01]  /*aa80*/  FFMA.FTZ R66, R66, UR34, -R81.reuse ;  /* 0x0000002242427c23 */ /* 0x100fe20008010851 */
[--C-:B------:R-:W-:Y:S01]  /*aa90*/  FFMA.FTZ R53, R67, UR34, -R81.reuse ;  /* 0x0000002243357c23 */ /* 0x100fe20008010851 */
[--C-:B------:R-:W-:Y:S01]  /*aaa0*/  FFMA.FTZ R67, R70, UR34, -R81.reuse ;  /* 0x0000002246437c23 */ /* 0x100fe20008010851 */
[--C-:B------:R-:W-:Y:S01]  /*aab0*/  FFMA.FTZ R71, R71, UR34, -R81.reuse ;  /* 0x0000002247477c23 */ /* 0x100fe20008010851 */
[--C-:B------:R-:W-:Y:S01]  /*aac0*/  FFMA.FTZ R72, R72, UR34, -R81.reuse ;  /* 0x0000002248487c23 */ /* 0x100fe20008010851 */
[--C-:B------:R-:W-:Y:S01]  /*aad0*/  FFMA.FTZ R73, R73, UR34, -R81.reuse ;  /* 0x0000002249497c23 */ /* 0x100fe20008010851 */
[----:B------:R-:W-:Y:S01]  /*aae0*/  MUFU.EX2 R83, R83 ;  /* 0x0000005300537308 */ /* 0x000fe20000000800 */
[----:B-1----:R-:W-:Y:S01]  /*aaf0*/  F2FP.F16.F32.PACK_AB R9, R11, R9 ;  /* 0x000000090b09723e */ /* 0x002fe200000000ff */
[--C-:B------:R-:W-:Y:S01]  /*ab00*/  FFMA.FTZ R74, R74, UR34, -R81.reuse ;  /* 0x000000224a4a7c23 */ /* 0x100fe20008010851 */
[--C-:B------:R-:W-:Y:S01]  /*ab10*/  FFMA.FTZ R75, R75, UR34, -R81.reuse ;  /* 0x000000224b4b7c23 */ /* 0x100fe20008010851 */
[--C-:B------:R-:W-:Y:S01]  /*ab20*/  FFMA.FTZ R78, R78, UR34, -R81.reuse ;  /* 0x000000224e4e7c23 */ /* 0x100fe20008010851 */
[--C-:B------:R-:W-:Y:S01]  /*ab30*/  FFMA.FTZ R76, R76, UR34, -R81.reuse ;  /* 0x000000224c4c7c23 */ /* 0x100fe20008010851 */
[----:B------:R-:W-:Y:S01]  /*ab40*/  FFMA.FTZ R77, R77, UR34, -R81 ;  /* 0x000000224d4d7c23 */ /* 0x000fe20008010851 */
[C---:B------:R-:W-:Y:S01]  /*ab50*/  ISETP.GT.AND P2, PT, R0.reuse, UR47, PT ;  /* 0x0000002f00007c0c */ /* 0x040fe2000bf44270 */
[----:B------:R-:W-:Y:S01]  /*ab60*/  MUFU.EX2 R80, R80 ;  /* 0x0000005000507308 */ /* 0x000fe20000000800 */
[----:B------:R-:W-:Y:S01]  /*ab70*/  UMOV UR50, UR43 ;  /* 0x0000002b00327c82 */ /* 0x000fe20008000000 */
[----:B------:R-:W-:-:S06]  /*ab80*/  VIADD R0, R0, 0xffffffff ;  /* 0xffffffff00007836 */ /* 0x000fcc0000000000 */
[----:B------:R-:W-:Y:S08]  /*ab90*/  MUFU.EX2 R26, R26 ;  /* 0x0000001a001a7308 */ /* 0x000ff00000000800 */
[----:B------:R-:W-:Y:S01]  /*aba0*/  MUFU.EX2 R28, R28 ;  /* 0x0000001c001c7308 */ /* 0x000fe20000000800 */
[----:B------:R-:W-:Y:S02]  /*abb0*/  WARPGROUP.DEPBAR.LE gsb0, 0x0 ;  /* 0x00008000000079c5 */ /* 0x000fe40000010000 */
[----:B------:R-:W-:-:S05]  /*abc0*/  WARPGROUP.ARRIVE ;  /* 0x00000000000079c5 */ /* 0x000fca0000000000 */
[----:B------:R-:W-:Y:S01]  /*abd0*/  MUFU.EX2 R84, R84 ;  /* 0x0000005400547308 */ /* 0x000fe20000000800 */
[----:B------:R-:W-:Y:S01]  /*abe0*/  HGMMA.64x96x16.F32 R88, gdesc[UR28].tnspB, R88, gsb0 ;  /* 0x416000001c5879f0 */ /* 0x000fe20008000858 */
[----:B------:R-:W-:Y:S02]  /*abf0*/  UIADD3 UR28, UR6, 0x606, URZ ;  /* 0x00000606061c7890 */ /* 0x000fe4000fffe03f */
[----:B------:R-:W-:Y:S01]  /*ac00*/  UIADD3 UR30, UR7, 0x1c0, URZ ;  /* 0x000001c0071e7890 */ /* 0x000fe2000fffe03f */
[----:B------:R-:W-:Y:S01]  /*ac10*/  UMOV UR29, 0x40000040 ;  /* 0x40000040001d7882 */ /* 0x000fe20000000000 */
[----:B------:R-:W-:Y:S02]  /*ac20*/  UMOV UR31, 0x80000020 ;  /* 0x80000020001f7882 */ /* 0x000fe40000000000 */
        /* <DEDUP_REMOVED lines=25> */
[----:B------:R-:W0:Y:S08]  /*adc0*/  MUFU.EX2 R52, R52 ;  /* 0x0000003400347308 */ /* 0x000e300000000800 */
[----:B------:R-:W-:Y:S08]  /*add0*/  MUFU.EX2 R55, R55 ;  /* 0x0000003700377308 */ /* 0x000ff00000000800 */
[----:B------:R-:W-:Y:S01]  /*ade0*/  MUFU.EX2 R53, R53 ;  /* 0x0000003500357308 */ /* 0x000fe20000000800 */
[----:B0-----:R-:W-:-:S07]  /*adf0*/  F2FP.F16.F32.PACK_AB R50, R52, R51 ;  /* 0x000000333432723e */ /* 0x001fce00000000ff */
[----:B------:R-:W-:Y:S08]  /*ae00*/  MUFU.EX2 R56, R56 ;  /* 0x0000003800387308 */ /* 0x000ff00000000800 */
[----:B------:R-:W-:Y:S01]  /*ae10*/  MUFU.EX2 R57, R57 ;  /* 0x0000003900397308 */ /* 0x000fe20000000800 */
[----:B------:R-:W-:Y:S02]  /*ae20*/  WARPGROUP.DEPBAR.LE gsb0, 0x0 ;  /* 0x00008000000079c5 */ /* 0x000fe40000010000 */
[----:B------:R0:W-:Y:S06]  /*ae30*/  BAR.ARV R85, 0x100 ;  /* 0x000400550000751d */ /* 0x0001ec0000002000 */
[----:B------:R1:W-:Y:S01]  /*ae40*/  @!P1 SYNCS.ARRIVE.TRANS64.RED.A1T0 RZ, [R24+URZ], RZ ;  /* 0x000000ff18ff99a7 */ /* 0x0003e2000810043f */
[----:B------:R-:W-:Y:S01]  /*ae50*/  MUFU.EX2 R67, R67 ;  /* 0x0000004300437308 */ /* 0x000fe20000000800 */
[-C--:B------:R-:W-:Y:S01]  /*ae60*/  FMUL.FTZ R88, R88, R6.reuse ;  /* 0x0000000658587220 */ /* 0x080fe20000410000 */
[-C--:B------:R-:W-:Y:S01]  /*ae70*/  FMUL.FTZ R89, R89, R6.reuse ;  /* 0x0000000659597220 */ /* 0x080fe20000410000 */
[-C--:B------:R-:W-:Y:S01]  /*ae80*/  FMUL.FTZ R92, R92, R6.reuse ;  /* 0x000000065c5c7220 */ /* 0x080fe20000410000 */
[-C--:B------:R-:W-:Y:S01]  /*ae90*/  FMUL.FTZ R93, R93, R6.reuse ;  /* 0x000000065d5d7220 */ /* 0x080fe20000410000 */
[-C--:B------:R-:W-:Y:S01]  /*aea0*/  FMUL.FTZ R96, R96, R6.reuse ;  /* 0x0000000660607220 */ /* 0x080fe20000410000 */
[----:B------:R-:W-:Y:S01]  /*aeb0*/  FMUL.FTZ R97, R97, R6 ;  /* 0x0000000661617220 */ /* 0x000fe20000410000 */
[----:B------:R2:W-:Y:S01]  /*aec0*/  @!P1 SYNCS.ARRIVE.TRANS64.RED.A1T0 RZ, [R42+URZ], RZ ;  /* 0x000000ff2aff99a7 */ /* 0x0005e2000810043f */
[--C-:B-1----:R-:W-:Y:S01]  /*aed0*/  FFMA.FTZ R24, R54, UR34, -R81.reuse ;  /* 0x0000002236187c23 */ /* 0x102fe20008010851 */
[----:B------:R-:W-:Y:S01]  /*aee0*/  FFMA.FTZ R54, R69, UR34, -R81 ;  /* 0x0000002245367c23 */ /* 0x000fe20008010851 */
[----:B------:R-:W-:Y:S01]  /*aef0*/  FADD.FTZ R69, R11, R2 ;  /* 0x000000020b457221 */ /* 0x000fe20000010000 */
[----:B------:R-:W-:Y:S01]  /*af00*/  F2FP.F16.F32.PACK_AB R11, R83, R82 ;  /* 0x00000052530b723e */ /* 0x000fe200000000ff */
[----:B------:R-:W-:Y:S01]  /*af10*/  MUFU.EX2 R58, R58 ;  /* 0x0000003a003a7308 */ /* 0x000fe20000000800 */
[-C--:B------:R-:W-:Y:S01]  /*af20*/  FMUL.FTZ R100, R100, R6.reuse ;  /* 0x0000000664647220 */ /* 0x080fe20000410000 */
[----:B------:R-:W-:Y:S01]  /*af30*/  FADD.FTZ R2, R82, R69 ;  /* 0x0000004552027221 */ /* 0x000fe20000010000 */
[----:B--2---:R-:W-:Y:S01]  /*af40*/  FADD.FTZ R42, R10, R3 ;  /* 0x000000030a2a7221 */ /* 0x004fe20000010000 */
[----:B------:R-:W-:Y:S01]  /*af50*/  F2FP.F16.F32.PACK_AB R10, R14, R79 ;  /* 0x0000004f0e0a723e */ /* 0x000fe200000000ff */
[-C--:B------:R-:W-:Y:S01]  /*af60*/  FMUL.FTZ R101, R101, R6.reuse ;  /* 0x0000000665657220 */ /* 0x080fe20000410000 */
[----:B------:R-:W-:Y:S01]  /*af70*/  FADD.FTZ R69, R83, R2 ;  /* 0x0000000253457221 */ /* 0x000fe20000010000 */
[----:B0-----:R-:W-:Y:S01]  /*af80*/  FADD.FTZ R85, R79, R42 ;  /* 0x0000002a4f557221 */ /* 0x001fe20000010000 */
[----:B------:R0:W1:Y:S01]  /*af90*/  MUFU.EX2 R3, R24 ;  /* 0x0000001800037308 */ /* 0x0000620000000800 */
[----:B------:R2:W-:Y:S01]  /*afa0*/  STSM.16.M88.4 [R17+0x21800], R8 ;  /* 0x0218000811007844 */ /* 0x0005e20000000200 */
[----:B------:R-:W-:Y:S01]  /*afb0*/  FADD.FTZ R69, R80, R69 ;  /* 0x0000004550457221 */ /* 0x000fe20000010000 */
[----:B------:R-:W-:Y:S01]  /*afc0*/  FADD.FTZ R42, R14, R85 ;  /* 0x000000550e2a7221 */ /* 0x000fe20000010000 */
[-C--:B------:R-:W-:Y:S01]  /*afd0*/  FMUL.FTZ R104, R104, R6.reuse ;  /* 0x0000000668687220 */ /* 0x080fe20000410000 */
[----:B------:R-:W-:Y:S01]  /*afe0*/  FMUL.FTZ R105, R105, R6 ;  /* 0x0000000669697220 */ /* 0x000fe20000410000 */
[----:B------:R-:W-:Y:S01]  /*aff0*/  FADD.FTZ R69, R26, R69 ;  /* 0x000000451a457221 */ /* 0x000fe20000010000 */
[----:B------:R-:W-:Y:S01]  /*b000*/  FADD.FTZ R42, R21, R42 ;  /* 0x0000002a152a7221 */ /* 0x000fe20000010000 */
[----:B------:R-:W3:Y:S01]  /*b010*/  MUFU.EX2 R2, R66 ;  /* 0x0000004200027308 */ /* 0x000ee20000000800 */
[C---:B0-----:R-:W-:Y:S01]  /*b020*/  F2FP.F16.F32.PACK_AB R24, R25.reuse, R21 ;  /* 0x000000151918723e */ /* 0x041fe200000000ff */
[----:B------:R-:W-:Y:S01]  /*b030*/  FADD.FTZ R69, R28, R69 ;  /* 0x000000451c457221 */ /* 0x000fe20000010000 */
[----:B------:R-:W-:Y:S01]  /*b040*/  FADD.FTZ R42, R25, R42 ;  /* 0x0000002a192a7221 */ /* 0x000fe20000010000 */
[----:B------:R-:W-:Y:S01]  /*b050*/  F2FP.F16.F32.PACK_AB R25, R26, R80 ;  /* 0x000000501a19723e */ /* 0x000fe200000000ff */
[----:B------:R-:W-:Y:S01]  /*b060*/  FMUL.FTZ R108, R108, R6 ;  /* 0x000000066c6c7220 */ /* 0x000fe20000410000 */
[----:B------:R-:W-:Y:S01]  /*b070*/  FADD.FTZ R69, R84, R69 ;  /* 0x0000004554457221 */ /* 0x000fe20000010000 */
[----:B------:R-:W-:Y:S01]  /*b080*/  FADD.FTZ R42, R27, R42 ;  /* 0x0000002a1b2a7221 */ /* 0x000fe20000010000 */
[C---:B------:R-:W-:Y:S01]  /*b090*/  F2FP.F16.F32.PACK_AB R26, R29.reuse, R27 ;  /* 0x0000001b1d1a723e */ /* 0x040fe200000000ff */
[----:B------:R-:W-:Y:S01]  /*b0a0*/  MUFU.EX2 R54, R54 ;  /* 0x0000003600367308 */ /* 0x000fe20000000800 */
        /* <DEDUP_REMOVED lines=10> */
[C---:B------:R-:W-:Y:S01]  /*b150*/  F2FP.F16.F32.PACK_AB R31, R34.reuse, R20 ;  /* 0x00000014221f723e */ /* 0x040fe200000000ff */
[----:B------:R0:W-:Y:S01]  /*b160*/  STSM.16.M88.4 [R23], R24 ;  /* 0x0000001817007844 */ /* 0x0001e20000000200 */
[----:B------:R-:W-:Y:S01]  /*b170*/  FADD.FTZ R14, R34, R69 ;  /* 0x00000045220e7221 */ /* 0x000fe20000010000 */
[----:B------:R-:W-:Y:S01]  /*b180*/  FADD.FTZ R42, R35, R42 ;  /* 0x0000002a232a7221 */ /* 0x000fe20000010000 */
[-C--:B------:R-:W-:Y:S01]  /*b190*/  FMUL.FTZ R112, R112, R6.reuse ;  /* 0x0000000670707220 */ /* 0x080fe20000410000 */
[----:B------:R-:W0:Y:S01]  /*b1a0*/  MUFU.EX2 R72, R72 ;  /* 0x0000004800487308 */ /* 0x000e220000000800 */
[----:B------:R-:W-:Y:S01]  /*b1b0*/  FADD.FTZ R29, R41, R14 ;  /* 0x0000000e291d7221 */ /* 0x000fe20000010000 */
[----:B------:R-:W-:Y:S01]  /*b1c0*/  FADD.FTZ R42, R37, R42 ;  /* 0x0000002a252a7221 */ /* 0x000fe20000010000 */
[----:B------:R-:W-:Y:S01]  /*b1d0*/  F2FP.F16.F32.PACK_AB R41, R36, R41 ;  /* 0x000000292429723e */ /* 0x000fe200000000ff */
[-C--:B------:R-:W-:Y:S01]  /*b1e0*/  FMUL.FTZ R113, R113, R6.reuse ;  /* 0x0000000671717220 */ /* 0x080fe20000410000 */
[----:B------:R-:W-:Y:S01]  /*b1f0*/  FMUL.FTZ R116, R116, R6 ;  /* 0x0000000674747220 */ /* 0x000fe20000410000 */
[----:B------:R-:W-:Y:S01]  /*b200*/  FADD.FTZ R21, R39, R42 ;  /* 0x0000002a27157221 */ /* 0x000fe20000010000 */
[----:B------:R-:W-:Y:S01]  /*b210*/  FADD.FTZ R42, R36, R29 ;  /* 0x0000001d242a7221 */ /* 0x000fe20000010000 */
[----:B------:R-:W-:Y:S01]  /*b220*/  MUFU.EX2 R73, R73 ;  /* 0x0000004900497308 */ /* 0x000fe20000000800 */
[----:B------:R-:W-:Y:S01]  /*b230*/  F2FP.F16.F32.PACK_AB R29, R32, R30 ;  /* 0x0000001e201d723e */ /* 0x000fe200000000ff */
[----:B------:R-:W-:Y:S01]  /*b240*/  FADD.FTZ R14, R40, R21 ;  /* 0x00000015280e7221 */ /* 0x000fe20000010000 */
[----:B------:R-:W-:Y:S01]  /*b250*/  FADD.FTZ R21, R15, R42 ;  /* 0x0000002a0f157221 */ /* 0x000fe20000010000 */
[----:B------:R-:W-:Y:S01]  /*b260*/  F2FP.F16.F32.PACK_AB R30, R37, R35 ;  /* 0x00000023251e723e */ /* 0x000fe200000000ff */
[-C--:B------:R-:W-:Y:S01]  /*b270*/  FMUL.FTZ R117, R117, R6.reuse ;  /* 0x0000000675757220 */ /* 0x080fe20000410000 */
[----:B------:R-:W-:Y:S01]  /*b280*/  FADD.FTZ R14, R43, R14 ;  /* 0x0000000e2b0e7221 */ /* 0x000fe20000010000 */
[----:B------:R-:W-:Y:S01]  /*b290*/  FADD.FTZ R20, R38, R21 ;  /* 0x0000001526147221 */ /* 0x000fe20000010000 */
[----:B------:R-:W-:Y:S01]  /*b2a0*/  MUFU.EX2 R59, R59 ;  /* 0x0000003b003b7308 */ /* 0x000fe20000000800 */
[----:B------:R4:W-:Y:S01]  /*b2b0*/  STSM.16.M88.4 [R19], R28 ;  /* 0x0000001c13007844 */ /* 0x0009e20000000200 */
[----:B------:R-:W-:Y:S01]  /*b2c0*/  FADD.FTZ R14, R45, R14 ;  /* 0x0000000e2d0e7221 */ /* 0x000fe20000010000 */
[----:B------:R-:W-:Y:S01]  /*b2d0*/  FADD.FTZ R33, R49, R20 ;  /* 0x0000001431217221 */ /* 0x000fe20000010000 */
[----:B------:R-:W-:Y:S01]  /*b2e0*/  F2FP.F16.F32.PACK_AB R42, R45, R43 ;  /* 0x0000002b2d2a723e */ /* 0x000fe200000000ff */
[-C--:B------:R-:W-:Y:S01]  /*b2f0*/  FMUL.FTZ R120, R120, R6.reuse ;  /* 0x0000000678787220 */ /* 0x080fe20000410000 */
[----:B------:R-:W-:Y:S01]  /*b300*/  FADD.FTZ R21, R47, R14 ;  /* 0x0000000e2f157221 */ /* 0x000fe20000010000 */
[----:B------:R-:W-:Y:S01]  /*b310*/  FADD.FTZ R33, R44, R33 ;  /* 0x000000212c217221 */ /* 0x000fe20000010000 */
[----:B------:R-:W5:Y:S01]  /*b320*/  MUFU.EX2 R74, R74 ;  /* 0x0000004a004a7308 */ /* 0x000f620000000800 */
[----:B------:R-:W-:Y:S01]  /*b330*/  F2FP.F16.F32.PACK_AB R43, R38, R15 ;  /* 0x0000000f262b723e */ /* 0x000fe200000000ff */
[----:B------:R-:W-:Y:S01]  /*b340*/  FADD.FTZ R14, R48, R21 ;  /* 0x00000015300e7221 */ /* 0x000fe20000010000 */
[----:B------:R-:W-:Y:S01]  /*b350*/  F2FP.F16.F32.PACK_AB R40, R40, R39 ;  /* 0x000000272828723e */ /* 0x000fe200000000ff */
[----:B------:R-:W-:Y:S01]  /*b360*/  FMUL.FTZ R121, R121, R6 ;  /* 0x0000000679797220 */ /* 0x000fe20000410000 */
[----:B------:R-:W-:Y:S01]  /*b370*/  F2FP.F16.F32.PACK_AB R48, R48, R47 ;  /* 0x0000002f3030723e */ /* 0x000fe200000000ff */
[----:B------:R-:W-:Y:S01]  /*b380*/  FADD.FTZ R21, R51, R14 ;  /* 0x0000000e33157221 */ /* 0x000fe20000010000 */
[----:B------:R-:W-:Y:S01]  /*b390*/  FADD.FTZ R14, R46, R33 ;  /* 0x000000212e0e7221 */ /* 0x000fe20000010000 */
[----:B------:R-:W4:Y:S01]  /*b3a0*/  MUFU.EX2 R60, R60 ;  /* 0x0000003c003c7308 */ /* 0x000f220000000800 */
[C---:B-1----:R-:W-:Y:S01]  /*b3b0*/  F2FP.F16.F32.PACK_AB R51, R3.reuse, R46 ;  /* 0x0000002e0333723e */ /* 0x042fe200000000ff */
[----:B--2---:R-:W-:Y:S01]  /*b3c0*/  FADD.FTZ R8, R52, R21 ;  /* 0x0000001534087221 */ /* 0x004fe20000010000 */
[----:B------:R-:W-:Y:S01]  /*b3d0*/  FADD.FTZ R9, R3, R14 ;  /* 0x0000000e03097221 */ /* 0x000fe20000010000 */
[----:B------:R-:W-:Y:S01]  /*b3e0*/  F2FP.F16.F32.PACK_AB R49, R44, R49 ;  /* 0x000000312c31723e */ /* 0x000fe200000000ff */
[----:B------:R2:W-:Y:S01]  /*b3f0*/  STSM.16.M88.4 [R18], R40 ;  /* 0x0000002812007844 */ /* 0x0005e20000000200 */
[----:B------:R-:W-:Y:S01]  /*b400*/  FADD.FTZ R11, R55, R8 ;  /* 0x00000008370b7221 */ /* 0x000fe20000010000 */
[----:B---3--:R-:W-:Y:S01]  /*b410*/  FADD.FTZ R8, R2, R9 ;  /* 0x0000000902087221 */ /* 0x008fe20000010000 */
[----:B------:R-:W-:Y:S01]  /*b420*/  MUFU.EX2 R14, R75 ;  /* 0x0000004b000e7308 */ /* 0x000fe20000000800 */
[----:B0-----:R-:W-:Y:S01]  /*b430*/  F2FP.F16.F32.PACK_AB R25, R72, R71 ;  /* 0x000000474819723e */ /* 0x001fe200000000ff */
[----:B------:R-:W-:Y:S01]  /*b440*/  FADD.FTZ R10, R56, R11 ;  /* 0x0000000b380a7221 */ /* 0x000fe20000010000 */
[----:B------:R-:W-:Y:S01]  /*b450*/  FADD.FTZ R9, R53, R8 ;  /* 0x0000000835097221 */ /* 0x000fe20000010000 */
[----:B-----5:R-:W-:Y:S01]  /*b460*/  F2FP.F16.F32.PACK_AB R27, R74, R73 ;  /* 0x000000494a1b723e */ /* 0x020fe200000000ff */
[----:B------:R2:W-:Y:S01]  /*b470*/  STSM.16.M88.4 [R17+0x27800], R48 ;  /* 0x0278003011007844 */ /* 0x0005e20000000200 */
[----:B------:R-:W-:Y:S01]  /*b480*/  FADD.FTZ R11, R57, R10 ;  /* 0x0000000a390b7221 */ /* 0x000fe20000010000 */
[----:B------:R-:W-:Y:S01]  /*b490*/  FADD.FTZ R8, R54, R9 ;  /* 0x0000000936087221 */ /* 0x000fe20000010000 */
[----:B------:R-:W0:Y:S01]  /*b4a0*/  MUFU.EX2 R61, R61 ;  /* 0x0000003d003d7308 */ /* 0x000e220000000800 */
[----:B------:R-:W-:Y:S01]  /*b4b0*/  F2FP.F16.F32.PACK_AB R9, R53, R2 ;  /* 0x000000023509723e */ /* 0x000fe200000000ff */
[----:B------:R-:W-:Y:S01]  /*b4c0*/  FADD.FTZ R10, R58, R11 ;  /* 0x0000000b3a0a7221 */ /* 0x000fe20000010000 */
[----:B------:R-:W-:Y:S01]  /*b4d0*/  FADD.FTZ R8, R67, R8 ;  /* 0x0000000843087221 */ /* 0x000fe20000010000 */
[----:B----4-:R-:W-:Y:S01]  /*b4e0*/  F2FP.F16.F32.PACK_AB R24, R60, R59 ;  /* 0x0000003b3c18723e */ /* 0x010fe200000000ff */
[----:B------:R-:W-:Y:S01]  /*b4f0*/  FMUL.FTZ R124, R124, R6 ;  /* 0x000000067c7c7220 */ /* 0x000fe20000410000 */
[----:B------:R-:W-:Y:S01]  /*b500*/  FADD.FTZ R3, R59, R10 ;  /* 0x0000000a3b037221 */ /* 0x000fe20000010000 */
[----:B------:R-:W-:Y:S01]  /*b510*/  FADD.FTZ R11, R71, R8 ;  /* 0x00000008470b7221 */ /* 0x000fe20000010000 */
[----:B------:R-:W1:Y:S01]  /*b520*/  MUFU.EX2 R62, R62 ;  /* 0x0000003e003e7308 */ /* 0x000e620000000800 */
[----:B------:R-:W-:Y:S01]  /*b530*/  F2FP.F16.F32.PACK_AB R8, R56, R55 ;  /* 0x000000373808723e */ /* 0x000fe200000000ff */
[----:B------:R-:W-:Y:S01]  /*b540*/  FADD.FTZ R10, R60, R3 ;  /* 0x000000033c0a7221 */ /* 0x000fe20000010000 */
[----:B------:R-:W-:Y:S01]  /*b550*/  FADD.FTZ R2, R72, R11 ;  /* 0x0000000b48027221 */ /* 0x000fe20000010000 */
[----:B------:R-:W-:Y:S01]  /*b560*/  F2FP.F16.F32.PACK_AB R11, R67, R54 ;  /* 0x00000036430b723e */ /* 0x000fe200000000ff */
[-C--:B------:R-:W-:Y:S01]  /*b570*/  FMUL.FTZ R125, R125, R6.reuse ;  /* 0x000000067d7d7220 */ /* 0x080fe20000410000 */
[-C--:B------:R-:W-:Y:S01]  /*b580*/  FMUL.FTZ R128, R128, R6.reuse ;  /* 0x0000000680807220 */ /* 0x080fe20000410000 */
[----:B------:R-:W-:Y:S01]  /*b590*/  FADD.FTZ R15, R73, R2 ;  /* 0x00000002490f7221 */ /* 0x000fe20000010000 */
[----:B------:R-:W3:Y:S01]  /*b5a0*/  MUFU.EX2 R29, R76 ;  /* 0x0000004c001d7308 */ /* 0x000ee20000000800 */
[----:B0-----:R-:W-:Y:S01]  /*b5b0*/  FADD.FTZ R3, R61, R10 ;  /* 0x0000000a3d037221 */ /* 0x001fe20000010000 */
[----:B------:R-:W-:Y:S01]  /*b5c0*/  F2FP.F16.F32.PACK_AB R10, R58, R57 ;  /* 0x000000393a0a723e */ /* 0x000fe200000000ff */
[----:B------:R-:W-:Y:S01]  /*b5d0*/  FADD.FTZ R15, R74, R15 ;  /* 0x0000000f4a0f7221 */ /* 0x000fe20000010000 */
[-C--:B------:R-:W-:Y:S01]  /*b5e0*/  FMUL.FTZ R129, R129, R6.reuse ;  /* 0x0000000681817220 */ /* 0x080fe20000410000 */
[-C--:B------:R-:W-:Y:S01]  /*b5f0*/  FMUL.FTZ R132, R132, R6.reuse ;  /* 0x0000000684847220 */ /* 0x080fe20000410000 */
[----:B------:R-:W-:Y:S01]  /*b600*/  FMUL.FTZ R133, R133, R6 ;  /* 0x0000000685857220 */ /* 0x000fe20000410000 */
[----:B------:R-:W-:Y:S01]  /*b610*/  FADD.FTZ R15, R14, R15 ;  /* 0x0000000f0e0f7221 */ /* 0x000fe20000010000 */
[----:B------:R-:W0:Y:S01]  /*b620*/  MUFU.EX2 R63, R63 ;  /* 0x0000003f003f7308 */ /* 0x000e220000000800 */
[C---:B-1----:R-:W-:Y:S01]  /*b630*/  F2FP.F16.F32.PACK_AB R26, R62.reuse, R61 ;  /* 0x0000003d3e1a723e */ /* 0x042fe200000000ff */
[----:B------:R2:W-:Y:S01]  /*b640*/  STSM.16.M88.4 [R136], R8 ;  /* 0x0000000888007844 */ /* 0x0005e20000000200 */
[----:B------:R-:W-:Y:S01]  /*b650*/  FADD.FTZ R2, R62, R3 ;  /* 0x000000033e027221 */ /* 0x000fe20000010000 */
[-C--:B------:R-:W-:Y:S01]  /*b660*/  FMUL.FTZ R90, R90, R7.reuse ;  /* 0x000000075a5a7220 */ /* 0x080fe20000410000 */
[-C--:B------:R-:W-:Y:S01]  /*b670*/  FMUL.FTZ R91, R91, R7.reuse ;  /* 0x000000075b5b7220 */ /* 0x080fe20000410000 */
[----:B------:R2:W-:Y:S01]  /*b680*/  STSM.16.M88.4 [R19+0x6000], R24 ;  /* 0x0060001813007844 */ /* 0x0005e20000000200 */
        /* <DEDUP_REMOVED lines=9> */
[----:B------:R-:W-:Y:S01]  /*b720*/  MUFU.EX2 R68, R68 ;  /* 0x0000004400447308 */ /* 0x000fe20000000800 */
[----:B0-----:R-:W-:Y:S01]  /*b730*/  FADD.FTZ R3, R63, R2 ;  /* 0x000000023f037221 */ /* 0x001fe20000010000 */
[-C--:B------:R-:W-:Y:S01]  /*b740*/  FMUL.FTZ R106, R106, R7.reuse ;  /* 0x000000076a6a7220 */ /* 0x080fe20000410000 */
[-C--:B------:R-:W-:Y:S01]  /*b750*/  FMUL.FTZ R107, R107, R7.reuse ;  /* 0x000000076b6b7220 */ /* 0x080fe20000410000 */
[-C--:B------:R-:W-:Y:S01]  /*b760*/  FMUL.FTZ R110, R110, R7.reuse ;  /* 0x000000076e6e7220 */ /* 0x080fe20000410000 */
[-C--:B------:R-:W-:Y:S01]  /*b770*/  FMUL.FTZ R111, R111, R7.reuse ;  /* 0x000000076f6f7220 */ /* 0x080fe20000410000 */
[-C--:B------:R-:W-:Y:S01]  /*b780*/  FMUL.FTZ R114, R114, R7.reuse ;  /* 0x0000000772727220 */ /* 0x080fe20000410000 */
[----:B------:R-:W-:Y:S01]  /*b790*/  FMUL.FTZ R115, R115, R7 ;  /* 0x0000000773737220 */ /* 0x000fe20000410000 */
[----:B------:R-:W0:Y:S01]  /*b7a0*/  MUFU.EX2 R65, R65 ;  /* 0x0000004100417308 */ /* 0x000e220000000800 */
[C---:B-1----:R-:W-:Y:S01]  /*b7b0*/  F2FP.F16.F32.PACK_AB R28, R64.reuse, R63 ;  /* 0x0000003f401c723e */ /* 0x042fe200000000ff */
[----:B------:R-:W-:Y:S01]  /*b7c0*/  FADD.FTZ R3, R64, R3 ;  /* 0x0000000340037221 */ /* 0x000fe20000010000 */
[-C--:B------:R-:W-:Y:S01]  /*b7d0*/  FMUL.FTZ R118, R118, R7.reuse ;  /* 0x0000000776767220 */ /* 0x080fe20000410000 */
[-C--:B------:R-:W-:Y:S01]  /*b7e0*/  FMUL.FTZ R119, R119, R7.reuse ;  /* 0x0000000777777220 */ /* 0x080fe20000410000 */
[-C--:B------:R-:W-:Y:S01]  /*b7f0*/  FMUL.FTZ R122, R122, R7.reuse ;  /* 0x000000077a7a7220 */ /* 0x080fe20000410000 */
[-C--:B------:R-:W-:Y:S01]  /*b800*/  FMUL.FTZ R123, R123, R7.reuse ;  /* 0x000000077b7b7220 */ /* 0x080fe20000410000 */
[-C--:B------:R-:W-:Y:S01]  /*b810*/  FMUL.FTZ R126, R126, R7.reuse ;  /* 0x000000077e7e7220 */ /* 0x080fe20000410000 */
[----:B------:R-:W1:Y:S01]  /*b820*/  MUFU.EX2 R20, R77 ;  /* 0x0000004d00147308 */ /* 0x000e620000000800 */
[-C--:B------:R-:W-:Y:S01]  /*b830*/  FMUL.FTZ R127, R127, R7.reuse ;  /* 0x000000077f7f7220 */ /* 0x080fe20000410000 */
[-C--:B------:R-:W-:Y:S01]  /*b840*/  FMUL.FTZ R130, R130, R7.reuse ;  /* 0x0000000782827220 */ /* 0x080fe20000410000 */
[-C--:B------:R-:W-:Y:S01]  /*b850*/  FMUL.FTZ R131, R131, R7.reuse ;  /* 0x0000000783837220 */ /* 0x080fe20000410000 */
[-C--:B------:R-:W-:Y:S01]  /*b860*/  FMUL.FTZ R134, R134, R7.reuse ;  /* 0x0000000786867220 */ /* 0x080fe20000410000 */
[----:B------:R-:W-:Y:S01]  /*b870*/  FMUL.FTZ R135, R135, R7 ;  /* 0x0000000787877220 */ /* 0x000fe20000410000 */
[----:B------:R-:W-:-:S02]  /*b880*/  IMAD.MOV.U32 R7, RZ, RZ, R13 ;  /* 0x000000ffff077224 */ /* 0x000fc400078e000d */
[----:B------:R-:W3:Y:S01]  /*b890*/  MUFU.EX2 R78, R78 ;  /* 0x0000004e004e7308 */ /* 0x000ee20000000800 */
[----:B0-----:R-:W-:Y:S01]  /*b8a0*/  F2FP.F16.F32.PACK_AB R30, R65, R68 ;  /* 0x00000044411e723e */ /* 0x001fe200000000ff */
[----:B------:R-:W-:Y:S01]  /*b8b0*/  FADD.FTZ R68, R68, R3 ;  /* 0x0000000344447221 */ /* 0x000fe20000010000 */
[----:B------:R-:W-:-:S03]  /*b8c0*/  IMAD.MOV.U32 R6, RZ, RZ, R12 ;  /* 0x000000ffff067224 */ /* 0x000fc600078e000c */
[----:B------:R-:W-:Y:S01]  /*b8d0*/  FADD.FTZ R3, R65, R68 ;  /* 0x0000004441037221 */ /* 0x000fe20000010000 */
[----:B-1----:R-:W-:Y:S01]  /*b8e0*/  FADD.FTZ R15, R20, R15 ;  /* 0x0000000f140f7221 */ /* 0x002fe20000010000 */
[----:B---3--:R-:W-:-:S03]  /*b8f0*/  F2FP.F16.F32.PACK_AB R31, R78, R20 ;  /* 0x000000144e1f723e */ /* 0x008fc600000000ff */
[----:B------:R-:W-:Y:S02]  /*b900*/  FADD.FTZ R2, R78, R15 ;  /* 0x0000000f4e027221 */ /* 0x000fe40000010000 */
        /* <DEDUP_REMOVED lines=9> */
.L_x_887:
[----:B------:R-:W-:-:S13]  /*b9a0*/  ISETP.GE.AND P2, PT, R0, UR39, PT ;  /* 0x0000002700007c0c */ /* 0x000fda000bf46270 */
[----:B------:R-:W-:Y:S05]  /*b9b0*/  @!P2 BRA `(.L_x_897) ;  /* 0x000000380030a947 */ /* 0x000fea0003800000 */
[----:B-12---:R-:W-:Y:S01]  /*b9c0*/  IMAD.IADD R8, R137, 0x1, -R139 ;  /* 0x0000000189087824 */ /* 0x006fe200078e0a8b */
[----:B------:R-:W-:Y:S01]  /*b9d0*/  UMOV UR28, UR46 ;  /* 0x0000002e001c7c82 */ /* 0x000fe20008000000 */
[----:B------:R-:W-:Y:S01]  /*b9e0*/  IMAD.MOV.U32 R11, RZ, RZ, R13 ;  /* 0x000000ffff0b7224 */ /* 0x000fe200078e000d */
[----:B------:R-:W-:Y:S01]  /*b9f0*/  UMOV UR51, UR43 ;  /* 0x0000002b00337c82 */ /* 0x000fe20008000000 */
[--C-:B------:R-:W-:Y:S01]  /*ba00*/  IMAD.IADD R9, R4, 0x1, R8.reuse ;  /* 0x0000000104097824 */ /* 0x100fe200078e0208 */
[----:B------:R-:W-:Y:S01]  /*ba10*/  ULDC UR35, c[0x0][0x9e4] ;  /* 0x0002790000237ab9 */ /* 0x000fe20000000800 */
[----:B------:R-:W-:Y:S01]  /*ba20*/  IMAD.IADD R8, R5, 0x1, R8 ;  /* 0x0000000105087824 */ /* 0x000fe200078e0208 */
[----:B------:R-:W-:Y:S01]  /*ba30*/  ULDC UR34, c[0x0][0x988] ;  /* 0x0002620000227ab9 */ /* 0x000fe20000000800 */
[----:B------:R-:W-:Y:S01]  /*ba40*/  IMAD.MOV.U32 R10, RZ, RZ, R12 ;  /* 0x000000ffff0a7224 */ /* 0x000fe200078e000c */
[----:B------:R-:W-:Y:S01]  /*ba50*/  LOP3.LUT R7, RZ, R9, RZ, 0x33, !PT ;  /* 0x00000009ff077212 */ /* 0x000fe200078e33ff */
[----:B------:R-:W-:Y:S01]  /*ba60*/  ULDC UR50, c[0x0][0x9d8] ;  /* 0x0002760000327ab9 */ /* 0x000fe20000000800 */
[----:B------:R-:W-:Y:S01]  /*ba70*/  LOP3.LUT R6, RZ, R8, RZ, 0x33, !PT ;  /* 0x00000008ff067212 */ /* 0x000fe200078e33ff */
[----:B------:R-:W-:-:S06]  /*ba80*/  ULDC UR47, c[0x0][0x9e0] ;  /* 0x00027800002f7ab9 */ /* 0x000fcc0000000800 */
.L_x_914:
[----:B------:R-:W-:Y:S01]  /*ba90*/  UIADD3 UR43, UR51, 0x1, URZ ;  /* 0x00000001332b7890 */ /* 0x000fe2000fffe03f */
[----:B------:R-:W-:-:S03]  /*baa0*/  ISETP.NE.AND P3, PT, RZ, UR38, PT ;  /* 0x00000026ff007c0c */ /* 0x000fc6000bf65270 */
[----:B------:R-:W-:-:S04]  /*bab0*/  UISETP.NE.AND UP0, UPT, UR43, 0x2, UPT ;  /* 0x000000022b00788c */ /* 0x000fc8000bf05270 */
[----:B------:R-:W-:Y:S02]  /*bac0*/  USEL UR46, URZ, 0x1, UP0 ;  /* 0x000000013f2e7887 */ /* 0x000fe40008000000 */
[----:B------:R-:W-:Y:S02]  /*bad0*/  USEL UR43, UR43, URZ, UP0 ;  /* 0x0000003f2b2b7287 */ /* 0x000fe40008000000 */
[----:B------:R-:W-:Y:S02]  /*bae0*/  ULOP3.LUT UR46, UR28, UR46, URZ, 0x3c, !UPT ;  /* 0x0000002e1c2e7292 */ /* 0x000fe4000f8e3c3f */
[----:B---3--:R-:W-:Y:S10]  /*baf0*/  @P3 BRA `(.L_x_898) ;  /* 0x00000000002c3947 */ /* 0x008ff40003800000 */
[----:B------:R-:W-:Y:S05]  /*bb00*/  @!P0 BRA `(.L_x_899) ;  /* 0x0000000000048947 */ /* 0x000fea0003800000 */
[----:B------:R-:W-:Y:S01]  /*bb10*/  BPT.TRAP 0x1 ;  /* 0x000000040000795c */ /* 0x000fe20000300000 */
.L_x_899:
[----:B------:R-:W-:Y:S01]  /*bb20*/  ULEA UR6, UR43, UR42, 0x3 ;  /* 0x0000002a2b067291 */ /* 0x000fe2000f8e183f */
[----:B------:R-:W-:-:S05]  /*bb30*/  IMAD.U32 R12, RZ, RZ, UR46 ;  /* 0x0000002eff0c7e24 */ /* 0x000fca000f8e00ff */
[----:B------:R-:W-:-:S04]  /*bb40*/  SHF.L.U32 R12, R12, 0x1f, RZ ;  /* 0x0000001f0c0c7819 */ /* 0x000fc800000006ff */
[----:B------:R0:W1:Y:S01]  /*bb50*/  SYNCS.PHASECHK.TRANS64.TRYWAIT P2, [UR6+0x2d830], R12 ;  /* 0x02d8300cff0075a7 */ /* 0x0000620008040146 */
[----:B------:R-:W-:Y:S05]  /*bb60*/  @!P0 BRA `(.L_x_900) ;  /* 0x0000000000048947 */ /* 0x000fea0003800000 */
[----:B------:R-:W-:Y:S01]  /*bb70*/  BPT.TRAP 0x1 ;  /* 0x000000040000795c */ /* 0x000fe20000300000 */
.L_x_900:
[----:B-1----:R-:W-:Y:S05]  /*bb80*/  @P2 BRA `(.L_x_898) ;  /* 0x0000000000082947 */ /* 0x002fea0003800000 */
[----:B------:R-:W1:Y:S02]  /*bb90*/  SYNCS.PHASECHK.TRANS64.TRYWAIT P2, [UR6+0x2d830], R12 ;  /* 0x02d8300cff0075a7 */ /* 0x000e640008040146 */
[----:B-1----:R-:W-:Y:S05]  /*bba0*/  @!P2 BRA `(.L_x_901) ;  /* 0x000000a8002ca947 */ /* 0x002fea0003800000 */
.L_x_898:
        /* <DEDUP_REMOVED lines=37> */
.L_x_903:
[----:B------:R-:W-:Y:S01]  /*be00*/  ULEA UR6, UR51, UR42, 0x3 ;  /* 0x0000002a33067291 */ /* 0x000fe2000f8e183f */
[----:B------:R-:W-:-:S05]  /*be10*/  IMAD.U32 R12, RZ, RZ, UR28 ;  /* 0x0000001cff0c7e24 */ /* 0x000fca000f8e00ff */
[----:B------:R-:W-:-:S04]  /*be20*/  SHF.L.U32 R12, R12, 0x1f, RZ ;  /* 0x0000001f0c0c7819 */ /* 0x000fc800000006ff */
[----:B------:R0:W1:Y:S01]  /*be30*/  SYNCS.PHASECHK.TRANS64.TRYWAIT P2, [UR6+0x2d850], R12 ;  /* 0x02d8500cff0075a7 */ /* 0x0000620008040146 */
[----:B------:R-:W-:Y:S05]  /*be40*/  @!P0 BRA `(.L_x_904) ;  /* 0x0000000000048947 */ /* 0x000fea0003800000 */
[----:B------:R-:W-:Y:S01]  /*be50*/  BPT.TRAP 0x1 ;  /* 0x000000040000795c */ /* 0x000fe20000300000 */
.L_x_904:
[----:B-1----:R-:W-:Y:S05]  /*be60*/  @P2 BRA `(.L_x_902) ;  /* 0x0000000000082947 */ /* 0x002fea0003800000 */
[----:B------:R-:W1:Y:S02]  /*be70*/  SYNCS.PHASECHK.TRANS64.TRYWAIT P2, [UR6+0x2d850], R12 ;  /* 0x02d8500cff0075a7 */ /* 0x000e640008040146 */
[----:B-1----:R-:W-:Y:S05]  /*be80*/  @!P2 BRA `(.L_x_905) ;  /* 0x000000a4008ca947 */ /* 0x002fea0003800000 */
.L_x_902:
[----:B------:R-:W-:Y:S01]  /*be90*/  UIADD3 UR6, UR42, 0x400, URZ ;  /* 0x000004002a067890 */ /* 0x000fe2000fffe03f */
[----:B------:R-:W-:Y:S01]  /*bea0*/  WARPGROUP.ARRIVE ;  /* 0x00000000000079c5 */ /* 0x000fe20000000000 */
[----:B------:R-:W-:Y:S01]  /*beb0*/  UMOV UR29, 0x40000040 ;  /* 0x40000040001d7882 */ /* 0x000fe20000000000 */
[----:B------:R-:W-:Y:S01]  /*bec0*/  UMOV UR31, 0x80000020 ;  /* 0x80000020001f7882 */ /* 0x000fe20000000000 */
[----:B------:R-:W-:-:S03]  /*bed0*/  USHF.R.U32.HI UR6, URZ, 0x4, UR6 ;  /* 0x000000043f067899 */ /* 0x000fc60008011606 */
[----:B------:R-:W2:Y:S01]  /*bee0*/  S2R R141, SR_TID.X ;  /* 0x00000000008d7919 */ /* 0x000ea20000002100 */
[----:B------:R-:W-:Y:S01]  /*bef0*/  FMUL.FTZ R21, R29, UR50 ;  /* 0x000000321d157c20 */ /* 0x000fe20008410000 */
[----:B------:R-:W-:Y:S01]  /*bf00*/  FMUL.FTZ R29, R35, UR50 ;  /* 0x00000032231d7c20 */ /* 0x000fe20008410000 */
[----:B------:R-:W-:Y:S01]  /*bf10*/  ULOP3.LUT UR6, UR6, 0x3fff, URZ, 0xc0, !UPT ;  /* 0x00003fff06067892 */ /* 0x000fe2000f8ec03f */
[----:B-1----:R-:W-:Y:S01]  /*bf20*/  FMUL.FTZ R13, R25, UR50 ;  /* 0x00000032190d7c20 */ /* 0x002fe20008410000 */
        /* <DEDUP_REMOVED lines=8> */
[----:B------:R-:W-:Y:S01]  /*bfb0*/  FMUL.FTZ R47, R53, UR50 ;  /* 0x00000032352f7c20 */ /* 0x000fe20008410000 */
[----:B------:R-:W-:Y:S01]  /*bfc0*/  FMUL.FTZ R26, R32, UR50 ;  /* 0x00000032201a7c20 */ /* 0x000fe20008410000 */
        /* <DEDUP_REMOVED lines=56> */
[----:B------:R-:W-:Y:S02]  /*c350*/  IMAD.SHL.U32 R83, R0, 0x80, RZ ;  /* 0x0000008000537824 */ /* 0x000fe400078e00ff */
[----:B------:R-:W-:Y:S01]  /*c360*/  FMUL.FTZ R70, R73, UR50 ;  /* 0x0000003249467c20 */ /* 0x000fe20008410000 */
[----:B------:R-:W-:-:S02]  /*c370*/  @!P1 VIADD R53, R53, 0x2d840 ;  /* 0x0002d84035359836 */ /* 0x000fc40000000000 */
        /* <DEDUP_REMOVED lines=10> */
[----:B------:R-:W-:Y:S01]  /*c420*/  @!P1 PRMT R53, RZ, 0x654, R53 ;  /* 0x00000654ff359816 */ /* 0x000fe20000000035 */
[----:B------:R-:W0:Y:S01]  /*c430*/  MUFU.TANH R12, R12 ;  /* 0x0000000c000c7308 */ /* 0x000e220000002400 */
[----:B------:R-:W-:-:S07]  /*c440*/  IADD3 R52, R137, 0x1, -R83 ;  /* 0x0000000189347810 */ /* 0x000fce0007ffe853 */
        /* <DEDUP_REMOVED lines=111> */
[----:B-1----:R-:W-:-:S04]  /*cb40*/  IMAD.IADD R53, R52, 0x1, -R139 ;  /* 0x0000000134357824 */ /* 0x002fc800078e0a8b */
[----:B------:R-:W-:-:S04]  /*cb50*/  IMAD R53, R16, -0x2, R53 ;  /* 0xfffffffe10357824 */ /* 0x000fc800078e0235 */
[C---:B------:R-:W-:Y:S02]  /*cb60*/  VIADD R138, R53.reuse, UR47 ;  /* 0x0000002f358a7c36 */ /* 0x040fe40008000000 */
[----:B------:R-:W-:Y:S02]  /*cb70*/  VIADD R87, R53, UR33 ;  /* 0x0000002135577c36 */ /* 0x000fe40008000000 */
[C---:B------:R-:W-:Y:S02]  /*cb80*/  IMAD.IADD R86, R4.reuse, 0x1, R138 ;  /* 0x0000000104567824 */ /* 0x040fe400078e028a */
[----:B-----5:R-:W-:Y:S01]  /*cb90*/  IMAD.IADD R85, R4, 0x1, R87 ;  /* 0x0000000104557824 */ /* 0x020fe200078e0257 */
[----:B0-234-:R-:W-:Y:S06]  /*cba0*/  @!P5 BRA `(.L_x_906) ;  /* 0x000000000058d947 */ /* 0x01dfec0003800000 */
        /* <DEDUP_REMOVED lines=11> */
.L_x_908:
[----:B------:R-:W-:-:S05]  /*cc60*/  IMAD.U32 R141, RZ, RZ, UR35 ;  /* 0x00000023ff8d7e24 */ /* 0x000fca000f8e00ff */
[----:B------:R-:W-:-:S13]  /*cc70*/  ISETP.NE.AND P2, PT, R141, 0x1, PT ;  /* 0x000000018d00780c */ /* 0x000fda0003f45270 */
[----:B------:R-:W0:Y:S02]  /*cc80*/  @P2 LDC.64 R52, c[0x0][0x9e8] ;  /* 0x00027a00ff342b82 */ /* 0x000e240000000a00 */
[----:B0-----:R-:W-:-:S04]  /*cc90*/  @P2 IMAD.HI.U32 R144, R9, R52, RZ ;  /* 0x0000003409902227 */ /* 0x001fc800078e00ff */
[----:B------:R-:W-:Y:S01]  /*cca0*/  IMAD.MOV.U32 R52, RZ, RZ, R9 ;  /* 0x000000ffff347224 */ /* 0x000fe200078e0009 */
[----:B------:R-:W-:-:S07]  /*ccb0*/  @P2 SHF.R.U32.HI R52, RZ, R53, R144 ;  /* 0x00000035ff342219 */ /* 0x000fce0000011690 */
.L_x_909:
[----:B------:R-:W-:Y:S05]  /*ccc0*/  BSYNC B0 ;  /* 0x0000000000007941 */ /* 0x000fea0003800000 */
.L_x_907:
[----:B------:R-:W-:-:S04]  /*ccd0*/  IMAD R53, R52, R141, -R83 ;  /* 0x0000008d34357224 */ /* 0x000fc800078e0a53 */
[----:B------:R-:W-:-:S05]  /*cce0*/  IMAD R52, R16, -0x2, R53 ;  /* 0xfffffffe10347824 */ /* 0x000fca00078e0235 */
[----:B------:R-:W-:Y:S02]  /*ccf0*/  VIADDMNMX R86, R52, R141, R86, PT ;  /* 0x0000008d34567246 */ /* 0x000fe40003800156 */
[----:B------:R-:W-:-:S07]  /*cd00*/  VIMNMX R85, R85, R52, !PT ;  /* 0x0000003455557248 */ /* 0x000fce0007fe0100 */
.L_x_906:
[----:B------:R-:W-:Y:S01]  /*cd10*/  ISETP.GT.AND P2, PT, R0, -0x1, PT ;  /* 0xffffffff0000780c */ /* 0x000fe20003f44270 */
[C---:B------:R-:W-:Y:S02]  /*cd20*/  IMAD.IADD R138, R5.reuse, 0x1, R138 ;  /* 0x00000001058a7824 */ /* 0x040fe400078e028a */
[----:B------:R-:W-:Y:S01]  /*cd30*/  IMAD.IADD R87, R5, 0x1, R87 ;  /* 0x0000000105577824 */ /* 0x000fe200078e0257 */
[C---:B------:R-:W-:Y:S02]  /*cd40*/  ISETP.GT.AND P4, PT, R85.reuse, RZ, P2 ;  /* 0x000000ff5500720c */ /* 0x040fe40001784270 */
[----:B------:R-:W-:Y:S02]  /*cd50*/  ISETP.GT.AND P6, PT, R85, 0x1, P2 ;  /* 0x000000015500780c */ /* 0x000fe400017c4270 */
[C---:B------:R-:W-:Y:S02]  /*cd60*/  ISETP.LT.OR P4, PT, R86.reuse, 0x1, P4 ;  /* 0x000000015600780c */ /* 0x040fe40002781670 */
[----:B------:R-:W-:-:S02]  /*cd70*/  ISETP.LT.OR P6, PT, R86, 0x2, P6 ;  /* 0x000000025600780c */ /* 0x000fc400037c1670 */
        /* <DEDUP_REMOVED lines=104> */
.L_x_912:
[----:B------:R-:W-:-:S05]  /*d400*/  IMAD.U32 R85, RZ, RZ, UR35 ;  /* 0x00000023ff557e24 */ /* 0x000fca000f8e00ff */
[----:B------:R-:W-:-:S13]  /*d410*/  ISETP.NE.AND P3, PT, R85, 0x1, PT ;  /* 0x000000015500780c */ /* 0x000fda0003f65270 */
[----:B------:R-:W0:Y:S02]  /*d420*/  @P3 LDC.64 R12, c[0x0][0x9e8] ;  /* 0x00027a00ff0c3b82 */ /* 0x000e240000000a00 */
[----:B0-----:R-:W-:-:S04]  /*d430*/  @P3 IMAD.HI.U32 R86, R8, R12, RZ ;  /* 0x0000000c08563227 */ /* 0x001fc800078e00ff */
[----:B------:R-:W-:Y:S01]  /*d440*/  IMAD.MOV.U32 R12, RZ, RZ, R8 ;  /* 0x000000ffff0c7224 */ /* 0x000fe200078e0008 */
[----:B------:R-:W-:-:S07]  /*d450*/  @P3 SHF.R.U32.HI R12, RZ, R13, R86 ;  /* 0x0000000dff0c3219 */ /* 0x000fce0000011656 */
.L_x_913:
[----:B------:R-:W-:Y:S05]  /*d460*/  BSYNC B0 ;  /* 0x0000000000007941 */ /* 0x000fea0003800000 */
.L_x_911:
[----:B------:R-:W-:-:S04]  /*d470*/  IMAD R83, R12, R85, -R83 ;  /* 0x000000550c537224 */ /* 0x000fc800078e0a53 */
[----:B------:R-:W-:-:S05]  /*d480*/  IMAD R83, R16, -0x2, R83 ;  /* 0xfffffffe10537824 */ /* 0x000fca00078e0253 */
[----:B------:R-:W-:Y:S02]  /*d490*/  VIADDMNMX R138, R83, R85, R138, PT ;  /* 0x00000055538a7246 */ /* 0x000fe4000380018a */
[----:B------:R-:W-:-:S07]  /*d4a0*/  VIMNMX R87, R87, R83, !PT ;  /* 0x0000005357577248 */ /* 0x000fce0007fe0100 */
.L_x_910:
        /* <DEDUP_REMOVED lines=20> */
[C---:B------:R-:W-:Y:S02]  /*d5f0*/  ISETP.GT.AND P6, PT, R87.reuse, 0x30, P2 ;  /* 0x000000305700780c */ /* 0x040fe400017c4270 */
[----:B------:R-:W-:Y:S02]  /*d600*/  FMNMX.FTZ R12, R38, R13, !PT ;  /* 0x0000000d260c7209 */ /* 0x000fe40007810000 */
[----:B------:R-:W-:Y:S02]  /*d610*/  ISETP.GT.AND P4, PT, R87, 0x1, P2 ;  /* 0x000000015700780c */ /* 0x000fe40001784270 */
[----:B------:R-:W-:Y:S02]  /*d620*/  FMNMX.FTZ R13, R39, R12, !PT ;  /* 0x0000000c270d7209 */ /* 0x000fe40007810000 */
[----:B------:R-:W-:-:S02]  /*d630*/  ISETP.LT.OR P6, PT, R138, 0x31, P6 ;  /* 0x000000318a00780c */ /* 0x000fc400037c1670 */
[----:B------:R-:W-:Y:S02]  /*d640*/  FMNMX.FTZ R12, R42, R13, !PT ;  /* 0x0000000d2a0c7209 */ /* 0x000fe40007810000 */
[----:B------:R-:W-:Y:S02]  /*d650*/  ISETP.LT.OR P4, PT, R138, 0x2, P4 ;  /* 0x000000028a00780c */ /* 0x000fe40002781670 */
[----:B------:R-:W-:Y:S02]  /*d660*/  FMNMX.FTZ R13, R43, R12, !PT ;  /* 0x0000000c2b0d7209 */ /* 0x000fe40007810000 */
[----:B------:R-:W-:Y:S02]  /*d670*/  FSEL R44, R44, -INF , !P6 ;  /* 0xff8000002c2c7808 */ /* 0x000fe40007000000 */
[----:B------:R-:W-:Y:S02]  /*d680*/  FMNMX.FTZ R12, R46, R13, !PT ;  /* 0x0000000d2e0c7209 */ /* 0x000fe40007810000 */
[----:B------:R-:W-:-:S02]  /*d690*/  ISETP.GT.AND P3, PT, R87, 0x8, P2 ;  /* 0x000000085700780c */ /* 0x000fc40001764270 */
[----:B------:R-:W-:Y:S02]  /*d6a0*/  FMNMX.FTZ R13, R47, R12, !PT ;  /* 0x0000000c2f0d7209 */ /* 0x000fe40007810000 */
[----:B------:R-:W-:Y:S02]  /*d6b0*/  FSEL R15, R15, -INF , !P4 ;  /* 0xff8000000f0f7808 */ /* 0x000fe40006000000 */
[----:B------:R-:W-:Y:S02]  /*d6c0*/  FMNMX.FTZ R12, R50, R13, !PT ;  /* 0x0000000d320c7209 */ /* 0x000fe40007810000 */
[----:B------:R-:W-:Y:S02]  /*d6d0*/  ISETP.GT.AND P6, PT, R87, 0x39, P2 ;  /* 0x000000395700780c */ /* 0x000fe400017c4270 */
[----:B------:R-:W-:Y:S02]  /*d6e0*/  FMNMX.FTZ R13, R51, R12, !PT ;  /* 0x0000000c330d7209 */ /* 0x000fe40007810000 */
[----:B------:R-:W-:-:S02]  /*d6f0*/  ISETP.GT.AND P4, PT, R87, 0x10, P2 ;  /* 0x000000105700780c */ /* 0x000fc40001784270 */
[----:B------:R-:W-:Y:S02]  /*d700*/  FMNMX.FTZ R13, R56, R13, !PT ;  /* 0x0000000d380d7209 */ /* 0x000fe40007810000 */
[----:B------:R-:W-:Y:S02]  /*d710*/  ISETP.LT.OR P3, PT, R138, 0x9, P3 ;  /* 0x000000098a00780c */ /* 0x000fe40001f61670 */
[----:B------:R-:W-:Y:S02]  /*d720*/  FMNMX.FTZ R13, R58, R13, !PT ;  /* 0x0000000d3a0d7209 */ /* 0x000fe40007810000 */
[----:B------:R-:W-:Y:S02]  /*d730*/  ISETP.LT.OR P6, PT, R138, 0x3a, P6 ;  /* 0x0000003a8a00780c */ /* 0x000fe400037c1670 */
[----:B------:R-:W-:Y:S02]  /*d740*/  FMNMX.FTZ R13, R60, R13, !PT ;  /* 0x0000000d3c0d7209 */ /* 0x000fe40007810000 */
[----:B------:R-:W-:-:S02]  /*d750*/  ISETP.LT.OR P4, PT, R138, 0x11, P4 ;  /* 0x000000118a00780c */ /* 0x000fc40002781670 */
[----:B------:R-:W-:Y:S02]  /*d760*/  FMNMX.FTZ R13, R62, R13, !PT ;  /* 0x0000000d3e0d7209 */ /* 0x000fe40007810000 */
[----:B------:R-:W-:Y:S02]  /*d770*/  FSEL R24, R24, -INF , !P3 ;  /* 0xff80000018187808 */ /* 0x000fe40005800000 */
[----:B------:R-:W-:Y:S02]  /*d780*/  FMNMX.FTZ R13, R64, R13, !PT ;  /* 0x0000000d400d7209 */ /* 0x000fe40007810000 */
[----:B------:R-:W-:Y:S02]  /*d790*/  FSEL R49, R49, -INF , !P6 ;  /* 0xff80000031317808 */ /* 0x000fe40007000000 */
[----:B------:R-:W-:Y:S02]  /*d7a0*/  FMNMX.FTZ R13, R66, R13, !PT ;  /* 0x0000000d420d7209 */ /* 0x000fe40007810000 */
[----:B------:R-:W-:-:S02]  /*d7b0*/  ISETP.GT.AND P3, PT, R87, 0x11, P2 ;  /* 0x000000115700780c */ /* 0x000fc40001764270 */
[----:B------:R-:W-:Y:S02]  /*d7c0*/  FMNMX.FTZ R13, R68, R13, !PT ;  /* 0x0000000d440d7209 */ /* 0x000fe40007810000 */
[----:B------:R-:W-:Y:S02]  /*d7d0*/  FSEL R28, R28, -INF , !P4 ;  /* 0xff8000001c1c7808 */ /* 0x000fe40006000000 */
[----:B------:R-:W-:Y:S02]  /*d7e0*/  FMNMX.FTZ R13, R70, R13, !PT ;  /* 0x0000000d460d7209 */ /* 0x000fe40007810000 */
[C---:B------:R-:W-:Y:S02]  /*d7f0*/  ISETP.GT.AND P6, PT, R87.reuse, 0x48, P2 ;  /* 0x000000485700780c */ /* 0x040fe400017c4270 */
        /* <DEDUP_REMOVED lines=12> */
[----:B------:R-:W-:Y:S01]  /*d8c0*/  ISETP.GT.AND P3, PT, R87, 0x20, P2 ;  /* 0x000000205700780c */ /* 0x000fe20001764270 */
[----:B------:R-:W0:Y:S01]  /*d8d0*/  SHFL.BFLY PT, R12, R13, 0x2, 0x1f ;  /* 0x0c401f000d0c7f89 */ /* 0x000e2200000e0000 */
[----:B------:R-:W-:-:S02]  /*d8e0*/  FSEL R33, R33, -INF , !P4 ;  /* 0xff80000021217808 */ /* 0x000fc40006000000 */
[C---:B------:R-:W-:Y:S02]  /*d8f0*/  ISETP.GT.AND P6, PT, R87.reuse, 0x51, P2 ;  /* 0x000000515700780c */ /* 0x040fe400017c4270 */
[----:B------:R-:W-:Y:S02]  /*d900*/  ISETP.GT.AND P4, PT, R87, 0x28, P2 ;  /* 0x000000285700780c */ /* 0x000fe40001784270 */
[C---:B------:R-:W-:Y:S02]  /*d910*/  ISETP.LT.OR P3, PT, R138.reuse, 0x21, P3 ;  /* 0x000000218a00780c */ /* 0x040fe40001f61670 */
[C---:B------:R-:W-:Y:S02]  /*d920*/  ISETP.LT.OR P6, PT, R138.reuse, 0x52, P6 ;  /* 0x000000528a00780c */ /* 0x040fe400037c1670 */
[----:B------:R-:W-:Y:S02]  /*d930*/  ISETP.LT.OR P4, PT, R138, 0x29, P4 ;  /* 0x000000298a00780c */ /* 0x000fe40002781670 */
[----:B------:R-:W-:-:S02]  /*d940*/  FSEL R36, R36, -INF , !P3 ;  /* 0xff80000024247808 */ /* 0x000fc40005800000 */
[----:B------:R-:W-:Y:S02]  /*d950*/  FSEL R63, R63, -INF , !P6 ;  /* 0xff8000003f3f7808 */ /* 0x000fe40007000000 */
[C---:B------:R-:W-:Y:S02]  /*d960*/  ISETP.GT.AND P3, PT, R87.reuse, 0x29, P2 ;  /* 0x000000295700780c */ /* 0x040fe40001764270 */
[----:B------:R-:W-:Y:S02]  /*d970*/  FSEL R40, R40, -INF , !P4 ;  /* 0xff80000028287808 */ /* 0x000fe40006000000 */
[C---:B------:R-:W-:Y:S02]  /*d980*/  ISETP.GT.AND P6, PT, R87.reuse, 0x59, P2 ;  /* 0x000000595700780c */ /* 0x040fe400017c4270 */
[----:B------:R-:W-:Y:S02]  /*d990*/  ISETP.GT.AND P4, PT, R87, 0x31, P2 ;  /* 0x000000315700780c */ /* 0x000fe40001784270 */
[----:B0-----:R-:W-:-:S02]  /*d9a0*/  FMNMX.FTZ R12, R13, R12, !PT ;  /* 0x0000000c0d0c7209 */ /* 0x001fc40007810000 */
[C---:B------:R-:W-:Y:S02]  /*d9b0*/  ISETP.LT.OR P3, PT, R138.reuse, 0x2a, P3 ;  /* 0x0000002a8a00780c */ /* 0x040fe40001f61670 */
[C---:B------:R-:W-:Y:S01]  /*d9c0*/  ISETP.LT.OR P6, PT, R138.reuse, 0x5a, P6 ;  /* 0x0000005a8a00780c */ /* 0x040fe200037c1670 */
[----:B------:R-:W0:Y:S01]  /*d9d0*/  SHFL.BFLY PT, R13, R12, 0x1, 0x1f ;  /* 0x0c201f000c0d7f89 */ /* 0x000e2200000e0000 */
[----:B------:R-:W-:Y:S02]  /*d9e0*/  ISETP.LT.OR P4, PT, R138, 0x32, P4 ;  /* 0x000000328a00780c */ /* 0x000fe40002781670 */
[----:B------:R-:W-:Y:S02]  /*d9f0*/  FSEL R41, R41, -INF , !P3 ;  /* 0xff80000029297808 */ /* 0x000fe40005800000 */
[----:B------:R-:W-:Y:S02]  /*da00*/  FSEL R67, R67, -INF , !P6 ;  /* 0xff80000043437808 */ /* 0x000fe40007000000 */
[----:B------:R-:W-:-:S02]  /*da10*/  ISETP.GT.AND P3, PT, R87, 0x38, P2 ;  /* 0x000000385700780c */ /* 0x000fc40001764270 */
[----:B------:R-:W-:Y:S02]  /*da20*/  FSEL R45, R45, -INF , !P4 ;  /* 0xff8000002d2d7808 */ /* 0x000fe40006000000 */
[C---:B------:R-:W-:Y:S02]  /*da30*/  ISETP.GT.AND P6, PT, R87.reuse, 0x61, P2 ;  /* 0x000000615700780c */ /* 0x040fe400017c4270 */
[----:B------:R-:W-:Y:S02]  /*da40*/  ISETP.GT.AND P4, PT, R87, 0x40, P2 ;  /* 0x000000405700780c */ /* 0x000fe40001784270 */
[C---:B------:R-:W-:Y:S02]  /*da50*/  ISETP.LT.OR P3, PT, R138.reuse, 0x39, P3 ;  /* 0x000000398a00780c */ /* 0x040fe40001f61670 */
[C---:B------:R-:W-:Y:S02]  /*da60*/  ISETP.LT.OR P6, PT, R138.reuse, 0x62, P6 ;  /* 0x000000628a00780c */ /* 0x040fe400037c1670 */
[----:B------:R-:W-:-:S02]  /*da70*/  ISETP.LT.OR P4, PT, R138, 0x41, P4 ;  /* 0x000000418a00780c */ /* 0x000fc40002781670 */
[----:B------:R-:W-:Y:S02]  /*da80*/  FSEL R48, R48, -INF , !P3 ;  /* 0xff80000030307808 */ /* 0x000fe40005800000 */
[----:B------:R-:W-:Y:S02]  /*da90*/  FSEL R71, R71, -INF , !P6 ;  /* 0xff80000047477808 */ /* 0x000fe40007000000 */
[C---:B------:R-:W-:Y:S02]  /*daa0*/  ISETP.GT.AND P3, PT, R87.reuse, 0x41, P2 ;  /* 0x000000415700780c */ /* 0x040fe40001764270 */
[----:B------:R-:W-:Y:S02]  /*dab0*/  FSEL R54, R54, -INF , !P4 ;  /* 0xff80000036367808 */ /* 0x000fe40006000000 */
[C---:B------:R-:W-:Y:S02]  /*dac0*/  ISETP.GT.AND P6, PT, R87.reuse, 0x69, P2 ;  /* 0x000000695700780c */ /* 0x040fe400017c4270 */
[----:B------:R-:W-:-:S02]  /*dad0*/  ISETP.GT.AND P4, PT, R87, 0x49, P2 ;  /* 0x000000495700780c */ /* 0x000fc40001784270 */
[----:B0-----:R-:W-:Y:S02]  /*dae0*/  FMNMX.FTZ R12, R12, R13, !PT ;  /* 0x0000000d0c0c7209 */ /* 0x001fe40007810000 */
[C---:B------:R-:W-:Y:S02]  /*daf0*/  ISETP.LT.OR P3, PT, R138.reuse, 0x42, P3 ;  /* 0x000000428a00780c */ /* 0x040fe40001f61670 */
[----:B------:R-:W-:Y:S01]  /*db00*/  ISETP.LT.OR P6, PT, R138, 0x6a, P6 ;  /* 0x0000006a8a00780c */ /* 0x000fe200037c1670 */
[----:B------:R-:W-:Y:S01]  /*db10*/  FMUL.FTZ R13, R12, UR34 ;  /* 0x000000220c0d7c20 */ /* 0x000fe20008410000 */
[----:B------:R-:W-:Y:S02]  /*db20*/  ISETP.LT.OR P4, PT, R138, 0x4a, P4 ;  /* 0x0000004a8a00780c */ /* 0x000fe40002781670 */
[----:B------:R-:W-:Y:S02]  /*db30*/  FSEL R55, R55, -INF , !P3 ;  /* 0xff80000037377808 */ /* 0x000fe40005800000 */
[----:B------:R-:W-:-:S02]  /*db40*/  FSEL R75, R75, -INF , !P6 ;  /* 0xff8000004b4b7808 */ /* 0x000fc40007000000 */
[----:B------:R-:W-:Y:S02]  /*db50*/  ISETP.GT.AND P3, PT, R87, 0x50, P2 ;  /* 0x000000505700780c */ /* 0x000fe40001764270 */
[----:B------:R-:W-:Y:S02]  /*db60*/  FSEL R59, R59, -INF , !P4 ;  /* 0xff8000003b3b7808 */ /* 0x000fe40006000000 */
[----:B------:R-:W-:Y:S02]  /*db70*/  ISETP.GT.AND P6, PT, R87, RZ, P2 ;  /* 0x000000ff5700720c */ /* 0x000fe400017c4270 */
[----:B------:R-:W-:Y:S02]  /*db80*/  FSETP.NEU.FTZ.AND P4, PT, R12, -INF , PT ;  /* 0xff8000000c00780b */ /* 0x000fe40003f9d000 */
[C---:B------:R-:W-:Y:S02]  /*db90*/  ISETP.LT.OR P3, PT, R138.reuse, 0x51, P3 ;  /* 0x000000518a00780c */ /* 0x040fe40001f61670 */
[----:B------:R-:W-:-:S02]  /*dba0*/  ISETP.LT.OR P6, PT, R138, 0x1, P6 ;  /* 0x000000018a00780c */ /* 0x000fc400037c1670 */
[----:B------:R-:W-:Y:S02]  /*dbb0*/  FSEL R13, R13, RZ, P4 ;  /* 0x000000ff0d0d7208 */ /* 0x000fe40002000000 */
[----:B------:R-:W-:Y:S02]  /*dbc0*/  FSEL R61, R61, -INF , !P3 ;  /* 0xff8000003d3d7808 */ /* 0x000fe40005800000 */
[----:B------:R-:W-:Y:S01]  /*dbd0*/  FSEL R85, R14, -INF , !P6 ;  /* 0xff8000000e557808 */ /* 0x000fe20007000000 */
        /* <DEDUP_REMOVED lines=11> */
[----:B------:R-:W-:Y:S01]  /*dc90*/  ISETP.GT.AND P3, PT, R87, 0x60, P2 ;  /* 0x000000605700780c */ /* 0x000fe20001764270 */
[--C-:B------:R-:W-:Y:S01]  /*dca0*/  FFMA.FTZ R52, R52, UR34, -R13.reuse ;  /* 0x0000002234347c23 */ /* 0x100fe2000801080d */
        /* <DEDUP_REMOVED lines=10> */
[----:B------:R0:W-:Y:S01]  /*dd50*/  MUFU.EX2 R27, R86 ;  /* 0x00000056001b7308 */ /* 0x0001e20000000800 */
[----:B------:R-:W-:Y:S01]  /*dd60*/  FMNMX.FTZ R31, R29, R30, !PT ;  /* 0x0000001e1d1f7209 */ /* 0x000fe20007810000 */
[----:B------:R-:W-:Y:S01]  /*dd70*/  FFMA.FTZ R30, R34, UR34, -R13 ;  /* 0x00000022221e7c23 */ /* 0x000fe2000801080d */
[----:B------:R-:W-:Y:S02]  /*dd80*/  FSEL R73, R73, -INF , !P3 ;  /* 0xff80000049497808 */ /* 0x000fe40005800000 */
[----:B------:R-:W-:-:S02]  /*dd90*/  ISETP.GT.AND P3, PT, R87, 0x70, P2 ;  /* 0x000000705700780c */ /* 0x000fc40001764270 */
[----:B------:R-:W-:Y:S01]  /*dda0*/  FMNMX.FTZ R34, R32, R31, !PT ;  /* 0x0000001f20227209 */ /* 0x000fe20007810000 */
[----:B------:R-:W-:Y:S01]  /*ddb0*/  MUFU.EX2 R53, R53 ;  /* 0x0000003500357308 */ /* 0x000fe20000000800 */
[----:B------:R-:W-:Y:S01]  /*ddc0*/  ISETP.LT.OR P3, PT, R138, 0x71, P3 ;  /* 0x000000718a00780c */ /* 0x000fe20001f61670 */
[----:B0-----:R-:W-:Y:S01]  /*ddd0*/  FFMA.FTZ R86, R39, UR34, -R13 ;  /* 0x0000002227567c23 */ /* 0x001fe2000801080d */
[----:B------:R-:W-:Y:S02]  /*dde0*/  FMNMX.FTZ R31, R33, R34, !PT ;  /* 0x00000022211f7209 */ /* 0x000fe40007810000 */
[----:B------:R-:W-:Y:S02]  /*ddf0*/  FSEL R77, R77, -INF , !P3 ;  /* 0xff8000004d4d7808 */ /* 0x000fe40005800000 */
[----:B------:R-:W-:Y:S01]  /*de00*/  FMNMX.FTZ R34, R36, R31, !PT ;  /* 0x0000001f24227209 */ /* 0x000fe20007810000 */
[----:B------:R-:W-:Y:S01]  /*de10*/  MUFU.EX2 R20, R20 ;  /* 0x0000001400147308 */ /* 0x000fe20000000800 */
[----:B------:R-:W-:-:S02]  /*de20*/  ISETP.GT.AND P3, PT, R87, 0x71, P2 ;  /* 0x000000715700780c */ /* 0x000fc40001764270 */
[C---:B------:R-:W-:Y:S02]  /*de30*/  ISETP.GT.AND P6, PT, R87.reuse, 0x78, P2 ;  /* 0x000000785700780c */ /* 0x040fe400017c4270 */
[----:B------:R-:W-:Y:S01]  /*de40*/  ISETP.GT.AND P2, PT, R87, 0x79, P2 ;  /* 0x000000795700780c */ /* 0x000fe20001744270 */
[--C-:B------:R-:W-:Y:S01]  /*de50*/  FFMA.FTZ R87, R35, UR34, -R13.reuse ;  /* 0x0000002223577c23 */ /* 0x100fe2000801080d */
[----:B------:R-:W-:Y:S01]  /*de60*/  FMNMX.FTZ R35, R37, R34, !PT ;  /* 0x0000002225237209 */ /* 0x000fe20007810000 */
[----:B------:R-:W-:Y:S01]  /*de70*/  FFMA.FTZ R34, R38, UR34, -R13 ;  /* 0x0000002226227c23 */ /* 0x000fe2000801080d */
[----:B------:R-:W-:Y:S01]  /*de80*/  ISETP.LT.OR P3, PT, R138, 0x72, P3 ;  /* 0x000000728a00780c */ /* 0x000fe20001f61670 */
[----:B------:R0:W-:Y:S01]  /*de90*/  MUFU.EX2 R31, R87 ;  /* 0x00000057001f7308 */ /* 0x0001e20000000800 */
[----:B------:R-:W-:Y:S02]  /*dea0*/  FMNMX.FTZ R38, R40, R35, !PT ;  /* 0x0000002328267209 */ /* 0x000fe40007810000 */
[----:B------:R-:W-:-:S02]  /*deb0*/  ISETP.LT.OR P6, PT, R138, 0x79, P6 ;  /* 0x000000798a00780c */ /* 0x000fc400037c1670 */
[----:B------:R-:W-:Y:S02]  /*dec0*/  FMNMX.FTZ R35, R41, R38, !PT ;  /* 0x0000002629237209 */ /* 0x000fe40007810000 */
[----:B------:R-:W-:Y:S01]  /*ded0*/  FSEL R79, R79, -INF , !P3 ;  /* 0xff8000004f4f7808 */ /* 0x000fe20005800000 */
[----:B------:R-:W-:Y:S01]  /*dee0*/  MUFU.EX2 R83, R83 ;  /* 0x0000005300537308 */ /* 0x000fe20000000800 */
[----:B------:R-:W-:Y:S01]  /*def0*/  FMNMX.FTZ R38, R44, R35, !PT ;  /* 0x000000232c267209 */ /* 0x000fe20007810000 */
[--C-:B0-----:R-:W-:Y:S01]  /*df00*/  FFMA.FTZ R87, R43, UR34, -R13.reuse ;  /* 0x000000222b577c23 */ /* 0x101fe2000801080d */
        /* <DEDUP_REMOVED lines=15> */
[--C-:B0-----:R-:W-:Y:S01]  /*e000*/  FFMA.FTZ R86, R50, UR34, -R13.reuse ;  /* 0x0000002232567c23 */ /* 0x101fe2000801080d */
[----:B------:R-:W-:Y:S01]  /*e010*/  MUFU.EX2 R39, R87 ;  /* 0x0000005700277308 */ /* 0x000fe20000000800 */
[--C-:B------:R-:W-:Y:S01]  /*e020*/  FFMA.FTZ R62, R66, UR34, -R13.reuse ;  /* 0x00000022423e7c23 */ /* 0x100fe2000801080d */
[----:B------:R-:W-:Y:S01]  /*e030*/  FMNMX.FTZ R42, R55, R42, !PT ;  /* 0x0000002a372a7209 */ /* 0x000fe20007810000 */
[--C-:B------:R-:W-:Y:S01]  /*e040*/  FFMA.FTZ R64, R68, UR34, -R13.reuse ;  /* 0x0000002244407c23 */ /* 0x100fe2000801080d */
[--C-:B------:R-:W-:Y:S01]  /*e050*/  FFMA.FTZ R66, R70, UR34, -R13.reuse ;  /* 0x0000002246427c23 */ /* 0x100fe2000801080d */
[--C-:B------:R-:W-:Y:S01]  /*e060*/  FFMA.FTZ R68, R72, UR34, -R13.reuse ;  /* 0x0000002248447c23 */ /* 0x100fe2000801080d */
[----:B------:R-:W-:Y:S01]  /*e070*/  FMNMX.FTZ R46, R57, R42, !PT ;  /* 0x0000002a392e7209 */ /* 0x000fe20007810000 */
[--C-:B------:R-:W-:Y:S01]  /*e080*/  FFMA.FTZ R70, R74, UR34, -R13.reuse ;  /* 0x000000224a467c23 */ /* 0x100fe2000801080d */
[----:B------:R0:W-:Y:S01]  /*e090*/  MUFU.EX2 R42, R141 ;  /* 0x0000008d002a7308 */ /* 0x0001e20000000800 */
[--C-:B------:R-:W-:Y:S01]  /*e0a0*/  FFMA.FTZ R72, R76, UR34, -R13.reuse ;  /* 0x000000224c487c23 */ /* 0x100fe2000801080d */
[----:B------:R-:W-:Y:S01]  /*e0b0*/  FMNMX.FTZ R46, R59, R46, !PT ;  /* 0x0000002e3b2e7209 */ /* 0x000fe20007810000 */
[--C-:B------:R-:W-:Y:S01]  /*e0c0*/  FFMA.FTZ R74, R78, UR34, -R13.reuse ;  /* 0x000000224e4a7c23 */ /* 0x100fe2000801080d */
[--C-:B------:R-:W-:Y:S01]  /*e0d0*/  FFMA.FTZ R76, R80, UR34, -R13.reuse ;  /* 0x00000022504c7c23 */ /* 0x100fe2000801080d */
[----:B------:R-:W-:Y:S01]  /*e0e0*/  FFMA.FTZ R78, R84, UR34, -R13 ;  /* 0x00000022544e7c23 */ /* 0x000fe2000801080d */
[----:B------:R-:W-:-:S02]  /*e0f0*/  FMNMX.FTZ R46, R61, R46, !PT ;  /* 0x0000002e3d2e7209 */ /* 0x000fc40007810000 */
[----:B------:R-:W-:Y:S01]  /*e100*/  MUFU.EX2 R21, R21 ;  /* 0x0000001500157308 */ /* 0x000fe20000000800 */
[----:B0-----:R-:W-:Y:S01]  /*e110*/  FFMA.FTZ R141, R56, UR34, -R13 ;  /* 0x00000022388d7c23 */ /* 0x001fe2000801080d */
[----:B------:R-:W-:-:S04]  /*e120*/  FMNMX.FTZ R46, R63, R46, !PT ;  /* 0x0000002e3f2e7209 */ /* 0x000fc80007810000 */
[----:B------:R-:W-:Y:S02]  /*e130*/  FMNMX.FTZ R50, R65, R46, !PT ;  /* 0x0000002e41327209 */ /* 0x000fe40007810000 */
[----:B------:R-:W-:Y:S02]  /*e140*/  MUFU.EX2 R46, R86 ;  /* 0x00000056002e7308 */ /* 0x000fe40000000800 */
[----:B------:R-:W-:-:S04]  /*e150*/  FMNMX.FTZ R50, R67, R50, !PT ;  /* 0x0000003243327209 */ /* 0x000fc80007810000 */
[----:B------:R-:W-:Y:S02]  /*e160*/  FMNMX.FTZ R50, R69, R50, !PT ;  /* 0x0000003245327209 */ /* 0x000fe40007810000 */
[----:B------:R-:W-:Y:S02]  /*e170*/  MUFU.EX2 R14, R14 ;  /* 0x0000000e000e7308 */ /* 0x000fe40000000800 */
[----:B------:R-:W-:-:S04]  /*e180*/  FMNMX.FTZ R50, R71, R50, !PT ;  /* 0x0000003247327209 */ /* 0x000fc80007810000 */
[----:B------:R-:W-:Y:S02]  /*e190*/  FMNMX.FTZ R56, R73, R50, !PT ;  /* 0x0000003249387209 */ /* 0x000fe40007810000 */
[----:B------:R0:W-:Y:S02]  /*e1a0*/  MUFU.EX2 R50, R141 ;  /* 0x0000008d00327308 */ /* 0x0001e40000000800 */
[----:B------:R-:W-:-:S04]  /*e1b0*/  FMNMX.FTZ R56, R75, R56, !PT ;  /* 0x000000384b387209 */ /* 0x000fc80007810000 */
[----:B------:R-:W-:Y:S02]  /*e1c0*/  FMNMX.FTZ R56, R77, R56, !PT ;  /* 0x000000384d387209 */ /* 0x000fe40007810000 */
[----:B------:R-:W-:Y:S01]  /*e1d0*/  MUFU.EX2 R26, R26 ;  /* 0x0000001a001a7308 */ /* 0x000fe20000000800 */
[----:B0-----:R-:W-:Y:S02]  /*e1e0*/  FSEL R141, R12, RZ, P4 ;  /* 0x000000ff0c8d7208 */ /* 0x001fe40002000000 */
[----:B------:R-:W-:-:S03]  /*e1f0*/  FMNMX.FTZ R56, R79, R56, !PT ;  /* 0x000000384f387209 */ /* 0x000fc60007810000 */
[----:B------:R-:W-:Y:S01]  /*e200*/  FADD.FTZ R141, -R141, R10 ;  /* 0x0000000a8d8d7221 */ /* 0x000fe20000010100 */
[----:B------:R-:W-:Y:S01]  /*e210*/  FMNMX.FTZ R87, R81, R56, !PT ;  /* 0x0000003851577209 */ /* 0x000fe20007810000 */
[----:B------:R-:W-:Y:S02]  /*e220*/  MUFU.EX2 R30, R30 ;  /* 0x0000001e001e7308 */ /* 0x000fe40000000800 */
[----:B------:R-:W-:Y:S01]  /*e230*/  FMUL.FTZ R10, R141, UR34 ;  /* 0x000000228d0a7c20 */ /* 0x000fe20008410000 */
[----:B------:R-:W-:-:S05]  /*e240*/  FMNMX.FTZ R87, R82, R87, !PT ;  /* 0x0000005752577209 */ /* 0x000fca0007810000 */
[----:B------:R-:W0:Y:S01]  /*e250*/  SHFL.BFLY PT, R86, R87, 0x2, 0x1f ;  /* 0x0c401f0057567f89 */ /* 0x000e2200000e0000 */
[----:B------:R-:W1:Y:S08]  /*e260*/  MUFU.EX2 R10, R10 ;  /* 0x0000000a000a7308 */ /* 0x000e700000000800 */
[----:B------:R2:W-:Y:S08]  /*e270*/  MUFU.EX2 R56, R138 ;  /* 0x0000008a00387308 */ /* 0x0005f00000000800 */
[----:B------:R-:W-:Y:S01]  /*e280*/  MUFU.EX2 R34, R34 ;  /* 0x0000002200227308 */ /* 0x000fe20000000800 */
[-C--:B-1----:R-:W-:Y:S01]  /*e290*/  FMUL.FTZ R88, R88, R10.reuse ;  /* 0x0000000a58587220 */ /* 0x082fe20000410000 */
[-C--:B------:R-:W-:Y:S01]  /*e2a0*/  FMUL.FTZ R89, R89, R10.reuse ;  /* 0x0000000a59597220 */ /* 0x080fe20000410000 */
[-C--:B------:R-:W-:Y:S01]  /*e2b0*/  FMUL.FTZ R92, R92, R10.reuse ;  /* 0x0000000a5c5c7220 */ /* 0x080fe20000410000 */
[-C--:B------:R-:W-:Y:S01]  /*e2c0*/  FMUL.FTZ R93, R93, R10.reuse ;  /* 0x0000000a5d5d7220 */ /* 0x080fe20000410000 */
[-C--:B------:R-:W-:Y:S01]  /*e2d0*/  FMUL.FTZ R96, R96, R10.reuse ;  /* 0x0000000a60607220 */ /* 0x080fe20000410000 */
[----:B------:R-:W-:Y:S01]  /*e2e0*/  FMUL.FTZ R97, R97, R10 ;  /* 0x0000000a61617220 */ /* 0x000fe20000410000 */
[----:B0-----:R-:W-:Y:S01]  /*e2f0*/  FMNMX.FTZ R86, R87, R86, !PT ;  /* 0x0000005657567209 */ /* 0x001fe20007810000 */
[----:B------:R-:W-:Y:S01]  /*e300*/  MUFU.EX2 R38, R38 ;  /* 0x0000002600267308 */ /* 0x000fe20000000800 */
[-C--:B------:R-:W-:Y:S01]  /*e310*/  FMUL.FTZ R100, R100, R10.reuse ;  /* 0x0000000a64647220 */ /* 0x080fe20000410000 */
[-C--:B------:R-:W-:Y:S01]  /*e320*/  FMUL.FTZ R101, R101, R10.reuse ;  /* 0x0000000a65657220 */ /* 0x080fe20000410000 */
[-C--:B------:R-:W-:Y:S01]  /*e330*/  FMUL.FTZ R104, R104, R10.reuse ;  /* 0x0000000a68687220 */ /* 0x080fe20000410000 */
[----:B------:R-:W0:Y:S01]  /*e340*/  SHFL.BFLY PT, R87, R86, 0x1, 0x1f ;  /* 0x0c201f0056577f89 */ /* 0x000e2200000e0000 */
        /* <DEDUP_REMOVED lines=16> */
[----:B------:R-:W-:-:S03]  /*e450*/  FMUL.FTZ R133, R133, R10 ;  /* 0x0000000a85857220 */ /* 0x000fc60000410000 */
[----:B------:R-:W-:Y:S01]  /*e460*/  MUFU.EX2 R51, R51 ;  /* 0x0000003300337308 */ /* 0x000fe20000000800 */
[----:B0-----:R-:W-:-:S04]  /*e470*/  FMNMX.FTZ R13, R86, R87, !PT ;  /* 0x00000057560d7209 */ /* 0x001fc80007810000 */
[C---:B------:R-:W-:Y:S01]  /*e480*/  FSETP.NEU.FTZ.AND P2, PT, R13.reuse, -INF , PT ;  /* 0xff8000000d00780b */ /* 0x040fe20003f5d000 */
[----:B------:R-:W-:Y:S02]  /*e490*/  FMUL.FTZ R80, R13, UR34 ;  /* 0x000000220d507c20 */ /* 0x000fe40008410000 */
[----:B------:R-:W-:Y:S03]  /*e4a0*/  MUFU.EX2 R58, R58 ;  /* 0x0000003a003a7308 */ /* 0x000fe60000000800 */
[----:B------:R-:W-:-:S05]  /*e4b0*/  FSEL R80, R80, RZ, P2 ;  /* 0x000000ff50507208 */ /* 0x000fca0001000000 */
[----:B------:R-:W-:Y:S01]  /*e4c0*/  MUFU.EX2 R60, R60 ;  /* 0x0000003c003c7308 */ /* 0x000fe20000000800 */
[--C-:B------:R-:W-:Y:S01]  /*e4d0*/  FFMA.FTZ R84, R32, UR34, -R80.reuse ;  /* 0x0000002220547c23 */ /* 0x100fe20008010850 */
[----:B------:R-:W-:Y:S01]  /*e4e0*/  FSEL R32, R13, RZ, P2 ;  /* 0x000000ff0d207208 */ /* 0x000fe20001000000 */
[--C-:B------:R-:W-:Y:S01]  /*e4f0*/  FFMA.FTZ R85, R85, UR34, -R80.reuse ;  /* 0x0000002255557c23 */ /* 0x100fe20008010850 */
[--C-:B------:R-:W-:Y:S01]  /*e500*/  FFMA.FTZ R86, R15, UR34, -R80.reuse ;  /* 0x000000220f567c23 */ /* 0x100fe20008010850 */
[--C-:B------:R-:W-:Y:S01]  /*e510*/  FFMA.FTZ R24, R24, UR34, -R80.reuse ;  /* 0x0000002218187c23 */ /* 0x100fe20008010850 */
[--C-:B--2---:R-:W-:Y:S01]  /*e520*/  FFMA.FTZ R138, R25, UR34, -R80.reuse ;  /* 0x00000022198a7c23 */ /* 0x104fe20008010850 */
[----:B------:R-:W-:Y:S01]  /*e530*/  FADD.FTZ R32, -R32, R11 ;  /* 0x0000000b20207221 */ /* 0x000fe20000010100 */
[--C-:B------:R-:W-:Y:S01]  /*e540*/  FFMA.FTZ R25, R28, UR34, -R80.reuse ;  /* 0x000000221c197c23 */ /* 0x100fe20008010850 */
[----:B------:R-:W-:Y:S01]  /*e550*/  MUFU.EX2 R85, R85 ;  /* 0x0000005500557308 */ /* 0x000fe20000000800 */
[----:B------:R-:W-:Y:S01]  /*e560*/  FFMA.FTZ R29, R29, UR34, -R80 ;  /* 0x000000221d1d7c23 */ /* 0x000fe20008010850 */
[----:B------:R-:W-:Y:S01]  /*e570*/  FMUL.FTZ R11, R32, UR34 ;  /* 0x00000022200b7c20 */ /* 0x000fe20008410000 */
[----:B------:R-:W-:-:S02]  /*e580*/  IMAD.U32 R32, RZ, RZ, UR51 ;  /* 0x00000033ff207e24 */ /* 0x000fc4000f8e00ff */
[--C-:B------:R-:W-:Y:S01]  /*e590*/  FFMA.FTZ R15, R45, UR34, -R80.reuse ;  /* 0x000000222d0f7c23 */ /* 0x100fe20008010850 */
[--C-:B------:R-:W-:Y:S01]  /*e5a0*/  FFMA.FTZ R45, R55, UR34, -R80.reuse ;  /* 0x00000022372d7c23 */ /* 0x100fe20008010850 */
[--C-:B------:R-:W-:Y:S01]  /*e5b0*/  FFMA.FTZ R33, R33, UR34, -R80.reuse ;  /* 0x0000002221217c23 */ /* 0x100fe20008010850 */
[--C-:B------:R-:W-:Y:S01]  /*e5c0*/  FFMA.FTZ R36, R36, UR34, -R80.reuse ;  /* 0x0000002224247c23 */ /* 0x100fe20008010850 */
[----:B------:R-:W-:Y:S01]  /*e5d0*/  @!P1 LEA R32, R32, UR42, 0x3 ;  /* 0x0000002a20209c11 */ /* 0x000fe2000f8e18ff */
[----:B------:R-:W0:Y:S01]  /*e5e0*/  MUFU.EX2 R11, R11 ;  /* 0x0000000b000b7308 */ /* 0x000e220000000800 */
[--C-:B------:R-:W-:Y:S01]  /*e5f0*/  FFMA.FTZ R37, R37, UR34, -R80.reuse ;  /* 0x0000002225257c23 */ /* 0x100fe20008010850 */
[--C-:B------:R-:W-:Y:S01]  /*e600*/  FFMA.FTZ R40, R40, UR34, -R80.reuse ;  /* 0x0000002228287c23 */ /* 0x100fe20008010850 */
[--C-:B------:R-:W-:Y:S01]  /*e610*/  FFMA.FTZ R87, R41, UR34, -R80.reuse ;  /* 0x0000002229577c23 */ /* 0x100fe20008010850 */
[----:B------:R-:W-:Y:S02]  /*e620*/  @!P1 VIADD R32, R32, 0x2d860 ;  /* 0x0002d86020209836 */ /* 0x000fe40000000000 */
[--C-:B------:R-:W-:Y:S01]  /*e630*/  FFMA.FTZ R41, R44, UR34, -R80.reuse ;  /* 0x000000222c297c23 */ /* 0x100fe20008010850 */
[--C-:B------:R-:W-:Y:S01]  /*e640*/  FFMA.FTZ R44, R49, UR34, -R80.reuse ;  /* 0x00000022312c7c23 */ /* 0x100fe20008010850 */
[----:B------:R-:W-:Y:S01]  /*e650*/  FFMA.FTZ R49, R54, UR34, -R80 ;  /* 0x0000002236317c23 */ /* 0x000fe20008010850 */
[----:B------:R-:W1:Y:S01]  /*e660*/  MUFU.EX2 R86, R86 ;  /* 0x0000005600567308 */ /* 0x000e620000000800 */
[----:B------:R-:W-:Y:S01]  /*e670*/  @!P1 PRMT R32, RZ, 0x654, R32 ;  /* 0x00000654ff209816 */ /* 0x000fe20000000020 */
[--C-:B------:R-:W-:Y:S01]  /*e680*/  FFMA.FTZ R28, R48, UR34, -R80.reuse ;  /* 0x00000022301c7c23 */ /* 0x100fe20008010850 */
[----:B------:R-:W-:Y:S01]  /*e690*/  F2FP.F16.F32.PACK_AB R54, R83, R20 ;  /* 0x000000145336723e */ /* 0x000fe200000000ff */
[--C-:B------:R-:W-:Y:S01]  /*e6a0*/  FFMA.FTZ R71, R71, UR34, -R80.reuse ;  /* 0x0000002247477c23 */ /* 0x100fe20008010850 */
[----:B------:R2:W-:Y:S01]  /*e6b0*/  @!P1 SYNCS.ARRIVE.TRANS64.RED.A1T0 RZ, [R32+URZ], RZ ;  /* 0x000000ff20ff99a7 */ /* 0x0005e2000810043f */
[--C-:B------:R-:W-:Y:S01]  /*e6c0*/  FFMA.FTZ R73, R73, UR34, -R80.reuse ;  /* 0x0000002249497c23 */ /* 0x100fe20008010850 */
[--C-:B------:R-:W-:Y:S01]  /*e6d0*/  FFMA.FTZ R75, R75, UR34, -R80.reuse ;  /* 0x000000224b4b7c23 */ /* 0x100fe20008010850 */
[----:B------:R-:W3:Y:S01]  /*e6e0*/  MUFU.EX2 R24, R24 ;  /* 0x0000001800187308 */ /* 0x000ee20000000800 */
[----:B0-----:R-:W-:Y:S01]  /*e6f0*/  FFMA.FTZ R55, R11, R2, R85 ;  /* 0x000000020b377223 */ /* 0x001fe20000010055 */
[--C-:B------:R-:W-:Y:S01]  /*e700*/  FFMA.FTZ R2, R59, UR34, -R80.reuse ;  /* 0x000000223b027c23 */ /* 0x100fe20008010850 */
[--C-:B------:R-:W-:Y:S01]  /*e710*/  FFMA.FTZ R77, R77, UR34, -R80.reuse ;  /* 0x000000224d4d7c23 */ /* 0x100fe20008010850 */
[----:B------:R-:W-:Y:S01]  /*e720*/  FFMA.FTZ R79, R79, UR34, -R80 ;  /* 0x000000224f4f7c23 */ /* 0x000fe20008010850 */
[----:B--2---:R-:W-:Y:S01]  /*e730*/  FFMA.FTZ R32, R10, R3, R52 ;  /* 0x000000030a207223 */ /* 0x004fe20000010034 */
[----:B------:R-:W-:Y:S01]  /*e740*/  FFMA.FTZ R3, R57, UR34, -R80 ;  /* 0x0000002239037c23 */ /* 0x000fe20008010850 */
[C---:B------:R-:W-:Y:S01]  /*e750*/  F2FP.F16.F32.PACK_AB R52, R53.reuse, R52 ;  /* 0x000000343534723e */ /* 0x040fe200000000ff */
[----:B------:R-:W0:Y:S01]  /*e760*/  MUFU.EX2 R138, R138 ;  /* 0x0000008a008a7308 */ /* 0x000e220000000800 */
[----:B------:R-:W-:Y:S01]  /*e770*/  FADD.FTZ R57, R53, R32 ;  /* 0x0000002035397221 */ /* 0x000fe20000010000 */
[C---:B-1----:R-:W-:Y:S01]  /*e780*/  FADD.FTZ R55, R86.reuse, R55 ;  /* 0x0000003756377221 */ /* 0x042fe20000010000 */
[----:B------:R-:W-:Y:S01]  /*e790*/  F2FP.F16.F32.PACK_AB R53, R86, R85 ;  /* 0x000000555635723e */ /* 0x000fe200000000ff */
[--C-:B------:R-:W-:Y:S01]  /*e7a0*/  FFMA.FTZ R86, R67, UR34, -R80.reuse ;  /* 0x0000002243567c23 */ /* 0x100fe20008010850 */
[----:B------:R-:W-:Y:S01]  /*e7b0*/  FADD.FTZ R32, R20, R57 ;  /* 0x0000003914207221 */ /* 0x000fe20000010000 */
[--C-:B------:R-:W-:Y:S01]  /*e7c0*/  FFMA.FTZ R57, R61, UR34, -R80.reuse ;  /* 0x000000223d397c23 */ /* 0x100fe20008010850 */
[----:B------:R-:W-:Y:S01]  /*e7d0*/  FFMA.FTZ R20, R63, UR34, -R80 ;  /* 0x000000223f147c23 */ /* 0x000fe20008010850 */
[----:B------:R-:W1:Y:S01]  /*e7e0*/  MUFU.EX2 R25, R25 ;  /* 0x0000001900197308 */ /* 0x000e620000000800 */
[----:B------:R-:W-:Y:S01]  /*e7f0*/  FADD.FTZ R32, R83, R32 ;  /* 0x0000002053207221 */ /* 0x000fe20000010000 */
[----:B---3--:R-:W-:Y:S01]  /*e800*/  FADD.FTZ R55, R24, R55 ;  /* 0x0000003718377221 */ /* 0x008fe20000010000 */
[----:B------:R-:W-:Y:S01]  /*e810*/  FFMA.FTZ R81, R81, UR34, -R80 ;  /* 0x0000002251517c23 */ /* 0x000fe20008010850 */
[----:B------:R-:W-:Y:S01]  /*e820*/  ISETP.GT.AND P2, PT, R0, UR39, PT ;  /* 0x0000002700007c0c */ /* 0x000fe2000bf44270 */
[----:B------:R-:W-:Y:S01]  /*e830*/  FADD.FTZ R59, R21, R32 ;  /* 0x00000020153b7221 */ /* 0x000fe20000010000 */
[----:B------:R-:W-:Y:S01]  /*e840*/  UMOV UR51, UR43 ;  /* 0x0000002b00337c82 */ /* 0x000fe20008000000 */
[-C--:B------:R-:W-:Y:S01]  /*e850*/  FMUL.FTZ R90, R90, R11.reuse ;  /* 0x0000000b5a5a7220 */ /* 0x080fe20000410000 */
[----:B------:R-:W2:Y:S01]  /*e860*/  MUFU.EX2 R29, R29 ;  /* 0x0000001d001d7308 */ /* 0x000ea20000000800 */
[----:B0-----:R-:W-:Y:S01]  /*e870*/  FADD.FTZ R32, R138, R55 ;  /* 0x000000378a207221 */ /* 0x001fe20000010000 */
[----:B------:R-:W-:Y:S01]  /*e880*/  FADD.FTZ R59, R14, R59 ;  /* 0x0000003b0e3b7221 */ /* 0x000fe20000010000 */
[----:B------:R-:W-:Y:S01]  /*e890*/  F2FP.F16.F32.PACK_AB R55, R138, R24 ;  /* 0x000000188a37723e */ /* 0x000fe200000000ff */
[-C--:B------:R-:W-:Y:S01]  /*e8a0*/  FMUL.FTZ R91, R91, R11.reuse ;  /* 0x0000000b5b5b7220 */ /* 0x080fe20000410000 */
[-C--:B------:R-:W-:Y:S01]  /*e8b0*/  FMUL.FTZ R94, R94, R11.reuse ;  /* 0x0000000b5e5e7220 */ /* 0x080fe20000410000 */
[----:B------:R-:W-:Y:S01]  /*e8c0*/  FADD.FTZ R24, R26, R59 ;  /* 0x0000003b1a187221 */ /* 0x000fe20000010000 */
[----:B------:R-:W-:Y:S01]  /*e8d0*/  F2FP.F16.F32.PACK_AB R26, R27, R26 ;  /* 0x0000001a1b1a723e */ /* 0x000fe200000000ff */
[----:B------:R-:W0:Y:S01]  /*e8e0*/  MUFU.EX2 R84, R84 ;  /* 0x0000005400547308 */ /* 0x000e220000000800 */
[----:B-1----:R-:W-:Y:S01]  /*e8f0*/  FADD.FTZ R32, R25, R32 ;  /* 0x0000002019207221 */ /* 0x002fe20000010000 */
[----:B------:R-:W-:Y:S01]  /*e900*/  FADD.FTZ R63, R27, R24 ;  /* 0x000000181b3f7221 */ /* 0x000fe20000010000 */
[--C-:B------:R-:W-:Y:S01]  /*e910*/  FFMA.FTZ R59, R65, UR34, -R80.reuse ;  /* 0x00000022413b7c23 */ /* 0x100fe20008010850 */
[--C-:B------:R-:W-:Y:S01]  /*e920*/  FFMA.FTZ R65, R69, UR34, -R80.reuse ;  /* 0x0000002245417c23 */ /* 0x100fe20008010850 */
[----:B------:R-:W-:Y:S01]  /*e930*/  STSM.16.M88.4 [R17+0x21800], R52 ;  /* 0x0218003411007844 */ /* 0x000fe20000000200 */
[----:B------:R-:W-:Y:S01]  /*e940*/  FFMA.FTZ R80, R82, UR34, -R80 ;  /* 0x0000002252507c23 */ /* 0x000fe20008010850 */
[----:B------:R-:W-:Y:S01]  /*e950*/  FMUL.FTZ R95, R95, R11 ;  /* 0x0000000b5f5f7220 */ /* 0x000fe20000410000 */
[----:B------:R-:W1:Y:S01]  /*e960*/  MUFU.EX2 R33, R33 ;  /* 0x0000002100217308 */ /* 0x000e620000000800 */
[C---:B--2---:R-:W-:Y:S01]  /*e970*/  FADD.FTZ R61, R29.reuse, R32 ;  /* 0x000000201d3d7221 */ /* 0x044fe20000010000 */
[----:B------:R-:W-:Y:S01]  /*e980*/  FADD.FTZ R32, R30, R63 ;  /* 0x0000003f1e207221 */ /* 0x000fe20000010000 */
[----:B------:R-:W-:Y:S01]  /*e990*/  F2FP.F16.F32.PACK_AB R25, R29, R25 ;  /* 0x000000191d19723e */ /* 0x000fe200000000ff */
[-C--:B------:R-:W-:Y:S01]  /*e9a0*/  FMUL.FTZ R98, R98, R11.reuse ;  /* 0x0000000b62627220 */ /* 0x080fe20000410000 */
[-C--:B------:R-:W-:Y:S01]  /*e9b0*/  FMUL.FTZ R99, R99, R11.reuse ;  /* 0x0000000b63637220 */ /* 0x080fe20000410000 */
[----:B------:R-:W-:Y:S01]  /*e9c0*/  FADD.FTZ R63, R31, R32 ;  /* 0x000000201f3f7221 */ /* 0x000fe20000010000 */
        /* <DEDUP_REMOVED lines=8> */
[-C--:B------:R-:W-:Y:S01]  /*ea50*/  FMUL.FTZ R107, R107, R11.reuse ;  /* 0x0000000b6b6b7220 */ /* 0x080fe20000410000 */
[----:B------:R-:W0:Y:S01]  /*ea60*/  MUFU.EX2 R37, R37 ;  /* 0x0000002500257308 */ /* 0x000e220000000800 */
[----:B-1----:R-:W-:Y:S01]  /*ea70*/  FADD.FTZ R61, R33, R24 ;  /* 0x00000018213d7221 */ /* 0x002fe20000010000 */
[----:B------:R-:W-:Y:S01]  /*ea80*/  FADD.FTZ R48, R38, R63 ;  /* 0x0000003f26307221 */ /* 0x000fe20000010000 */
        /* <DEDUP_REMOVED lines=14> */
[----:B0-----:R-:W-:Y:S01]  /*eb70*/  FADD.FTZ R61, R37, R24 ;  /* 0x00000018253d7221 */ /* 0x001fe20000010000 */
[-C--:B------:R-:W-:Y:S01]  /*eb80*/  FMUL.FTZ R131, R131, R11.reuse ;  /* 0x0000000b83837220 */ /* 0x080fe20000410000 */
[-C--:B------:R-:W-:Y:S01]  /*eb90*/  FMUL.FTZ R134, R134, R11.reuse ;  /* 0x0000000b86867220 */ /* 0x080fe20000410000 */
[----:B------:R-:W-:Y:S01]  /*eba0*/  FMUL.FTZ R135, R135, R11 ;  /* 0x0000000b87877220 */ /* 0x000fe20000410000 */
[----:B------:R-:W-:-:S02]  /*ebb0*/  VIADD R0, R0, 0xffffffff ;  /* 0xffffffff00007836 */ /* 0x000fc40000000000 */
[----:B------:R-:W-:Y:S01]  /*ebc0*/  IMAD.MOV.U32 R10, RZ, RZ, R12 ;  /* 0x000000ffff0a7224 */ /* 0x000fe200078e000c */
[----:B------:R-:W0:Y:S01]  /*ebd0*/  MUFU.EX2 R41, R41 ;  /* 0x0000002900297308 */ /* 0x000e220000000800 */
[----:B-1----:R-:W-:Y:S01]  /*ebe0*/  FADD.FTZ R24, R40, R61 ;  /* 0x0000003d28187221 */ /* 0x002fe20000010000 */
[----:B------:R-:W-:Y:S01]  /*ebf0*/  FADD.FTZ R61, R39, R48 ;  /* 0x00000030273d7221 */ /* 0x000fe20000010000 */
[----:B------:R-:W-:-:S03]  /*ec00*/  IMAD.MOV.U32 R11, RZ, RZ, R13 ;  /* 0x000000ffff0b7224 */ /* 0x000fc600078e000d */
[----:B------:R-:W-:Y:S01]  /*ec10*/  FADD.FTZ R48, R42, R61 ;  /* 0x0000003d2a307221 */ /* 0x000fe20000010000 */
[----:B------:R-:W-:Y:S01]  /*ec20*/  F2FP.F16.F32.PACK_AB R42, R43, R42 ;  /* 0x0000002a2b2a723e */ /* 0x000fe200000000ff */
[----:B------:R-:W1:Y:S01]  /*ec30*/  MUFU.EX2 R15, R15 ;  /* 0x0000000f000f7308 */ /* 0x000e620000000800 */
[----:B--2---:R-:W-:Y:S01]  /*ec40*/  FADD.FTZ R32, R87, R24 ;  /* 0x0000001857207221 */ /* 0x004fe20000010000 */
[----:B------:R-:W-:Y:S01]  /*ec50*/  F2FP.F16.F32.PACK_AB R24, R14, R21 ;  /* 0x000000150e18723e */ /* 0x000fe200000000ff */
[----:B------:R-:W-:Y:S01]  /*ec60*/  FADD.FTZ R27, R43, R48 ;  /* 0x000000302b1b7221 */ /* 0x000fe20000010000 */
[----:B------:R-:W-:Y:S02]  /*ec70*/  F2FP.F16.F32.PACK_AB R35, R87, R40 ;  /* 0x000000285723723e */ /* 0x000fe400000000ff */
[----:B------:R-:W-:Y:S01]  /*ec80*/  F2FP.F16.F32.PACK_AB R40, R39, R38 ;  /* 0x000000262728723e */ /* 0x000fe200000000ff */
[----:B------:R-:W-:Y:S01]  /*ec90*/  FADD.FTZ R48, R46, R27 ;  /* 0x0000001b2e307221 */ /* 0x000fe20000010000 */
[----:B------:R-:W2:Y:S01]  /*eca0*/  MUFU.EX2 R28, R28 ;  /* 0x0000001c001c7308 */ /* 0x000ea20000000800 */
[----:B0-----:R-:W-:Y:S01]  /*ecb0*/  FADD.FTZ R14, R41, R32 ;  /* 0x00000020290e7221 */ /* 0x001fe20000010000 */
[----:B------:R-:W-:-:S02]  /*ecc0*/  F2FP.F16.F32.PACK_AB R32, R31, R30 ;  /* 0x0000001e1f20723e */ /* 0x000fc400000000ff */
[----:B------:R-:W-:Y:S02]  /*ecd0*/  F2FP.F16.F32.PACK_AB R27, R33, R84 ;  /* 0x00000054211b723e */ /* 0x000fe400000000ff */
[----:B------:R-:W-:Y:S02]  /*ece0*/  F2FP.F16.F32.PACK_AB R33, R37, R36 ;  /* 0x000000242521723e */ /* 0x000fe400000000ff */
[----:B------:R-:W0:Y:S01]  /*ecf0*/  MUFU.EX2 R44, R44 ;  /* 0x0000002c002c7308 */ /* 0x000e220000000800 */
[C---:B-1----:R-:W-:Y:S01]  /*ed00*/  FADD.FTZ R21, R15.reuse, R14 ;  /* 0x0000000e0f157221 */ /* 0x042fe20000010000 */
[----:B------:R1:W-:Y:S01]  /*ed10*/  STSM.16.M88.4 [R23], R24 ;  /* 0x0000001817007844 */ /* 0x0003e20000000200 */
[----:B------:R-:W-:-:S03]  /*ed20*/  F2FP.F16.F32.PACK_AB R41, R15, R41 ;  /* 0x000000290f29723e */ /* 0x000fc600000000ff */
[----:B------:R3:W-:Y:S02]  /*ed30*/  STSM.16.M88.4 [R19], R32 ;  /* 0x0000002013007844 */ /* 0x0007e40000000200 */
[----:B------:R-:W4:Y:S01]  /*ed40*/  MUFU.EX2 R49, R49 ;  /* 0x0000003100317308 */ /* 0x000f220000000800 */
[----:B--2---:R-:W-:-:S07]  /*ed50*/  FADD.FTZ R21, R28, R21 ;  /* 0x000000151c157221 */ /* 0x004fce0000010000 */
[----:B------:R-:W2:Y:S01]  /*ed60*/  MUFU.EX2 R45, R45 ;  /* 0x0000002d002d7308 */ /* 0x000ea20000000800 */
[C---:B0-----:R-:W-:Y:S01]  /*ed70*/  FADD.FTZ R30, R44.reuse, R21 ;  /* 0x000000152c1e7221 */ /* 0x041fe20000010000 */
[----:B------:R-:W-:Y:S01]  /*ed80*/  FADD.FTZ R21, R47, R48 ;  /* 0x000000302f157221 */ /* 0x000fe20000010000 */
[----:B------:R-:W-:-:S03]  /*ed90*/  F2FP.F16.F32.PACK_AB R43, R44, R28 ;  /* 0x0000001c2c2b723e */ /* 0x000fc600000000ff */
[----:B------:R-:W-:Y:S01]  /*eda0*/  FADD.FTZ R48, R50, R21 ;  /* 0x0000001532307221 */ /* 0x000fe20000010000 */
[----:B------:R-:W-:Y:S01]  /*edb0*/  F2FP.F16.F32.PACK_AB R50, R51, R50 ;  /* 0x000000323332723e */ /* 0x000fe200000000ff */
[----:B------:R-:W0:Y:S01]  /*edc0*/  MUFU.EX2 R3, R3 ;  /* 0x0000000300037308 */ /* 0x000e220000000800 */
[----:B----4-:R-:W-:Y:S01]  /*edd0*/  FADD.FTZ R30, R49, R30 ;  /* 0x0000001e311e7221 */ /* 0x010fe20000010000 */
[----:B------:R-:W-:Y:S01]  /*ede0*/  FADD.FTZ R29, R51, R48 ;  /* 0x00000030331d7221 */ /* 0x000fe20000010000 */
[----:B------:R-:W-:Y:S01]  /*edf0*/  F2FP.F16.F32.PACK_AB R48, R47, R46 ;  /* 0x0000002e2f30723e */ /* 0x000fe200000000ff */
[----:B------:R3:W-:Y:S02]  /*ee00*/  STSM.16.M88.4 [R18], R40 ;  /* 0x0000002812007844 */ /* 0x0007e40000000200 */
[----:B------:R-:W-:Y:S01]  /*ee10*/  FADD.FTZ R29, R56, R29 ;  /* 0x0000001d381d7221 */ /* 0x000fe20000010000 */
[C---:B------:R-:W-:Y:S01]  /*ee20*/  F2FP.F16.F32.PACK_AB R56, R58.reuse, R56 ;  /* 0x000000383a38723e */ /* 0x040fe200000000ff */
[----:B------:R-:W4:Y:S01]  /*ee30*/  MUFU.EX2 R2, R2 ;  /* 0x0000000200027308 */ /* 0x000f220000000800 */
[C---:B--2---:R-:W-:Y:S01]  /*ee40*/  FADD.FTZ R36, R45.reuse, R30 ;  /* 0x0000001e2d247221 */ /* 0x044fe20000010000 */
[----:B------:R-:W-:Y:S01]  /*ee50*/  FADD.FTZ R29, R58, R29 ;  /* 0x0000001d3a1d7221 */ /* 0x000fe20000010000 */
[----:B------:R-:W-:-:S03]  /*ee60*/  F2FP.F16.F32.PACK_AB R49, R45, R49 ;  /* 0x000000312d31723e */ /* 0x000fc600000000ff */
[----:B------:R-:W-:Y:S02]  /*ee70*/  FADD.FTZ R29, R60, R29 ;  /* 0x0000001d3c1d7221 */ /* 0x000fe40000010000 */
[----:B------:R-:W2:Y:S01]  /*ee80*/  MUFU.EX2 R57, R57 ;  /* 0x0000003900397308 */ /* 0x000ea20000000800 */
[----:B0-----:R-:W-:-:S07]  /*ee90*/  FADD.FTZ R21, R3, R36 ;  /* 0x0000002403157221 */ /* 0x001fce0000010000 */
[----:B------:R-:W1:Y:S01]  /*eea0*/  MUFU.EX2 R20, R20 ;  /* 0x0000001400147308 */ /* 0x000e620000000800 */
[C---:B----4-:R-:W-:Y:S01]  /*eeb0*/  FADD.FTZ R36, R2.reuse, R21 ;  /* 0x0000001502247221 */ /* 0x050fe20000010000 */
[----:B------:R-:W-:-:S05]  /*eec0*/  F2FP.F16.F32.PACK_AB R51, R2, R3 ;  /* 0x000000030233723e */ /* 0x000fca00000000ff */
[----:B------:R3:W-:Y:S01]  /*eed0*/  STSM.16.M88.4 [R17+0x27800], R48 ;  /* 0x0278003011007844 */ /* 0x0007e20000000200 */
[----:B------:R-:W0:Y:S01]  /*eee0*/  MUFU.EX2 R59, R59 ;  /* 0x0000003b003b7308 */ /* 0x000e220000000800 */
[----:B--2---:R-:W-:-:S07]  /*eef0*/  FADD.FTZ R21, R57, R36 ;  /* 0x0000002439157221 */ /* 0x004fce0000010000 */
[----:B------:R-:W2:Y:S01]  /*ef00*/  MUFU.EX2 R62, R62 ;  /* 0x0000003e003e7308 */ /* 0x000ea20000000800 */
[C---:B-1----:R-:W-:Y:S01]  /*ef10*/  FADD.FTZ R24, R20.reuse, R21 ;  /* 0x0000001514187221 */ /* 0x042fe20000010000 */
[----:B------:R-:W-:-:S06]  /*ef20*/  F2FP.F16.F32.PACK_AB R57, R20, R57 ;  /* 0x000000391439723e */ /* 0x000fcc00000000ff */
[----:B------:R-:W1:Y:S01]  /*ef30*/  MUFU.EX2 R86, R86 ;  /* 0x0000005600567308 */ /* 0x000e620000000800 */
[----:B0-----:R-:W-:-:S07]  /*ef40*/  FADD.FTZ R15, R59, R24 ;  /* 0x000000183b0f7221 */ /* 0x001fce0000010000 */
[----:B------:R-:W0:Y:S01]  /*ef50*/  MUFU.EX2 R64, R64 ;  /* 0x0000004000407308 */ /* 0x000e220000000800 */
[C---:B--2---:R-:W-:Y:S01]  /*ef60*/  FADD.FTZ R29, R62.reuse, R29 ;  /* 0x0000001d3e1d7221 */ /* 0x044fe20000010000 */
[----:B------:R-:W-:-:S06]  /*ef70*/  F2FP.F16.F32.PACK_AB R58, R62, R60 ;  /* 0x0000003c3e3a723e */ /* 0x000fcc00000000ff */
[----:B------:R-:W2:Y:S01]  /*ef80*/  MUFU.EX2 R65, R65 ;  /* 0x0000004100417308 */ /* 0x000ea20000000800 */
[C---:B-1----:R-:W-:Y:S01]  /*ef90*/  FADD.FTZ R2, R86.reuse, R15 ;  /* 0x0000000f56027221 */ /* 0x042fe20000010000 */
[----:B------:R-:W-:-:S05]  /*efa0*/  F2FP.F16.F32.PACK_AB R59, R86, R59 ;  /* 0x0000003b563b723e */ /* 0x000fca00000000ff */
[----:B------:R3:W-:Y:S01]  /*efb0*/  STSM.16.M88.4 [R136], R56 ;  /* 0x0000003888007844 */ /* 0x0007e20000000200 */
[----:B------:R-:W1:Y:S01]  /*efc0*/  MUFU.EX2 R66, R66 ;  /* 0x0000004200427308 */ /* 0x000e620000000800 */
[----:B0-----:R-:W-:-:S07]  /*efd0*/  FADD.FTZ R29, R64, R29 ;  /* 0x0000001d401d7221 */ /* 0x001fce0000010000 */
[----:B------:R-:W0:Y:S01]  /*efe0*/  MUFU.EX2 R14, R71 ;  /* 0x00000047000e7308 */ /* 0x000e220000000800 */
[----:B--2---:R-:W-:-:S07]  /*eff0*/  FADD.FTZ R3, R65, R2 ;  /* 0x0000000241037221 */ /* 0x004fce0000010000 */
[----:B------:R-:W2:Y:S01]  /*f000*/  MUFU.EX2 R68, R68 ;  /* 0x0000004400447308 */ /* 0x000ea20000000800 */
[C---:B-1----:R-:W-:Y:S01]  /*f010*/  FADD.FTZ R29, R66.reuse, R29 ;  /* 0x0000001d421d7221 */ /* 0x042fe20000010000 */
[----:B------:R-:W-:-:S06]  /*f020*/  F2FP.F16.F32.PACK_AB R64, R66, R64 ;  /* 0x000000404240723e */ /* 0x000fcc00000000ff */
        /* <DEDUP_REMOVED lines=12> */
[----:B------:R-:W-:-:S05]  /*f0f0*/  F2FP.F16.F32.PACK_AB R67, R30, R67 ;  /* 0x000000431e43723e */ /* 0x000fca00000000ff */
[----:B------:R3:W-:Y:S01]  /*f100*/  STSM.16.M88.4 [R19+0x6000], R64 ;  /* 0x0060004013007844 */ /* 0x0007e20000000200 */
        /* <DEDUP_REMOVED lines=8> */
[C---:B-1----:R-:W-:Y:S01]  /*f190*/  FADD.FTZ R3, R73.reuse, R3 ;  /* 0x0000000349037221 */ /* 0x042fe20000010000 */
[----:B------:R-:W-:-:S06]  /*f1a0*/  F2FP.F16.F32.PACK_AB R73, R73, R26 ;  /* 0x0000001a4949723e */ /* 0x000fcc00000000ff */
[----:B------:R-:W1:Y:S01]  /*f1b0*/  MUFU.EX2 R24, R81 ;  /* 0x0000005100187308 */ /* 0x000e620000000800 */
[----:B0-----:R-:W-:-:S07]  /*f1c0*/  FADD.FTZ R29, R76, R29 ;  /* 0x0000001d4c1d7221 */ /* 0x001fce0000010000 */
[----:B------:R-:W0:Y:S01]  /*f1d0*/  MUFU.EX2 R15, R80 ;  /* 0x00000050000f7308 */ /* 0x000e220000000800 */
[----:B--2---:R-:W-:Y:S01]  /*f1e0*/  F2FP.F16.F32.PACK_AB R74, R78, R76 ;  /* 0x0000004c4e4a723e */ /* 0x004fe200000000ff */
[----:B-1----:R-:W-:Y:S01]  /*f1f0*/  FADD.FTZ R2, R24, R3 ;  /* 0x0000000318027221 */ /* 0x002fe20000010000 */
[----:B------:R-:W-:Y:S01]  /*f200*/  FADD.FTZ R3, R78, R29 ;  /* 0x0000001d4e037221 */ /* 0x000fe20000010000 */
[C---:B0-----:R-:W-:Y:S02]  /*f210*/  F2FP.F16.F32.PACK_AB R75, R15.reuse, R24 ;  /* 0x000000180f4b723e */ /* 0x041fe400000000ff */
[----:B------:R-:W-:-:S03]  /*f220*/  FADD.FTZ R2, R15, R2 ;  /* 0x000000020f027221 */ /* 0x000fc60000010000 */
[----:B------:R3:W-:Y:S01]  /*f230*/  STSM.16.M88.4 [R18+0x6000], R72 ;  /* 0x0060004812007844 */ /* 0x0007e20000000200 */
[----:B------:R0:W-:Y:S06]  /*f240*/  MEMBAR.ALL.CTA ;  /* 0x0000000000007992 */ /* 0x0001ec0000008000 */
[----:B0-----:R-:W0:Y:S02]  /*f250*/  FENCE.VIEW.ASYNC.S ;  /* 0x00000000000073c6 */ /* 0x001e240000000000 */
[----:B0-----:R-:W-:Y:S01]  /*f260*/  NOP ;  /* 0x0000000000007918 */ /* 0x001fe20000000000 */
[----:B------:R-:W-:Y:S05]  /*f270*/  @P2 BRA `(.L_x_914) ;  /* 0xffffffc800042947 */ /* 0x000fea000383ffff */
.L_x_897:
[----:B------:R-:W-:Y:S06]  /*f280*/  BAR.ARV 0x8, 0x1a0 ;  /* 0x0206800000007b1d */ /* 0x000fec0000002000 */
[----:B------:R-:W-:Y:S05]  /*f290*/  @!P0 BRA `(.L_x_915) ;  /* 0x0000000000048947 */ /* 0x000fea0003800000 */
[----:B------:R-:W-:Y:S01]  /*f2a0*/  BPT.TRAP 0x1 ;  /* 0x000000040000795c */ /* 0x000fe20000300000 */
.L_x_915:
[----:B------:R-:W-:Y:S01]  /*f2b0*/  ULEA UR9, UR43, UR42, 0x3 ;  /* 0x0000002a2b097291 */ /* 0x000fe2000f8e183f */
[----:B------:R-:W-:-:S05]  /*f2c0*/  IMAD.U32 R0, RZ, RZ, UR46 ;  /* 0x0000002eff007e24 */ /* 0x000fca000f8e00ff */
[----:B------:R-:W-:-:S04]  /*f2d0*/  SHF.L.U32 R0, R0, 0x1f, RZ ;  /* 0x0000001f00007819 */ /* 0x000fc800000006ff */
[----:B------:R0:W4:Y:S01]  /*f2e0*/  SYNCS.PHASECHK.TRANS64.TRYWAIT P2, [UR9+0x2d850], R0 ;  /* 0x02d85000ff0075a7 */ /* 0x0001220008040149 */
[----:B------:R-:W-:Y:S05]  /*f2f0*/  @!P0 BRA `(.L_x_916) ;  /* 0x0000000000048947 */ /* 0x000fea0003800000 */
[----:B------:R-:W-:Y:S01]  /*f300*/  BPT.TRAP 0x1 ;  /* 0x000000040000795c */ /* 0x000fe20000300000 */
.L_x_916:
[----:B----4-:R-:W-:Y:S05]  /*f310*/  @P2 BRA `(.L_x_917) ;  /* 0x0000000000082947 */ /* 0x010fea0003800000 */
[----:B------:R-:W4:Y:S02]  /*f320*/  SYNCS.PHASECHK.TRANS64.TRYWAIT P0, [UR9+0x2d850], R0 ;  /* 0x02d85000ff0075a7 */ /* 0x000f240008000149 */
[----:B----4-:R-:W-:Y:S05]  /*f330*/  @!P0 BRA `(.L_x_918) ;  /* 0x0000007000788947 */ /* 0x010fea0003800000 */
.L_x_917:
[----:B------:R-:W-:Y:S01]  /*f340*/  UIADD3 UR42, UR42, 0x400, URZ ;  /* 0x000004002a2a7890 */ /* 0x000fe2000fffe03f */
[----:B------:R-:W-:Y:S01]  /*f350*/  WARPGROUP.ARRIVE ;  /* 0x00000000000079c5 */ /* 0x000fe20000000000 */
[----:B------:R-:W-:Y:S01]  /*f360*/  ULOP3.LUT UR37, UR37, 0x10000, URZ, 0xfc, !UPT ;  /* 0x0001000025257892 */ /* 0x000fe2000f8efc3f */
[----:B----4-:R-:W4:Y:S01]  /*f370*/  SHFL.BFLY PT, R5, R2, 0x2, 0x1f ;  /* 0x0c401f0002057f89 */ /* 0x010f2200000e0000 */
[----:B------:R-:W-:Y:S01]  /*f380*/  USHF.R.U32.HI UR42, URZ, 0x4, UR42 ;  /* 0x000000043f2a7899 */ /* 0x000fe2000801162a */
[----:B-12---:R-:W-:Y:S01]  /*f390*/  IMAD.MOV.U32 R9, RZ, RZ, RZ ;  /* 0x000000ffff097224 */ /* 0x006fe200078e00ff */
[----:B------:R-:W-:Y:S01]  /*f3a0*/  UMOV UR5, 0x40000040 ;  /* 0x4000004000057882 */ /* 0x000fe20000000000 */
[----:B------:R-:W-:Y:S01]  /*f3b0*/  UMOV UR7, 0x80000020 ;  /* 0x8000002000077882 */ /* 0x000fe20000000000 */
[----:B------:R-:W-:Y:S01]  /*f3c0*/  ULOP3.LUT UR42, UR42, 0x3fff, URZ, 0xc0, !UPT ;  /* 0x00003fff2a2a7892 */ /* 0x000fe2000f8ec03f */
[----:B0-----:R-:W0:Y:S01]  /*f3d0*/  SHFL.BFLY PT, R0, R3, 0x2, 0x1f ;  /* 0x0c401f0003007f89 */ /* 0x001e2200000e0000 */
[----:B------:R-:W-:Y:S01]  /*f3e0*/  UMOV UR4, UR37 ;  /* 0x0000002500047c82 */ /* 0x000fe20008000000 */
[----:B------:R-:W-:Y:S01]  /*f3f0*/  IMAD.U32 R14, RZ, RZ, UR9 ;  /* 0x00000009ff0e7e24 */ /* 0x000fe2000f8e00ff */
[----:B------:R-:W-:Y:S01]  /*f400*/  ULOP3.LUT UR8, UR42, 0x2000000, URZ, 0xfc, !UPT ;  /* 0x020000002a087892 */ /* 0x000fe2000f8efc3f */
[----:B------:R-:W-:Y:S01]  /*f410*/  IMAD.U32 R11, RZ, RZ, UR34 ;  /* 0x00000022ff0b7e24 */ /* 0x000fe2000f8e00ff */
[----:B------:R-:W-:-:S02]  /*f420*/  UIADD3 UR44, UR44, 0x1, URZ ;  /* 0x000000012c2c7890 */ /* 0x000fc4000fffe03f */
[----:B------:R-:W-:Y:S02]  /*f430*/  UIMAD UR8, UR43, 0x600, UR8 ;  /* 0x000006002b0878a4 */ /* 0x000fe4000f8e0208 */
[----:B------:R-:W-:-:S04]  /*f440*/  UIADD3 UR43, UR43, 0x1, URZ ;  /* 0x000000012b2b7890 */ /* 0x000fc8000fffe03f */
[----:B------:R-:W-:Y:S01]  /*f450*/  UISETP.NE.AND UP0, UPT, UR43, 0x2, UPT ;  /* 0x000000022b00788c */ /* 0x000fe2000bf05270 */
[----:B------:R-:W-:Y:S02]  /*f460*/  UMOV UR6, UR8 ;  /* 0x0000000800067c82 */ /* 0x000fe40008000000 */
[----:B------:R-:W-:Y:S01]  /*f470*/  HGMMA.64x96x16.F32 R88, gdesc[UR4].tnspB, R88, gsb0 ;  /* 0x41600000045879f0 */ /* 0x000fe20008000858 */
[----:B------:R-:W-:Y:S01]  /*f480*/  UIADD3 UR4, UR37, 0x2, URZ ;  /* 0x0000000225047890 */ /* 0x000fe2000fffe03f */
[----:B----4-:R-:W-:Y:S01]  /*f490*/  FADD.FTZ R4, R5, R2 ;  /* 0x0000000205047221 */ /* 0x010fe20000010000 */
[----:B------:R-:W-:Y:S01]  /*f4a0*/  UIADD3 UR6, UR8, 0x40, URZ ;  /* 0x0000004008067890 */ /* 0x000fe2000fffe03f */
[----:B------:R-:W-:Y:S01]  /*f4b0*/  IMAD.MOV.U32 R2, RZ, RZ, -0x800000 ;  /* 0xff800000ff027424 */ /* 0x000fe200078e00ff */
[----:B------:R-:W-:Y:S01]  /*f4c0*/  UMOV UR5, 0x40000040 ;  /* 0x4000004000057882 */ /* 0x000fe20000000000 */
[----:B------:R-:W-:Y:S01]  /*f4d0*/  UMOV UR7, 0x80000020 ;  /* 0x8000002000077882 */ /* 0x000fe20000000000 */
[----:B------:R-:W1:Y:S01]  /*f4e0*/  SHFL.BFLY PT, R7, R4, 0x1, 0x1f ;  /* 0x0c201f0004077f89 */ /* 0x000e6200000e0000 */
[----:B0-----:R-:W-:Y:S01]  /*f4f0*/  FADD.FTZ R0, R0, R3 ;  /* 0x0000000300007221 */ /* 0x001fe20000010000 */
[----:B------:R-:W-:Y:S01]  /*f500*/  IMAD.U32 R3, RZ, RZ, UR34 ;  /* 0x00000022ff037e24 */ /* 0x000fe2000f8e00ff */
[----:B------:R-:W-:-:S03]  /*f510*/  USEL UR43, UR43, URZ, UP0 ;  /* 0x0000003f2b2b7287 */ /* 0x000fc60008000000 */
[----:B------:R-:W0:Y:S01]  /*f520*/  SHFL.BFLY PT, R5, R0, 0x1, 0x1f ;  /* 0x0c201f0000057f89 */ /* 0x000e2200000e0000 */
[----:B-1----:R-:W-:-:S05]  /*f530*/  FADD.FTZ R10, R4, R7 ;  /* 0x00000007040a7221 */ /* 0x002fca0000010000 */
[----:B------:R-:W-:Y:S01]  /*f540*/  FSETP.NE.FTZ.AND P2, PT, R10, RZ, PT ;  /* 0x000000ff0a00720b */ /* 0x000fe20003f55000 */
[----:B0-----:R-:W-:Y:S01]  /*f550*/  FADD.FTZ R8, R0, R5 ;  /* 0x0000000500087221 */ /* 0x001fe20000010000 */
[----:B------:R-:W-:Y:S02]  /*f560*/  IMAD.MOV.U32 R5, RZ, RZ, RZ ;  /* 0x000000ffff057224 */ /* 0x000fe400078e00ff */
[----:B------:R-:W-:Y:S02]  /*f570*/  IMAD.MOV.U32 R0, RZ, RZ, -0x800000 ;  /* 0xff800000ff007424 */ /* 0x000fe400078e00ff */
[----:B------:R-:W-:-:S07]  /*f580*/  FSETP.NE.FTZ.AND P0, PT, R8, RZ, PT ;  /* 0x000000ff0800720b */ /* 0x000fce0003f15000 */
[----:B------:R-:W0:Y:S01]  /*f590*/  @P2 MUFU.LG2 R7, R10 ;  /* 0x0000000a00072308 */ /* 0x000e220000000c00 */
[----:B------:R-:W-:-:S05]  /*f5a0*/  @P2 FMUL.FTZ R11, R11, 0.69314718246459960938 ;  /* 0x3f3172180b0b2820 */ /* 0x000fca0000410000 */
[----:B------:R-:W-:Y:S02]  /*f5b0*/  @P0 FMUL.FTZ R3, R3, 0.69314718246459960938 ;  /* 0x3f31721803030820 */ /* 0x000fe40000410000 */
        /* <DEDUP_REMOVED lines=83> */
[-C--:B0-----:R-:W-:Y:S01]  /*faf0*/  FMUL.FTZ R90, R90, R9.reuse ;  /* 0x000000095a5a7220 */ /* 0x081fe20000410000 */
        /* <DEDUP_REMOVED lines=23> */
.L_x_848:
[----:B------:R-:W0:Y:S08]  /*fc70*/  S2UR UR4, SR_CgaCtaId ;  /* 0x00000000000479c3 */ /* 0x000e300000008800 */
[----:B------:R-:W-:Y:S06]  /*fc80*/  BAR.SYNC.DEFER_BLOCKING 0x5, 0x1a0 ;  /* 0x0146800000007b1d */ /* 0x000fec0000010000 */
[----:B------:R-:W-:Y:S01]  /*fc90*/  UMOV UR42, 0x400 ;  /* 0x00000400002a7882 */ /* 0x000fe20000000000 */
[----:B------:R-:W-:Y:S01]  /*fca0*/  BSSY B0, `(.L_x_919) ;  /* 0x0000179000007945 */ /* 0x000fe20003800000 */
[----:B0-----:R-:W-:-:S09]  /*fcb0*/  ULEA UR42, UR4, UR42, 0x18 ;  /* 0x0000002a042a7291 */ /* 0x001fd2000f8ec03f */
[----:B------:R-:W0:Y:S02]  /*fcc0*/  LDS.128 R144, [UR42+0x2d8d0] ;  /* 0x02d8d02aff907984 */ /* 0x000e240008000c00 */
[----:B0-----:R-:W-:Y:S02]  /*fcd0*/  R2UR UR6, R146 ;  /* 0x00000000920672ca */ /* 0x001fe400000e0000 */
[----:B------:R-:W-:Y:S01]  /*fce0*/  R2UR UR5, R147 ;  /* 0x00000000930572ca */ /* 0x000fe200000e0000 */
[----:B------:R-:W-:Y:S06]  /*fcf0*/  BAR.ARV 0x4, 0x1a0 ;  /* 0x0106800000007b1d */ /* 0x000fec0000002000 */
[----:B------:R-:W-:Y:S08]  /*fd00*/  @P0 BRA `(.L_x_920) ;  /* 0x0000000c00cc0947 */ /* 0x000ff00003800000 */
[----:B------:R-:W0:Y:S08]  /*fd10*/  S2UR UR4, SR_SWINHI ;  /* 0x00000000000479c3 */ /* 0x000e300000002f00 */
[----:B------:R-:W-:Y:S01]  /*fd20*/  BAR.SYNC.DEFER_BLOCKING 0x1, 0x180 ;  /* 0x0046000000007b1d */ /* 0x000fe20000010000 */
[----:B------:R-:W-:Y:S02]  /*fd30*/  F2FP.F16.F32.PACK_AB R6, R6, R3 ;  /* 0x000000030606723e */ /* 0x000fe400000000ff */
[----:B------:R-:W-:-:S02]  /*fd40*/  F2FP.F16.F32.PACK_AB R7, R7, R94 ;  /* 0x0000005e0707723e */ /* 0x000fc400000000ff */
[----:B------:R-:W-:Y:S02]  /*fd50*/  F2FP.F16.F32.PACK_AB R128, R129, R128 ;  /* 0x000000808180723e */ /* 0x000fe400000000ff */
[----:B------:R-:W-:Y:S02]  /*fd60*/  F2FP.F16.F32.PACK_AB R26, R125, R26 ;  /* 0x0000001a7d1a723e */ /* 0x000fe400000000ff */
[----:B------:R-:W-:Y:S02]  /*fd70*/  F2FP.F16.F32.PACK_AB R27, R27, R126 ;  /* 0x0000007e1b1b723e */ /* 0x000fe400000000ff */
[----:B------:R-:W-:Y:S02]  /*fd80*/  F2FP.F16.F32.PACK_AB R129, R131, R130 ;  /* 0x000000828381723e */ /* 0x000fe400000000ff */
[----:B------:R-:W-:Y:S02]  /*fd90*/  F2FP.F16.F32.PACK_AB R130, R133, R132 ;  /* 0x000000848582723e */ /* 0x000fe400000000ff */
[----:B------:R-:W-:Y:S01]  /*fda0*/  F2FP.F16.F32.PACK_AB R131, R135, R134 ;  /* 0x000000868783723e */ /* 0x000fe200000000ff */
[----:B------:R-:W-:Y:S01]  /*fdb0*/  UMOV UR8, UR42 ;  /* 0x0000002a00087c82 */ /* 0x000fe20008000000 */
[----:B0-----:R-:W-:Y:S01]  /*fdc0*/  UMOV UR9, UR4 ;  /* 0x0000000400097c82 */ /* 0x001fe20008000000 */
[----:B------:R-:W-:-:S02]  /*fdd0*/  IMAD.U32 R20, RZ, RZ, UR8 ;  /* 0x00000008ff147e24 */ /* 0x000fc4000f8e00ff */
[----:B------:R-:W-:Y:S01]  /*fde0*/  IMAD.U32 R21, RZ, RZ, UR9 ;  /* 0x00000009ff157e24 */ /* 0x000fe2000f8e00ff */
[----:B------:R-:W-:Y:S02]  /*fdf0*/  ULDC.64 UR8, c[0x0][0xbd8] ;  /* 0x0002f60000087ab9 */ /* 0x000fe40000000a00 */
[----:B------:R-:W-:Y:S01]  /*fe00*/  UISETP.NE.U32.AND UP0, UPT, UR8, URZ, UPT ;  /* 0x0000003f0800728c */ /* 0x000fe2000bf05070 */
[----:B------:R-:W-:-:S03]  /*fe10*/  IMAD.WIDE R4, R153, 0x2, R20 ;  /* 0x0000000299047825 */ /* 0x000fc600078e0214 */
[----:B------:R-:W-:Y:S01]  /*fe20*/  UISETP.NE.AND.EX UP0, UPT, UR9, URZ, UPT, UP0 ;  /* 0x0000003f0900728c */ /* 0x000fe2000bf05300 */
[C---:B------:R-:W-:Y:S02]  /*fe30*/  LOP3.LUT R9, R4.reuse, 0x180, RZ, 0xc0, !PT ;  /* 0x0000018004097812 */ /* 0x040fe400078ec0ff */
[----:B------:R-:W-:Y:S01]  /*fe40*/  ULDC.64 UR8, c[0x0][0xbd8] ;  /* 0x0002f60000087ab9 */ /* 0x000fe20000000a00 */
[C---:B------:R-:W-:Y:S01]  /*fe50*/  IADD3 R25, P0, R4.reuse, 0x6020, RZ ;  /* 0x0000602004197810 */ /* 0x040fe20007f1e0ff */
[----:B------:R-:W-:Y:S01]  /*fe60*/  UIMAD.WIDE UR8, UR40, 0x4, UR8 ;  /* 0x00000004280878a5 */ /* 0x000fe2000f8e0208 */
[----:B------:R-:W-:Y:S02]  /*fe70*/  SHF.R.U64 R9, R9, 0x3, RZ ;  /* 0x0000000309097819 */ /* 0x000fe400000012ff */
[C---:B------:R-:W-:Y:S02]  /*fe80*/  IADD3 R11, P1, R4.reuse, 0x6000, RZ ;  /* 0x00006000040b7810 */ /* 0x040fe40007f3e0ff */
[----:B---3--:R-:W-:-:S02]  /*fe90*/  IADD3 R33, P2, R4, 0x3020, RZ ;  /* 0x0000302004217810 */ /* 0x008fc40007f5e0ff */
[C---:B------:R-:W-:Y:S02]  /*fea0*/  IADD3 R29, P3, R4.reuse, 0x3000, RZ ;  /* 0x00003000041d7810 */ /* 0x040fe40007f7e0ff */
[----:B------:R-:W-:Y:S01]  /*feb0*/  IADD3 R28, P4, R4, 0x20, RZ ;  /* 0x00000020041c7810 */ /* 0x000fe20007f9e0ff */
[--C-:B------:R-:W-:Y:S01]  /*fec0*/  IMAD.X R13, RZ, RZ, R5.reuse, P2 ;  /* 0x000000ffff0d7224 */ /* 0x100fe200010e0605 */
[----:B------:R-:W-:Y:S01]  /*fed0*/  LOP3.LUT R4, R9, R4, RZ, 0x3c, !PT ;  /* 0x0000000409047212 */ /* 0x000fe200078e3cff */
[--C-:B------:R-:W-:Y:S01]  /*fee0*/  IMAD.X R15, RZ, RZ, R5.reuse, P3 ;  /* 0x000000ffff0f7224 */ /* 0x100fe200018e0605 */
[----:B------:R-:W-:Y:S01]  /*fef0*/  LOP3.LUT R24, R25, 0x180, RZ, 0xc0, !PT ;  /* 0x0000018019187812 */ /* 0x000fe200078ec0ff */
[----:B------:R-:W-:Y:S01]  /*ff00*/  IMAD.X R9, RZ, RZ, R5, P4 ;  /* 0x000000ffff097224 */ /* 0x000fe200020e0605 */
[----:B------:R-:W-:Y:S02]  /*ff10*/  LOP3.LUT R10, R11, 0x180, RZ, 0xc0, !PT ;  /* 0x000001800b0a7812 */ /* 0x000fe400078ec0ff */
[----:B------:R-:W-:-:S02]  /*ff20*/  MOV R31, R4 ;  /* 0x00000004001f7202 */ /* 0x000fc40000000f00 */
[----:B------:R-:W-:Y:S02]  /*ff30*/  F2FP.F16.F32.PACK_AB R4, R89, R8 ;  /* 0x000000085904723e */ /* 0x000fe400000000ff */
[----:B------:R-:W-:Y:S02]  /*ff40*/  LOP3.LUT R8, R28, 0x180, RZ, 0xc0, !PT ;  /* 0x000001801c087812 */ /* 0x000fe400078ec0ff */
[----:B------:R-:W-:Y:S02]  /*ff50*/  SHF.R.U64 R24, R24, 0x3, RZ ;  /* 0x0000000318187819 */ /* 0x000fe400000012ff */
[----:B------:R-:W-:Y:S02]  /*ff60*/  SHF.R.U64 R10, R10, 0x3, RZ ;  /* 0x000000030a0a7819 */ /* 0x000fe400000012ff */
[----:B------:R-:W-:Y:S02]  /*ff70*/  LOP3.LUT R12, R33, 0x180, RZ, 0xc0, !PT ;  /* 0x00000180210c7812 */ /* 0x000fe400078ec0ff */
[----:B------:R-:W-:-:S02]  /*ff80*/  LOP3.LUT R14, R29, 0x180, RZ, 0xc0, !PT ;  /* 0x000001801d0e7812 */ /* 0x000fc400078ec0ff */
[----:B------:R-:W-:Y:S02]  /*ff90*/  SHF.R.U64 R3, R8, 0x3, RZ ;  /* 0x0000000308037819 */ /* 0x000fe400000012ff */
[----:B------:R-:W-:Y:S01]  /*ffa0*/  LOP3.LUT R24, R24, R25, RZ, 0x3c, !PT ;  /* 0x0000001918187212 */ /* 0x000fe200078e3cff */
[--C-:B------:R-:W-:Y:S01]  /*ffb0*/  IMAD.X R25, RZ, RZ, R5.reuse, P0 ;  /* 0x000000ffff197224 */ /* 0x100fe200000e0605 */
[----:B------:R-:W-:Y:S01]  /*ffc0*/  LOP3.LUT R10, R10, R11, RZ, 0x3c, !PT ;  /* 0x0000000b0a0a7212 */ /* 0x000fe200078e3cff */
[----:B------:R-:W-:Y:S01]  /*ffd0*/  IMAD.X R11, RZ, RZ, R5, P1 ;  /* 0x000000ffff0b7224 */ /* 0x000fe200008e0605 */
[----:B------:R-:W-:Y:S02]  /*ffe0*/  SHF.R.U64 R12, R12, 0x3, RZ ;  /* 0x000000030c0c7819 */ /* 0x000fe400000012ff */
[----:B------:R-:W-:Y:S02]  /*fff0*/  SHF.R.U64 R14, R14, 0x3, RZ ;  /* 0x000000030e0e7819 */ /* 0x000fe400000012ff */
[----:B------:R-:W-:-:S02]  /*10000*/  F2FP.F16.F32.PACK_AB R5, R91, R90 ;  /* 0x0000005a5b05723e */ /* 0x000fc400000000ff */
[----:B------:R-:W-:Y:S02]  /*10010*/  LOP3.LUT R8, R3, R28, RZ, 0x3c, !PT ;  /* 0x0000001c03087212 */ /* 0x000fe400078e3cff */
[----:B------:R-:W-:Y:S01]  /*10020*/  LOP3.LUT R12, R12, R33, RZ, 0x3c, !PT ;  /* 0x000000210c0c7212 */ /* 0x000fe200078e3cff */
[----:B------:R0:W-:Y:S01]  /*10030*/  STSM.16.M88.4 [R31], R4 ;  /* 0x000000041f007844 */ /* 0x0001e20000000200 */
[----:B------:R-:W-:Y:S02]  /*10040*/  LOP3.LUT R14, R14, R29, RZ, 0x3c, !PT ;  /* 0x0000001d0e0e7212 */ /* 0x000fe400078e3cff */
[----:B------:R-:W-:Y:S02]  /*10050*/  MOV R29, R10 ;  /* 0x0000000a001d7202 */ /* 0x000fe40000000f00 */
[----:B------:R-:W-:Y:S02]  /*10060*/  MOV R3, R8 ;  /* 0x0000000800037202 */ /* 0x000fe40000000f00 */
[----:B------:R-:W-:-:S02]  /*10070*/  F2FP.F16.F32.PACK_AB R8, R97, R96 ;  /* 0x000000606108723e */ /* 0x000fc400000000ff */
[----:B------:R-:W-:Y:S02]  /*10080*/  F2FP.F16.F32.PACK_AB R9, R99, R98 ;  /* 0x000000626309723e */ /* 0x000fe400000000ff */
[----:B------:R-:W-:Y:S02]  /*10090*/  F2FP.F16.F32.PACK_AB R10, R101, R100 ;  /* 0x00000064650a723e */ /* 0x000fe400000000ff */
[----:B------:R-:W-:Y:S02]  /*100a0*/  F2FP.F16.F32.PACK_AB R11, R103, R102 ;  /* 0x00000066670b723e */ /* 0x000fe400000000ff */
[----:B------:R-:W-:Y:S02]  /*100b0*/  MOV R30, R12 ;  /* 0x0000000c001e7202 */ /* 0x000fe40000000f00 */
[----:B0-----:R-:W-:Y:S01]  /*100c0*/  MOV R31, R14 ;  /* 0x0000000e001f7202 */ /* 0x001fe20000000f00 */
[----:B------:R0:W-:Y:S01]  /*100d0*/  STSM.16.M88.4 [R3], R8 ;  /* 0x0000000803007844 */ /* 0x0001e20000000200 */
[----:B------:R-:W-:-:S02]  /*100e0*/  F2FP.F16.F32.PACK_AB R4, R105, R104 ;  /* 0x000000686904723e */ /* 0x000fc400000000ff */
[----:B------:R-:W-:Y:S02]  /*100f0*/  F2FP.F16.F32.PACK_AB R5, R107, R106 ;  /* 0x0000006a6b05723e */ /* 0x000fe400000000ff */
[----:B------:R-:W-:Y:S02]  /*10100*/  F2FP.F16.F32.PACK_AB R6, R109, R108 ;  /* 0x0000006c6d06723e */ /* 0x000fe400000000ff */
[----:B------:R-:W-:Y:S02]  /*10110*/  F2FP.F16.F32.PACK_AB R7, R111, R110 ;  /* 0x0000006e6f07723e */ /* 0x000fe400000000ff */
[----:B------:R-:W-:Y:S02]  /*10120*/  MOV R28, R24 ;  /* 0x00000018001c7202 */ /* 0x000fe40000000f00 */
[----:B------:R-:W-:Y:S01]  /*10130*/  F2FP.F16.F32.PACK_AB R12, R113, R112 ;  /* 0x00000070710c723e */ /* 0x000fe200000000ff */
[----:B------:R1:W-:Y:S01]  /*10140*/  STSM.16.M88.4 [R31], R4 ;  /* 0x000000041f007844 */ /* 0x0003e20000000200 */
[----:B------:R-:W-:-:S02]  /*10150*/  F2FP.F16.F32.PACK_AB R13, R115, R114 ;  /* 0x00000072730d723e */ /* 0x000fc400000000ff */
[----:B------:R-:W-:Y:S01]  /*10160*/  F2FP.F16.F32.PACK_AB R14, R117, R116 ;  /* 0x00000074750e723e */ /* 0x000fe200000000ff */
[----:B0-----:R-:W-:Y:S01]  /*10170*/  IMAD.U32 R8, RZ, RZ, UR8 ;  /* 0x00000008ff087e24 */ /* 0x001fe2000f8e00ff */
[----:B------:R-:W-:Y:S01]  /*10180*/  F2FP.F16.F32.PACK_AB R15, R119, R118 ;  /* 0x00000076770f723e */ /* 0x000fe200000000ff */
[----:B------:R-:W-:Y:S01]  /*10190*/  IMAD.U32 R9, RZ, RZ, UR9 ;  /* 0x00000009ff097e24 */ /* 0x000fe2000f8e00ff */
[----:B------:R-:W-:Y:S01]  /*101a0*/  F2FP.F16.F32.PACK_AB R24, R121, R120 ;  /* 0x000000787918723e */ /* 0x000fe200000000ff */
[----:B------:R-:W-:Y:S01]  /*101b0*/  ULDC.64 UR8, c[0x0][0xbe0] ;  /* 0x0002f80000087ab9 */ /* 0x000fe20000000a00 */
[----:B------:R-:W-:Y:S01]  /*101c0*/  F2FP.F16.F32.PACK_AB R25, R123, R122 ;  /* 0x0000007a7b19723e */ /* 0x000fe200000000ff */
[----:B------:R0:W-:Y:S01]  /*101d0*/  STSM.16.M88.4 [R30], R12 ;  /* 0x0000000c1e007844 */ /* 0x0001e20000000200 */
[----:B------:R-:W2:Y:S01]  /*101e0*/  LDC R38, c[0x0][0xa88] ;  /* 0x0002a200ff267b82 */ /* 0x000ea20000000800 */
[----:B------:R-:W-:Y:S02]  /*101f0*/  PLOP3.LUT P0, PT, PT, PT, UP0, 0x80, 0x0 ;  /* 0x000000000000781c */ /* 0x000fe40003f0f008 */
[----:B------:R0:W-:Y:S04]  /*10200*/  STSM.16.M88.4 [R29], R24 ;  /* 0x000000181d007844 */ /* 0x0001e80000000200 */
[----:B------:R0:W-:Y:S01]  /*10210*/  STSM.16.M88.4 [R28], R128 ;  /* 0x000000801c007844 */ /* 0x0001e20000000200 */
[----:B------:R-:W-:Y:S01]  /*10220*/  UISETP.NE.U32.AND UP1, UPT, UR8, URZ, UPT ;  /* 0x0000003f0800728c */ /* 0x000fe2000bf25070 */
[----:B------:R-:W-:Y:S03]  /*10230*/  BAR.SYNC.DEFER_BLOCKING 0x1, 0x180 ;  /* 0x0046000000007b1d */ /* 0x000fe60000010000 */
[----:B------:R-:W-:-:S06]  /*10240*/  UISETP.NE.AND.EX UP1, UPT, UR9, URZ, UPT, UP1 ;  /* 0x0000003f0900728c */ /* 0x000fcc000bf25310 */
[----:B------:R-:W-:-:S05]  /*10250*/  PLOP3.LUT P1, PT, PT, PT, UP1, 0x80, 0x0 ;  /* 0x000000000000781c */ /* 0x000fca0003f2f018 */
[----:B------:R-:W-:Y:S02]  /*10260*/  @UP1 ULDC.64 UR8, c[0x0][0xbe0] ;  /* 0x0002f80000081ab9 */ /* 0x000fe40000000a00 */
[----:B------:R-:W-:-:S06]  /*10270*/  @UP1 UIMAD.WIDE UR8, UR40, 0x4, UR8 ;  /* 0x00000004280818a5 */ /* 0x000fcc000f8e0208 */
[----:B-1----:R-:W-:Y:S02]  /*10280*/  IMAD.U32 R6, RZ, RZ, UR8 ;  /* 0x00000008ff067e24 */ /* 0x002fe4000f8e00ff */
[----:B------:R-:W-:Y:S01]  /*10290*/  IMAD.U32 R7, RZ, RZ, UR9 ;  /* 0x00000009ff077e24 */ /* 0x000fe2000f8e00ff */
[----:B------:R-:W3:Y:S01]  /*102a0*/  @P0 LDG.E R3, desc[UR48][R8.64] ;  /* 0x0000003008030981 */ /* 0x000ee2000c1e1900 */
[----:B------:R-:W-:Y:S01]  /*102b0*/  IMAD R5, R142, 0x20, R140 ;  /* 0x000000208e057824 */ /* 0x000fe200078e028c */
[----:B------:R-:W-:Y:S02]  /*102c0*/  UMOV UR4, URZ ;  /* 0x0000003f00047c82 */ /* 0x000fe40008000000 */
[----:B--2---:R0:W5:Y:S01]  /*102d0*/  @P1 LDG.E R38, desc[UR48][R6.64] ;  /* 0x0000003006261981 */ /* 0x004162000c1e1900 */
[----:B------:R-:W-:-:S03]  /*102e0*/  IMAD.WIDE R20, R5, 0x2, R20 ;  /* 0x0000000205147825 */ /* 0x000fc600078e0214 */
[----:B------:R-:W-:Y:S02]  /*102f0*/  IADD3 R5, P6, R20, 0x1800, RZ ;  /* 0x0000180014057810 */ /* 0x000fe40007fde0ff */
[----:B---3--:R-:W-:Y:S01]  /*10300*/  @P0 R2UR UR4, R3 ;  /* 0x00000000030402ca */ /* 0x008fe200000e0000 */
[----:B0-----:R-:W-:-:S14]  /*10310*/  @P1 BRA `(.L_x_921) ;  /* 0x0000000000101947 */ /* 0x001fdc0003800000 */
[----:B------:R-:W-:Y:S05]  /*10320*/  @!P0 BRA `(.L_x_921) ;  /* 0x00000000000c8947 */ /* 0x000fea0003800000 */
[----:B------:R-:W2:Y:S04]  /*10330*/  LDG.E R3, desc[UR48][R8.64] ;  /* 0x0000003008037981 */ /* 0x000ea8000c1e1900 */
[----:B-----5:R-:W2:Y:S02]  /*10340*/  LDG.E R38, desc[UR48][R8.64+0x4] ;  /* 0x0000043008267981 */ /* 0x020ea4000c1e1900 */
[----:B--2---:R-:W-:-:S07]  /*10350*/  IMAD.IADD R38, R38, 0x1, -R3 ;  /* 0x0000000126267824 */ /* 0x004fce00078e0a03 */
.L_x_921:
[----:B------:R-:W-:Y:S01]  /*10360*/  USHF.R.S32.HI UR14, URZ, 0x1f, UR41 ;  /* 0x0000001f3f0e7899 */ /* 0x000fe20008011429 */
[----:B------:R-:W-:Y:S01]  /*10370*/  LOP3.LUT R4, R5, 0x180, RZ, 0xc0, !PT ;  /* 0x0000018005047812 */ /* 0x000fe200078ec0ff */
[----:B------:R-:W-:Y:S01]  /*10380*/  ULDC.64 UR12, c[0x0][0xb70] ;  /* 0x0002dc00000c7ab9 */ /* 0x000fe20000000a00 */
[----:B------:R-:W-:Y:S01]  /*10390*/  USHF.R.S32.HI UR11, URZ, 0x1f, UR4 ;  /* 0x0000001f3f0b7899 */ /* 0x000fe20008011404 */
[----:B------:R-:W-:Y:S01]  /*103a0*/  IMAD R7, R149, 0xc0, R151 ;  /* 0x000000c095077824 */ /* 0x000fe200078e0297 */
[----:B------:R-:W-:Y:S01]  /*103b0*/  UIMAD UR7, UR14, UR12, URZ ;  /* 0x0000000c0e0772a4 */ /* 0x000fe2000f8e023f */
[----:B------:R-:W-:Y:S01]  /*103c0*/  SHF.R.U64 R4, R4, 0x3, RZ ;  /* 0x0000000304047819 */ /* 0x000fe200000012ff */
[----:B------:R-:W-:Y:S01]  /*103d0*/  UMOV UR10, UR4 ;  /* 0x00000004000a7c82 */ /* 0x000fe20008000000 */
[----:B------:R-:W-:Y:S01]  /*103e0*/  USEL UR16, UR40, URZ, !UP0 ;  /* 0x0000003f28107287 */ /* 0x000fe2000c000000 */
[----:B------:R-:W-:Y:S01]  /*103f0*/  SHF.R.S32.HI R3, RZ, 0x1f, R7 ;  /* 0x0000001fff037819 */ /* 0x000fe20000011407 */
[----:B------:R-:W-:Y:S01]  /*10400*/  UIMAD.WIDE.U32 UR8, UR41, UR12, UR10 ;  /* 0x0000000c290872a5 */ /* 0x000fe2000f8e000a */
[----:B------:R-:W-:Y:S01]  /*10410*/  LOP3.LUT R4, R4, R5, RZ, 0x3c, !PT ;  /* 0x0000000504047212 */ /* 0x000fe200078e3cff */
[----:B------:R-:W-:Y:S01]  /*10420*/  UIMAD UR10, UR41, UR13, UR7 ;  /* 0x0000000d290a72a4 */ /* 0x000fe2000f8e0207 */
[----:B------:R-:W-:Y:S01]  /*10430*/  LOP3.LUT P0, RZ, R150, 0x3, RZ, 0xc0, !PT ;  /* 0x0000000396ff7812 */ /* 0x000fe2000780c0ff */
[----:B------:R-:W-:Y:S01]  /*10440*/  USHF.R.S32.HI UR7, URZ, 0x1f, UR40 ;  /* 0x0000001f3f077899 */ /* 0x000fe20008011428 */
[C---:B------:R-:W-:Y:S01]  /*10450*/  IADD3 R25, P5, R20.reuse, 0x3000, RZ ;  /* 0x0000300014197810 */ /* 0x040fe20007fbe0ff */
[----:B------:R-:W-:Y:S01]  /*10460*/  ULDC.64 UR12, c[0x0][0xb78] ;  /* 0x0002de00000c7ab9 */ /* 0x000fe20000000a00 */
[----:B------:R-:W-:Y:S01]  /*10470*/  UIADD3 UR9, UR9, UR10, URZ ;  /* 0x0000000a09097290 */ /* 0x000fe2000fffe03f */
[C---:B------:R-:W-:Y:S01]  /*10480*/  IADD3 R13, P4, R20.reuse, 0x4800, RZ ;  /* 0x00004800140d7810 */ /* 0x040fe20007f9e0ff */
[----:B------:R-:W-:Y:S01]  /*10490*/  USEL UR15, UR7, URZ, !UP0 ;  /* 0x0000003f070f7287 */ /* 0x000fe2000c000000 */
[----:B------:R-:W-:Y:S01]  /*104a0*/  IADD3 R33, P3, R20, 0x6000, RZ ;  /* 0x0000600014217810 */ /* 0x000fe20007f7e0ff */
[----:B------:R-:W-:Y:S01]  /*104b0*/  UIMAD.WIDE.U32 UR8, UR16, UR12, UR8 ;  /* 0x0000000c100872a5 */ /* 0x000fe2000f8e0008 */
[----:B------:R-:W-:Y:S01]  /*104c0*/  LOP3.LUT R24, R25, 0x180, RZ, 0xc0, !PT ;  /* 0x0000018019187812 */ /* 0x000fe200078ec0ff */
[----:B------:R-:W-:Y:S01]  /*104d0*/  UIMAD UR7, UR15, UR12, URZ ;  /* 0x0000000c0f0772a4 */ /* 0x000fe2000f8e023f */
[----:B------:R-:W-:-:S02]  /*104e0*/  LOP3.LUT R12, R13, 0x180, RZ, 0xc0, !PT ;  /* 0x000001800d0c7812 */ /* 0x000fc400078ec0ff */
[----:B------:R-:W-:Y:S01]  /*104f0*/  LOP3.LUT R32, R33, 0x180, RZ, 0xc0, !PT ;  /* 0x0000018021207812 */ /* 0x000fe200078ec0ff */
[----:B------:R-:W-:Y:S01]  /*10500*/  UIMAD UR7, UR16, UR13, UR7 ;  /* 0x0000000d100772a4 */ /* 0x000fe2000f8e0207 */
[----:B------:R-:W-:Y:S02]  /*10510*/  IADD3 R5, P1, R7, UR8, RZ ;  /* 0x0000000807057c10 */ /* 0x000fe4000ff3e0ff */
[----:B------:R-:W-:Y:S01]  /*10520*/  ULDC.64 UR12, c[0x0][0xb40] ;  /* 0x0002d000000c7ab9 */ /* 0x000fe20000000a00 */
[----:B------:R-:W-:Y:S02]  /*10530*/  SHF.R.U64 R24, R24, 0x3, RZ ;  /* 0x0000000318187819 */ /* 0x000fe400000012ff */
[----:B------:R-:W-:Y:S01]  /*10540*/  IMAD.U32 R6, RZ, RZ, UR7 ;  /* 0x00000007ff067e24 */ /* 0x000fe2000f8e00ff */
[----:B------:R-:W-:Y:S02]  /*10550*/  LEA R36, P2, R5, UR12, 0x2 ;  /* 0x0000000c05247c11 */ /* 0x000fe4000f8410ff */
[----:B------:R-:W-:-:S02]  /*10560*/  SHF.R.U64 R12, R12, 0x3, RZ ;  /* 0x000000030c0c7819 */ /* 0x000fc400000012ff */
[----:B------:R-:W-:Y:S01]  /*10570*/  IADD3.X R6, R3, UR9, R6, P1, !PT ;  /* 0x0000000903067c10 */ /* 0x000fe20008ffe406 */
[C---:B------:R-:W-:Y:S01]  /*10580*/  VIADD R3, R7.reuse, 0x8 ;  /* 0x0000000807037836 */ /* 0x040fe20000000000 */
[-C--:B-----5:R-:W-:Y:S01]  /*10590*/  ISETP.GE.OR P1, PT, R7, R38.reuse, P0 ;  /* 0x000000260700720c */ /* 0x0a0fe20000726670 */
[----:B------:R-:W-:Y:S01]  /*105a0*/  ULDC.64 UR8, c[0x0][0xaa0] ;  /* 0x0002a80000087ab9 */ /* 0x000fe20000000a00 */
[----:B------:R-:W-:Y:S01]  /*105b0*/  LEA.HI.X R37, R5, UR13, R6, 0x2, P2 ;  /* 0x0000000d05257c11 */ /* 0x000fe200090f1406 */
[--C-:B------:R-:W-:Y:S01]  /*105c0*/  IMAD.X R5, RZ, RZ, R21.reuse, P6 ;  /* 0x000000ffff057224 */ /* 0x100fe200030e0615 */
[----:B------:R-:W-:Y:S02]  /*105d0*/  IADD3 R6, P2, R20, 0x7800, RZ ;  /* 0x0000780014067810 */ /* 0x000fe40007f5e0ff */
[----:B------:R-:W-:Y:S02]  /*105e0*/  ISETP.GE.OR P0, PT, R3, R38, P0 ;  /* 0x000000260300720c */ /* 0x000fe40000706670 */
[----:B------:R-:W-:Y:S01]  /*105f0*/  LOP3.LUT R3, R6, 0x180, RZ, 0xc0, !PT ;  /* 0x0000018006037812 */ /* 0x000fe200078ec0ff */
[----:B------:R-:W-:Y:S01]  /*10600*/  IMAD.X R29, RZ, RZ, R21, P2 ;  /* 0x000000ffff1d7224 */ /* 0x000fe200010e0615 */
[----:B------:R-:W-:-:S02]  /*10610*/  LOP3.LUT R7, R20, 0x180, RZ, 0xc0, !PT ;  /* 0x0000018014077812 */ /* 0x000fc400078ec0ff */
[----:B------:R-:W-:Y:S02]  /*10620*/  SHF.R.U64 R32, R32, 0x3, RZ ;  /* 0x0000000320207819 */ /* 0x000fe400000012ff */
[----:B------:R-:W-:Y:S01]  /*10630*/  LOP3.LUT R24, R24, R25, RZ, 0x3c, !PT ;  /* 0x0000001918187212 */ /* 0x000fe200078e3cff */
[--C-:B------:R-:W-:Y:S01]  /*10640*/  IMAD.X R25, RZ, RZ, R21.reuse, P5 ;  /* 0x000000ffff197224 */ /* 0x100fe200028e0615 */
[----:B------:R-:W-:Y:S02]  /*10650*/  SHF.R.U64 R3, R3, 0x3, RZ ;  /* 0x0000000303037819 */ /* 0x000fe400000012ff */
[----:B------:R-:W-:Y:S01]  /*10660*/  LOP3.LUT R12, R12, R13, RZ, 0x3c, !PT ;  /* 0x0000000d0c0c7212 */ /* 0x000fe200078e3cff */
[--C-:B------:R-:W-:Y:S01]  /*10670*/  IMAD.X R13, RZ, RZ, R21.reuse, P4 ;  /* 0x000000ffff0d7224 */ /* 0x100fe200020e0615 */
[----:B------:R-:W-:Y:S01]  /*10680*/  SHF.R.U64 R7, R7, 0x3, RZ ;  /* 0x0000000307077819 */ /* 0x000fe200000012ff */
[----:B------:R-:W-:Y:S01]  /*10690*/  UIMAD UR7, UR11, UR8, URZ ;  /* 0x000000080b0772a4 */ /* 0x000fe2000f8e023f */
[----:B------:R-:W-:Y:S01]  /*106a0*/  LOP3.LUT R32, R32, R33, RZ, 0x3c, !PT ;  /* 0x0000002120207212 */ /* 0x000fe200078e3cff */
[----:B------:R-:W-:Y:S01]  /*106b0*/  IMAD.X R33, RZ, RZ, R21, P3 ;  /* 0x000000ffff217224 */ /* 0x000fe200018e0615 */
[----:B------:R-:W-:Y:S01]  /*106c0*/  LOP3.LUT R28, R3, R6, RZ, 0x3c, !PT ;  /* 0x00000006031c7212 */ /* 0x000fe200078e3cff */
[----:B------:R-:W-:Y:S01]  /*106d0*/  @!P1 STG.E desc[UR48][R36.64], R0 ;  /* 0x0000000024009986 */ /* 0x000fe2000c101930 */
[----:B------:R-:W-:Y:S01]  /*106e0*/  LOP3.LUT R20, R7, R20, RZ, 0x3c, !PT ;  /* 0x0000001407147212 */ /* 0x000fe200078e3cff */
[----:B------:R-:W-:Y:S01]  /*106f0*/  IMAD.U32 R3, RZ, RZ, UR8 ;  /* 0x00000008ff037e24 */ /* 0x000fe2000f8e00ff */
[----:B------:R-:W-:Y:S01]  /*10700*/  SHF.R.S32.HI R141, RZ, 0x1f, R140 ;  /* 0x0000001fff8d7819 */ /* 0x000fe2000001148c */
[----:B------:R0:W-:Y:S01]  /*10710*/  @!P0 STG.E desc[UR48][R36.64+0x20], R2 ;  /* 0x0000200224008986 */ /* 0x0001e2000c101930 */
[----:B------:R-:W-:-:S03]  /*10720*/  UIMAD UR7, UR4, UR9, UR7 ;  /* 0x00000009040772a4 */ /* 0x000fc6000f8e0207 */
[----:B------:R1:W5:Y:S01]  /*10730*/  LD.E.128 R8, desc[UR48][R20.64] ;  /* 0x0000003014087980 */ /* 0x000362000c101d00 */
[----:B------:R-:W-:-:S03]  /*10740*/  ULDC.64 UR8, c[0x0][0xae0] ;  /* 0x0002b80000087ab9 */ /* 0x000fc60000000a00 */
[----:B------:R-:W5:Y:S04]  /*10750*/  LD.E.128 R4, desc[UR48][R4.64] ;  /* 0x0000003004047980 */ /* 0x000f68000c101d00 */
[----:B------:R-:W5:Y:S01]  /*10760*/  LD.E.128 R24, desc[UR48][R24.64] ;  /* 0x0000003018187980 */ /* 0x000f62000c101d00 */
[----:B0-----:R-:W-:-:S03]  /*10770*/  IMAD.WIDE.U32 R2, R3, UR4, R140 ;  /* 0x0000000403027c25 */ /* 0x001fc6000f8e008c */
[----:B------:R-:W5:Y:S04]  /*10780*/  LD.E.128 R12, desc[UR48][R12.64] ;  /* 0x000000300c0c7980 */ /* 0x000f68000c101d00 */
[----:B------:R-:W5:Y:S04]  /*10790*/  LD.E.128 R32, desc[UR48][R32.64] ;  /* 0x0000003020207980 */ /* 0x000f68000c101d00 */
[----:B------:R-:W5:Y:S01]  /*107a0*/  LD.E.128 R28, desc[UR48][R28.64] ;  /* 0x000000301c1c7980 */ /* 0x000f62000c101d00 */
[----:B------:R-:W-:Y:S01]  /*107b0*/  UIMAD UR4, UR14, UR8, URZ ;  /* 0x000000080e0472a4 */ /* 0x000fe2000f8e023f */
[----:B------:R-:W-:Y:S01]  /*107c0*/  VIADD R3, R3, UR7 ;  /* 0x0000000703037c36 */ /* 0x000fe20008000000 */
[----:B------:R-:W-:Y:S01]  /*107d0*/  SHF.R.S32.HI R143, RZ, 0x1f, R142 ;  /* 0x0000001fff8f7819 */ /* 0x000fe2000001148e */
[----:B------:R-:W-:Y:S01]  /*107e0*/  @!PT LDS RZ, [RZ] ;  /* 0x00000000fffff984 */ /* 0x000fe20000000800 */
[----:B------:R-:W-:Y:S01]  /*107f0*/  @!PT LDS RZ, [RZ] ;  /* 0x00000000fffff984 */ /* 0x000fe20000000800 */
[----:B------:R-:W-:Y:S01]  /*10800*/  @!PT LDS RZ, [RZ] ;  /* 0x00000000fffff984 */ /* 0x000fe20000000800 */
[----:B------:R-:W-:Y:S01]  /*10810*/  @!PT LDS RZ, [RZ] ;  /* 0x00000000fffff984 */ /* 0x000fe20000000800 */
[----:B------:R0:W-:Y:S06]  /*10820*/  MEMBAR.ALL.CTA ;  /* 0x0000000000007992 */ /* 0x0001ec0000008000 */
[----:B0-----:R-:W0:Y:S01]  /*10830*/  FENCE.VIEW.ASYNC.S ;  /* 0x00000000000073c6 */ /* 0x001e220000000000 */
[----:B------:R-:W-:Y:S01]  /*10840*/  IMAD.U32 R37, RZ, RZ, UR8 ;  /* 0x00000008ff257e24 */ /* 0x000fe2000f8e00ff */
[----:B------:R-:W-:Y:S01]  /*10850*/  UIMAD UR7, UR41, UR9, UR4 ;  /* 0x00000009290772a4 */ /* 0x000fe2000f8e0204 */
[----:B-1----:R-:W-:Y:S01]  /*10860*/  IMAD R21, R149, -0xc0, R38 ;  /* 0xffffff4095157824 */ /* 0x002fe200078e0226 */
[----:B------:R-:W-:Y:S01]  /*10870*/  UIADD3 UR4, UR42, 0x2d820, URZ ;  /* 0x0002d8202a047890 */ /* 0x000fe2000fffe03f */
[----:B------:R-:W-:Y:S01]  /*10880*/  IMAD.WIDE.U32 R2, R37, UR41, R2 ;  /* 0x0000002925027c25 */ /* 0x000fe2000f8e0002 */
[----:B------:R-:W-:Y:S01]  /*10890*/  ULDC.64 UR8, c[0x0][0xae8] ;  /* 0x0002ba0000087ab9 */ /* 0x000fe20000000a00 */
[----:B------:R-:W-:Y:S01]  /*108a0*/  BSSY B1, `(.L_x_922) ;  /* 0x0000021000017945 */ /* 0x000fe20003800000 */
[----:B------:R-:W-:Y:S01]  /*108b0*/  ISETP.GE.AND P0, PT, R142, R21, PT ;  /* 0x000000158e00720c */ /* 0x000fe20003f06270 */
[----:B------:R-:W-:Y:S01]  /*108c0*/  VIADD R3, R3, UR7 ;  /* 0x0000000703037c36 */ /* 0x000fe20008000000 */
[----:B------:R-:W-:-:S02]  /*108d0*/  UIMAD UR7, UR15, UR8, URZ ;  /* 0x000000080f0772a4 */ /* 0x000fc4000f8e023f */
[----:B------:R-:W-:Y:S01]  /*108e0*/  IMAD.U32 R37, RZ, RZ, UR8 ;  /* 0x00000008ff257e24 */ /* 0x000fe2000f8e00ff */
[----:B------:R-:W-:Y:S01]  /*108f0*/  UPRMT UR4, URZ, 0x654, UR4 ;  /* 0x000006543f047896 */ /* 0x000fe20008000004 */
[----:B------:R-:W-:Y:S01]  /*10900*/  VIADD R0, R142, 0x60 ;  /* 0x000000608e007836 */ /* 0x000fe20000000000 */
[----:B------:R-:W-:Y:S02]  /*10910*/  UIMAD UR7, UR16, UR9, UR7 ;  /* 0x00000009100772a4 */ /* 0x000fe4000f8e0207 */
[----:B------:R-:W-:Y:S02]  /*10920*/  IMAD.WIDE.U32 R36, R37, UR16, R2 ;  /* 0x0000001025247c25 */ /* 0x000fe4000f8e0002 */
[----:B------:R-:W-:Y:S02]  /*10930*/  ISETP.GE.AND P3, PT, R0, R21, PT ;  /* 0x000000150000720c */ /* 0x000fe40003f66270 */
[----:B------:R-:W-:-:S04]  /*10940*/  IMAD.WIDE R20, R149, 0xc0, R142 ;  /* 0x000000c095147825 */ /* 0x000fc800078e028e */
[----:B------:R-:W-:Y:S01]  /*10950*/  VIADD R41, R37, UR7 ;  /* 0x0000000725297c36 */ /* 0x000fe20008000000 */
[----:B0-----:R-:W-:Y:S01]  /*10960*/  SYNCS.ARRIVE.TRANS64.RED.A1T0 RZ, [UR4], RZ ;  /* 0x000000ffffff79a7 */ /* 0x001fe20008100404 */
[----:B------:R-:W-:Y:S05]  /*10970*/  @P0 BRA `(.L_x_923) ;  /* 0x00000000004c0947 */ /* 0x000fea0003800000 */
        /* <DEDUP_REMOVED lines=19> */
.L_x_923:
[----:B------:R-:W-:Y:S05]  /*10ab0*/  BSYNC B1 ;  /* 0x0000000000017941 */ /* 0x000fea0003800000 */
.L_x_922:
[----:B------:R-:W-:Y:S05]  /*10ac0*/  @P3 BRA `(.L_x_924) ;  /* 0x0000000800583947 */ /* 0x000fea0003800000 */
[----:B0----5:R-:W-:Y:S01]  /*10ad0*/  IADD3 R9, P0, R20, 0x60, RZ ;  /* 0x0000006014097810 */ /* 0x021fe20007f1e0ff */
[----:B------:R-:W-:Y:S01]  /*10ae0*/  ULDC.64 UR8, c[0x0][0xad8] ;  /* 0x0002b60000087ab9 */ /* 0x000fe20000000a00 */
[----:B------:R-:W-:Y:S01]  /*10af0*/  IMAD.MOV.U32 R2, RZ, RZ, R36 ;  /* 0x000000ffff027224 */ /* 0x000fe200078e0024 */
[----:B------:R-:W-:Y:S01]  /*10b00*/  ULDC UR4, c[0x0][0xa8c] ;  /* 0x0002a30000047ab9 */ /* 0x000fe20000000800 */
[----:B------:R-:W-:Y:S01]  /*10b10*/  IMAD.MOV.U32 R3, RZ, RZ, R41 ;  /* 0x000000ffff037224 */ /* 0x000fe200078e0029 */
[C---:B------:R-:W-:Y:S01]  /*10b20*/  ISETP.GE.AND P1, PT, R140.reuse, UR4, PT ;  /* 0x000000048c007c0c */ /* 0x040fe2000bf26270 */
[----:B------:R-:W-:Y:S02]  /*10b30*/  IMAD.X R20, RZ, RZ, R21, P0 ;  /* 0x000000ffff147224 */ /* 0x000fe400000e0615 */
[----:B------:R-:W-:Y:S02]  /*10b40*/  VIADD R0, R140, 0x20 ;  /* 0x000000208c007836 */ /* 0x000fe40000000000 */
[----:B------:R-:W-:-:S02]  /*10b50*/  IMAD R20, R20, UR8, RZ ;  /* 0x0000000814147c24 */ /* 0x000fc4000f8e02ff */
[----:B------:R-:W-:Y:S01]  /*10b60*/  IMAD.WIDE.U32 R2, R9, UR8, R2 ;  /* 0x0000000809027c25 */ /* 0x000fe2000f8e0002 */
[----:B------:R-:W-:-:S03]  /*10b70*/  ISETP.GE.AND P2, PT, R0, UR4, PT ;  /* 0x0000000400007c0c */ /* 0x000fc6000bf46270 */
[----:B------:R-:W-:Y:S01]  /*10b80*/  IMAD R9, R9, UR9, R20 ;  /* 0x0000000909097c24 */ /* 0x000fe2000f8e0214 */
[----:B------:R-:W-:Y:S01]  /*10b90*/  ULDC.64 UR8, c[0x0][0xa80] ;  /* 0x0002a00000087ab9 */ /* 0x000fe20000000a00 */
        /* <DEDUP_REMOVED lines=10> */
.L_x_920:
[----:B------:R-:W-:Y:S01]  /*10c40*/  ULDC.64 UR8, c[0x0][0xbd8] ;  /* 0x0002f60000087ab9 */ /* 0x000fe20000000a00 */
[----:B------:R-:W-:Y:S01]  /*10c50*/  IMAD.MOV.U32 R7, RZ, RZ, RZ ;  /* 0x000000ffff077224 */ /* 0x000fe200078e00ff */
[----:B------:R-:W-:-:S04]  /*10c60*/  UISETP.NE.U32.AND UP0, UPT, UR8, URZ, UPT ;  /* 0x0000003f0800728c */ /* 0x000fc8000bf05070 */
[----:B------:R-:W-:-:S03]  /*10c70*/  UISETP.NE.AND.EX UP0, UPT, UR9, URZ, UPT, UP0 ;  /* 0x0000003f0900728c */ /* 0x000fc6000bf05300 */
[----:B------:R-:W-:Y:S02]  /*10c80*/  ULDC.64 UR8, c[0x0][0xbd8] ;  /* 0x0002f60000087ab9 */ /* 0x000fe40000000a00 */
[----:B------:R-:W-:Y:S01]  /*10c90*/  UIMAD.WIDE UR8, UR40, 0x4, UR8 ;  /* 0x00000004280878a5 */ /* 0x000fe2000f8e0208 */
[----:B------:R-:W0:Y:S01]  /*10ca0*/  LDC R0, c[0x0][0xa88] ;  /* 0x0002a200ff007b82 */ /* 0x000e220000000800 */
[----:B------:R-:W-:-:S04]  /*10cb0*/  PLOP3.LUT P1, PT, PT, PT, UP0, 0x80, 0x0 ;  /* 0x000000000000781c */ /* 0x000fc80003f2f008 */
[----:B------:R-:W-:Y:S02]  /*10cc0*/  IMAD.U32 R2, RZ, RZ, UR8 ;  /* 0x00000008ff027e24 */ /* 0x000fe4000f8e00ff */
[----:B------:R-:W-:Y:S01]  /*10cd0*/  IMAD.U32 R3, RZ, RZ, UR9 ;  /* 0x00000009ff037e24 */ /* 0x000fe2000f8e00ff */
[----:B------:R-:W-:Y:S02]  /*10ce0*/  ULDC.64 UR8, c[0x0][0xbe0] ;  /* 0x0002f80000087ab9 */ /* 0x000fe40000000a00 */
[----:B------:R-:W-:-:S04]  /*10cf0*/  UISETP.NE.U32.AND UP1, UPT, UR8, URZ, UPT ;  /* 0x0000003f0800728c */ /* 0x000fc8000bf25070 */
[----:B------:R-:W-:Y:S01]  /*10d00*/  UISETP.NE.AND.EX UP1, UPT, UR9, URZ, UPT, UP1 ;  /* 0x0000003f0900728c */ /* 0x000fe2000bf25310 */
[----:B------:R1:W5:Y:S05]  /*10d10*/  @P1 LDG.E R7, desc[UR48][R2.64] ;  /* 0x0000003002071981 */ /* 0x00036a000c1e1900 */
[----:B------:R-:W-:-:S05]  /*10d20*/  PLOP3.LUT P2, PT, PT, PT, UP1, 0x80, 0x0 ;  /* 0x000000000000781c */ /* 0x000fca0003f4f018 */
[----:B------:R-:W-:Y:S02]  /*10d30*/  @UP1 ULDC.64 UR8, c[0x0][0xbe0] ;  /* 0x0002f80000081ab9 */ /* 0x000fe40000000a00 */
[----:B------:R-:W-:-:S06]  /*10d40*/  @UP1 UIMAD.WIDE UR8, UR40, 0x4, UR8 ;  /* 0x00000004280818a5 */ /* 0x000fcc000f8e0208 */
[----:B------:R-:W-:Y:S02]  /*10d50*/  IMAD.U32 R4, RZ, RZ, UR8 ;  /* 0x00000008ff047e24 */ /* 0x000fe4000f8e00ff */
[----:B------:R-:W-:-:S05]  /*10d60*/  IMAD.U32 R5, RZ, RZ, UR9 ;  /* 0x00000009ff057e24 */ /* 0x000fca000f8e00ff */
[----:B0-----:R1:W5:Y:S01]  /*10d70*/  @P2 LDG.E R0, desc[UR48][R4.64] ;  /* 0x0000003004002981 */ /* 0x001362000c1e1900 */
[----:B------:R-:W-:Y:S01]  /*10d80*/  USHF.R.S32.HI UR8, URZ, 0x1f, UR41 ;  /* 0x0000001f3f087899 */ /* 0x000fe20008011429 */
[----:B------:R-:W-:Y:S01]  /*10d90*/  ISETP.GT.AND P0, PT, R154, 0xbf, PT ;  /* 0x000000bf9a00780c */ /* 0x000fe20003f04270 */
[----:B------:R-:W-:-:S12]  /*10da0*/  @P2 BRA `(.L_x_925) ;  /* 0x0000000000102947 */ /* 0x000fd80003800000 */
[----:B------:R-:W-:Y:S05]  /*10db0*/  @!P1 BRA `(.L_x_925) ;  /* 0x00000000000c9947 */ /* 0x000fea0003800000 */
[----:B-1----:R-:W2:Y:S04]  /*10dc0*/  LDG.E R5, desc[UR48][R2.64] ;  /* 0x0000003002057981 */ /* 0x002ea8000c1e1900 */
[----:B-----5:R-:W2:Y:S02]  /*10dd0*/  LDG.E R0, desc[UR48][R2.64+0x4] ;  /* 0x0000043002007981 */ /* 0x020ea4000c1e1900 */
[----:B--2---:R-:W-:-:S07]  /*10de0*/  IMAD.IADD R0, R0, 0x1, -R5 ;  /* 0x0000000100007824 */ /* 0x004fce00078e0a05 */
.L_x_925:
[----:B------:R-:W-:Y:S01]  /*10df0*/  USHF.R.S32.HI UR4, URZ, 0x1f, UR40 ;  /* 0x0000001f3f047899 */ /* 0x000fe20008011428 */
[----:B------:R-:W-:Y:S01]  /*10e00*/  BSSY B1, `(.L_x_926) ;  /* 0x000001e000017945 */ /* 0x000fe20003800000 */
[----:B------:R-:W-:Y:S01]  /*10e10*/  USEL UR10, UR40, URZ, !UP0 ;  /* 0x0000003f280a7287 */ /* 0x000fe2000c000000 */
[----:B------:R-:W-:Y:S01]  /*10e20*/  SHF.R.S32.HI R141, RZ, 0x1f, R140 ;  /* 0x0000001fff8d7819 */ /* 0x000fe2000001148c */
[----:B------:R-:W-:Y:S01]  /*10e30*/  USEL UR9, UR4, URZ, !UP0 ;  /* 0x0000003f04097287 */ /* 0x000fe2000c000000 */
[----:B-----5:R-:W-:Y:S01]  /*10e40*/  SHF.R.S32.HI R6, RZ, 0x1f, R7 ;  /* 0x0000001fff067819 */ /* 0x020fe20000011407 */
[----:B------:R-:W-:Y:S10]  /*10e50*/  @P0 BRA `(.L_x_927) ;  /* 0x0000000000600947 */ /* 0x000ff40003800000 */
[----:B-1----:R-:W0:Y:S02]  /*10e60*/  S2R R2, SR_TID.X ;  /* 0x0000000000027919 */ /* 0x002e240000002100 */
[----:B0-----:R-:W-:-:S04]  /*10e70*/  IMAD R2, R149, 0xc0, R2 ;  /* 0x000000c095027824 */ /* 0x001fc800078e0202 */
[----:B------:R-:W-:-:S05]  /*10e80*/  VIADD R3, R2, 0xffffff80 ;  /* 0xffffff8002037836 */ /* 0x000fca0000000000 */
[----:B------:R-:W-:-:S13]  /*10e90*/  ISETP.GE.AND P0, PT, R3, R0, PT ;  /* 0x000000000300720c */ /* 0x000fda0003f06270 */
[----:B------:R-:W-:Y:S05]  /*10ea0*/  @P0 BRA `(.L_x_927) ;  /* 0x00000000004c0947 */ /* 0x000fea0003800000 */
[C---:B------:R-:W-:Y:S01]  /*10eb0*/  IADD3 R2, P0, R3.reuse, R7, RZ ;  /* 0x0000000703027210 */ /* 0x040fe20007f1e0ff */
[----:B------:R-:W-:Y:S02]  /*10ec0*/  ULDC.64 UR12, c[0x0][0xb70] ;  /* 0x0002dc00000c7ab9 */ /* 0x000fe40000000a00 */
[----:B------:R-:W-:Y:S01]  /*10ed0*/  UIMAD UR4, UR8, UR12, URZ ;  /* 0x0000000c080472a4 */ /* 0x000fe2000f8e023f */
[----:B------:R-:W-:Y:S01]  /*10ee0*/  LEA.HI.X.SX32 R3, R3, R6, 0x1, P0 ;  /* 0x0000000603037211 */ /* 0x000fe200000f0eff */
[----:B------:R-:W-:Y:S02]  /*10ef0*/  IMAD.U32 R5, RZ, RZ, UR12 ;  /* 0x0000000cff057e24 */ /* 0x000fe4000f8e00ff */
[----:B------:R-:W-:Y:S02]  /*10f00*/  UIMAD UR4, UR41, UR13, UR4 ;  /* 0x0000000d290472a4 */ /* 0x000fe4000f8e0204 */
[----:B------:R-:W-:Y:S01]  /*10f10*/  IMAD.WIDE.U32 R2, R5, UR41, R2 ;  /* 0x0000002905027c25 */ /* 0x000fe2000f8e0002 */
[----:B------:R-:W-:-:S02]  /*10f20*/  ULDC.64 UR12, c[0x0][0xb78] ;  /* 0x0002de00000c7ab9 */ /* 0x000fc40000000a00 */
[----:B------:R-:W-:Y:S01]  /*10f30*/  UIMAD UR7, UR9, UR12, URZ ;  /* 0x0000000c090772a4 */ /* 0x000fe2000f8e023f */
[----:B------:R-:W-:Y:S02]  /*10f40*/  VIADD R3, R3, UR4 ;  /* 0x0000000403037c36 */ /* 0x000fe40008000000 */
[----:B------:R-:W-:Y:S01]  /*10f50*/  IMAD.U32 R5, RZ, RZ, UR12 ;  /* 0x0000000cff057e24 */ /* 0x000fe2000f8e00ff */
[----:B------:R-:W-:-:S03]  /*10f60*/  UIMAD UR7, UR10, UR13, UR7 ;  /* 0x0000000d0a0772a4 */ /* 0x000fc6000f8e0207 */
[----:B------:R-:W-:Y:S01]  /*10f70*/  IMAD.WIDE.U32 R2, R5, UR10, R2 ;  /* 0x0000000a05027c25 */ /* 0x000fe2000f8e0002 */
[----:B------:R-:W-:-:S03]  /*10f80*/  ULDC.64 UR12, c[0x0][0xb40] ;  /* 0x0002d000000c7ab9 */ /* 0x000fc60000000a00 */
[----:B------:R-:W-:Y:S01]  /*10f90*/  VIADD R3, R3, UR7 ;  /* 0x0000000703037c36 */ /* 0x000fe20008000000 */
[----:B------:R-:W-:-:S04]  /*10fa0*/  LEA R4, P0, R2, UR12, 0x2 ;  /* 0x0000000c02047c11 */ /* 0x000fc8000f8010ff */
[----:B------:R-:W-:Y:S01]  /*10fb0*/  LEA.HI.X R5, R2, UR13, R3, 0x2, P0 ;  /* 0x0000000d02057c11 */ /* 0x000fe200080f1403 */
[----:B------:R-:W-:-:S05]  /*10fc0*/  IMAD.MOV.U32 R3, RZ, RZ, -0x800000 ;  /* 0xff800000ff037424 */ /* 0x000fca00078e00ff */
[----:B------:R0:W-:Y:S03]  /*10fd0*/  STG.E desc[UR48][R4.64], R3 ;  /* 0x0000000304007986 */ /* 0x0001e6000c101930 */
.L_x_927:
[----:B------:R-:W-:Y:S05]  /*10fe0*/  BSYNC B1 ;  /* 0x0000000000017941 */ /* 0x000fea0003800000 */
.L_x_926:
[----:B------:R-:W-:Y:S01]  /*10ff0*/  ULDC.64 UR12, c[0x0][0xaa0] ;  /* 0x0002a800000c7ab9 */ /* 0x000fe20000000a00 */
[----:B------:R-:W-:Y:S01]  /*11000*/  BSSY B1, `(.L_x_928) ;  /* 0x000002c000017945 */ /* 0x000fe20003800000 */
[----:B01----:R-:W-:Y:S02]  /*11010*/  IMAD R4, R6, UR12, RZ ;  /* 0x0000000c06047c24 */ /* 0x003fe4000f8e02ff */
[----:B------:R-:W-:-:S04]  /*11020*/  IMAD.WIDE.U32 R2, R7, UR12, R140 ;  /* 0x0000000c07027c25 */ /* 0x000fc8000f8e008c */
[----:B------:R-:W-:Y:S01]  /*11030*/  IMAD R7, R7, UR13, R4 ;  /* 0x0000000d07077c24 */ /* 0x000fe2000f8e0204 */
[----:B------:R-:W-:Y:S01]  /*11040*/  ULDC.64 UR12, c[0x0][0xae0] ;  /* 0x0002b800000c7ab9 */ /* 0x000fe20000000a00 */
[--C-:B------:R-:W-:Y:S01]  /*11050*/  IMAD.MOV.U32 R6, RZ, RZ, R142.reuse ;  /* 0x000000ffff067224 */ /* 0x100fe200078e008e */
[----:B------:R-:W-:Y:S01]  /*11060*/  UIMAD UR4, UR8, UR12, URZ ;  /* 0x0000000c080472a4 */ /* 0x000fe2000f8e023f */
[----:B------:R-:W-:Y:S01]  /*11070*/  IMAD.IADD R3, R3, 0x1, R7 ;  /* 0x0000000103037824 */ /* 0x000fe200078e0207 */
[----:B------:R-:W-:Y:S01]  /*11080*/  SHF.R.S32.HI R7, RZ, 0x1f, R142 ;  /* 0x0000001fff077819 */ /* 0x000fe2000001148e */
[----:B------:R-:W-:Y:S01]  /*11090*/  IMAD.U32 R5, RZ, RZ, UR12 ;  /* 0x0000000cff057e24 */ /* 0x000fe2000f8e00ff */
[----:B------:R-:W-:-:S03]  /*110a0*/  UIMAD UR4, UR41, UR13, UR4 ;  /* 0x0000000d290472a4 */ /* 0x000fc6000f8e0204 */
[----:B------:R-:W-:Y:S01]  /*110b0*/  IMAD.WIDE.U32 R2, R5, UR41, R2 ;  /* 0x0000002905027c25 */ /* 0x000fe2000f8e0002 */
[----:B------:R-:W-:-:S03]  /*110c0*/  ULDC.64 UR12, c[0x0][0xae8] ;  /* 0x0002ba00000c7ab9 */ /* 0x000fc60000000a00 */
[----:B------:R-:W-:Y:S02]  /*110d0*/  IMAD R5, R149, -0xc0, R0 ;  /* 0xffffff4095057824 */ /* 0x000fe400078e0200 */
[----:B------:R-:W-:Y:S01]  /*110e0*/  VIADD R3, R3, UR4 ;  /* 0x0000000403037c36 */ /* 0x000fe20008000000 */
[----:B------:R-:W-:Y:S01]  /*110f0*/  UIMAD UR4, UR9, UR12, URZ ;  /* 0x0000000c090472a4 */ /* 0x000fe2000f8e023f */
[C---:B------:R-:W-:Y:S01]  /*11100*/  VIADD R0, R142.reuse, 0x60 ;  /* 0x000000608e007836 */ /* 0x040fe20000000000 */
[-C--:B------:R-:W-:Y:S01]  /*11110*/  ISETP.GE.AND P0, PT, R142, R5.reuse, PT ;  /* 0x000000058e00720c */ /* 0x080fe20003f06270 */
[----:B------:R-:W-:Y:S01]  /*11120*/  IMAD.U32 R9, RZ, RZ, UR12 ;  /* 0x0000000cff097e24 */ /* 0x000fe2000f8e00ff */
[----:B------:R-:W-:Y:S01]  /*11130*/  UIMAD UR4, UR10, UR13, UR4 ;  /* 0x0000000d0a0472a4 */ /* 0x000fe2000f8e0204 */
[----:B------:R-:W-:Y:S01]  /*11140*/  IMAD.WIDE R6, R149, 0xc0, R6 ;  /* 0x000000c095067825 */ /* 0x000fe200078e0206 */
[----:B------:R-:W-:-:S03]  /*11150*/  ISETP.GE.AND P1, PT, R0, R5, PT ;  /* 0x000000050000720c */ /* 0x000fc60003f26270 */
[----:B------:R-:W-:-:S04]  /*11160*/  IMAD.WIDE.U32 R4, R9, UR10, R2 ;  /* 0x0000000a09047c25 */ /* 0x000fc8000f8e0002 */
[----:B------:R-:W-:Y:S02]  /*11170*/  VIADD R11, R5, UR4 ;  /* 0x00000004050b7c36 */ /* 0x000fe40008000000 */
        /* <DEDUP_REMOVED lines=20> */
.L_x_929:
[----:B------:R-:W-:Y:S05]  /*112c0*/  BSYNC B1 ;  /* 0x0000000000017941 */ /* 0x000fea0003800000 */
.L_x_928:
        /* <DEDUP_REMOVED lines=22> */
.L_x_924:
[----:B------:R-:W-:Y:S05]  /*11430*/  BSYNC B0 ;  /* 0x0000000000007941 */ /* 0x000fea0003800000 */
.L_x_919:
[----:B------:R-:W-:Y:S02]  /*11440*/  ULDC UR4, c[0x0][0xc14] ;  /* 0x0003050000047ab9 */ /* 0x000fe40000000800 */
[----:B------:R-:W-:-:S06]  /*11450*/  UISETP.GE.AND UP0, UPT, UR5, UR4, UPT ;  /* 0x000000040500728c */ /* 0x000fcc000bf06270 */
[----:B------:R-:W-:-:S13]  /*11460*/  PLOP3.LUT P0, PT, PT, PT, UP0, 0x80, 0x0 ;  /* 0x000000000000781c */ /* 0x000fda0003f0f008 */
[----:B------:R-:W-:Y:S05]  /*11470*/  @!P0 BRA `(.L_x_930) ;  /* 0xfffffef800a08947 */ /* 0x000fea000383ffff */
[----:B------:R-:W-:Y:S05]  /*11480*/  EXIT ;  /* 0x000000000000794d */ /* 0x000fea0003800000 */
.L_x_837:
[----:B------:R-:W-:-:S08]  /*11490*/  NOP ;  /* 0x0000000000007918 */ /* 0x000fd00000000000 */
[----:B------:R-:W0:-:S00]  /*114a0*/  USETMAXREG.DEALLOC.CTAPOOL 0x20 ;  /* 0x00000020000079c8 */ /* 0x000e0000080e0500 */
        /* <DEDUP_REMOVED lines=30> */
[----:B------:R-:W-:-:S03]  /*11690*/  ISETP.GE.U32.AND P0, PT, R27, 0x4, PT ;  /* 0x000000041b00780c */ /* 0x000fc60003f06070 */
[----:B------:R-:W-:-:S05]  /*116a0*/  IMAD.IADD R4, R5, 0x1, R4 ;  /* 0x0000000105047824 */ /* 0x000fca00078e0204 */
[----:B------:R-:W0:Y:S05]  /*116b0*/  SHFL.UP PT, R6, R4, 0x4, RZ ;  /* 0x0480000004067989 */ /* 0x000e2a00000e00ff */
[----:B------:R-:W-:-:S04]  /*116c0*/  @P0 LOP3.LUT R22, R22, 0x8, RZ, 0xfc, !PT ;  /* 0x0000000816160812 */ /* 0x000fc800078efcff */
[----:B------:R-:W-:Y:S02]  /*116d0*/  LOP3.LUT R22, R22, 0xfffffffb, RZ, 0xc0, !PT ;  /* 0xfffffffb16167812 */ /* 0x000fe400078ec0ff */
[----:B0-----:R-:W-:Y:S01]  /*116e0*/  SEL R3, R6, RZ, P0 ;  /* 0x000000ff06037207 */ /* 0x001fe20000000000 */
[----:B------:R-:W-:Y:S01]  /*116f0*/  IMAD.MOV.U32 R6, RZ, RZ, RZ ;  /* 0x000000ffff067224 */ /* 0x000fe200078e00ff */
[----:B------:R-:W-:-:S03]  /*11700*/  ISETP.GE.U32.AND P0, PT, R27, 0x8, PT ;  /* 0x000000081b00780c */ /* 0x000fc60003f06070 */
[----:B------:R-:W-:-:S05]  /*11710*/  IMAD.IADD R3, R4, 0x1, R3 ;  /* 0x0000000104037824 */ /* 0x000fca00078e0203 */
        /* <DEDUP_REMOVED lines=15> */
[----:B------:R-:W-:Y:S01]  /*11810*/  IMAD.MOV.U32 R4, RZ, RZ, R3 ;  /* 0x000000ffff047224 */ /* 0x000fe200078e0003 */
[----:B------:R-:W-:Y:S01]  /*11820*/  ULDC UR5, c[0x0][0xc14] ;  /* 0x0003050000057ab9 */ /* 0x000fe20000000800 */
[----:B------:R-:W-:Y:S01]  /*11830*/  IMAD.MOV.U32 R6, RZ, RZ, RZ ;  /* 0x000000ffff067224 */ /* 0x000fe200078e00ff */
[----:B------:R-:W-:Y:S01]  /*11840*/  ULDC UR7, c[0x0][0xc14] ;  /* 0x0003050000077ab9 */ /* 0x000fe20000000800 */
[----:B------:R-:W-:-:S05]  /*11850*/  ULDC UR4, c[0x0][0xc10] ;  /* 0x0003040000047ab9 */ /* 0x000fca0000000800 */
.L_x_935:
        /* <DEDUP_REMOVED lines=13> */
.L_x_934:
[----:B------:R-:W-:Y:S05]  /*11930*/  BSYNC B0 ;  /* 0x0000000000007941 */ /* 0x000fea0003800000 */
.L_x_933:
        /* <DEDUP_REMOVED lines=25> */
[----:B------:R-:W-:-:S07]  /*11ad0*/  IMAD.MOV.U32 R5, RZ, RZ, R7 ;  /* 0x000000ffff057224 */ /* 0x000fce00078e0007 */
.L_x_931:
[----:B------:R-:W-:-:S04]  /*11ae0*/  IMAD.IADD R11, R4, 0x1, -R3 ;  /* 0x00000001040b7824 */ /* 0x000fc800078e0a03 */
[----:B------:R-:W-:-:S05]  /*11af0*/  IMAD R2, R5, UR4, R11 ;  /* 0x0000000405027c24 */ /* 0x000fca000f8e020b */
[----:B------:R-:W-:Y:S02]  /*11b00*/  ISETP.GT.AND P0, PT, R2, UR6, PT ;  /* 0x0000000602007c0c */ /* 0x000fe4000bf04270 */
[----:B------:R-:W0:Y:S11]  /*11b10*/  LDC.64 R2, c[0x0][0xc68] ;  /* 0x00031a00ff027b82 */ /* 0x000e360000000a00 */
[----:B------:R-:W-:-:S04]  /*11b20*/  VOTE.ANY R8, PT, !P0 ;  /* 0x0000000000087806 */ /* 0x000fc800040e0100 */
[----:B------:R-:W1:Y:S02]  /*11b30*/  POPC R13, R8 ;  /* 0x00000008000d7309 */ /* 0x000e640000000000 */
[----:B-1----:R-:W-:-:S04]  /*11b40*/  IMAD.IADD R19, R13, 0x1, R6 ;  /* 0x000000010d137824 */ /* 0x002fc800078e0206 */
[----:B0-----:R-:W-:-:S05]  /*11b50*/  IMAD.WIDE R2, R19, 0x4, R2 ;  /* 0x0000000413027825 */ /* 0x001fca00078e0202 */
[----:B------:R-:W2:Y:S01]  /*11b60*/  LDG.E R7, desc[UR48][R2.64] ;  /* 0x0000003002077981 */ /* 0x000ea2000c1e1900 */
[----:B------:R-:W-:-:S03]  /*11b70*/  ISETP.NE.AND P0, PT, R8, RZ, PT ;  /* 0x000000ff0800720c */ /* 0x000fc60003f05270 */
[----:B------:R-:W2:Y:S02]  /*11b80*/  SHFL.IDX PT, R0, R0, R13, 0x1f ;  /* 0x00001f0d00007589 */ /* 0x000ea400000e0000 */
[----:B--2---:R-:W-:-:S05]  /*11b90*/  IMAD R4, R0, R7, RZ ;  /* 0x0000000700047224 */ /* 0x004fca00078e02ff */
[----:B------:R-:W-:-:S04]  /*11ba0*/  IABS R6, R4 ;  /* 0x0000000400067213 */ /* 0x000fc80000000000 */
[----:B------:R-:W0:Y:S08]  /*11bb0*/  I2F.RP R9, R6 ;  /* 0x0000000600097306 */ /* 0x000e300000209400 */
[----:B0-----:R-:W0:Y:S02]  /*11bc0*/  MUFU.RCP R9, R9 ;  /* 0x0000000900097308 */ /* 0x001e240000001000 */
[----:B0-----:R-:W-:-:S06]  /*11bd0*/  VIADD R10, R9, 0xffffffe ;  /* 0x0ffffffe090a7836 */ /* 0x001fcc0000000000 */
[----:B------:R0:W1:Y:S01]  /*11be0*/  F2I.FTZ.U32.TRUNC.NTZ R3, R10 ;  /* 0x0000000a00037305 */ /* 0x000062000021f000 */
[----:B------:R-:W-:Y:S05]  /*11bf0*/  @!P0 BRA `(.L_x_936) ;  /* 0x0000000000088947 */ /* 0x000fea0003800000 */
[----:B------:R-:W-:-:S06]  /*11c00*/  VIADD R16, R13, 0xffffffff ;  /* 0xffffffff0d107836 */ /* 0x000fcc0000000000 */
[----:B------:R2:W3:Y:S02]  /*11c10*/  SHFL.IDX PT, R16, R5, R16, 0x1f ;  /* 0x00001f1005107589 */ /* 0x0004e400000e0000 */
.L_x_936:
[----:B---3--:R-:W-:Y:S01]  /*11c20*/  IMAD R16, R16, UR4, R11 ;  /* 0x0000000410107c24 */ /* 0x008fe2000f8e020b */
[----:B------:R-:W-:Y:S01]  /*11c30*/  IABS R2, R4 ;  /* 0x0000000400027213 */ /* 0x000fe20000000000 */
[----:B-1----:R-:W-:-:S03]  /*11c40*/  IMAD.MOV R9, RZ, RZ, -R3 ;  /* 0x000000ffff097224 */ /* 0x002fc600078e0a03 */
[----:B--2---:R-:W-:Y:S01]  /*11c50*/  IADD3 R5, -R16, UR6, RZ ;  /* 0x0000000610057c10 */ /* 0x004fe2000fffe1ff */
[----:B0-----:R-:W-:Y:S02]  /*11c60*/  IMAD.MOV R10, RZ, RZ, -R2 ;  /* 0x000000ffff0a7224 */ /* 0x001fe400078e0a02 */
[----:B------:R-:W-:Y:S01]  /*11c70*/  IMAD R9, R9, R6, RZ ;  /* 0x0000000609097224 */ /* 0x000fe200078e02ff */
[----:B------:R-:W-:Y:S01]  /*11c80*/  IABS R8, R5 ;  /* 0x0000000500087213 */ /* 0x000fe20000000000 */
[----:B------:R-:W-:-:S04]  /*11c90*/  IMAD.MOV.U32 R2, RZ, RZ, RZ ;  /* 0x000000ffff027224 */ /* 0x000fc800078e00ff */
[----:B------:R-:W-:-:S04]  /*11ca0*/  IMAD.HI.U32 R2, R3, R9, R2 ;  /* 0x0000000903027227 */ /* 0x000fc800078e0002 */
[----:B------:R-:W-:Y:S02]  /*11cb0*/  IMAD.MOV.U32 R3, RZ, RZ, R8 ;  /* 0x000000ffff037224 */ /* 0x000fe400078e0008 */
[----:B------:R-:W-:Y:S02]  /*11cc0*/  IMAD.MOV.U32 R8, RZ, RZ, R10 ;  /* 0x000000ffff087224 */ /* 0x000fe400078e000a */
[----:B------:R-:W-:-:S04]  /*11cd0*/  IMAD.HI.U32 R2, R2, R3, RZ ;  /* 0x0000000302027227 */ /* 0x000fc800078e00ff */
[----:B------:R-:W-:-:S05]  /*11ce0*/  IMAD R3, R2, R8, R3 ;  /* 0x0000000802037224 */ /* 0x000fca00078e0203 */
[----:B------:R-:W-:-:S13]  /*11cf0*/  ISETP.GT.U32.AND P0, PT, R6, R3, PT ;  /* 0x000000030600720c */ /* 0x000fda0003f04070 */
[----:B------:R-:W-:Y:S02]  /*11d00*/  @!P0 IMAD.IADD R3, R3, 0x1, -R6 ;  /* 0x0000000103038824 */ /* 0x000fe400078e0a06 */
[----:B------:R-:W-:-:S03]  /*11d10*/  @!P0 VIADD R2, R2, 0x1 ;  /* 0x0000000102028836 */ /* 0x000fc60000000000 */
[----:B------:R-:W-:Y:S02]  /*11d20*/  ISETP.GE.U32.AND P0, PT, R3, R6, PT ;  /* 0x000000060300720c */ /* 0x000fe40003f06070 */
[----:B------:R-:W-:-:S11]  /*11d30*/  LOP3.LUT R3, R5, R4, RZ, 0x3c, !PT ;  /* 0x0000000405037212 */ /* 0x000fd600078e3cff */
[----:B------:R-:W-:Y:S01]  /*11d40*/  @P0 VIADD R2, R2, 0x1 ;  /* 0x0000000102020836 */ /* 0x000fe20000000000 */
[----:B------:R-:W-:-:S13]  /*11d50*/  ISETP.GE.AND P0, PT, R3, RZ, PT ;  /* 0x000000ff0300720c */ /* 0x000fda0003f06270 */
[----:B------:R-:W-:Y:S01]  /*11d60*/  @!P0 IMAD.MOV R2, RZ, RZ, -R2 ;  /* 0x000000ffff028224 */ /* 0x000fe200078e0a02 */
[----:B------:R-:W-:-:S13]  /*11d70*/  ISETP.NE.AND P0, PT, R4, RZ, PT ;  /* 0x000000ff0400720c */ /* 0x000fda0003f05270 */
[----:B------:R-:W-:-:S05]  /*11d80*/  @!P0 LOP3.LUT R2, RZ, R4, RZ, 0x33, !PT ;  /* 0x00000004ff028212 */ /* 0x000fca00078e33ff */
[----:B------:R-:W-:Y:S02]  /*11d90*/  IMAD R6, R7, R2, RZ ;  /* 0x0000000207067224 */ /* 0x000fe400078e02ff */
[----:B------:R-:W-:Y:S02]  /*11da0*/  IMAD.MOV R2, RZ, RZ, -R2 ;  /* 0x000000ffff027224 */ /* 0x000fe400078e0a02 */
[----:B------:R-:W-:Y:S02]  /*11db0*/  IMAD.MOV R8, RZ, RZ, -R6 ;  /* 0x000000ffff087224 */ /* 0x000fe400078e0a06 */
[----:B------:R-:W-:Y:S02]  /*11dc0*/  IMAD R4, R4, R2, R5 ;  /* 0x0000000204047224 */ /* 0x000fe400078e0205 */
[----:B------:R-:W-:Y:S01]  /*11dd0*/  IMAD.MOV.U32 R2, RZ, RZ, RZ ;  /* 0x000000ffff027224 */ /* 0x000fe200078e00ff */
[----:B------:R-:W-:Y:S02]  /*11de0*/  VIADDMNMX R7, R8, UR4, R7, PT ;  /* 0x0000000408077c46 */ /* 0x000fe4000b800107 */
[----:B------:R-:W-:-:S02]  /*11df0*/  IABS R11, R4 ;  /* 0x00000004000b7213 */ /* 0x000fc40000000000 */
[----:B------:R-:W-:-:S04]  /*11e00*/  IABS R8, R7 ;  /* 0x0000000700087213 */ /* 0x000fc80000000000 */
[----:B------:R-:W0:Y:S08]  /*11e10*/  I2F.RP R9, R8 ;  /* 0x0000000800097306 */ /* 0x000e300000209400 */
[----:B0-----:R-:W0:Y:S02]  /*11e20*/  MUFU.RCP R9, R9 ;  /* 0x0000000900097308 */ /* 0x001e240000001000 */
[----:B0-----:R-:W-:-:S06]  /*11e30*/  VIADD R3, R9, 0xffffffe ;  /* 0x0ffffffe09037836 */ /* 0x001fcc0000000000 */
[----:B------:R-:W0:Y:S02]  /*11e40*/  F2I.FTZ.U32.TRUNC.NTZ R3, R3 ;  /* 0x0000000300037305 */ /* 0x000e24000021f000 */
[----:B0-----:R-:W-:-:S04]  /*11e50*/  IMAD.MOV R10, RZ, RZ, -R3 ;  /* 0x000000ffff0a7224 */ /* 0x001fc800078e0a03 */
[----:B------:R-:W-:Y:S01]  /*11e60*/  IMAD.MOV.U32 R5, RZ, RZ, R10 ;  /* 0x000000ffff057224 */ /* 0x000fe200078e000a */
[----:B------:R-:W-:-:S03]  /*11e70*/  IABS R10, R7 ;  /* 0x00000007000a7213 */ /* 0x000fc60000000000 */
[----:B------:R-:W-:-:S04]  /*11e80*/  IMAD R5, R5, R8, RZ ;  /* 0x0000000805057224 */ /* 0x000fc800078e02ff */
[----:B------:R-:W-:-:S04]  /*11e90*/  IMAD.HI.U32 R2, R3, R5, R2 ;  /* 0x0000000503027227 */ /* 0x000fc800078e0002 */
[----:B------:R-:W-:Y:S02]  /*11ea0*/  IMAD.MOV R3, RZ, RZ, -R10 ;  /* 0x000000ffff037224 */ /* 0x000fe400078e0a0a */
        /* <DEDUP_REMOVED lines=8> */
[----:B------:R-:W-:Y:S01]  /*11f30*/  ISETP.GE.AND P0, PT, R3, RZ, PT ;  /* 0x000000ff0300720c */ /* 0x000fe20003f06270 */
[----:B------:R-:W-:-:S12]  /*11f40*/  IMAD.IADD R3, R4, 0x1, R6 ;  /* 0x0000000104037824 */ /* 0x000fd800078e0206 */
[----:B------:R-:W-:Y:S01]  /*11f50*/  @!P0 IMAD.MOV R2, RZ, RZ, -R2 ;  /* 0x000000ffff028224 */ /* 0x000fe200078e0a02 */
[----:B------:R-:W-:-:S13]  /*11f60*/  ISETP.NE.AND P0, PT, R7, RZ, PT ;  /* 0x000000ff0700720c */ /* 0x000fda0003f05270 */
[----:B------:R-:W-:Y:S01]  /*11f70*/  @!P0 LOP3.LUT R2, RZ, R7, RZ, 0x33, !PT ;  /* 0x00000007ff028212 */ /* 0x000fe200078e33ff */
[----:B------:R-:W-:-:S03]  /*11f80*/  IMAD.MOV R7, RZ, RZ, -R7 ;  /* 0x000000ffff077224 */ /* 0x000fc600078e0a07 */
[----:B------:R-:W-:Y:S01]  /*11f90*/  LOP3.LUT R17, RZ, R2, RZ, 0x33, !PT ;  /* 0x00000002ff117212 */ /* 0x000fe200078e33ff */
[----:B------:R-:W-:-:S04]  /*11fa0*/  IMAD R18, R2, R7, R3 ;  /* 0x0000000702127224 */ /* 0x000fc800078e0203 */
[----:B------:R-:W-:Y:S01]  /*11fb0*/  IMAD.IADD R17, R0, 0x1, R17 ;  /* 0x0000000100117824 */ /* 0x000fe200078e0211 */
[----:B------:R-:W-:Y:S06]  /*11fc0*/  BRA `(.L_x_937) ;  /* 0x00000000000c7947 */ /* 0x000fec0003800000 */
.L_x_932:
[----:B------:R-:W-:Y:S02]  /*11fd0*/  IMAD.MOV.U32 R17, RZ, RZ, RZ ;  /* 0x000000ffff117224 */ /* 0x000fe400078e00ff */
[----:B------:R-:W-:Y:S02]  /*11fe0*/  IMAD.U32 R16, RZ, RZ, UR6 ;  /* 0x00000006ff107e24 */ /* 0x000fe4000f8e00ff */
[----:B------:R-:W-:-:S07]  /*11ff0*/  IMAD.MOV.U32 R18, RZ, RZ, RZ ;  /* 0x000000ffff127224 */ /* 0x000fce00078e00ff */
.L_x_937:
[----:B------:R-:W-:Y:S01]  /*12000*/  ISETP.NE.AND P0, PT, R27, RZ, PT ;  /* 0x000000ff1b00720c */ /* 0x000fe20003f05270 */
[----:B------:R-:W-:Y:S02]  /*12010*/  IMAD.MOV.U32 R24, RZ, RZ, 0x1 ;  /* 0x00000001ff187424 */ /* 0x000fe400078e00ff */
[----:B------:R-:W-:Y:S02]  /*12020*/  IMAD.MOV.U32 R22, RZ, RZ, RZ ;  /* 0x000000ffff167224 */ /* 0x000fe400078e00ff */
[----:B------:R-:W-:-:S08]  /*12030*/  IMAD.MOV.U32 R29, RZ, RZ, RZ ;  /* 0x000000ffff1d7224 */ /* 0x000fd000078e00ff */
[----:B------:R-:W0:Y:S01]  /*12040*/  @!P0 S2R R3, SR_CgaCtaId ;  /* 0x0000000000038919 */ /* 0x000e220000008800 */
[----:B------:R-:W-:-:S04]  /*12050*/  @!P0 MOV R0, 0x400 ;  /* 0x0000040000008802 */ /* 0x000fc80000000f00 */
[----:B0-----:R-:W-:-:S05]  /*12060*/  @!P0 LEA R0, R3, R0, 0x18 ;  /* 0x0000000003008211 */ /* 0x001fca00078ec0ff */
[----:B------:R0:W-:Y:S01]  /*12070*/  @!P0 STS.128 [R0+0x2d8d0], R16 ;  /* 0x02d8d01000008388 */ /* 0x0001e20000000c00 */
[----:B------:R-:W-:Y:S06]  /*12080*/  BAR.ARV 0x5, 0x1a0 ;  /* 0x0146800000007b1d */ /* 0x000fec0000002000 */
[----:B------:R-:W-:-:S13]  /*12090*/  ISETP.GE.AND P0, PT, R19, UR5, PT ;  /* 0x0000000513007c0c */ /* 0x000fda000bf06270 */
[----:B------:R-:W-:Y:S05]  /*120a0*/  @P0 BRA `(.L_x_938) ;  /* 0x0000003c007c0947 */ /* 0x000fea0003800000 */
[----:B------:R-:W-:Y:S01]  /*120b0*/  IMAD.MOV.U32 R24, RZ, RZ, 0x1 ;  /* 0x00000001ff187424 */ /* 0x000fe200078e00ff */
[----:B------:R-:W-:Y:S01]  /*120c0*/  ULDC UR37, c[0x0][0xc] ;  /* 0x0000030000257ab9 */ /* 0x000fe20000000800 */
[----:B------:R-:W-:Y:S01]  /*120d0*/  IMAD.MOV.U32 R29, RZ, RZ, RZ ;  /* 0x000000ffff1d7224 */ /* 0x000fe200078e00ff */
[----:B------:R-:W-:Y:S01]  /*120e0*/  ULDC.64 UR38, c[0x0][0x198] ;  /* 0x0000660000267ab9 */ /* 0x000fe20000000a00 */
[----:B------:R-:W-:-:S07]  /*120f0*/  IMAD.MOV.U32 R22, RZ, RZ, RZ ;  /* 0x000000ffff167224 */ /* 0x000fce00078e00ff */
.L_x_1013:
[----:B------:R-:W-:Y:S05]  /*12100*/  YIELD ;  /* 0x0000000000007946 */ /* 0x000fea0003800000 */
[----:B------:R-:W-:Y:S01]  /*12110*/  ULDC.64 UR4, c[0x0][0xa28] ;  /* 0x00028a0000047ab9 */ /* 0x000fe20000000a00 */
[----:B0-----:R-:W-:Y:S01]  /*12120*/  IMAD.MOV.U32 R0, RZ, RZ, RZ ;  /* 0x000000ffff007224 */ /* 0x001fe200078e00ff */
[----:B------:R-:W-:-:S04]  /*12130*/  ISETP.NE.U32.AND P0, PT, RZ, UR4, PT ;  /* 0x00000004ff007c0c */ /* 0x000fc8000bf05070 */
[----:B------:R-:W-:Y:S01]  /*12140*/  ISETP.NE.AND.EX P0, PT, RZ, UR5, PT, P0 ;  /* 0x00000005ff007c0c */ /* 0x000fe2000bf05300 */
[----:B------:R-:W-:-:S12]  /*12150*/  ULDC.64 UR4, c[0x0][0xa00] ;  /* 0x0002800000047ab9 */ /* 0x000fd80000000a00 */
[----:B-1----:R-:W0:Y:S01]  /*12160*/  @P0 LDC.64 R2, c[0x0][0xa28] ;  /* 0x00028a00ff020b82 */ /* 0x002e220000000a00 */
[----:B------:R-:W-:Y:S01]  /*12170*/  ISETP.NE.U32.AND P2, PT, RZ, UR4, PT ;  /* 0x00000004ff007c0c */ /* 0x000fe2000bf45070 */
[----:B0-----:R-:W-:-:S05]  /*12180*/  @P0 IMAD.WIDE R2, R19, 0x4, R2 ;  /* 0x0000000413020825 */ /* 0x001fca00078e0202 */
[----:B------:R0:W5:Y:S01]  /*12190*/  @P0 LDG.E R0, desc[UR48][R2.64] ;  /* 0x0000003002000981 */ /* 0x000162000c1e1900 */
[----:B------:R-:W-:Y:S01]  /*121a0*/  ISETP.NE.AND.EX P2, PT, RZ, UR5, PT, P2 ;  /* 0x00000005ff007c0c */ /* 0x000fe2000bf45320 */
[----:B------:R-:W-:Y:S01]  /*121b0*/  IMAD.MOV.U32 R4, RZ, RZ, RZ ;  /* 0x000000ffff047224 */ /* 0x000fe200078e00ff */
[----:B------:R-:W-:Y:S01]  /*121c0*/  ULDC.64 UR4, c[0x0][0xa18] ;  /* 0x0002860000047ab9 */ /* 0x000fe20000000a00 */
[----:B0-----:R-:W0:Y:S02]  /*121d0*/  LDC.64 R2, c[0x0][0xa00] ;  /* 0x00028000ff027b82 */ /* 0x001e240000000a00 */
[----:B0-----:R-:W-:-:S08]  /*121e0*/  IMAD.WIDE R2, R19, 0x4, R2 ;  /* 0x0000000413027825 */ /* 0x001fd000078e0202 */
[----:B------:R-:W2:Y:S01]  /*121f0*/  @P2 LDG.E R4, desc[UR48][R2.64] ;  /* 0x0000003002042981 */ /* 0x000ea2000c1e1900 */
[----:B------:R-:W-:Y:S01]  /*12200*/  ISETP.NE.U32.AND P1, PT, RZ, UR4, PT ;  /* 0x00000004ff007c0c */ /* 0x000fe2000bf25070 */
[----:B------:R-:W-:Y:S02]  /*12210*/  ULDC UR6, c[0x0][0x288] ;  /* 0x0000a20000067ab9 */ /* 0x000fe40000000800 */
[----:B------:R-:W-:Y:S01]  /*12220*/  IMAD.U32 R6, RZ, RZ, UR6 ;  /* 0x00000006ff067e24 */ /* 0x000fe2000f8e00ff */
[----:B------:R-:W-:Y:S01]  /*12230*/  ISETP.NE.AND.EX P1, PT, RZ, UR5, PT, P1 ;  /* 0x00000005ff007c0c */ /* 0x000fe2000bf25310 */
[----:B------:R-:W-:Y:S01]  /*12240*/  ULDC.64 UR4, c[0x0][0x3f8] ;  /* 0x0000fe0000047ab9 */ /* 0x000fe20000000a00 */
[----:B------:R-:W-:Y:S01]  /*12250*/  ULDC.64 UR6, c[0x0][0xa08] ;  /* 0x0002820000067ab9 */ /* 0x000fe20000000a00 */
[----:B------:R-:W-:-:S03]  /*12260*/  UISETP.NE.U32.AND UP0, UPT, UR4, URZ, UPT ;  /* 0x0000003f0400728c */ /* 0x000fc6000bf05070 */
[----:B------:R-:W-:Y:S01]  /*12270*/  ULDC UR4, c[0x0][0x404] ;  /* 0x0001010000047ab9 */ /* 0x000fe20000000800 */
[----:B--2---:R0:W-:Y:S06]  /*12280*/  STL [R1], R4 ;  /* 0x0000000401007387 */ /* 0x0041ec0000100800 */
[----:B0-----:R-:W0:Y:S02]  /*12290*/  @P1 LDC.64 R4, c[0x0][0xa18] ;  /* 0x00028600ff041b82 */ /* 0x001e240000000a00 */
[----:B0-----:R-:W-:-:S05]  /*122a0*/  @P1 IMAD.WIDE R4, R19, 0x4, R4 ;  /* 0x0000000413041825 */ /* 0x001fca00078e0204 */
[----:B------:R0:W5:Y:S01]  /*122b0*/  @P1 LDG.E R6, desc[UR48][R4.64] ;  /* 0x0000003004061981 */ /* 0x000162000c1e1900 */
[----:B------:R-:W-:Y:S01]  /*122c0*/  UISETP.NE.AND.EX UP0, UPT, UR5, URZ, UPT, UP0 ;  /* 0x0000003f0500728c */ /* 0x000fe2000bf05300 */
[----:B------:R-:W-:Y:S02]  /*122d0*/  ISETP.NE.U32.AND P0, PT, RZ, UR6, PT ;  /* 0x00000006ff007c0c */ /* 0x000fe4000bf05070 */
[----:B------:R-:W-:Y:S01]  /*122e0*/  ULDC UR5, c[0x0][0x2e0] ;  /* 0x0000b80000057ab9 */ /* 0x000fe20000000800 */
[----:B------:R-:W-:Y:S01]  /*122f0*/  USEL UR4, UR4, 0x1, UP0 ;  /* 0x0000000104047887 */ /* 0x000fe20008000000 */
[----:B------:R-:W-:-:S03]  /*12300*/  ISETP.NE.AND.EX P0, PT, RZ, UR7, PT, P0 ;  /* 0x00000007ff007c0c */ /* 0x000fc6000bf05300 */
[----:B------:R-:W-:-:S06]  /*12310*/  UIMAD UR4, UR4, UR5, URZ ;  /* 0x00000005040472a4 */ /* 0x000fcc000f8e023f */
[----:B------:R-:W-:Y:S01]  /*12320*/  IMAD.U32 R7, RZ, RZ, UR4 ;  /* 0x00000004ff077e24 */ /* 0x000fe2000f8e00ff */
[----:B0--3--:R-:W-:Y:S06]  /*12330*/  @P1 BRA `(.L_x_939) ;  /* 0x0000000000101947 */ /* 0x009fec0003800000 */
[----:B------:R-:W-:Y:S05]  /*12340*/  @!P2 BRA `(.L_x_939) ;  /* 0x00000000000ca947 */ /* 0x000fea0003800000 */
[----:B------:R-:W2:Y:S04]  /*12350*/  LDG.E R5, desc[UR48][R2.64] ;  /* 0x0000003002057981 */ /* 0x000ea8000c1e1900 */
[----:B-----5:R-:W2:Y:S02]  /*12360*/  LDG.E R6, desc[UR48][R2.64+0x4] ;  /* 0x0000043002067981 */ /* 0x020ea4000c1e1900 */
[----:B--2---:R-:W-:-:S07]  /*12370*/  IMAD.IADD R6, R6, 0x1, -R5 ;  /* 0x0000000106067824 */ /* 0x004fce00078e0a05 */
.L_x_939:
[----:B------:R-:W0:Y:S01]  /*12380*/  LDC.64 R2, c[0x0][0xa08] ;  /* 0x00028200ff027b82 */ /* 0x000e220000000a00 */
[----:B------:R-:W-:Y:S01]  /*12390*/  IMAD.MOV.U32 R23, RZ, RZ, RZ ;  /* 0x000000ffff177224 */ /* 0x000fe200078e00ff */
[----:B------:R-:W-:Y:S01]  /*123a0*/  ULDC.64 UR4, c[0x0][0xa20] ;  /* 0x0002880000047ab9 */ /* 0x000fe20000000a00 */
[----:B0-----:R-:W-:-:S05]  /*123b0*/  IMAD.WIDE R2, R19, 0x4, R2 ;  /* 0x0000000413027825 */ /* 0x001fca00078e0202 */
[----:B------:R-:W2:Y:S01]  /*123c0*/  @P0 LDG.E R23, desc[UR48][R2.64] ;  /* 0x0000003002170981 */ /* 0x000ea2000c1e1900 */
[----:B------:R-:W-:-:S04]  /*123d0*/  ISETP.NE.U32.AND P1, PT, RZ, UR4, PT ;  /* 0x00000004ff007c0c */ /* 0x000fc8000bf25070 */
[----:B------:R-:W-:Y:S01]  /*123e0*/  ISETP.NE.AND.EX P1, PT, RZ, UR5, PT, P1 ;  /* 0x00000005ff007c0c */ /* 0x000fe2000bf25310 */
[----:B--2--5:R-:W-:-:S12]  /*123f0*/  IMAD.IADD R23, R23, 0x1, R0 ;  /* 0x0000000117177824 */ /* 0x024fd800078e0200 */
[----:B------:R-:W-:Y:S05]  /*12400*/  @!P1 BRA `(.L_x_940) ;  /* 0x0000000000109947 */ /* 0x000fea0003800000 */
[----:B------:R-:W0:Y:S02]  /*12410*/  LDC.64 R2, c[0x0][0xa20] ;  /* 0x00028800ff027b82 */ /* 0x000e240000000a00 */
[----:B0-----:R-:W-:-:S05]  /*12420*/  IMAD.WIDE R2, R19, 0x4, R2 ;  /* 0x0000000413027825 */ /* 0x001fca00078e0202 */
[----:B------:R0:W5:Y:S01]  /*12430*/  LDG.E R7, desc[UR48][R2.64] ;  /* 0x0000003002077981 */ /* 0x000162000c1e1900 */
[----:B------:R-:W-:Y:S05]  /*12440*/  BRA `(.L_x_941) ;  /* 0x0000000000107947 */ /* 0x000fea0003800000 */
.L_x_940:
[----:B------:R-:W-:Y:S05]  /*12450*/  @!P0 BRA `(.L_x_941) ;  /* 0x00000000000c8947 */ /* 0x000fea0003800000 */
[----:B------:R-:W2:Y:S04]  /*12460*/  LDG.E R4, desc[UR48][R2.64] ;  /* 0x0000003002047981 */ /* 0x000ea8000c1e1900 */
[----:B------:R-:W2:Y:S02]  /*12470*/  LDG.E R7, desc[UR48][R2.64+0x4] ;  /* 0x0000043002077981 */ /* 0x000ea4000c1e1900 */
[----:B--2---:R-:W-:-:S07]  /*12480*/  IMAD.IADD R7, R7, 0x1, -R4 ;  /* 0x0000000107077824 */ /* 0x004fce00078e0a04 */
.L_x_941:
[----:B0-----:R-:W0:Y:S01]  /*12490*/  LDC.64 R2, c[0x0][0x9e0] ;  /* 0x00027800ff027b82 */ /* 0x001e220000000a00 */
[----:B------:R-:W-:Y:S02]  /*124a0*/  IMAD R5, R17, 0xc0, RZ ;  /* 0x000000c011057824 */ /* 0x000fe400078e02ff */
[----:B-----5:R-:W-:-:S03]  /*124b0*/  IMAD.IADD R0, R7, 0x1, -R0 ;  /* 0x0000000107007824 */ /* 0x020fc600078e0a00 */
[----:B------:R-:W-:-:S05]  /*124c0*/  IADD3 R5, -R6, 0xc0, R5 ;  /* 0x000000c006057810 */ /* 0x000fca0007ffe105 */
[----:B------:R-:W-:Y:S01]  /*124d0*/  IMAD.IADD R9, R0, 0x1, R5 ;  /* 0x0000000100097824 */ /* 0x000fe200078e0205 */
[----:B0-----:R-:W-:-:S03]  /*124e0*/  ISETP.GE.AND P0, PT, R3, 0x1, PT ;  /* 0x000000010300780c */ /* 0x001fc60003f06270 */
[----:B------:R-:W-:-:S10]  /*124f0*/  IMAD.IADD R2, R9, 0x1, R2 ;  /* 0x0000000109027824 */ /* 0x000fd400078e0202 */
[----:B------:R-:W-:Y:S05]  /*12500*/  @!P0 BRA `(.L_x_942) ;  /* 0x0000000000488947 */ /* 0x000fea0003800000 */
[C---:B------:R-:W-:Y:S01]  /*12510*/  ISETP.GT.AND P1, PT, R9.reuse, RZ, PT ;  /* 0x000000ff0900720c */ /* 0x040fe20003f24270 */
[----:B------:R-:W-:Y:S01]  /*12520*/  BSSY B0, `(.L_x_943) ;  /* 0x000000e000007945 */ /* 0x000fe20003800000 */
[----:B------:R-:W-:-:S11]  /*12530*/  VIADD R7, R9, 0xffffffff ;  /* 0xffffffff09077836 */ /* 0x000fd60000000000 */
        /* <DEDUP_REMOVED lines=8> */
.L_x_944:
[----:B------:R-:W-:-:S13]  /*125c0*/  ISETP.NE.AND P1, PT, R3, 0x1, PT ;  /* 0x000000010300780c */ /* 0x000fda0003f25270 */
[----:B------:R-:W0:Y:S02]  /*125d0*/  @P1 LDC.64 R4, c[0x0][0x9e8] ;  /* 0x00027a00ff041b82 */ /* 0x000e240000000a00 */
[----:B0-----:R-:W-:-:S05]  /*125e0*/  @P1 IMAD.HI.U32 R4, R7, R4, RZ ;  /* 0x0000000407041227 */ /* 0x001fca00078e00ff */
[----:B------:R-:W-:-:S07]  /*125f0*/  @P1 SHF.R.U32.HI R7, RZ, R5, R4 ;  /* 0x00000005ff071219 */ /* 0x000fce0000011604 */
.L_x_945:
[----:B------:R-:W-:Y:S05]  /*12600*/  BSYNC B0 ;  /* 0x0000000000007941 */ /* 0x000fea0003800000 */
.L_x_943:
[----:B------:R-:W-:-:S05]  /*12610*/  IMAD R7, R7, R3, R3 ;  /* 0x0000000307077224 */ /* 0x000fca00078e0203 */
[----:B------:R-:W-:-:S07]  /*12620*/  VIMNMX R2, R2, R7, PT ;  /* 0x0000000702027248 */ /* 0x000fce0003fe0100 */
.L_x_942:
[----:B------:R-:W-:Y:S01]  /*12630*/  VIADD R2, R2, 0x7f ;  /* 0x0000007f02027836 */ /* 0x000fe20000000000 */
[----:B------:R-:W-:Y:S01]  /*12640*/  ULDC UR4, c[0x0][0x9dc] ;  /* 0x0002770000047ab9 */ /* 0x000fe20000000800 */
[----:B------:R-:W-:-:S03]  /*12650*/  IMAD R7, R17, 0xc0, -R6 ;  /* 0x000000c011077824 */ /* 0x000fc600078e0a06 */
[----:B------:R-:W-:Y:S01]  /*12660*/  SHF.R.S32.HI R5, RZ, 0x1f, R2 ;  /* 0x0000001fff057819 */ /* 0x000fe20000011402 */
[----:B------:R-:W-:-:S03]  /*12670*/  IMAD.IADD R7, R0, 0x1, R7 ;  /* 0x0000000100077824 */ /* 0x000fc600078e0207 */
[----:B------:R-:W-:Y:S01]  /*12680*/  LEA.HI R4, R5, R2, RZ, 0x7 ;  /* 0x0000000205047211 */ /* 0x000fe200078f38ff */
[----:B------:R-:W-:Y:S02]  /*12690*/  VIADD R2, R0, 0x7f ;  /* 0x0000007f00027836 */ /* 0x000fe40000000000 */
[----:B------:R-:W-:Y:S01]  /*126a0*/  VIADD R0, R7, -UR4 ;  /* 0x8000000407007c36 */ /* 0x000fe20008000000 */
[----:B------:R-:W-:Y:S02]  /*126b0*/  SHF.R.S32.HI R4, RZ, 0x7, R4 ;  /* 0x00000007ff047819 */ /* 0x000fe40000011404 */
[----:B------:R-:W-:-:S04]  /*126c0*/  SHF.R.S32.HI R5, RZ, 0x1f, R2 ;  /* 0x0000001fff057819 */ /* 0x000fc80000011402 */
[----:B------:R-:W-:-:S04]  /*126d0*/  LEA.HI R5, R5, R2, RZ, 0x7 ;  /* 0x0000000205057211 */ /* 0x000fc800078f38ff */
[----:B------:R-:W-:-:S04]  /*126e0*/  SHF.R.S32.HI R5, RZ, 0x7, R5 ;  /* 0x00000007ff057819 */ /* 0x000fc80000011405 */
[----:B------:R-:W-:Y:S01]  /*126f0*/  VIMNMX R28, R5, R4, PT ;  /* 0x00000004051c7248 */ /* 0x000fe20003fe0100 */
[----:B------:R-:W-:Y:S06]  /*12700*/  @!P0 BRA `(.L_x_946) ;  /* 0x0000000000448947 */ /* 0x000fec0003800000 */
[----:B------:R-:W-:Y:S01]  /*12710*/  ISETP.GT.AND P0, PT, R7, -0x1, PT ;  /* 0xffffffff0700780c */ /* 0x000fe20003f04270 */
[----:B------:R-:W-:-:S12]  /*12720*/  BSSY B0, `(.L_x_947) ;  /* 0x000000d000007945 */ /* 0x000fd80003800000 */
        /* <DEDUP_REMOVED lines=8> */
.L_x_948:
[----:B------:R-:W-:-:S13]  /*127b0*/  ISETP.NE.AND P0, PT, R3, 0x1, PT ;  /* 0x000000010300780c */ /* 0x000fda0003f05270 */
[----:B------:R-:W0:Y:S02]  /*127c0*/  @P0 LDC.64 R4, c[0x0][0x9e8] ;  /* 0x00027a00ff040b82 */ /* 0x000e240000000a00 */
[----:B0-----:R-:W-:-:S05]  /*127d0*/  @P0 IMAD.HI.U32 R4, R7, R4, RZ ;  /* 0x0000000407040227 */ /* 0x001fca00078e00ff */
[----:B------:R-:W-:-:S07]  /*127e0*/  @P0 SHF.R.U32.HI R7, RZ, R5, R4 ;  /* 0x00000005ff070219 */ /* 0x000fce0000011604 */
.L_x_949:
[----:B------:R-:W-:Y:S05]  /*127f0*/  BSYNC B0 ;  /* 0x0000000000007941 */ /* 0x000fea0003800000 */
.L_x_947:
[----:B------:R-:W-:-:S05]  /*12800*/  IMAD R3, R7, R3, RZ ;  /* 0x0000000307037224 */ /* 0x000fca00078e02ff */
[----:B------:R-:W-:-:S07]  /*12810*/  VIMNMX R0, R0, R3, !PT ;  /* 0x0000000300007248 */ /* 0x000fce0007fe0100 */
.L_x_946:
[----:B------:R-:W-:Y:S01]  /*12820*/  SHF.R.S32.HI R3, RZ, 0x1f, R0 ;  /* 0x0000001fff037819 */ /* 0x000fe20000011400 */
[----:B------:R-:W-:Y:S03]  /*12830*/  BSSY B6, `(.L_x_950) ;  /* 0x00002ac000067945 */ /* 0x000fe60003800000 */
[----:B------:R-:W-:-:S04]  /*12840*/  LEA.HI R3, R3, R0, RZ, 0x7 ;  /* 0x0000000003037211 */ /* 0x000fc800078f38ff */
[----:B------:R-:W-:-:S04]  /*12850*/  SHF.R.S32.HI R3, RZ, 0x7, R3 ;  /* 0x00000007ff037819 */ /* 0x000fc80000011403 */
[----:B------:R-:W-:-:S04]  /*12860*/  VIMNMX R26, RZ, R3, !PT ;  /* 0x00000003ff1a7248 */ /* 0x000fc80007fe0100 */
[----:B------:R-:W-:-:S13]  /*12870*/  ISETP.GT.AND P0, PT, R28, R26, PT ;  /* 0x0000001a1c00720c */ /* 0x000fda0003f04270 */
[----:B------:R-:W-:Y:S05]  /*12880*/  @P0 BRA `(.L_x_951) ;  /* 0x00000000003c0947 */ /* 0x000fea0003800000 */
[----:B------:R-:W-:-:S13]  /*12890*/  ISETP.NE.AND P1, PT, R27, RZ, PT ;  /* 0x000000ff1b00720c */ /* 0x000fda0003f25270 */
[----:B------:R-:W-:Y:S05]  /*128a0*/  @P1 BRA `(.L_x_952) ;  /* 0x0000002800901947 */ /* 0x000fea0003800000 */
[----:B------:R-:W0:Y:S01]  /*128b0*/  S2R R7, SR_LANEID ;  /* 0x0000000000077919 */ /* 0x000e220000000000 */
[----:B------:R-:W-:Y:S01]  /*128c0*/  VOTEU.ANY UR4, UPT, PT ;  /* 0x0000000000047886 */ /* 0x000fe200038e0100 */
[----:B------:R-:W1:Y:S01]  /*128d0*/  LDC.64 R2, c[0x0][0xc38] ;  /* 0x00030e00ff027b82 */ /* 0x000e620000000a00 */
[----:B------:R-:W0:Y:S08]  /*128e0*/  FLO.U32 R0, UR4 ;  /* 0x0000000400007d00 */ /* 0x000e3000080e0000 */
[----:B------:R-:W1:Y:S01]  /*128f0*/  POPC R5, UR4 ;  /* 0x0000000400057d09 */ /* 0x000e620008000000 */
[----:B0-----:R-:W-:-:S13]  /*12900*/  ISETP.EQ.U32.AND P0, PT, R0, R7, PT ;  /* 0x000000070000720c */ /* 0x001fda0003f02070 */
[----:B-1----:R-:W2:Y:S01]  /*12910*/  @P0 ATOMG.E.ADD.STRONG.GPU PT, R3, desc[UR48][R2.64], R5 ;  /* 0x00000005020309a8 */ /* 0x002ea200081ee1f0 */
[----:B------:R-:W0:Y:S02]  /*12920*/  S2R R4, SR_LTMASK ;  /* 0x0000000000047919 */ /* 0x000e240000003900 */
[----:B0-----:R-:W-:-:S04]  /*12930*/  LOP3.LUT R4, R4, UR4, RZ, 0xc0, !PT ;  /* 0x0000000404047c12 */ /* 0x001fc8000f8ec0ff */
[----:B------:R-:W0:Y:S01]  /*12940*/  POPC R7, R4 ;  /* 0x0000000400077309 */ /* 0x000e220000000000 */
[----:B--2---:R-:W0:Y:S02]  /*12950*/  SHFL.IDX PT, R0, R3, R0, 0x1f ;  /* 0x00001f0003007589 */ /* 0x004e2400000e0000 */
[----:B0-----:R-:W-:Y:S01]  /*12960*/  IADD3 R16, R0, UR37, R7 ;  /* 0x0000002500107c10 */ /* 0x001fe2000fffe007 */
[----:B------:R-:W-:Y:S06]  /*12970*/  BRA `(.L_x_952) ;  /* 0x00000028005c7947 */ /* 0x000fec0003800000 */
.L_x_951:
        /* <DEDUP_REMOVED lines=10> */
[----:B------:R-:W-:Y:S02]  /*12a20*/  IMAD.U32 R4, RZ, RZ, UR6 ;  /* 0x00000006ff047e24 */ /* 0x000fe4000f8e00ff */
[----:B------:R-:W0:Y:S01]  /*12a30*/  LDC.64 R2, c[0x4][R2] ;  /* 0x0100000002027b82 */ /* 0x000e220000000a00 */
[----:B------:R-:W-:Y:S02]  /*12a40*/  IMAD.U32 R5, RZ, RZ, UR7 ;  /* 0x00000007ff057e24 */ /* 0x000fe4000f8e00ff */
        /* <DEDUP_REMOVED lines=8> */
[----:B0-----:R-:W-:Y:S05]  /*12ad0*/  CALL.ABS.NOINC R2 ;  /* 0x0000000002007343 */ /* 0x001fea0003c00000 */
.L_x_953:
[----:B------:R-:W-:-:S05]  /*12ae0*/  VIADD R0, R25, 0x400 ;  /* 0x0000040019007836 */ /* 0x000fca0000000000 */
[----:B------:R-:W-:-:S13]  /*12af0*/  LOP3.LUT P0, RZ, R0, 0x1bf, RZ, 0xc0, !PT ;  /* 0x000001bf00ff7812 */ /* 0x000fda000780c0ff */
[----:B------:R-:W-:Y:S05]  /*12b00*/  @!P0 BRA `(.L_x_954) ;  /* 0x0000000000808947 */ /* 0x000fea0003800000 */
[----:B------:R-:W-:Y:S01]  /*12b10*/  MOV R0, 0x0 ;  /* 0x0000000000007802 */ /* 0x000fe20000000f00 */
[----:B------:R-:W-:Y:S01]  /*12b20*/  ULDC.64 UR6, c[0x4][0xa8] ;  /* 0x01002a0000067ab9 */ /* 0x000fe20000000a00 */
[----:B------:R-:W-:Y:S01]  /*12b30*/  ULDC.64 UR8, c[0x4][0xb0] ;  /* 0x01002c0000087ab9 */ /* 0x000fe20000000a00 */
[----:B------:R-:W-:Y:S01]  /*12b40*/  ULDC.64 UR4, c[0x4][0x38] ;  /* 0x01000e0000047ab9 */ /* 0x000fe20000000a00 */
[----:B------:R0:W1:Y:S01]  /*12b50*/  LDC.64 R2, c[0x4][R0] ;  /* 0x0100000000027b82 */ /* 0x0000620000000a00 */
[----:B------:R-:W-:Y:S02]  /*12b60*/  IMAD.U32 R4, RZ, RZ, UR6 ;  /* 0x00000006ff047e24 */ /* 0x000fe4000f8e00ff */
[----:B------:R-:W-:Y:S02]  /*12b70*/  IMAD.U32 R5, RZ, RZ, UR7 ;  /* 0x00000007ff057e24 */ /* 0x000fe4000f8e00ff */
[----:B------:R-:W-:Y:S02]  /*12b80*/  IMAD.U32 R6, RZ, RZ, UR8 ;  /* 0x00000008ff067e24 */ /* 0x000fe4000f8e00ff */
[----:B------:R-:W-:-:S02]  /*12b90*/  IMAD.U32 R7, RZ, RZ, UR9 ;  /* 0x00000009ff077e24 */ /* 0x000fc4000f8e00ff */
[----:B------:R-:W-:Y:S02]  /*12ba0*/  IMAD.U32 R10, RZ, RZ, UR4 ;  /* 0x00000004ff0a7e24 */ /* 0x000fe4000f8e00ff */
[----:B------:R-:W-:Y:S02]  /*12bb0*/  IMAD.U32 R11, RZ, RZ, UR5 ;  /* 0x00000005ff0b7e24 */ /* 0x000fe4000f8e00ff */
[----:B------:R-:W-:Y:S02]  /*12bc0*/  IMAD.MOV.U32 R8, RZ, RZ, 0x70 ;  /* 0x00000070ff087424 */ /* 0x000fe400078e00ff */
[----:B------:R-:W-:Y:S02]  /*12bd0*/  IMAD.MOV.U32 R12, RZ, RZ, 0x1 ;  /* 0x00000001ff0c7424 */ /* 0x000fe400078e00ff */
[----:B0-----:R-:W-:-:S07]  /*12be0*/  IMAD.MOV.U32 R13, RZ, RZ, RZ ;  /* 0x000000ffff0d7224 */ /* 0x001fce00078e00ff */
[----:B------:R-:W-:-:S07]  /*12bf0*/  LEPC R20, `(.L_x_955) ;  /* 0x000000001014794e */ /* 0x000fce0000000000 */
[----:B-1----:R-:W-:Y:S05]  /*12c00*/  CALL.ABS.NOINC R2 ;  /* 0x0000000002007343 */ /* 0x002fea0003c00000 */
.L_x_955:
        /* <DEDUP_REMOVED lines=16> */
.L_x_954:
[----:B------:R-:W2:Y:S01]  /*12d10*/  LDL.LU R20, [R1] ;  /* 0x0000000001147983 */ /* 0x000ea20000300800 */
[----:B------:R-:W-:Y:S01]  /*12d20*/  ULDC.64 UR4, c[0x0][0x9f8] ;  /* 0x00027e0000047ab9 */ /* 0x000fe20000000a00 */
[----:B------:R-:W0:Y:S01]  /*12d30*/  LDC R0, c[0x0][0x428] ;  /* 0x00010a00ff007b82 */ /* 0x000e220000000800 */
[----:B------:R-:W-:Y:S01]  /*12d40*/  ISETP.NE.U32.AND P0, PT, RZ, UR4, PT ;  /* 0x00000004ff007c0c */ /* 0x000fe2000bf05070 */
[----:B------:R-:W-:-:S03]  /*12d50*/  IMAD.MOV.U32 R6, RZ, RZ, R19 ;  /* 0x000000ffff067224 */ /* 0x000fc600078e0013 */
[----:B------:R-:W-:Y:S01]  /*12d60*/  ISETP.NE.AND.EX P0, PT, RZ, UR5, PT, P0 ;  /* 0x00000005ff007c0c */ /* 0x000fe2000bf05300 */
[----:B------:R-:W-:-:S12]  /*12d70*/  ULDC.64 UR4, c[0x0][0xa00] ;  /* 0x0002800000047ab9 */ /* 0x000fd80000000a00 */
[----:B------:R-:W1:Y:S02]  /*12d80*/  @P0 LDC.64 R2, c[0x0][0x9f8] ;  /* 0x00027e00ff020b82 */ /* 0x000e640000000a00 */
[----:B-1----:R-:W-:-:S05]  /*12d90*/  @P0 IMAD.WIDE R2, R19, 0x4, R2 ;  /* 0x0000000413020825 */ /* 0x002fca00078e0202 */
[----:B------:R1:W5:Y:S01]  /*12da0*/  @P0 LDG.E R6, desc[UR48][R2.64] ;  /* 0x0000003002060981 */ /* 0x000362000c1e1900 */
[----:B0-----:R-:W-:Y:S01]  /*12db0*/  ISETP.NE.AND P0, PT, R0, 0x1, PT ;  /* 0x000000010000780c */ /* 0x001fe20003f05270 */
[----:B------:R-:W-:Y:S01]  /*12dc0*/  IMAD.MOV.U32 R0, RZ, RZ, R18 ;  /* 0x000000ffff007224 */ /* 0x000fe200078e0012 */
[----:B------:R-:W-:-:S04]  /*12dd0*/  ISETP.NE.AND P6, PT, R27, RZ, PT ;  /* 0x000000ff1b00720c */ /* 0x000fc80003fc5270 */
[----:B------:R-:W-:-:S07]  /*12de0*/  PLOP3.LUT P1, PT, P6, PT, PT, 0x8, 0x0 ;  /* 0x000000000000781c */ /* 0x000fce000372e170 */
[----:B------:R-:W0:Y:S02]  /*12df0*/  @P0 LDC R5, c[0x0][0x42c] ;  /* 0x00010b00ff050b82 */ /* 0x000e240000000800 */
[----:B------:R-:W-:-:S05]  /*12e00*/  VOTEU.ALL UP1, P6 ;  /* 0x00000000003f7886 */ /* 0x000fca0003020000 */
[----:B------:R-:W-:Y:S01]  /*12e10*/  @!UP1 UIADD3 UR8, UP0, UR38, 0x270, URZ ;  /* 0x0000027026089890 */ /* 0x000fe2000ff1e03f */
[----:B------:R-:W3:Y:S03]  /*12e20*/  @P0 LDC R7, c[0x0][0x430] ;  /* 0x00010c00ff070b82 */ /* 0x000ee60000000800 */
[----:B------:R-:W-:-:S03]  /*12e30*/  @!UP1 UIADD3.X UR9, URZ, UR39, URZ, UP0, !UPT ;  /* 0x000000273f099290 */ /* 0x000fc600087fe43f */
[----:B------:R-:W-:Y:S01]  /*12e40*/  VOTEU.ALL UP0, P6 ;  /* 0x00000000003f7886 */ /* 0x000fe20003000000 */
[----:B0-----:R-:W-:-:S05]  /*12e50*/  @P0 IMAD.HI.U32 R4, R18, R5, RZ ;  /* 0x0000000512040227 */ /* 0x001fca00078e00ff */
[----:B---3--:R-:W-:Y:S02]  /*12e60*/  @P0 SHF.R.U32.HI R0, RZ, R7, R4 ;  /* 0x00000007ff000219 */ /* 0x008fe40000011604 */
[----:B------:R-:W-:-:S04]  /*12e70*/  ISETP.NE.U32.AND P0, PT, RZ, UR4, PT ;  /* 0x00000004ff007c0c */ /* 0x000fc8000bf05070 */
[----:B------:R-:W-:-:S04]  /*12e80*/  ISETP.NE.AND.EX P0, PT, RZ, UR5, PT, P0 ;  /* 0x00000005ff007c0c */ /* 0x000fc8000bf05300 */
[----:B------:R-:W-:Y:S01]  /*12e90*/  SEL R10, R19, RZ, !P0 ;  /* 0x000000ff130a7207 */ /* 0x000fe20004000000 */
[----:B-12---:R-:W-:-:S08]  /*12ea0*/  IMAD R17, R17, 0xc0, R20 ;  /* 0x000000c011117824 */ /* 0x006fd000078e0214 */
.L_x_956:
        /* <DEDUP_REMOVED lines=14> */
.L_x_957:
        /* <DEDUP_REMOVED lines=13> */
.L_x_958:
        /* <DEDUP_REMOVED lines=10> */
[----:B------:R-:W-:Y:S01]  /*13100*/  ULDC.64 UR4, c[0x0][0xa08] ;  /* 0x0002820000047ab9 */ /* 0x000fe20000000a00 */
[----:B------:R-:W-:Y:S01]  /*13110*/  VIADD R7, R28, 0xffffffff ;  /* 0xffffffff1c077836 */ /* 0x000fe20000000000 */
[----:B0-----:R-:W-:Y:S01]  /*13120*/  LOP3.LUT P0, RZ, R2, UR4, RZ, 0xfc, !PT ;  /* 0x0000000402ff7c12 */ /* 0x001fe2000f80fcff */
[----:B------:R-:W-:-:S03]  /*13130*/  UMOV UR4, 0xffffffff ;  /* 0xffffffff00047882 */ /* 0x000fc60000000000 */
[----:B------:R-:W-:-:S04]  /*13140*/  LOP3.LUT P0, RZ, R3, UR5, RZ, 0xfc, P0 ;  /* 0x0000000503ff7c12 */ /* 0x000fc8000800fcff */
[----:B-----5:R-:W-:Y:S01]  /*13150*/  SEL R8, R6, RZ, !P0 ;  /* 0x000000ff06087207 */ /* 0x020fe20004000000 */
[----:B------:R-:W-:Y:S08]  /*13160*/  BRA.DIV UR4, `(.L_x_959) ;  /* 0x0000003604047947 */ /* 0x000ff0000b800000 */
.L_x_1029:
[----:B------:R-:W-:Y:S01]  /*13170*/  UMOV UR4, 0xffffffff ;  /* 0xffffffff00047882 */ /* 0x000fe20000000000 */
[----:B------:R-:W-:Y:S02]  /*13180*/  SHF.R.S32.HI R9, RZ, 0x1f, R6 ;  /* 0x0000001fff097819 */ /* 0x000fe40000011406 */
[----:B------:R-:W-:Y:S05]  /*13190*/  BRA.DIV UR4, `(.L_x_960) ;  /* 0x00000036042c7947 */ /* 0x000fea000b800000 */
[----:B------:R-:W-:-:S13]  /*131a0*/  ELECT P6, URZ, PT ;  /* 0x00000000003f782f */ /* 0x000fda00038c0000 */
.L_x_1032:
[----:B------:R-:W-:Y:S05]  /*131b0*/  @!P6 BRA `(.L_x_961) ;  /* 0x0000000000f8e947 */ /* 0x000fea0003800000 */
[----:B------:R-:W-:-:S04]  /*131c0*/  ISETP.NE.U32.AND P0, PT, R2, RZ, PT ;  /* 0x000000ff0200720c */ /* 0x000fc80003f05070 */
        /* <DEDUP_REMOVED lines=20> */
.L_x_962:
[----:B------:R-:W-:Y:S01]  /*13310*/  IMAD R5, R22, 0x8, R25 ;  /* 0x0000000816057824 */ /* 0x000fe200078e0219 */
[----:B------:R-:W-:-:S04]  /*13320*/  SHF.L.U32 R4, R24, 0x1f, RZ ;  /* 0x0000001f18047819 */ /* 0x000fc800000006ff */
[----:B------:R-:W1:Y:S02]  /*13330*/  SYNCS.PHASECHK.TRANS64.TRYWAIT P0, [R5+URZ+0x2d840], R4 ;  /* 0x02d84004050075a7 */ /* 0x000e64000800017f */
[----:B-1----:R-:W-:Y:S05]  /*13340*/  @!P0 BRA `(.L_x_963) ;  /* 0x0000003000e08947 */ /* 0x002fea0003800000 */
.L_x_1033:
[----:B------:R-:W2:Y:S02]  /*13350*/  S2R R11, SR_TID.X ;  /* 0x00000000000b7919 */ /* 0x000ea40000002100 */
[----:B--2---:R-:W-:-:S04]  /*13360*/  LOP3.LUT R11, R11, 0x7f, RZ, 0xc0, !PT ;  /* 0x0000007f0b0b7812 */ /* 0x004fc800078ec0ff */
[----:B------:R-:W-:-:S13]  /*13370*/  ISETP.NE.AND P0, PT, R11, RZ, PT ;  /* 0x000000ff0b00720c */ /* 0x000fda0003f05270 */
[----:B------:R-:W-:Y:S05]  /*13380*/  @P0 BRA `(.L_x_964) ;  /* 0x0000000000140947 */ /* 0x000fea0003800000 */
[----:B------:R-:W-:Y:S01]  /*13390*/  ISETP.NE.AND P1, PT, R27, RZ, PT ;  /* 0x000000ff1b00720c */ /* 0x000fe20003f25270 */
[----:B-1----:R-:W-:-:S04]  /*133a0*/  IMAD.MOV.U32 R4, RZ, RZ, 0x6000 ;  /* 0x00006000ff047424 */ /* 0x002fc800078e00ff */
[----:B------:R2:W-:Y:S08]  /*133b0*/  SYNCS.ARRIVE.TRANS64 RZ, [R5+URZ+0x2d830], R4 ;  /* 0x02d8300405ff79a7 */ /* 0x0005f0000800003f */
[----:B------:R-:W-:Y:S05]  /*133c0*/  @!P1 BRA `(.L_x_964) ;  /* 0x0000000000049947 */ /* 0x000fea0003800000 */
[----:B------:R-:W-:Y:S01]  /*133d0*/  BPT.TRAP 0x1 ;  /* 0x000000040000795c */ /* 0x000fe20000300000 */
.L_x_964:
[----:B-12---:R-:W-:Y:S01]  /*133e0*/  IMAD R4, R22, 0x6000, R25 ;  /* 0x0000600016047824 */ /* 0x006fe200078e0219 */
        /* <DEDUP_REMOVED lines=11> */
[----:B------:R-:W-:Y:S02]  /*134a0*/  ULEA UR11, UR11, UR5, 0x7 ;  /* 0x000000050b0b7291 */ /* 0x000fe4000f8e383f */
        /* <DEDUP_REMOVED lines=8> */
[----:B-1----:R-:W-:Y:S01]  /*13530*/  UMOV UR8, UR15 ;  /* 0x0000000f00087c82 */ /* 0x002fe20008000000 */
[----:B------:R-:W-:Y:S02]  /*13540*/  UMOV UR10, UR16 ;  /* 0x00000010000a7c82 */ /* 0x000fe40008000000 */
[----:B------:R1:W-:Y:S02]  /*13550*/  UTMALDG.4D [UR8], [UR4], desc[UR6] ;  /* 0x00000608040075b4 */ /* 0x0003e40008019000 */
[----:B-1----:R-:W-:Y:S01]  /*13560*/  UMOV UR8, UR17 ;  /* 0x0000001100087c82 */ /* 0x002fe20008000000 */
[----:B------:R-:W-:-:S02]  /*13570*/  UMOV UR10, UR14 ;  /* 0x0000000e000a7c82 */ /* 0x000fc40008000000 */
[----:B------:R1:W-:Y:S02]  /*13580*/  UTMALDG.4D [UR8], [UR4], desc[UR6] ;  /* 0x00000608040075b4 */ /* 0x0003e40008019000 */
[----:B-1----:R-:W-:Y:S01]  /*13590*/  NOP ;  /* 0x0000000000007918 */ /* 0x002fe20000000000 */
.L_x_961:
[----:B------:R-:W-:Y:S05]  /*135a0*/  WARPSYNC.ALL ;  /* 0x0000000000007948 */ /* 0x000fea0003800000 */
[----:B------:R-:W-:Y:S01]  /*135b0*/  BAR.SYNC.DEFER_BLOCKING 0x8, 0x1a0 ;  /* 0x0206800000007b1d */ /* 0x000fe20000010000 */
[----:B------:R-:W-:Y:S02]  /*135c0*/  R2UR UR24, R25 ;  /* 0x00000000191872ca */ /* 0x000fe400000e0000 */
[----:B------:R-:W-:-:S13]  /*135d0*/  ELECT P0, URZ, PT ;  /* 0x00000000003f782f */ /* 0x000fda0003800000 */
[----:B------:R-:W-:Y:S01]  /*135e0*/  @P0 R2UR UR13, R10 ;  /* 0x000000000a0d02ca */ /* 0x000fe200000e0000 */
[----:B------:R-:W-:Y:S01]  /*135f0*/  UIADD3 UR4, UP0, UR38, 0x270, URZ ;  /* 0x0000027026047890 */ /* 0x000fe2000ff1e03f */
[----:B------:R-:W-:Y:S01]  /*13600*/  @P0 R2UR UR12, R18 ;  /* 0x00000000120c02ca */ /* 0x000fe200000e0000 */
[----:B------:R-:W-:Y:S01]  /*13610*/  VIADD R29, R29, 0x1 ;  /* 0x000000011d1d7836 */ /* 0x000fe20000000000 */
[C---:B------:R-:W-:Y:S01]  /*13620*/  @P0 R2UR UR11, R17.reuse ;  /* 0x00000000110b02ca */ /* 0x040fe200000e0000 */
[----:B------:R-:W-:Y:S01]  /*13630*/  UIADD3.X UR5, URZ, UR39, URZ, UP0, !UPT ;  /* 0x000000273f057290 */ /* 0x000fe200087fe43f */
[----:B------:R-:W-:Y:S01]  /*13640*/  @P0 R2UR UR21, R10 ;  /* 0x000000000a1502ca */ /* 0x000fe200000e0000 */
[----:B------:R-:W-:Y:S01]  /*13650*/  UMOV UR6, 0x0 ;  /* 0x0000000000067882 */ /* 0x000fe20000000000 */
[----:B------:R-:W-:Y:S01]  /*13660*/  UMOV UR7, 0x12f00000 ;  /* 0x12f0000000077882 */ /* 0x000fe20000000000 */
[----:B------:R-:W-:Y:S01]  /*13670*/  UMOV UR10, URZ ;  /* 0x0000003f000a7c82 */ /* 0x000fe20008000000 */
[----:B------:R-:W-:Y:S01]  /*13680*/  @P0 R2UR UR20, R18 ;  /* 0x00000000121402ca */ /* 0x000fe200000e0000 */
        /* <DEDUP_REMOVED lines=13> */
[----:B------:R-:W-:-:S03]  /*13760*/  UMOV UR23, 0x12f00000 ;  /* 0x12f0000000177882 */ /* 0x000fc60000000000 */
[----:B------:R3:W-:Y:S01]  /*13770*/  UTMALDG.4D [UR16], [UR4], desc[UR14] ;  /* 0x00000e10040075b4 */ /* 0x0007e20008019000 */
[----:B-1----:R-:W-:-:S04]  /*13780*/  LEA.HI R4, R29, R29, RZ, 0x1 ;  /* 0x0000001d1d047211 */ /* 0x002fc800078f08ff */
[----:B------:R-:W-:-:S05]  /*13790*/  LOP3.LUT R4, R4, 0xfffffffe, RZ, 0xc0, !PT ;  /* 0xfffffffe04047812 */ /* 0x000fca00078ec0ff */
[----:B------:R-:W-:-:S05]  /*137a0*/  IMAD.IADD R4, R29, 0x1, -R4 ;  /* 0x000000011d047824 */ /* 0x000fca00078e0a04 */
[----:B------:R-:W-:Y:S02]  /*137b0*/  SHF.L.U32 R4, R4, 0x1f, RZ ;  /* 0x0000001f04047819 */ /* 0x000fe400000006ff */
[----:B--2---:R-:W-:Y:S01]  /*137c0*/  @P0 R2UR UR13, R10 ;  /* 0x000000000a0d02ca */ /* 0x004fe200000e0000 */
[----:B------:R-:W-:Y:S01]  /*137d0*/  UIADD3 UR8, UR24, 0x12400, URZ ;  /* 0x0001240018087890 */ /* 0x000fe2000fffe03f */
[----:B------:R-:W-:Y:S01]  /*137e0*/  @P0 R2UR UR12, R18 ;  /* 0x00000000120c02ca */ /* 0x000fe200000e0000 */
[----:B------:R-:W-:Y:S01]  /*137f0*/  UMOV UR10, 0x40 ;  /* 0x00000040000a7882 */ /* 0x000fe20000000000 */
[----:B------:R-:W-:-:S13]  /*13800*/  @P0 R2UR UR11, R17 ;  /* 0x00000000110b02ca */ /* 0x000fda00000e0000 */
[----:B------:R3:W-:Y:S01]  /*13810*/  UTMALDG.4D [UR8], [UR4], desc[UR22] ;  /* 0x00001608040075b4 */ /* 0x0007e20008019000 */
[----:B------:R-:W1:Y:S02]  /*13820*/  SYNCS.PHASECHK.TRANS64.TRYWAIT P0, [R25+URZ+0x2d820], R4 ;  /* 0x02d82004190075a7 */ /* 0x000e64000800017f */
[----:B-1-3--:R-:W-:Y:S05]  /*13830*/  @!P0 BRA `(.L_x_966) ;  /* 0x0000002c00b88947 */ /* 0x00afea0003800000 */
.L_x_1034:
[----:B------:R-:W-:Y:S05]  /*13840*/  BSYNC B0 ;  /* 0x0000000000007941 */ /* 0x000fea0003800000 */
.L_x_965:
[----:B------:R-:W-:Y:S01]  /*13850*/  VIADD R10, R28, 0xfffffffe ;  /* 0xfffffffe1c0a7836 */ /* 0x000fe20000000000 */
[----:B------:R-:W-:Y:S04]  /*13860*/  BSSY B0, `(.L_x_967) ;  /* 0x0000167000007945 */ /* 0x000fe80003800000 */
[----:B------:R-:W-:-:S13]  /*13870*/  ISETP.GE.AND P0, PT, R10, R26, PT ;  /* 0x0000001a0a00720c */ /* 0x000fda0003f06270 */
[----:B------:R-:W-:Y:S05]  /*13880*/  @!P0 BRA `(.L_x_968) ;  /* 0x0000001400908947 */ /* 0x000fea0003800000 */
[----:B-1----:R-:W-:Y:S01]  /*13890*/  IMAD.MOV R4, RZ, RZ, -R28 ;  /* 0x000000ffff047224 */ /* 0x002fe200078e0a1c */
[----:B------:R-:W-:Y:S01]  /*138a0*/  LOP3.LUT R11, RZ, R26, RZ, 0x33, !PT ;  /* 0x0000001aff0b7212 */ /* 0x000fe200078e33ff */
[----:B------:R-:W-:Y:S03]  /*138b0*/  BSSY B1, `(.L_x_969) ;  /* 0x0000078000017945 */ /* 0x000fe60003800000 */
[----:B------:R-:W-:-:S05]  /*138c0*/  VIADDMNMX R11, R4, 0x1, R11, !PT ;  /* 0x00000001040b7846 */ /* 0x000fca000780010b */
[----:B------:R-:W-:-:S05]  /*138d0*/  IMAD.IADD R4, R28, 0x1, R11 ;  /* 0x000000011c047824 */ /* 0x000fca00078e020b */
[----:B------:R-:W-:-:S04]  /*138e0*/  LOP3.LUT R4, R4, 0x1, RZ, 0xc0, !PT ;  /* 0x0000000104047812 */ /* 0x000fc800078ec0ff */
[----:B------:R-:W-:-:S13]  /*138f0*/  ISETP.NE.U32.AND P0, PT, R4, 0x1, PT ;  /* 0x000000010400780c */ /* 0x000fda0003f05070 */
[----:B------:R-:W-:Y:S05]  /*13900*/  @P0 BRA `(.L_x_970) ;  /* 0x0000000400c80947 */ /* 0x000fea0003800000 */
[----:B0-----:R-:W-:Y:S01]  /*13910*/  VIADD R12, R22, 0x1 ;  /* 0x00000001160c7836 */ /* 0x001fe20000000000 */
        /* <DEDUP_REMOVED lines=28> */
.L_x_973:
[----:B0-----:R-:W-:Y:S01]  /*13ae0*/  IMAD R3, R12, 0x8, R25 ;  /* 0x000000080c037824 */ /* 0x001fe200078e0219 */
[----:B------:R-:W-:-:S04]  /*13af0*/  SHF.L.U32 R2, R13, 0x1f, RZ ;  /* 0x0000001f0d027819 */ /* 0x000fc800000006ff */
[----:B------:R-:W0:Y:S02]  /*13b00*/  SYNCS.PHASECHK.TRANS64.TRYWAIT P0, [R3+URZ+0x2d840], R2 ;  /* 0x02d84002030075a7 */ /* 0x000e24000800017f */
[----:B0-----:R-:W-:Y:S05]  /*13b10*/  @!P0 BRA `(.L_x_974) ;  /* 0x0000002c00148947 */ /* 0x001fea0003800000 */
.L_x_1035:
[----:B------:R-:W1:Y:S02]  /*13b20*/  S2R R5, SR_TID.X ;  /* 0x0000000000057919 */ /* 0x000e640000002100 */
[----:B-1----:R-:W-:-:S04]  /*13b30*/  LOP3.LUT R5, R5, 0x7f, RZ, 0xc0, !PT ;  /* 0x0000007f05057812 */ /* 0x002fc800078ec0ff */
[----:B------:R-:W-:-:S13]  /*13b40*/  ISETP.NE.AND P1, PT, R5, RZ, PT ;  /* 0x000000ff0500720c */ /* 0x000fda0003f25270 */
[----:B------:R-:W-:Y:S05]  /*13b50*/  @P1 BRA `(.L_x_975) ;  /* 0x0000000000141947 */ /* 0x000fea0003800000 */
[----:B------:R-:W-:Y:S01]  /*13b60*/  ISETP.NE.AND P0, PT, R27, RZ, PT ;  /* 0x000000ff1b00720c */ /* 0x000fe20003f05270 */
[----:B0-----:R-:W-:-:S04]  /*13b70*/  IMAD.MOV.U32 R2, RZ, RZ, 0x6000 ;  /* 0x00006000ff027424 */ /* 0x001fc800078e00ff */
[----:B------:R1:W-:Y:S08]  /*13b80*/  SYNCS.ARRIVE.TRANS64 RZ, [R3+URZ+0x2d830], R2 ;  /* 0x02d8300203ff79a7 */ /* 0x0003f0000800003f */
[----:B------:R-:W-:Y:S05]  /*13b90*/  @!P0 BRA `(.L_x_975) ;  /* 0x0000000000048947 */ /* 0x000fea0003800000 */
[----:B------:R-:W-:Y:S01]  /*13ba0*/  BPT.TRAP 0x1 ;  /* 0x000000040000795c */ /* 0x000fe20000300000 */
.L_x_975:
[----:B01----:R-:W-:Y:S01]  /*13bb0*/  IMAD R2, R12, 0x6000, R25 ;  /* 0x000060000c027824 */ /* 0x003fe200078e0219 */
        /* <DEDUP_REMOVED lines=14> */
[----:B------:R-:W-:Y:S01]  /*13ca0*/  ULEA UR11, UR11, UR5, 0x7 ;  /* 0x000000050b0b7291 */ /* 0x000fe2000f8e383f */
        /* <DEDUP_REMOVED lines=13> */
[----:B------:R-:W1:Y:S02]  /*13d80*/  SYNCS.PHASECHK.TRANS64.TRYWAIT P0, [R2+URZ+0x60], R5 ;  /* 0x00006005020075a7 */ /* 0x000e64000800017f */
[----:B01----:R-:W-:Y:S05]  /*13d90*/  @!P0 BRA `(.L_x_976) ;  /* 0x0000002800888947 */ /* 0x003fea0003800000 */
.L_x_1036:
[----:B------:R-:W-:Y:S05]  /*13da0*/  @P1 BRA `(.L_x_977) ;  /* 0x0000000000181947 */ /* 0x000fea0003800000 */
[----:B------:R-:W-:Y:S01]  /*13db0*/  ISETP.NE.AND P0, PT, R27, RZ, PT ;  /* 0x000000ff1b00720c */ /* 0x000fe20003f05270 */
[----:B0-----:R-:W-:Y:S02]  /*13dc0*/  IMAD R2, R22, 0x8, R25 ;  /* 0x0000000816027824 */ /* 0x001fe400078e0219 */
[----:B------:R-:W-:-:S04]  /*13dd0*/  IMAD.MOV.U32 R3, RZ, RZ, 0x6000 ;  /* 0x00006000ff037424 */ /* 0x000fc800078e00ff */
[----:B------:R1:W-:Y:S06]  /*13de0*/  SYNCS.ARRIVE.TRANS64 RZ, [R2+URZ+0x2d850], R3 ;  /* 0x02d8500302ff79a7 */ /* 0x0003ec000800003f */
[----:B------:R-:W-:Y:S05]  /*13df0*/  @!P0 BRA `(.L_x_977) ;  /* 0x0000000000048947 */ /* 0x000fea0003800000 */
[----:B------:R-:W-:Y:S01]  /*13e00*/  BPT.TRAP 0x1 ;  /* 0x000000040000795c */ /* 0x000fe20000300000 */
.L_x_977:
[C-C-:B01----:R-:W-:Y:S01]  /*13e10*/  IMAD R2, R22.reuse, 0x8, R25.reuse ;  /* 0x0000000816027824 */ /* 0x143fe200078e0219 */
        /* <DEDUP_REMOVED lines=14> */
[----:B------:R-:W-:Y:S02]  /*13f00*/  ULEA UR11, UR11, UR5, 0x7 ;  /* 0x000000050b0b7291 */ /* 0x000fe4000f8e383f */
        /* <DEDUP_REMOVED lines=14> */
.L_x_972:
[----:B------:R-:W-:Y:S05]  /*13ff0*/  BSYNC B2 ;  /* 0x0000000000027941 */ /* 0x000fea0003800000 */
.L_x_971:
[----:B------:R-:W-:Y:S02]  /*14000*/  IMAD.MOV.U32 R22, RZ, RZ, R12 ;  /* 0x000000ffff167224 */ /* 0x000fe400078e000c */
[----:B------:R-:W-:Y:S02]  /*14010*/  IMAD.MOV.U32 R24, RZ, RZ, R13 ;  /* 0x000000ffff187224 */ /* 0x000fe400078e000d */
[----:B------:R-:W-:-:S07]  /*14020*/  VIADD R10, R28, 0xfffffffd ;  /* 0xfffffffd1c0a7836 */ /* 0x000fce0000000000 */
.L_x_970:
[----:B------:R-:W-:Y:S05]  /*14030*/  BSYNC B1 ;  /* 0x0000000000017941 */ /* 0x000fea0003800000 */
.L_x_969:
[----:B------:R-:W-:Y:S01]  /*14040*/  VIADD R11, R11, 0xfffffffe ;  /* 0xfffffffe0b0b7836 */ /* 0x000fe20000000000 */
[----:B------:R-:W-:-:S04]  /*14050*/  LOP3.LUT R28, RZ, R28, RZ, 0x33, !PT ;  /* 0x0000001cff1c7212 */ /* 0x000fc800078e33ff */
[----:B------:R-:W-:-:S13]  /*14060*/  ISETP.NE.AND P0, PT, R11, R28, PT ;  /* 0x0000001c0b00720c */ /* 0x000fda0003f05270 */
[----:B------:R-:W-:Y:S05]  /*14070*/  @!P0 BRA `(.L_x_968) ;  /* 0x0000000c00948947 */ /* 0x000fea0003800000 */
[----:B------:R-:W-:-:S07]  /*14080*/  IMAD.MOV.U32 R4, RZ, RZ, R8 ;  /* 0x000000ffff047224 */ /* 0x000fce00078e0008 */
.L_x_992:
[----:B------:R-:W-:Y:S01]  /*14090*/  VIADD R11, R22, 0x1 ;  /* 0x00000001160b7836 */ /* 0x000fe20000000000 */
[----:B------:R-:W-:Y:S05]  /*140a0*/  YIELD ;  /* 0x0000000000007946 */ /* 0x000fea0003800000 */
[----:B------:R-:W-:Y:S01]  /*140b0*/  ISETP.NE.AND P0, PT, R11, 0x2, PT ;  /* 0x000000020b00780c */ /* 0x000fe20003f05270 */
[----:B------:R-:W-:Y:S03]  /*140c0*/  BSSY B1, `(.L_x_978) ;  /* 0x000006c000017945 */ /* 0x000fe60003800000 */
[----:B01----:R-:W-:-:S02]  /*140d0*/  SEL R3, RZ, 0x1, P0 ;  /* 0x00000001ff037807 */ /* 0x003fc40000000000 */
[----:B------:R-:W-:Y:S02]  /*140e0*/  SEL R11, R11, RZ, P0 ;  /* 0x000000ff0b0b7207 */ /* 0x000fe40000000000 */
[----:B0-----:R-:W-:Y:S01]  /*140f0*/  LOP3.LUT R12, R24, R3, RZ, 0x3c, !PT ;  /* 0x00000003180c7212 */ /* 0x001fe200078e3cff */
[----:B------:R-:W-:Y:S06]  /*14100*/  @!P6 BRA `(.L_x_979) ;  /* 0x00000004009ce947 */ /* 0x000fec0003800000 */
[----:B------:R-:W-:Y:S01]  /*14110*/  ULDC.64 UR4, c[0x0][0x3f8] ;  /* 0x0000fe0000047ab9 */ /* 0x000fe20000000a00 */
[----:B------:R-:W-:Y:S01]  /*14120*/  IMAD.MOV.U32 R13, RZ, RZ, R10 ;  /* 0x000000ffff0d7224 */ /* 0x000fe200078e000a */
        /* <DEDUP_REMOVED lines=21> */
.L_x_980:
[----:B------:R-:W-:Y:S01]  /*14280*/  IMAD R3, R11, 0x8, R25 ;  /* 0x000000080b037824 */ /* 0x000fe200078e0219 */
[----:B------:R-:W-:-:S04]  /*14290*/  SHF.L.U32 R2, R12, 0x1f, RZ ;  /* 0x0000001f0c027819 */ /* 0x000fc800000006ff */
[----:B------:R-:W1:Y:S02]  /*142a0*/  SYNCS.PHASECHK.TRANS64.TRYWAIT P0, [R3+URZ+0x2d840], R2 ;  /* 0x02d84002030075a7 */ /* 0x000e64000800017f */
[----:B-1----:R-:W-:Y:S05]  /*142b0*/  @!P0 BRA `(.L_x_981) ;  /* 0x0000002400548947 */ /* 0x002fea0003800000 */
.L_x_1037:
[----:B0-----:R-:W0:Y:S02]  /*142c0*/  S2R R5, SR_TID.X ;  /* 0x0000000000057919 */ /* 0x001e240000002100 */
[----:B0-----:R-:W-:-:S04]  /*142d0*/  LOP3.LUT R5, R5, 0x7f, RZ, 0xc0, !PT ;  /* 0x0000007f05057812 */ /* 0x001fc800078ec0ff */
[----:B------:R-:W-:-:S13]  /*142e0*/  ISETP.NE.AND P0, PT, R5, RZ, PT ;  /* 0x000000ff0500720c */ /* 0x000fda0003f05270 */
[----:B------:R-:W-:Y:S05]  /*142f0*/  @P0 BRA `(.L_x_982) ;  /* 0x0000000000140947 */ /* 0x000fea0003800000 */
[----:B------:R-:W-:Y:S01]  /*14300*/  ISETP.NE.AND P1, PT, R27, RZ, PT ;  /* 0x000000ff1b00720c */ /* 0x000fe20003f25270 */
[----:B-1----:R-:W-:-:S04]  /*14310*/  IMAD.MOV.U32 R2, RZ, RZ, 0x6000 ;  /* 0x00006000ff027424 */ /* 0x002fc800078e00ff */
[----:B------:R0:W-:Y:S08]  /*14320*/  SYNCS.ARRIVE.TRANS64 RZ, [R3+URZ+0x2d830], R2 ;  /* 0x02d8300203ff79a7 */ /* 0x0001f0000800003f */
[----:B------:R-:W-:Y:S05]  /*14330*/  @!P1 BRA `(.L_x_982) ;  /* 0x0000000000049947 */ /* 0x000fea0003800000 */
[----:B------:R-:W-:Y:S01]  /*14340*/  BPT.TRAP 0x1 ;  /* 0x000000040000795c */ /* 0x000fe20000300000 */
.L_x_982:
        /* <DEDUP_REMOVED lines=31> */
.L_x_1038:
[----:B------:R-:W-:Y:S05]  /*14540*/  @P0 BRA `(.L_x_984) ;  /* 0x0000000000140947 */ /* 0x000fea0003800000 */
[----:B------:R-:W-:Y:S01]  /*14550*/  ISETP.NE.AND P1, PT, R27, RZ, PT ;  /* 0x000000ff1b00720c */ /* 0x000fe20003f25270 */
[----:B------:R-:W-:-:S04]  /*14560*/  IMAD.MOV.U32 R2, RZ, RZ, 0x6000 ;  /* 0x00006000ff027424 */ /* 0x000fc800078e00ff */
[----:B------:R1:W-:Y:S08]  /*14570*/  SYNCS.ARRIVE.TRANS64 RZ, [R3+URZ+0x50], R2 ;  /* 0x0000500203ff79a7 */ /* 0x0003f0000800003f */
[----:B------:R-:W-:Y:S05]  /*14580*/  @!P1 BRA `(.L_x_984) ;  /* 0x0000000000049947 */ /* 0x000fea0003800000 */
[----:B------:R-:W-:Y:S01]  /*14590*/  BPT.TRAP 0x1 ;  /* 0x000000040000795c */ /* 0x000fe20000300000 */
.L_x_984:
        /* <DEDUP_REMOVED lines=14> */
[----:B------:R-:W-:Y:S02]  /*14680*/  ULEA UR11, UR11, UR5, 0x7 ;  /* 0x000000050b0b7291 */ /* 0x000fe4000f8e383f */
        /* <DEDUP_REMOVED lines=15> */
.L_x_979:
[----:B------:R-:W-:Y:S05]  /*14780*/  BSYNC B1 ;  /* 0x0000000000017941 */ /* 0x000fea0003800000 */
.L_x_978:
[----:B------:R-:W-:Y:S01]  /*14790*/  VIADD R22, R11, 0x1 ;  /* 0x000000010b167836 */ /* 0x000fe20000000000 */
[----:B------:R-:W-:Y:S01]  /*147a0*/  BSSY B1, `(.L_x_985) ;  /* 0x000006f000017945 */ /* 0x000fe20003800000 */
[----:B------:R-:W-:-:S03]  /*147b0*/  VIADD R13, R10, 0xffffffff ;  /* 0xffffffff0a0d7836 */ /* 0x000fc60000000000 */
[----:B------:R-:W-:-:S04]  /*147c0*/  ISETP.NE.AND P0, PT, R22, 0x2, PT ;  /* 0x000000021600780c */ /* 0x000fc80003f05270 */
[----:B01----:R-:W-:Y:S02]  /*147d0*/  SEL R3, RZ, 0x1, P0 ;  /* 0x00000001ff037807 */ /* 0x003fe40000000000 */
        /* <DEDUP_REMOVED lines=26> */
.L_x_987:
[----:B------:R-:W-:Y:S01]  /*14980*/  IMAD R2, R22, 0x8, R25 ;  /* 0x0000000816027824 */ /* 0x000fe200078e0219 */
[----:B------:R-:W-:-:S04]  /*14990*/  SHF.L.U32 R3, R24, 0x1f, RZ ;  /* 0x0000001f18037819 */ /* 0x000fc800000006ff */
[----:B------:R-:W1:Y:S02]  /*149a0*/  SYNCS.PHASECHK.TRANS64.TRYWAIT P0, [R2+URZ+0x2d840], R3 ;  /* 0x02d84003020075a7 */ /* 0x000e64000800017f */
[----:B-1----:R-:W-:Y:S05]  /*149b0*/  @!P0 BRA `(.L_x_988) ;  /* 0x0000001c00bc8947 */ /* 0x002fea0003800000 */
.L_x_1039:
        /* <DEDUP_REMOVED lines=9> */
.L_x_989:
[----:B01----:R-:W-:Y:S01]  /*14a50*/  IMAD R2, R22, 0x6000, R25 ;  /* 0x0000600016027824 */ /* 0x003fe200078e0219 */
[----:B------:R-:W-:Y:S01]  /*14a60*/  R2UR UR11, R14 ;  /* 0x000000000e0b72ca */ /* 0x000fe200000e0000 */
[----:B------:R-:W-:Y:S01]  /*14a70*/  UIADD3 UR4, UP0, UR38, 0x370, URZ ;  /* 0x0000037026047890 */ /* 0x000fe2000ff1e03f */
[----:B------:R-:W-:Y:S01]  /*14a80*/  R2UR UR5, R23 ;  /* 0x00000000170572ca */ /* 0x000fe200000e0000 */
[----:B------:R-:W-:Y:S01]  /*14a90*/  UMOV UR10, URZ ;  /* 0x0000003f000a7c82 */ /* 0x000fe20008000000 */
[----:B------:R-:W-:Y:S01]  /*14aa0*/  R2UR UR8, R2 ;  /* 0x00000000020872ca */ /* 0x000fe200000e0000 */
[----:B------:R-:W-:Y:S01]  /*14ab0*/  VIADD R2, R25, 0x2d800 ;  /* 0x0002d80019027836 */ /* 0x000fe20000000000 */
[----:B------:R-:W-:Y:S01]  /*14ac0*/  R2UR UR12, R0 ;  /* 0x00000000000c72ca */ /* 0x000fe200000e0000 */
[----:B------:R-:W-:Y:S01]  /*14ad0*/  UMOV UR6, 0x0 ;  /* 0x0000000000067882 */ /* 0x000fe20000000000 */
[----:B-----5:R-:W-:Y:S01]  /*14ae0*/  R2UR UR13, R4 ;  /* 0x00000000040d72ca */ /* 0x020fe200000e0000 */
[--C-:B------:R-:W-:Y:S01]  /*14af0*/  IMAD R3, R22, 0x8, R2.reuse ;  /* 0x0000000816037824 */ /* 0x100fe200078e0202 */
[----:B------:R-:W-:Y:S01]  /*14b00*/  UMOV UR7, 0x14f00000 ;  /* 0x14f0000000077882 */ /* 0x000fe20000000000 */
[----:B------:R-:W-:Y:S01]  /*14b10*/  UMOV UR17, 0x20 ;  /* 0x0000002000117882 */ /* 0x000fe20000000000 */
[----:B------:R-:W-:Y:S01]  /*14b20*/  UMOV UR18, 0x40 ;  /* 0x0000004000127882 */ /* 0x000fe20000000000 */
[----:B------:R-:W-:Y:S01]  /*14b30*/  IMAD R2, R11, 0x8, R2 ;  /* 0x000000080b027824 */ /* 0x000fe200078e0202 */
[----:B------:R-:W-:Y:S01]  /*14b40*/  R2UR UR9, R3 ;  /* 0x00000000030972ca */ /* 0x000fe200000e0000 */
[----:B------:R-:W-:Y:S01]  /*14b50*/  ULEA UR11, UR11, UR5, 0x7 ;  /* 0x000000050b0b7291 */ /* 0x000fe2000f8e383f */
[----:B------:R-:W-:Y:S01]  /*14b60*/  SHF.L.U32 R3, R12, 0x1f, RZ ;  /* 0x0000001f0c037819 */ /* 0x000fe200000006ff */
[----:B------:R-:W-:-:S02]  /*14b70*/  UIADD3 UR14, UR8, 0x15400, URZ ;  /* 0x00015400080e7890 */ /* 0x000fc4000fffe03f */
[----:B------:R-:W-:Y:S02]  /*14b80*/  UIADD3.X UR5, URZ, UR39, URZ, UP0, !UPT ;  /* 0x000000273f057290 */ /* 0x000fe400087fe43f */
[----:B------:R-:W-:Y:S02]  /*14b90*/  UIADD3 UR15, UR8, 0x17400, URZ ;  /* 0x00017400080f7890 */ /* 0x000fe4000fffe03f */
[----:B------:R-:W-:-:S03]  /*14ba0*/  UIADD3 UR16, UR8, 0x19400, URZ ;  /* 0x0001940008107890 */ /* 0x000fc6000fffe03f */
[----:B------:R-:W-:Y:S01]  /*14bb0*/  UMOV UR8, UR14 ;  /* 0x0000000e00087c82 */ /* 0x000fe20008000000 */
        /* <DEDUP_REMOVED lines=10> */
.L_x_1040:
[----:B------:R-:W-:Y:S05]  /*14c60*/  @P0 BRA `(.L_x_991) ;  /* 0x0000000000140947 */ /* 0x000fea0003800000 */
[----:B------:R-:W-:Y:S01]  /*14c70*/  ISETP.NE.AND P1, PT, R27, RZ, PT ;  /* 0x000000ff1b00720c */ /* 0x000fe20003f25270 */
[----:B0-----:R-:W-:-:S04]  /*14c80*/  IMAD.MOV.U32 R3, RZ, RZ, 0x6000 ;  /* 0x00006000ff037424 */ /* 0x001fc800078e00ff */
[----:B------:R1:W-:Y:S08]  /*14c90*/  SYNCS.ARRIVE.TRANS64 RZ, [R2+URZ+0x50], R3 ;  /* 0x0000500302ff79a7 */ /* 0x0003f0000800003f */
[----:B------:R-:W-:Y:S05]  /*14ca0*/  @!P1 BRA `(.L_x_991) ;  /* 0x0000000000049947 */ /* 0x000fea0003800000 */
[----:B------:R-:W-:Y:S01]  /*14cb0*/  BPT.TRAP 0x1 ;  /* 0x000000040000795c */ /* 0x000fe20000300000 */
.L_x_991:
        /* <DEDUP_REMOVED lines=27> */
[----:B------:R2:W-:Y:S02]  /*14e70*/  UTMALDG.4D [UR8], [UR4], desc[UR6] ;  /* 0x00000608040075b4 */ /* 0x0005e40008019000 */
[----:B--2---:R-:W-:Y:S01]  /*14e80*/  NOP ;  /* 0x0000000000007918 */ /* 0x004fe20000000000 */
.L_x_986:
[----:B------:R-:W-:Y:S05]  /*14e90*/  BSYNC B1 ;  /* 0x0000000000017941 */ /* 0x000fea0003800000 */
.L_x_985:
[----:B------:R-:W-:Y:S01]  /*14ea0*/  ISETP.GT.AND P0, PT, R13, R26, PT ;  /* 0x0000001a0d00720c */ /* 0x000fe20003f04270 */
[----:B------:R-:W-:-:S12]  /*14eb0*/  VIADD R10, R10, 0xfffffffe ;  /* 0xfffffffe0a0a7836 */ /* 0x000fd80000000000 */
[----:B------:R-:W-:Y:S05]  /*14ec0*/  @P0 BRA `(.L_x_992) ;  /* 0xfffffff000700947 */ /* 0x000fea000383ffff */
.L_x_968:
[----:B------:R-:W-:Y:S05]  /*14ed0*/  BSYNC B0 ;  /* 0x0000000000007941 */ /* 0x000fea0003800000 */
.L_x_967:
[----:B------:R-:W-:Y:S01]  /*14ee0*/  ISETP.NE.AND P0, PT, R27, RZ, PT ;  /* 0x000000ff1b00720c */ /* 0x000fe20003f05270 */
[----:B------:R-:W-:-:S12]  /*14ef0*/  BSSY B0, `(.L_x_993) ;  /* 0x000000e000007945 */ /* 0x000fd80003800000 */
[----:B------:R-:W-:Y:S05]  /*14f00*/  @P0 BRA `(.L_x_994) ;  /* 0x0000000000300947 */ /* 0x000fea0003800000 */
[----:B------:R-:W2:Y:S01]  /*14f10*/  S2R R9, SR_LANEID ;  /* 0x0000000000097919 */ /* 0x000ea20000000000 */
[----:B------:R-:W-:Y:S01]  /*14f20*/  VOTEU.ANY UR4, UPT, PT ;  /* 0x0000000000047886 */ /* 0x000fe200038e0100 */
[----:B01----:R-:W0:Y:S01]  /*14f30*/  LDC.64 R2, c[0x0][0xc38] ;  /* 0x00030e00ff027b82 */ /* 0x003e220000000a00 */
[----:B------:R-:W2:Y:S08]  /*14f40*/  FLO.U32 R4, UR4 ;  /* 0x0000000400047d00 */ /* 0x000eb000080e0000 */
[----:B------:R-:W0:Y:S01]  /*14f50*/  POPC R5, UR4 ;  /* 0x0000000400057d09 */ /* 0x000e220008000000 */
[----:B--2---:R-:W-:-:S13]  /*14f60*/  ISETP.EQ.U32.AND P0, PT, R4, R9, PT ;  /* 0x000000090400720c */ /* 0x004fda0003f02070 */
[----:B0-----:R-:W2:Y:S01]  /*14f70*/  @P0 ATOMG.E.ADD.STRONG.GPU PT, R3, desc[UR48][R2.64], R5 ;  /* 0x00000005020309a8 */ /* 0x001ea200081ee1f0 */
[----:B------:R-:W0:Y:S02]  /*14f80*/  S2R R6, SR_LTMASK ;  /* 0x0000000000067919 */ /* 0x000e240000003900 */
[----:B0-----:R-:W-:-:S04]  /*14f90*/  LOP3.LUT R6, R6, UR4, RZ, 0xc0, !PT ;  /* 0x0000000406067c12 */ /* 0x001fc8000f8ec0ff */
[----:B------:R-:W0:Y:S01]  /*14fa0*/  POPC R9, R6 ;  /* 0x0000000600097309 */ /* 0x000e220000000000 */
[----:B--2---:R-:W0:Y:S02]  /*14fb0*/  SHFL.IDX PT, R4, R3, R4, 0x1f ;  /* 0x00001f0403047589 */ /* 0x004e2400000e0000 */
[----:B0-----:R-:W-:-:S07]  /*14fc0*/  IADD3 R16, R4, UR37, R9 ;  /* 0x0000002504107c10 */ /* 0x001fce000fffe009 */
.L_x_994:
[----:B------:R-:W-:Y:S05]  /*14fd0*/  BSYNC B0 ;  /* 0x0000000000007941 */ /* 0x000fea0003800000 */
.L_x_993:
[----:B------:R-:W-:Y:S04]  /*14fe0*/  BSSY B0, `(.L_x_995) ;  /* 0x000002b000007945 */ /* 0x000fe80003800000 */
[----:B------:R-:W-:Y:S05]  /*14ff0*/  @!P6 BRA `(.L_x_996) ;  /* 0x0000000000a4e947 */ /* 0x000fea0003800000 */
[----:B01----:R-:W-:Y:S01]  /*15000*/  IMAD R3, R22, 0x8, R25 ;  /* 0x0000000816037824 */ /* 0x003fe200078e0219 */
[----:B------:R-:W-:-:S04]  /*15010*/  SHF.L.U32 R2, R24, 0x1f, RZ ;  /* 0x0000001f18027819 */ /* 0x000fc800000006ff */
[----:B------:R-:W0:Y:S02]  /*15020*/  SYNCS.PHASECHK.TRANS64.TRYWAIT P0, [R3+URZ+0x2d860], R2 ;  /* 0x02d86002030075a7 */ /* 0x000e24000800017f */
[----:B0-----:R-:W-:Y:S05]  /*15030*/  @!P0 BRA `(.L_x_997) ;  /* 0x0000001800448947 */ /* 0x001fea0003800000 */
.L_x_1041:
        /* <DEDUP_REMOVED lines=9> */
.L_x_998:
        /* <DEDUP_REMOVED lines=28> */
.L_x_996:
[----:B------:R-:W-:Y:S05]  /*15290*/  BSYNC B0 ;  /* 0x0000000000007941 */ /* 0x000fea0003800000 */
.L_x_995:
[----:B------:R-:W-:-:S05]  /*152a0*/  VIADD R22, R22, 0x1 ;  /* 0x0000000116167836 */ /* 0x000fca0000000000 */
[----:B------:R-:W-:-:S04]  /*152b0*/  ISETP.NE.AND P0, PT, R22, 0x2, PT ;  /* 0x000000021600780c */ /* 0x000fc80003f05270 */
[----:B01----:R-:W-:Y:S02]  /*152c0*/  SEL R3, RZ, 0x1, P0 ;  /* 0x00000001ff037807 */ /* 0x003fe40000000000 */
[----:B------:R-:W-:Y:S02]  /*152d0*/  SEL R22, R22, RZ, P0 ;  /* 0x000000ff16167207 */ /* 0x000fe40000000000 */
[----:B------:R-:W-:-:S07]  /*152e0*/  LOP3.LUT R24, R24, R3, RZ, 0x3c, !PT ;  /* 0x0000000318187212 */ /* 0x000fce00078e3cff */
.L_x_952:
[----:B------:R-:W-:Y:S05]  /*152f0*/  BSYNC B6 ;  /* 0x0000000000067941 */ /* 0x000fea0003800000 */
.L_x_950:
[----:B------:R-:W-:-:S03]  /*15300*/  UMOV UR4, 0xffffffff ;  /* 0xffffffff00047882 */ /* 0x000fc60000000000 */
[----:B------:R-:W-:Y:S05]  /*15310*/  BRA.DIV UR4, `(.L_x_999) ;  /* 0x0000001604a07947 */ /* 0x000fea000b800000 */
[----:B------:R0:W1:Y:S04]  /*15320*/  SHFL.IDX PT, R5, R16, RZ, 0x1f ;  /* 0x00001fff10057589 */ /* 0x00006800000e0000 */
[----:B------:R0:W2:Y:S02]  /*15330*/  SHFL.IDX PT, R4, R16, 0x1, 0x1f ;  /* 0x00201f0010047f89 */ /* 0x0000a400000e0000 */
.L_x_1045:
        /* <DEDUP_REMOVED lines=8> */
[----:B------:R-:W3:Y:S02]  /*153c0*/  LDC.64 R2, c[0x0][0xc58] ;  /* 0x00031600ff027b82 */ /* 0x000ee40000000a00 */
[----:B---3--:R-:W-:-:S06]  /*153d0*/  IMAD.WIDE R2, R7, 0x4, R2 ;  /* 0x0000000407027825 */ /* 0x008fcc00078e0202 */
[----:B------:R3:W5:Y:S02]  /*153e0*/  LDG.E R2, desc[UR48][R2.64] ;  /* 0x0000003002027981 */ /* 0x000764000c1e1900 */
.L_x_1001:
[----:B------:R-:W-:Y:S05]  /*153f0*/  BSYNC B0 ;  /* 0x0000000000007941 */ /* 0x000fea0003800000 */
.L_x_1000:
[----:B------:R-:W-:-:S03]  /*15400*/  UMOV UR4, 0xffffffff ;  /* 0xffffffff00047882 */ /* 0x000fc60000000000 */
[----:B------:R-:W-:Y:S05]  /*15410*/  BRA.DIV UR4, `(.L_x_1002) ;  /* 0x0000001604ac7947 */ /* 0x000fea000b800000 */
[----:B-----5:R-:W4:Y:S01]  /*15420*/  SHFL.UP PT, R14, R2, 0x1, RZ ;  /* 0x04200000020e7989 */ /* 0x020f2200000e00ff */
[C---:B------:R-:W-:Y:S02]  /*15430*/  ISETP.NE.AND P0, PT, R27.reuse, RZ, PT ;  /* 0x000000ff1b00720c */ /* 0x040fe40003f05270 */
[C---:B------:R-:W-:Y:S02]  /*15440*/  ISETP.GE.U32.AND P1, PT, R27.reuse, 0x2, PT ;  /* 0x000000021b00780c */ /* 0x040fe40003f26070 */
[----:B----4-:R-:W-:Y:S02]  /*15450*/  SEL R13, R14, RZ, P0 ;  /* 0x000000ff0e0d7207 */ /* 0x010fe40000000000 */
[----:B------:R-:W-:-:S03]  /*15460*/  ISETP.GE.U32.AND P0, PT, R27, 0x4, PT ;  /* 0x000000041b00780c */ /* 0x000fc60003f06070 */
[----:B------:R-:W-:-:S05]  /*15470*/  IMAD.IADD R13, R2, 0x1, R13 ;  /* 0x00000001020d7824 */ /* 0x000fca00078e020d */
[----:B------:R-:W4:Y:S02]  /*15480*/  SHFL.UP PT, R14, R13, 0x2, RZ ;  /* 0x044000000d0e7989 */ /* 0x000f2400000e00ff */
[----:B----4-:R-:W-:Y:S02]  /*15490*/  SEL R14, R14, RZ, P1 ;  /* 0x000000ff0e0e7207 */ /* 0x010fe40000800000 */
[----:B------:R-:W-:-:S03]  /*154a0*/  ISETP.GE.U32.AND P1, PT, R27, 0x8, PT ;  /* 0x000000081b00780c */ /* 0x000fc60003f26070 */
[----:B---3--:R-:W-:-:S05]  /*154b0*/  IMAD.IADD R3, R13, 0x1, R14 ;  /* 0x000000010d037824 */ /* 0x008fca00078e020e */
[----:B------:R-:W3:Y:S02]  /*154c0*/  SHFL.UP PT, R14, R3, 0x4, RZ ;  /* 0x04800000030e7989 */ /* 0x000ee400000e00ff */
[----:B---3--:R-:W-:Y:S02]  /*154d0*/  SEL R6, R14, RZ, P0 ;  /* 0x000000ff0e067207 */ /* 0x008fe40000000000 */
[----:B------:R-:W-:-:S03]  /*154e0*/  ISETP.GE.U32.AND P0, PT, R27, 0x10, PT ;  /* 0x000000101b00780c */ /* 0x000fc60003f06070 */
[----:B------:R-:W-:-:S05]  /*154f0*/  IMAD.IADD R6, R3, 0x1, R6 ;  /* 0x0000000103067824 */ /* 0x000fca00078e0206 */
[----:B------:R-:W3:Y:S02]  /*15500*/  SHFL.UP PT, R14, R6, 0x8, RZ ;  /* 0x05000000060e7989 */ /* 0x000ee400000e00ff */
[----:B---3--:R-:W-:-:S05]  /*15510*/  SEL R7, R14, RZ, P1 ;  /* 0x000000ff0e077207 */ /* 0x008fca0000800000 */
[----:B------:R-:W-:-:S05]  /*15520*/  IMAD.IADD R7, R6, 0x1, R7 ;  /* 0x0000000106077824 */ /* 0x000fca00078e0207 */
[----:B------:R-:W3:Y:S02]  /*15530*/  SHFL.UP PT, R14, R7, 0x10, RZ ;  /* 0x06000000070e7989 */ /* 0x000ee400000e00ff */
[----:B---3--:R-:W-:-:S05]  /*15540*/  SEL R8, R14, RZ, P0 ;  /* 0x000000ff0e087207 */ /* 0x008fca0000000000 */
[----:B------:R-:W-:-:S05]  /*15550*/  IMAD.IADD R8, R7, 0x1, R8 ;  /* 0x0000000107087824 */ /* 0x000fca00078e0208 */
[----:B------:R3:W4:Y:S02]  /*15560*/  SHFL.IDX PT, R14, R8, 0x1f, 0x1f ;  /* 0x03e01f00080e7f89 */ /* 0x00072400000e0000 */
.L_x_1053:
[----:B------:R-:W-:Y:S02]  /*15570*/  ULDC UR4, c[0x0][0xc10] ;  /* 0x0003040000047ab9 */ /* 0x000fe40000000800 */
[----:B------:R-:W-:-:S04]  /*15580*/  IMAD.U32 R6, RZ, RZ, UR4 ;  /* 0x00000004ff067e24 */ /* 0x000fc8000f8e00ff */
[----:B----4-:R-:W-:-:S04]  /*15590*/  IMAD R7, R14, R6, RZ ;  /* 0x000000060e077224 */ /* 0x010fc800078e02ff */
[----:B--2---:R-:W-:-:S05]  /*155a0*/  IMAD.IADD R4, R4, 0x1, R7 ;  /* 0x0000000104047824 */ /* 0x004fca00078e0207 */
[----:B-1----:R-:W-:-:S13]  /*155b0*/  ISETP.GT.AND P0, PT, R4, R5, PT ;  /* 0x000000050400720c */ /* 0x002fda0003f04270 */
[----:B------:R-:W-:Y:S05]  /*155c0*/  @P0 BRA `(.L_x_1003) ;  /* 0x0000000000ac0947 */ /* 0x000fea0003800000 */
[----:B------:R-:W1:Y:S02]  /*155d0*/  LDC R0, c[0x0][0xc14] ;  /* 0x00030500ff007b82 */ /* 0x000e640000000800 */
.L_x_1008:
[----:B------:R-:W-:-:S05]  /*155e0*/  VIADD R19, R19, 0x1f ;  /* 0x0000001f13137836 */ /* 0x000fca0000000000 */
[----:B-1----:R-:W-:-:S13]  /*155f0*/  ISETP.GE.AND P0, PT, R19, R0, PT ;  /* 0x000000001300720c */ /* 0x002fda0003f06270 */
[----:B------:R-:W-:Y:S05]  /*15600*/  @P0 BRA `(.L_x_1004) ;  /* 0x0000000400e00947 */ /* 0x000fea0003800000 */
[C---:B------:R-:W-:Y:S01]  /*15610*/  IMAD.IADD R7, R27.reuse, 0x1, R19 ;  /* 0x000000011b077824 */ /* 0x040fe200078e0213 */
[----:B------:R-:W-:Y:S01]  /*15620*/  ISETP.NE.AND P1, PT, R27, 0x1f, PT ;  /* 0x0000001f1b00780c */ /* 0x000fe20003f25270 */
[----:B------:R-:W-:Y:S01]  /*15630*/  BSSY B0, `(.L_x_1005) ;  /* 0x0000007000007945 */ /* 0x000fe20003800000 */
[----:B------:R-:W-:Y:S02]  /*15640*/  IMAD.MOV.U32 R2, RZ, RZ, RZ ;  /* 0x000000ffff027224 */ /* 0x000fe400078e00ff */
[----:B------:R-:W-:-:S13]  /*15650*/  ISETP.GE.OR P0, PT, R7, R0, !P1 ;  /* 0x000000000700720c */ /* 0x000fda0004f06670 */
[----:B------:R-:W-:Y:S05]  /*15660*/  @P0 BRA `(.L_x_1006) ;  /* 0x00000000000c0947 */ /* 0x000fea0003800000 */
[----:B------:R-:W1:Y:S02]  /*15670*/  LDC.64 R2, c[0x0][0xc58] ;  /* 0x00031600ff027b82 */ /* 0x000e640000000a00 */
[----:B-1----:R-:W-:-:S06]  /*15680*/  IMAD.WIDE R2, R7, 0x4, R2 ;  /* 0x0000000407027825 */ /* 0x002fcc00078e0202 */
[----:B------:R1:W5:Y:S02]  /*15690*/  LDG.E R2, desc[UR48][R2.64] ;  /* 0x0000003002027981 */ /* 0x000364000c1e1900 */
.L_x_1006:
[----:B------:R-:W-:Y:S05]  /*156a0*/  BSYNC B0 ;  /* 0x0000000000007941 */ /* 0x000fea0003800000 */
.L_x_1005:
[----:B------:R-:W-:-:S03]  /*156b0*/  UMOV UR4, 0xffffffff ;  /* 0xffffffff00047882 */ /* 0x000fc60000000000 */
[----:B------:R-:W-:Y:S05]  /*156c0*/  BRA.DIV UR4, `(.L_x_1007) ;  /* 0x0000001604d07947 */ /* 0x000fea000b800000 */
[----:B-----5:R-:W2:Y:S01]  /*156d0*/  SHFL.UP PT, R14, R2, 0x1, RZ ;  /* 0x04200000020e7989 */ /* 0x020ea200000e00ff */
[C---:B------:R-:W-:Y:S02]  /*156e0*/  ISETP.NE.AND P0, PT, R27.reuse, RZ, PT ;  /* 0x000000ff1b00720c */ /* 0x040fe40003f05270 */
[C---:B------:R-:W-:Y:S02]  /*156f0*/  ISETP.GE.U32.AND P1, PT, R27.reuse, 0x2, PT ;  /* 0x000000021b00780c */ /* 0x040fe40003f26070 */
[----:B--2---:R-:W-:Y:S02]  /*15700*/  SEL R13, R14, RZ, P0 ;  /* 0x000000ff0e0d7207 */ /* 0x004fe40000000000 */
[----:B------:R-:W-:-:S03]  /*15710*/  ISETP.GE.U32.AND P0, PT, R27, 0x4, PT ;  /* 0x000000041b00780c */ /* 0x000fc60003f06070 */
[----:B------:R-:W-:-:S05]  /*15720*/  IMAD.IADD R13, R2, 0x1, R13 ;  /* 0x00000001020d7824 */ /* 0x000fca00078e020d */
[----:B------:R-:W2:Y:S02]  /*15730*/  SHFL.UP PT, R14, R13, 0x2, RZ ;  /* 0x044000000d0e7989 */ /* 0x000ea400000e00ff */
[----:B--2---:R-:W-:Y:S02]  /*15740*/  SEL R14, R14, RZ, P1 ;  /* 0x000000ff0e0e7207 */ /* 0x004fe40000800000 */
[----:B------:R-:W-:-:S03]  /*15750*/  ISETP.GE.U32.AND P1, PT, R27, 0x8, PT ;  /* 0x000000081b00780c */ /* 0x000fc60003f26070 */
[----:B-1----:R-:W-:-:S05]  /*15760*/  IMAD.IADD R3, R13, 0x1, R14 ;  /* 0x000000010d037824 */ /* 0x002fca00078e020e */
[----:B------:R-:W1:Y:S02]  /*15770*/  SHFL.UP PT, R14, R3, 0x4, RZ ;  /* 0x04800000030e7989 */ /* 0x000e6400000e00ff */
[----:B-1----:R-:W-:Y:S02]  /*15780*/  SEL R6, R14, RZ, P0 ;  /* 0x000000ff0e067207 */ /* 0x002fe40000000000 */
[----:B------:R-:W-:-:S03]  /*15790*/  ISETP.GE.U32.AND P0, PT, R27, 0x10, PT ;  /* 0x000000101b00780c */ /* 0x000fc60003f06070 */
[----:B------:R-:W-:-:S05]  /*157a0*/  IMAD.IADD R6, R3, 0x1, R6 ;  /* 0x0000000103067824 */ /* 0x000fca00078e0206 */
[----:B------:R-:W1:Y:S02]  /*157b0*/  SHFL.UP PT, R14, R6, 0x8, RZ ;  /* 0x05000000060e7989 */ /* 0x000e6400000e00ff */
[----:B-1----:R-:W-:-:S05]  /*157c0*/  SEL R7, R14, RZ, P1 ;  /* 0x000000ff0e077207 */ /* 0x002fca0000800000 */
[----:B------:R-:W-:-:S05]  /*157d0*/  IMAD.IADD R7, R6, 0x1, R7 ;  /* 0x0000000106077824 */ /* 0x000fca00078e0207 */
[----:B------:R-:W3:Y:S02]  /*157e0*/  SHFL.UP PT, R14, R7, 0x10, RZ ;  /* 0x06000000070e7989 */ /* 0x000ee400000e00ff */
[----:B---3--:R-:W-:-:S05]  /*157f0*/  SEL R8, R14, RZ, P0 ;  /* 0x000000ff0e087207 */ /* 0x008fca0000000000 */
[----:B------:R-:W-:-:S05]  /*15800*/  IMAD.IADD R8, R7, 0x1, R8 ;  /* 0x0000000107087824 */ /* 0x000fca00078e0208 */
[----:B------:R1:W2:Y:S02]  /*15810*/  SHFL.IDX PT, R14, R8, 0x1f, 0x1f ;  /* 0x03e01f00080e7f89 */ /* 0x0002a400000e0000 */
.L_x_1061:
[----:B------:R-:W-:Y:S02]  /*15820*/  ULDC UR4, c[0x0][0xc10] ;  /* 0x0003040000047ab9 */ /* 0x000fe40000000800 */
[----:B------:R-:W-:-:S04]  /*15830*/  IMAD.U32 R6, RZ, RZ, UR4 ;  /* 0x00000004ff067e24 */ /* 0x000fc8000f8e00ff */
[----:B--2---:R-:W-:-:S04]  /*15840*/  IMAD R7, R14, R6, RZ ;  /* 0x000000060e077224 */ /* 0x004fc800078e02ff */
[----:B------:R-:W-:-:S05]  /*15850*/  IMAD.IADD R4, R7, 0x1, R4 ;  /* 0x0000000107047824 */ /* 0x000fca00078e0204 */
[----:B------:R-:W-:-:S13]  /*15860*/  ISETP.GT.AND P0, PT, R4, R5, PT ;  /* 0x000000050400720c */ /* 0x000fda0003f04270 */
[----:B------:R-:W-:Y:S05]  /*15870*/  @!P0 BRA `(.L_x_1008) ;  /* 0xfffffffc00588947 */ /* 0x000fea000383ffff */
.L_x_1003:
[----:B------:R-:W-:Y:S01]  /*15880*/  IMAD.IADD R7, R4, 0x1, -R7 ;  /* 0x0000000104077824 */ /* 0x000fe200078e0a07 */
[----:B------:R-:W-:-:S03]  /*15890*/  UMOV UR4, 0xffffffff ;  /* 0xffffffff00047882 */ /* 0x000fc60000000000 */
[----:B------:R-:W-:-:S05]  /*158a0*/  IMAD R4, R8, R6, R7 ;  /* 0x0000000608047224 */ /* 0x000fca00078e0207 */
[----:B------:R-:W-:Y:S01]  /*158b0*/  ISETP.GT.AND P6, PT, R4, R5, PT ;  /* 0x000000050400720c */ /* 0x000fe20003fc4270 */
[----:B------:R-:W-:-:S12]  /*158c0*/  BRA.DIV UR4, `(.L_x_1009) ;  /* 0x0000001a04207947 */ /* 0x000fd8000b800000 */
[----:B------:R-:W-:-:S04]  /*158d0*/  VOTE.ANY R3, PT, !P6 ;  /* 0x0000000000037806 */ /* 0x000fc800070e0100 */
[----:B------:R-:W2:Y:S02]  /*158e0*/  POPC R4, R3 ;  /* 0x0000000300047309 */ /* 0x000ea40000000000 */
[----:B--2---:R2:W4:Y:S02]  /*158f0*/  SHFL.IDX PT, R17, R2, R4, 0x1f ;  /* 0x00001f0402117589 */ /* 0x00452400000e0000 */
.L_x_1065:
[----:B------:R-:W-:Y:S01]  /*15900*/  ISETP.NE.AND P0, PT, R3, RZ, PT ;  /* 0x000000ff0300720c */ /* 0x000fe20003f05270 */
[----:B------:R-:W-:-:S12]  /*15910*/  IMAD.MOV.U32 R14, RZ, RZ, RZ ;  /* 0x000000ffff0e7224 */ /* 0x000fd800078e00ff */
[----:B------:R-:W-:Y:S05]  /*15920*/  @!P0 BRA `(.L_x_1010) ;  /* 0x0000000000108947 */ /* 0x000fea0003800000 */
[----:B------:R-:W-:Y:S01]  /*15930*/  UMOV UR4, 0xffffffff ;  /* 0xffffffff00047882 */ /* 0x000fe20000000000 */
[----:B------:R-:W-:Y:S02]  /*15940*/  VIADD R12, R4, 0xffffffff ;  /* 0xffffffff040c7836 */ /* 0x000fe40000000000 */
[----:B------:R-:W-:Y:S05]  /*15950*/  BRA.DIV UR4, `(.L_x_1011) ;  /* 0x0000001a04447947 */ /* 0x000fea000b800000 */
[----:B------:R0:W0:Y:S02]  /*15960*/  SHFL.IDX PT, R14, R8, R12, 0x1f ;  /* 0x00001f0c080e7589 */ /* 0x00002400000e0000 */
.L_x_1010:
[----:B--2---:R-:W2:Y:S01]  /*15970*/  LDC.64 R2, c[0x0][0xc68] ;  /* 0x00031a00ff027b82 */ /* 0x004ea20000000a00 */
[----:B------:R-:W-:-:S04]  /*15980*/  IMAD.IADD R19, R4, 0x1, R19 ;  /* 0x0000000104137824 */ /* 0x000fc800078e0213 */
[----:B--2---:R-:W-:-:S05]  /*15990*/  IMAD.WIDE R2, R19, 0x4, R2 ;  /* 0x0000000413027825 */ /* 0x004fca00078e0202 */
[----:B01-3--:R0:W4:Y:S01]  /*159a0*/  LDG.E R8, desc[UR48][R2.64] ;  /* 0x0000003002087981 */ /* 0x00b122000c1e1900 */
[----:B------:R-:W-:-:S04]  /*159b0*/  IMAD R16, R14, R6, R7 ;  /* 0x000000060e107224 */ /* 0x000fc800078e0207 */
[----:B------:R-:W-:Y:S02]  /*159c0*/  IMAD.IADD R5, R5, 0x1, -R16 ;  /* 0x0000000105057824 */ /* 0x000fe400078e0a10 */
[----:B0-----:R-:W-:Y:S02]  /*159d0*/  IMAD.MOV.U32 R2, RZ, RZ, RZ ;  /* 0x000000ffff027224 */ /* 0x001fe400078e00ff */
[----:B----4-:R-:W-:-:S05]  /*159e0*/  IMAD R4, R17, R8, RZ ;  /* 0x0000000811047224 */ /* 0x010fca00078e02ff */
[----:B------:R-:W-:-:S04]  /*159f0*/  IABS R9, R4 ;  /* 0x0000000400097213 */ /* 0x000fc80000000000 */
[----:B------:R-:W0:Y:S08]  /*15a00*/  I2F.RP R10, R9 ;  /* 0x00000009000a7306 */ /* 0x000e300000209400 */
[----:B0-----:R-:W0:Y:S02]  /*15a10*/  MUFU.RCP R10, R10 ;  /* 0x0000000a000a7308 */ /* 0x001e240000001000 */
[----:B0-----:R-:W-:-:S06]  /*15a20*/  VIADD R11, R10, 0xffffffe ;  /* 0x0ffffffe0a0b7836 */ /* 0x001fcc0000000000 */
[----:B------:R-:W0:Y:S02]  /*15a30*/  F2I.FTZ.U32.TRUNC.NTZ R3, R11 ;  /* 0x0000000b00037305 */ /* 0x000e24000021f000 */
[----:B0-----:R-:W-:-:S04]  /*15a40*/  IMAD.MOV R12, RZ, RZ, -R3 ;  /* 0x000000ffff0c7224 */ /* 0x001fc800078e0a03 */
[----:B------:R-:W-:-:S04]  /*15a50*/  IMAD R7, R12, R9, RZ ;  /* 0x000000090c077224 */ /* 0x000fc800078e02ff */
[----:B------:R-:W-:Y:S01]  /*15a60*/  IMAD.HI.U32 R2, R3, R7, R2 ;  /* 0x0000000703027227 */ /* 0x000fe200078e0002 */
[----:B------:R-:W-:Y:S02]  /*15a70*/  IABS R3, R5 ;  /* 0x0000000500037213 */ /* 0x000fe40000000000 */
[----:B------:R-:W-:-:S03]  /*15a80*/  IABS R7, R4 ;  /* 0x0000000400077213 */ /* 0x000fc60000000000 */
[----:B------:R-:W-:-:S04]  /*15a90*/  IMAD.HI.U32 R2, R2, R3, RZ ;  /* 0x0000000302027227 */ /* 0x000fc800078e00ff */
[----:B------:R-:W-:-:S04]  /*15aa0*/  IMAD.MOV R10, RZ, RZ, -R7 ;  /* 0x000000ffff0a7224 */ /* 0x000fc800078e0a07 */
        /* <DEDUP_REMOVED lines=16> */
[----:B------:R-:W-:Y:S01]  /*15bb0*/  VIADDMNMX R6, R3, R6, R8, PT ;  /* 0x0000000603067246 */ /* 0x000fe20003800108 */
[----:B------:R-:W-:-:S03]  /*15bc0*/  IMAD.IADD R7, R4, 0x1, R7 ;  /* 0x0000000104077824 */ /* 0x000fc600078e0207 */
[----:B------:R-:W-:-:S04]  /*15bd0*/  IABS R8, R6 ;  /* 0x0000000600087213 */ /* 0x000fc80000000000 */
[----:B------:R-:W0:Y:S08]  /*15be0*/  I2F.RP R9, R8 ;  /* 0x0000000800097306 */ /* 0x000e300000209400 */
[----:B0-----:R-:W0:Y:S02]  /*15bf0*/  MUFU.RCP R9, R9 ;  /* 0x0000000900097308 */ /* 0x001e240000001000 */
[----:B0-----:R-:W-:Y:S01]  /*15c00*/  VIADD R3, R9, 0xffffffe ;  /* 0x0ffffffe09037836 */ /* 0x001fe20000000000 */
[----:B------:R-:W-:-:S05]  /*15c10*/  IABS R9, R6 ;  /* 0x0000000600097213 */ /* 0x000fca0000000000 */
[----:B------:R-:W0:Y:S02]  /*15c20*/  F2I.FTZ.U32.TRUNC.NTZ R3, R3 ;  /* 0x0000000300037305 */ /* 0x000e24000021f000 */
[----:B0-----:R-:W-:-:S04]  /*15c30*/  IMAD.MOV R11, RZ, RZ, -R3 ;  /* 0x000000ffff0b7224 */ /* 0x001fc800078e0a03 */
[----:B------:R-:W-:-:S04]  /*15c40*/  IMAD R5, R11, R8, RZ ;  /* 0x000000080b057224 */ /* 0x000fc800078e02ff */
[----:B------:R-:W-:Y:S01]  /*15c50*/  IMAD.HI.U32 R2, R3, R5, R2 ;  /* 0x0000000503027227 */ /* 0x000fe200078e0002 */
[----:B------:R-:W-:-:S03]  /*15c60*/  IABS R5, R4 ;  /* 0x0000000400057213 */ /* 0x000fc60000000000 */
        /* <DEDUP_REMOVED lines=18> */
.L_x_1004:
[----:B------:R-:W-:Y:S01]  /*15d90*/  UMOV UR4, URZ ;  /* 0x0000003f00047c82 */ /* 0x000fe20008000000 */
[----:B------:R-:W-:Y:S01]  /*15da0*/  UMOV UR5, URZ ;  /* 0x0000003f00057c82 */ /* 0x000fe20008000000 */
[----:B------:R-:W-:Y:S01]  /*15db0*/  ULDC UR6, c[0x0][0xc14] ;  /* 0x0003050000067ab9 */ /* 0x000fe20000000800 */
[----:B0-----:R-:W-:Y:S02]  /*15dc0*/  IMAD.MOV.U32 R16, RZ, RZ, R5 ;  /* 0x000000ffff107224 */ /* 0x001fe400078e0005 */
[----:B------:R-:W-:Y:S02]  /*15dd0*/  IMAD.U32 R17, RZ, RZ, UR4 ;  /* 0x00000004ff117e24 */ /* 0x000fe4000f8e00ff */
[----:B------:R-:W-:Y:S02]  /*15de0*/  IMAD.U32 R18, RZ, RZ, UR5 ;  /* 0x00000005ff127e24 */ /* 0x000fe4000f8e00ff */
[----:B------:R-:W-:-:S07]  /*15df0*/  IMAD.U32 R19, RZ, RZ, UR6 ;  /* 0x00000006ff137e24 */ /* 0x000fce000f8e00ff */
.L_x_1012:
[----:B------:R-:W-:Y:S01]  /*15e00*/  ISETP.NE.AND P0, PT, R27, RZ, PT ;  /* 0x000000ff1b00720c */ /* 0x000fe20003f05270 */
[----:B------:R-:W-:Y:S05]  /*15e10*/  WARPSYNC.ALL ;  /* 0x0000000000007948 */ /* 0x000fea0003800000 */
[----:B------:R-:W-:Y:S07]  /*15e20*/  BAR.SYNC.DEFER_BLOCKING 0x4, 0x1a0 ;  /* 0x0106800000007b1d */ /* 0x000fee0000010000 */
[----:B------:R-:W-:Y:S01]  /*15e30*/  @!P0 MOV R2, 0x400 ;  /* 0x0000040000028802 */ /* 0x000fe20000000f00 */
[----:B------:R-:W0:Y:S03]  /*15e40*/  @!P0 S2R R3, SR_CgaCtaId ;  /* 0x0000000000038919 */ /* 0x000e260000008800 */
[----:B0-----:R-:W-:-:S05]  /*15e50*/  @!P0 LEA R2, R3, R2, 0x18 ;  /* 0x0000000203028211 */ /* 0x001fca00078ec0ff */
[----:B------:R1:W-:Y:S01]  /*15e60*/  @!P0 STS.128 [R2+0x2d8d0], R16 ;  /* 0x02d8d01002008388 */ /* 0x0003e20000000c00 */
[----:B------:R-:W-:Y:S06]  /*15e70*/  BAR.ARV 0x5, 0x1a0 ;  /* 0x0146800000007b1d */ /* 0x000fec0000002000 */
[----:B------:R-:W-:-:S13]  /*15e80*/  ISETP.GE.AND P0, PT, R19, R0, PT ;  /* 0x000000001300720c */ /* 0x000fda0003f06270 */
[----:B------:R-:W-:Y:S05]  /*15e90*/  @!P0 BRA `(.L_x_1013) ;  /* 0xffffffc000988947 */ /* 0x000fea000383ffff */
.L_x_938:
[----:B------:R-:W2:Y:S01]  /*15ea0*/  S2R R3, SR_CgaCtaId ;  /* 0x0000000000037919 */ /* 0x000ea20000008800 */
[----:B------:R-:W-:Y:S01]  /*15eb0*/  VIADD R29, R29, 0x1 ;  /* 0x000000011d1d7836 */ /* 0x000fe20000000000 */
[----:B-1----:R-:W-:Y:S01]  /*15ec0*/  MOV R2, 0x400 ;  /* 0x0000040000027802 */ /* 0x002fe20000000f00 */
[----:B------:R-:W-:Y:S03]  /*15ed0*/  BSSY B0, `(.L_x_1014) ;  /* 0x0000008000007945 */ /* 0x000fe60003800000 */
[----:B0-----:R-:W-:-:S04]  /*15ee0*/  LEA.HI R0, R29, R29, RZ, 0x1 ;  /* 0x0000001d1d007211 */ /* 0x001fc800078f08ff */
[----:B------:R-:W-:-:S05]  /*15ef0*/  LOP3.LUT R0, R0, 0xfffffffe, RZ, 0xc0, !PT ;  /* 0xfffffffe00007812 */ /* 0x000fca00078ec0ff */
[----:B------:R-:W-:-:S05]  /*15f00*/  IMAD.IADD R0, R29, 0x1, -R0 ;  /* 0x000000011d007824 */ /* 0x000fca00078e0a00 */
[----:B------:R-:W-:Y:S02]  /*15f10*/  SHF.L.U32 R0, R0, 0x1f, RZ ;  /* 0x0000001f00007819 */ /* 0x000fe400000006ff */
[----:B--2---:R-:W-:-:S04]  /*15f20*/  LEA R9, R3, R2, 0x18 ;  /* 0x0000000203097211 */ /* 0x004fc800078ec0ff */
[----:B------:R-:W0:Y:S02]  /*15f30*/  SYNCS.PHASECHK.TRANS64.TRYWAIT P0, [R9+URZ+0x2d820], R0 ;  /* 0x02d82000090075a7 */ /* 0x000e24000800017f */
[----:B0-----:R-:W-:Y:S05]  /*15f40*/  @!P0 BRA `(.L_x_1015) ;  /* 0x0000001000ec8947 */ /* 0x001fea0003800000 */
.L_x_1068:
[----:B------:R-:W-:Y:S05]  /*15f50*/  BSYNC B0 ;  /* 0x0000000000007941 */ /* 0x000fea0003800000 */
.L_x_1014:
[----:B------:R-:W-:-:S03]  /*15f60*/  UMOV UR4, 0xffffffff ;  /* 0xffffffff00047882 */ /* 0x000fc60000000000 */
[----:B------:R-:W-:Y:S05]  /*15f70*/  BRA.DIV UR4, `(.L_x_1016) ;  /* 0x0000001204f47947 */ /* 0x000fea000b800000 */
[----:B0-----:R-:W0:Y:S02]  /*15f80*/  S2R R0, SR_TID.X ;  /* 0x0000000000007919 */ /* 0x001e240000002100 */
[----:B0-----:R-:W-:-:S04]  /*15f90*/  SHF.R.U32.HI R0, RZ, 0x5, R0 ;  /* 0x00000005ff007819 */ /* 0x001fc80000011600 */
[----:B------:R-:W-:-:S05]  /*15fa0*/  LOP3.LUT R0, R0, 0x3, RZ, 0xc0, !PT ;  /* 0x0000000300007812 */ /* 0x000fca00078ec0ff */
[----:B------:R0:W1:Y:S02]  /*15fb0*/  SHFL.IDX PT, R14, R0, RZ, 0x1f ;  /* 0x00001fff000e7589 */ /* 0x00006400000e0000 */
.L_x_1071:
[----:B-1----:R-:W-:Y:S01]  /*15fc0*/  ISETP.NE.AND P0, PT, R14, RZ, PT ;  /* 0x000000ff0e00720c */ /* 0x002fe20003f05270 */
[----:B------:R-:W-:-:S12]  /*15fd0*/  BSSY B0, `(.L_x_1017) ;  /* 0x0000024000007945 */ /* 0x000fd80003800000 */
[----:B------:R-:W-:Y:S05]  /*15fe0*/  @P0 BRA `(.L_x_1018) ;  /* 0x0000000000880947 */ /* 0x000fea0003800000 */
[----:B------:R-:W-:-:S03]  /*15ff0*/  UMOV UR4, 0xffffffff ;  /* 0xffffffff00047882 */ /* 0x000fc60000000000 */
[----:B------:R-:W-:Y:S05]  /*16000*/  BRA.DIV UR4, `(.L_x_1019) ;  /* 0x0000001604047947 */ /* 0x000fea000b800000 */
[----:B------:R-:W-:-:S13]  /*16010*/  ELECT P6, URZ, PT ;  /* 0x00000000003f782f */ /* 0x000fda00038c0000 */
.L_x_1074:
[----:B------:R-:W-:Y:S05]  /*16020*/  @!P6 BRA `(.L_x_1018) ;  /* 0x000000000078e947 */ /* 0x000fea0003800000 */
[----:B------:R-:W-:-:S06]  /*16030*/  ULOP3.LUT UR4, UR36, 0x2, URZ, 0xfc, !UPT ;  /* 0x0000000224047892 */ /* 0x000fcc000f8efc3f */
[----:B0-----:R-:W-:-:S05]  /*16040*/  IMAD.U32 R0, RZ, RZ, UR4 ;  /* 0x00000004ff007e24 */ /* 0x001fca000f8e00ff */
[----:B------:R-:W-:-:S13]  /*16050*/  ISETP.NE.AND P2, PT, R0, 0x3, PT ;  /* 0x000000030000780c */ /* 0x000fda0003f45270 */
[----:B------:R-:W-:Y:S05]  /*16060*/  @!P2 BRA `(.L_x_1020) ;  /* 0x000000000004a947 */ /* 0x000fea0003800000 */
[----:B------:R-:W-:Y:S01]  /*16070*/  BPT.TRAP 0x1 ;  /* 0x000000040000795c */ /* 0x000fe20000300000 */
.L_x_1020:
        /* <DEDUP_REMOVED lines=8> */
[----:B------:R-:W-:-:S03]  /*16100*/  LOP3.LUT R0, R24, R5, RZ, 0x3c, !PT ;  /* 0x0000000518007212 */ /* 0x000fc600078e3cff */
[----:B------:R-:W-:Y:S01]  /*16110*/  IMAD R3, R4, 0x8, R3 ;  /* 0x0000000804037824 */ /* 0x000fe200078e0203 */
[----:B------:R-:W-:Y:S01]  /*16120*/  SHF.L.U32 R0, R0, 0x1f, RZ ;  /* 0x0000001f00007819 */ /* 0x000fe200000006ff */
[----:B0-----:R-:W-:Y:S06]  /*16130*/  @!P0 BRA `(.L_x_1021) ;  /* 0x0000001000d88947 */ /* 0x001fec0003800000 */
.L_x_1075:
[----:B------:R-:W1:Y:S02]  /*16140*/  SYNCS.PHASECHK.TRANS64.TRYWAIT P0, [R3+URZ], R0 ;  /* 0x00000000030075a7 */ /* 0x000e64000800017f */
[----:B-1----:R-:W-:Y:S05]  /*16150*/  @!P0 BRA `(.L_x_1022) ;  /* 0x0000001000e48947 */ /* 0x002fea0003800000 */
.L_x_1076:
[----:B------:R-:W-:Y:S05]  /*16160*/  @!P2 BRA `(.L_x_1023) ;  /* 0x000000000004a947 */ /* 0x000fea0003800000 */
[----:B------:R-:W-:Y:S01]  /*16170*/  BPT.TRAP 0x1 ;  /* 0x000000040000795c */ /* 0x000fe20000300000 */
.L_x_1023:
[----:B-1----:R-:W-:-:S04]  /*16180*/  VIADD R3, R9, 0x2d860 ;  /* 0x0002d86009037836 */ /* 0x002fc80000000000 */
[----:B------:R-:W-:-:S04]  /*16190*/  IMAD R5, R22, 0x8, R3 ;  /* 0x0000000816057824 */ /* 0x000fc800078e0203 */
[----:B------:R-:W1:Y:S02]  /*161a0*/  SYNCS.PHASECHK.TRANS64.TRYWAIT P0, [R5+URZ], R2 ;  /* 0x00000002050075a7 */ /* 0x000e64000800017f */
[----:B-1----:R-:W-:Y:S05]  /*161b0*/  @!P0 BRA `(.L_x_1024) ;  /* 0x0000001000e08947 */ /* 0x002fea0003800000 */
.L_x_1077:
[----:B------:R-:W-:-:S07]  /*161c0*/  IMAD R3, R4, 0x8, R3 ;  /* 0x0000000804037824 */ /* 0x000fce00078e0203 */
.L_x_1025:
[----:B--2---:R2:W4:Y:S02]  /*161d0*/  SYNCS.PHASECHK.TRANS64.TRYWAIT P0, [R3+URZ], R0 ;  /* 0x00000000030075a7 */ /* 0x004524000800017f */
[----:B----4-:R-:W-:Y:S05]  /*161e0*/  @!P0 NANOSLEEP.SYNCS 0x989680 ;  /* 0x009896800000895d */ /* 0x010fea0003900000 */
[----:B------:R-:W4:Y:S02]  /*161f0*/  @!P0 SYNCS.PHASECHK.TRANS64 P0, [R3+URZ], R0 ;  /* 0x00000000030085a7 */ /* 0x000f24000800007f */
[----:B----4-:R-:W-:Y:S05]  /*16200*/  @!P0 BRA `(.L_x_1025) ;  /* 0xfffffffc00f08947 */ /* 0x010fea000383ffff */
.L_x_1018:
[----:B------:R-:W-:Y:S05]  /*16210*/  BSYNC B0 ;  /* 0x0000000000007941 */ /* 0x000fea0003800000 */
.L_x_1017:
[----:B------:R-:W-:Y:S05]  /*16220*/  EXIT ;  /* 0x000000000000794d */ /* 0x000fea0003800000 */
.L_x_850:
[----:B0-----:R-:W-:-:S04]  /*16230*/  IMAD.U32 R3, RZ, RZ, UR42 ;  /* 0x0000002aff037e24 */ /* 0x001fc8000f8e00ff */
[----:B------:R0:W1:Y:S03]  /*16240*/  SYNCS.PHASECHK.TRANS64.TRYWAIT P1, [R3+URZ+0x2d800], R0 ;  /* 0x02d80000030075a7 */ /* 0x000066000802017f */
[----:B-1----:R-:W-:Y:S05]  /*16250*/  @!P1 NANOSLEEP.SYNCS 0x989680 ;  /* 0x009896800000995d */ /* 0x002fea0003900000 */
[----:B------:R-:W1:Y:S02]  /*16260*/  @!P1 SYNCS.PHASECHK.TRANS64 P1, [R3+URZ+0x2d800], R0 ;  /* 0x02d80000030095a7 */ /* 0x000e64000802007f */
[----:B-1----:R-:W-:Y:S05]  /*16270*/  @!P1 BRA `(.L_x_850) ;  /* 0xfffffffc00ec9947 */ /* 0x002fea000383ffff */
[----:B------:R-:W-:Y:S05]  /*16280*/  BRA `(.L_x_1026) ;  /* 0xfffffeb8002c7947 */ /* 0x000fea000383ffff */
.L_x_854:
[----:B-1----:R1:W2:Y:S02]  /*16290*/  SYNCS.PHASECHK.TRANS64.TRYWAIT P2, [R4+URZ+0x2d830], R3 ;  /* 0x02d83003040075a7 */ /* 0x0022a4000804017f */
[----:B--2---:R-:W-:Y:S05]  /*162a0*/  @!P2 NANOSLEEP.SYNCS 0x989680 ;  /* 0x009896800000a95d */ /* 0x004fea0003900000 */
[----:B------:R-:W2:Y:S02]  /*162b0*/  @!P2 SYNCS.PHASECHK.TRANS64 P2, [R4+URZ+0x2d830], R3 ;  /* 0x02d830030400a5a7 */ /* 0x000ea4000804007f */
[----:B--2---:R-:W-:Y:S05]  /*162c0*/  @!P2 BRA `(.L_x_854) ;  /* 0xfffffffc00f0a947 */ /* 0x004fea000383ffff */
[----:B------:R-:W-:Y:S05]  /*162d0*/  BRA `(.L_x_853) ;  /* 0xfffffeb800507947 */ /* 0x000fea000383ffff */
.L_x_870:
[----:B-1----:R-:W-:-:S04]  /*162e0*/  IMAD.U32 R11, RZ, RZ, UR6 ;  /* 0x00000006ff0b7e24 */ /* 0x002fc8000f8e00ff */
[----:B------:R1:W2:Y:S03]  /*162f0*/  SYNCS.PHASECHK.TRANS64.TRYWAIT P2, [R11+URZ+0x2d830], R10 ;  /* 0x02d8300a0b0075a7 */ /* 0x0002a6000804017f */
[----:B--2---:R-:W-:Y:S05]  /*16300*/  @!P2 NANOSLEEP.SYNCS 0x989680 ;  /* 0x009896800000a95d */ /* 0x004fea0003900000 */
[----:B------:R-:W2:Y:S02]  /*16310*/  @!P2 SYNCS.PHASECHK.TRANS64 P2, [R11+URZ+0x2d830], R10 ;  /* 0x02d8300a0b00a5a7 */ /* 0x000ea4000804007f */
[----:B--2---:R-:W-:Y:S05]  /*16320*/  @!P2 BRA `(.L_x_870) ;  /* 0xfffffffc00eca947 */ /* 0x004fea000383ffff */
[----:B------:R-:W-:Y:S05]  /*16330*/  BRA `(.L_x_867) ;  /* 0xfffffef4000c7947 */ /* 0x000fea000383ffff */
.L_x_874:
[----:B-1----:R-:W-:-:S04]  /*16340*/  IMAD.U32 R11, RZ, RZ, UR6 ;  /* 0x00000006ff0b7e24 */ /* 0x002fc8000f8e00ff */
[----:B------:R1:W2:Y:S03]  /*16350*/  SYNCS.PHASECHK.TRANS64.TRYWAIT P2, [R11+URZ+0x2d850], R10 ;  /* 0x02d8500a0b0075a7 */ /* 0x0002a6000804017f */
[----:B--2---:R-:W-:Y:S05]  /*16360*/  @!P2 NANOSLEEP.SYNCS 0x989680 ;  /* 0x009896800000a95d */ /* 0x004fea0003900000 */
[----:B------:R-:W2:Y:S02]  /*16370*/  @!P2 SYNCS.PHASECHK.TRANS64 P2, [R11+URZ+0x2d850], R10 ;  /* 0x02d8500a0b00a5a7 */ /* 0x000ea4000804007f */
[----:B--2---:R-:W-:Y:S05]  /*16380*/  @!P2 BRA `(.L_x_874) ;  /* 0xfffffffc00eca947 */ /* 0x004fea000383ffff */
[----:B------:R-:W-:Y:S05]  /*16390*/  BRA `(.L_x_871) ;  /* 0xfffffef400ac7947 */ /* 0x000fea000383ffff */
.L_x_891:
[----:B-1----:R-:W-:-:S04]  /*163a0*/  IMAD.U32 R9, RZ, RZ, UR6 ;  /* 0x00000006ff097e24 */ /* 0x002fc8000f8e00ff */
[----:B------:R1:W2:Y:S03]  /*163b0*/  SYNCS.PHASECHK.TRANS64.TRYWAIT P2, [R9+URZ+0x2d830], R8 ;  /* 0x02d83008090075a7 */ /* 0x0002a6000804017f */
[----:B--2---:R-:W-:Y:S05]  /*163c0*/  @!P2 NANOSLEEP.SYNCS 0x989680 ;  /* 0x009896800000a95d */ /* 0x004fea0003900000 */
[----:B------:R-:W2:Y:S02]  /*163d0*/  @!P2 SYNCS.PHASECHK.TRANS64 P2, [R9+URZ+0x2d830], R8 ;  /* 0x02d830080900a5a7 */ /* 0x000ea4000804007f */
[----:B--2---:R-:W-:Y:S05]  /*163e0*/  @!P2 BRA `(.L_x_891) ;  /* 0xfffffffc00eca947 */ /* 0x004fea000383ffff */
[----:B------:R-:W-:Y:S05]  /*163f0*/  BRA `(.L_x_888) ;  /* 0xffffff2c00a07947 */ /* 0x000fea000383ffff */
.L_x_895:
[----:B-1----:R-:W-:-:S04]  /*16400*/  IMAD.U32 R9, RZ, RZ, UR6 ;  /* 0x00000006ff097e24 */ /* 0x002fc8000f8e00ff */
[----:B------:R1:W2:Y:S03]  /*16410*/  SYNCS.PHASECHK.TRANS64.TRYWAIT P2, [R9+URZ+0x2d850], R8 ;  /* 0x02d85008090075a7 */ /* 0x0002a6000804017f */
[----:B--2---:R-:W-:Y:S05]  /*16420*/  @!P2 NANOSLEEP.SYNCS 0x989680 ;  /* 0x009896800000a95d */ /* 0x004fea0003900000 */
[----:B------:R-:W2:Y:S02]  /*16430*/  @!P2 SYNCS.PHASECHK.TRANS64 P2, [R9+URZ+0x2d850], R8 ;  /* 0x02d850080900a5a7 */ /* 0x000ea4000804007f */
[----:B--2---:R-:W-:Y:S05]  /*16440*/  @!P2 BRA `(.L_x_895) ;  /* 0xfffffffc00eca947 */ /* 0x004fea000383ffff */
[----:B------:R-:W-:Y:S05]  /*16450*/  BRA `(.L_x_892) ;  /* 0xffffff3000407947 */ /* 0x000fea000383ffff */
.L_x_901:
[----:B-1----:R-:W-:-:S04]  /*16460*/  IMAD.U32 R13, RZ, RZ, UR6 ;  /* 0x00000006ff0d7e24 */ /* 0x002fc8000f8e00ff */
[----:B------:R1:W2:Y:S03]  /*16470*/  SYNCS.PHASECHK.TRANS64.TRYWAIT P2, [R13+URZ+0x2d830], R12 ;  /* 0x02d8300c0d0075a7 */ /* 0x0002a6000804017f */
[----:B--2---:R-:W-:Y:S05]  /*16480*/  @!P2 NANOSLEEP.SYNCS 0x989680 ;  /* 0x009896800000a95d */ /* 0x004fea0003900000 */
[----:B------:R-:W2:Y:S02]  /*16490*/  @!P2 SYNCS.PHASECHK.TRANS64 P2, [R13+URZ+0x2d830], R12 ;  /* 0x02d8300c0d00a5a7 */ /* 0x000ea4000804007f */
[----:B--2---:R-:W-:Y:S05]  /*164a0*/  @!P2 BRA `(.L_x_901) ;  /* 0xfffffffc00eca947 */ /* 0x004fea000383ffff */
[----:B------:R-:W-:Y:S05]  /*164b0*/  BRA `(.L_x_898) ;  /* 0xffffff5400bc7947 */ /* 0x000fea000383ffff */
.L_x_905:
[----:B-1----:R-:W-:-:S04]  /*164c0*/  IMAD.U32 R13, RZ, RZ, UR6 ;  /* 0x00000006ff0d7e24 */ /* 0x002fc8000f8e00ff */
[----:B------:R1:W2:Y:S03]  /*164d0*/  SYNCS.PHASECHK.TRANS64.TRYWAIT P2, [R13+URZ+0x2d850], R12 ;  /* 0x02d8500c0d0075a7 */ /* 0x0002a6000804017f */
[----:B--2---:R-:W-:Y:S05]  /*164e0*/  @!P2 NANOSLEEP.SYNCS 0x989680 ;  /* 0x009896800000a95d */ /* 0x004fea0003900000 */
[----:B------:R-:W2:Y:S02]  /*164f0*/  @!P2 SYNCS.PHASECHK.TRANS64 P2, [R13+URZ+0x2d850], R12 ;  /* 0x02d8500c0d00a5a7 */ /* 0x000ea4000804007f */
[----:B--2---:R-:W-:Y:S05]  /*16500*/  @!P2 BRA `(.L_x_905) ;  /* 0xfffffffc00eca947 */ /* 0x004fea000383ffff */
[----:B------:R-:W-:Y:S05]  /*16510*/  BRA `(.L_x_902) ;  /* 0xffffff58005c7947 */ /* 0x000fea000383ffff */
.L_x_918:
[----:B----4-:R-:W-:-:S04]  /*16520*/  IMAD.U32 R5, RZ, RZ, UR9 ;  /* 0x00000009ff057e24 */ /* 0x010fc8000f8e00ff */
[----:B------:R4:W0:Y:S03]  /*16530*/  SYNCS.PHASECHK.TRANS64.TRYWAIT P0, [R5+URZ+0x2d850], R0 ;  /* 0x02d85000050075a7 */ /* 0x000826000800017f */
[----:B0-----:R-:W-:Y:S05]  /*16540*/  @!P0 NANOSLEEP.SYNCS 0x989680 ;  /* 0x009896800000895d */ /* 0x001fea0003900000 */
[----:B------:R-:W0:Y:S02]  /*16550*/  @!P0 SYNCS.PHASECHK.TRANS64 P0, [R5+URZ+0x2d850], R0 ;  /* 0x02d85000050085a7 */ /* 0x000e24000800007f */
[----:B0-----:R-:W-:Y:S05]  /*16560*/  @!P0 BRA `(.L_x_918) ;  /* 0xfffffffc00ec8947 */ /* 0x001fea000383ffff */
[----:B------:R-:W-:Y:S05]  /*16570*/  BRA `(.L_x_917) ;  /* 0xffffff8c00707947 */ /* 0x000fea000383ffff */
.L_x_959:
[----:B------:R-:W0:Y:S01]  /*16580*/  S2R R4, SR_TID.X ;  /* 0x0000000000047919 */ /* 0x000e220000002100 */
[----:B------:R-:W-:Y:S01]  /*16590*/  BSSY B0, `(.L_x_1027) ;  /* 0x000000a000007945 */ /* 0x000fe20003800000 */
[----:B------:R-:W-:Y:S02]  /*165a0*/  IMAD.MOV.U32 R12, RZ, RZ, RZ ;  /* 0x000000ffff0c7224 */ /* 0x000fe400078e00ff */
[----:B------:R-:W-:Y:S02]  /*165b0*/  IMAD.MOV.U32 R11, RZ, RZ, 0x1f ;  /* 0x0000001fff0b7424 */ /* 0x000fe400078e00ff */
[----:B------:R-:W-:Y:S01]  /*165c0*/  IMAD.MOV.U32 R15, RZ, RZ, -0x1 ;  /* 0xffffffffff0f7424 */ /* 0x000fe200078e00ff */
[----:B0-----:R-:W-:-:S04]  /*165d0*/  SHF.R.U32.HI R4, RZ, 0x5, R4 ;  /* 0x00000005ff047819 */ /* 0x001fc80000011604 */
[----:B------:R-:W-:-:S05]  /*165e0*/  LOP3.LUT R4, R4, 0x3, RZ, 0xc0, !PT ;  /* 0x0000000304047812 */ /* 0x000fca00078ec0ff */
[----:B------:R-:W-:-:S07]  /*165f0*/  IMAD.MOV.U32 R13, RZ, RZ, R4 ;  /* 0x000000ffff0d7224 */ /* 0x000fce00078e0004 */
[----:B------:R-:W-:Y:S05]  /*16600*/  WARPSYNC.COLLECTIVE R15, `(.L_x_1028) ;  /* 0x000000000f087348 */ /* 0x000fea0003c00000 */
[----:B------:R0:W1:Y:S02]  /*16610*/  SHFL.IDX P6, R14, R13, R12, R11 ;  /* 0x0000000c0d0e7389 */ /* 0x00006400000c000b */
[----:B01----:R-:W-:Y:S01]  /*16620*/  ENDCOLLECTIVE ;  /* 0x000000000000791b */ /* 0x003fe20003800000 */
.L_x_1028:
[----:B------:R-:W-:Y:S05]  /*16630*/  BSYNC B0 ;  /* 0x0000000000007941 */ /* 0x000fea0003800000 */
.L_x_1027:
[----:B------:R-:W-:Y:S05]  /*16640*/  BRA `(.L_x_1029) ;  /* 0xffffffc800c87947 */ /* 0x000fea000383ffff */
.L_x_960:
[----:B------:R-:W-:Y:S01]  /*16650*/  BSSY B0, `(.L_x_1030) ;  /* 0x0000006000007945 */ /* 0x000fe20003800000 */
[----:B------:R-:W-:-:S07]  /*16660*/  IMAD.MOV.U32 R15, RZ, RZ, -0x1 ;  /* 0xffffffffff0f7424 */ /* 0x000fce00078e00ff */
[----:B------:R-:W-:Y:S05]  /*16670*/  WARPSYNC.COLLECTIVE R15, `(.L_x_1031) ;  /* 0x000000000f0c7348 */ /* 0x000fea0003c00000 */
[----:B------:R-:W-:Y:S02]  /*16680*/  ELECT P6, UR62, PT ;  /* 0x00000000003e782f */ /* 0x000fe400038c0000 */
[----:B------:R-:W-:Y:S01]  /*16690*/  MOV R14, UR62 ;  /* 0x0000003e000e7c02 */ /* 0x000fe20008000f00 */
[----:B------:R-:W-:Y:S10]  /*166a0*/  ENDCOLLECTIVE ;  /* 0x000000000000791b */ /* 0x000ff40003800000 */
.L_x_1031:
[----:B------:R-:W-:Y:S05]  /*166b0*/  BSYNC B0 ;  /* 0x0000000000007941 */ /* 0x000fea0003800000 */
.L_x_1030:
[----:B------:R-:W-:Y:S05]  /*166c0*/  BRA `(.L_x_1032) ;  /* 0xffffffc800b87947 */ /* 0x000fea000383ffff */
.L_x_963:
[----:B-1----:R1:W2:Y:S02]  /*166d0*/  SYNCS.PHASECHK.TRANS64.TRYWAIT P0, [R5+URZ+0x2d840], R4 ;  /* 0x02d84004050075a7 */ /* 0x0022a4000800017f */
[----:B--2---:R-:W-:Y:S05]  /*166e0*/  @!P0 NANOSLEEP.SYNCS 0x989680 ;  /* 0x009896800000895d */ /* 0x004fea0003900000 */
[----:B------:R-:W2:Y:S02]  /*166f0*/  @!P0 SYNCS.PHASECHK.TRANS64 P0, [R5+URZ+0x2d840], R4 ;  /* 0x02d84004050085a7 */ /* 0x000ea4000800007f */
[----:B--2---:R-:W-:Y:S05]  /*16700*/  @!P0 BRA `(.L_x_963) ;  /* 0xfffffffc00f08947 */ /* 0x004fea000383ffff */
[----:B------:R-:W-:Y:S05]  /*16710*/  BRA `(.L_x_1033) ;  /* 0xffffffcc000c7947 */ /* 0x000fea000383ffff */
.L_x_966:
[----:B-1----:R1:W2:Y:S02]  /*16720*/  SYNCS.PHASECHK.TRANS64.TRYWAIT P0, [R25+URZ+0x2d820], R4 ;  /* 0x02d82004190075a7 */ /* 0x0022a4000800017f */
[----:B--2---:R-:W-:Y:S05]  /*16730*/  @!P0 NANOSLEEP.SYNCS 0x989680 ;  /* 0x009896800000895d */ /* 0x004fea0003900000 */
[----:B------:R-:W2:Y:S02]  /*16740*/  @!P0 SYNCS.PHASECHK.TRANS64 P0, [R25+URZ+0x2d820], R4 ;  /* 0x02d82004190085a7 */ /* 0x000ea4000800007f */
[----:B--2---:R-:W-:Y:S05]  /*16750*/  @!P0 BRA `(.L_x_966) ;  /* 0xfffffffc00f08947 */ /* 0x004fea000383ffff */
[----:B------:R-:W-:Y:S05]  /*16760*/  BRA `(.L_x_1034) ;  /* 0xffffffd000347947 */ /* 0x000fea000383ffff */
.L_x_974:
[----:B0-----:R0:W1:Y:S02]  /*16770*/  SYNCS.PHASECHK.TRANS64.TRYWAIT P0, [R3+URZ+0x2d840], R2 ;  /* 0x02d84002030075a7 */ /* 0x001064000800017f */
[----:B-1----:R-:W-:Y:S05]  /*16780*/  @!P0 NANOSLEEP.SYNCS 0x989680 ;  /* 0x009896800000895d */ /* 0x002fea0003900000 */
[----:B------:R-:W1:Y:S02]  /*16790*/  @!P0 SYNCS.PHASECHK.TRANS64 P0, [R3+URZ+0x2d840], R2 ;  /* 0x02d84002030085a7 */ /* 0x000e64000800007f */
[----:B-1----:R-:W-:Y:S05]  /*167a0*/  @!P0 BRA `(.L_x_974) ;  /* 0xfffffffc00f08947 */ /* 0x002fea000383ffff */
[----:B------:R-:W-:Y:S05]  /*167b0*/  BRA `(.L_x_1035) ;  /* 0xffffffd000d87947 */ /* 0x000fea000383ffff */
.L_x_976:
[----:B0-----:R0:W1:Y:S02]  /*167c0*/  SYNCS.PHASECHK.TRANS64.TRYWAIT P0, [R2+URZ+0x60], R5 ;  /* 0x00006005020075a7 */ /* 0x001064000800017f */
[----:B-1----:R-:W-:Y:S05]  /*167d0*/  @!P0 NANOSLEEP.SYNCS 0x989680 ;  /* 0x009896800000895d */ /* 0x002fea0003900000 */
[----:B------:R-:W1:Y:S02]  /*167e0*/  @!P0 SYNCS.PHASECHK.TRANS64 P0, [R2+URZ+0x60], R5 ;  /* 0x00006005020085a7 */ /* 0x000e64000800007f */
[----:B-1----:R-:W-:Y:S05]  /*167f0*/  @!P0 BRA `(.L_x_976) ;  /* 0xfffffffc00f08947 */ /* 0x002fea000383ffff */
[----:B------:R-:W-:Y:S05]  /*16800*/  BRA `(.L_x_1036) ;  /* 0xffffffd400647947 */ /* 0x000fea000383ffff */
.L_x_981:
[----:B-1----:R1:W2:Y:S02]  /*16810*/  SYNCS.PHASECHK.TRANS64.TRYWAIT P0, [R3+URZ+0x2d840], R2 ;  /* 0x02d84002030075a7 */ /* 0x0022a4000800017f */
[----:B--2---:R-:W-:Y:S05]  /*16820*/  @!P0 NANOSLEEP.SYNCS 0x989680 ;  /* 0x009896800000895d */ /* 0x004fea0003900000 */
[----:B------:R-:W2:Y:S02]  /*16830*/  @!P0 SYNCS.PHASECHK.TRANS64 P0, [R3+URZ+0x2d840], R2 ;  /* 0x02d84002030085a7 */ /* 0x000ea4000800007f */
[----:B--2---:R-:W-:Y:S05]  /*16840*/  @!P0 BRA `(.L_x_981) ;  /* 0xfffffffc00f08947 */ /* 0x004fea000383ffff */
[----:B------:R-:W-:Y:S05]  /*16850*/  BRA `(.L_x_1037) ;  /* 0xffffffd800987947 */ /* 0x000fea000383ffff */
.L_x_983:
[----:B0-----:R0:W1:Y:S02]  /*16860*/  SYNCS.PHASECHK.TRANS64.TRYWAIT P1, [R3+URZ+0x60], R24 ;  /* 0x00006018030075a7 */ /* 0x001064000802017f */
[----:B-1----:R-:W-:Y:S05]  /*16870*/  @!P1 NANOSLEEP.SYNCS 0x989680 ;  /* 0x009896800000995d */ /* 0x002fea0003900000 */
[----:B------:R-:W1:Y:S02]  /*16880*/  @!P1 SYNCS.PHASECHK.TRANS64 P1, [R3+URZ+0x60], R24 ;  /* 0x00006018030095a7 */ /* 0x000e64000802007f */
[----:B-1----:R-:W-:Y:S05]  /*16890*/  @!P1 BRA `(.L_x_983) ;  /* 0xfffffffc00f09947 */ /* 0x002fea000383ffff */
[----:B------:R-:W-:Y:S05]  /*168a0*/  BRA `(.L_x_1038) ;  /* 0xffffffdc00247947 */ /* 0x000fea000383ffff */
.L_x_988:
[----:B-1----:R1:W2:Y:S02]  /*168b0*/  SYNCS.PHASECHK.TRANS64.TRYWAIT P0, [R2+URZ+0x2d840], R3 ;  /* 0x02d84003020075a7 */ /* 0x0022a4000800017f */
[----:B--2---:R-:W-:Y:S05]  /*168c0*/  @!P0 NANOSLEEP.SYNCS 0x989680 ;  /* 0x009896800000895d */ /* 0x004fea0003900000 */
[----:B------:R-:W2:Y:S02]  /*168d0*/  @!P0 SYNCS.PHASECHK.TRANS64 P0, [R2+URZ+0x2d840], R3 ;  /* 0x02d84003020085a7 */ /* 0x000ea4000800007f */
[----:B--2---:R-:W-:Y:S05]  /*168e0*/  @!P0 BRA `(.L_x_988) ;  /* 0xfffffffc00f08947 */ /* 0x004fea000383ffff */
[----:B------:R-:W-:Y:S05]  /*168f0*/  BRA `(.L_x_1039) ;  /* 0xffffffe000307947 */ /* 0x000fea000383ffff */
.L_x_990:
[----:B0-----:R0:W1:Y:S02]  /*16900*/  SYNCS.PHASECHK.TRANS64.TRYWAIT P1, [R2+URZ+0x60], R3 ;  /* 0x00006003020075a7 */ /* 0x001064000802017f */
[----:B-1----:R-:W-:Y:S05]  /*16910*/  @!P1 NANOSLEEP.SYNCS 0x989680 ;  /* 0x009896800000995d */ /* 0x002fea0003900000 */
[----:B------:R-:W1:Y:S02]  /*16920*/  @!P1 SYNCS.PHASECHK.TRANS64 P1, [R2+URZ+0x60], R3 ;  /* 0x00006003020095a7 */ /* 0x000e64000802007f */
[----:B-1----:R-:W-:Y:S05]  /*16930*/  @!P1 BRA `(.L_x_990) ;  /* 0xfffffffc00f09947 */ /* 0x002fea000383ffff */
[----:B------:R-:W-:Y:S05]  /*16940*/  BRA `(.L_x_1040) ;  /* 0xffffffe000c47947 */ /* 0x000fea000383ffff */
.L_x_997:
[----:B0-----:R0:W1:Y:S02]  /*16950*/  SYNCS.PHASECHK.TRANS64.TRYWAIT P0, [R3+URZ+0x2d860], R2 ;  /* 0x02d86002030075a7 */ /* 0x001064000800017f */
[----:B-1----:R-:W-:Y:S05]  /*16960*/  @!P0 NANOSLEEP.SYNCS 0x989680 ;  /* 0x009896800000895d */ /* 0x002fea0003900000 */
[----:B------:R-:W1:Y:S02]  /*16970*/  @!P0 SYNCS.PHASECHK.TRANS64 P0, [R3+URZ+0x2d860], R2 ;  /* 0x02d86002030085a7 */ /* 0x000e64000800007f */
[----:B-1----:R-:W-:Y:S05]  /*16980*/  @!P0 BRA `(.L_x_997) ;  /* 0xfffffffc00f08947 */ /* 0x002fea000383ffff */
[----:B------:R-:W-:Y:S05]  /*16990*/  BRA `(.L_x_1041) ;  /* 0xffffffe400a87947 */ /* 0x000fea000383ffff */
.L_x_999:
[----:B------:R-:W-:Y:S01]  /*169a0*/  BSSY B0, `(.L_x_1042) ;  /* 0x0000008000007945 */ /* 0x000fe20003800000 */
[----:B------:R-:W-:Y:S02]  /*169b0*/  IMAD.MOV.U32 R13, RZ, RZ, R16 ;  /* 0x000000ffff0d7224 */ /* 0x000fe400078e0010 */
[----:B------:R-:W-:Y:S02]  /*169c0*/  IMAD.MOV.U32 R12, RZ, RZ, RZ ;  /* 0x000000ffff0c7224 */ /* 0x000fe400078e00ff */
[----:B------:R-:W-:Y:S02]  /*169d0*/  IMAD.MOV.U32 R11, RZ, RZ, 0x1f ;  /* 0x0000001fff0b7424 */ /* 0x000fe400078e00ff */
[----:B------:R-:W-:-:S07]  /*169e0*/  IMAD.MOV.U32 R15, RZ, RZ, -0x1 ;  /* 0xffffffffff0f7424 */ /* 0x000fce00078e00ff */
[----:B------:R-:W-:Y:S05]  /*169f0*/  WARPSYNC.COLLECTIVE R15, `(.L_x_1043) ;  /* 0x000000000f087348 */ /* 0x000fea0003c00000 */
[----:B------:R0:W1:Y:S02]  /*16a00*/  SHFL.IDX P6, R14, R13, R12, R11 ;  /* 0x0000000c0d0e7389 */ /* 0x00006400000c000b */
[----:B01----:R-:W-:Y:S01]  /*16a10*/  ENDCOLLECTIVE ;  /* 0x000000000000791b */ /* 0x003fe20003800000 */
.L_x_1043:
[----:B------:R-:W-:Y:S05]  /*16a20*/  BSYNC B0 ;  /* 0x0000000000007941 */ /* 0x000fea0003800000 */
.L_x_1042:
[----:B------:R-:W-:Y:S02]  /*16a30*/  IMAD.MOV.U32 R13, RZ, RZ, R16 ;  /* 0x000000ffff0d7224 */ /* 0x000fe400078e0010 */
[----:B------:R-:W-:Y:S02]  /*16a40*/  IMAD.MOV.U32 R12, RZ, RZ, 0x1 ;  /* 0x00000001ff0c7424 */ /* 0x000fe400078e00ff */
[----:B------:R-:W-:Y:S02]  /*16a50*/  IMAD.MOV.U32 R11, RZ, RZ, 0x1f ;  /* 0x0000001fff0b7424 */ /* 0x000fe400078e00ff */
[----:B------:R-:W-:Y:S02]  /*16a60*/  IMAD.MOV.U32 R15, RZ, RZ, -0x1 ;  /* 0xffffffffff0f7424 */ /* 0x000fe400078e00ff */
[----:B------:R-:W-:-:S07]  /*16a70*/  IMAD.MOV.U32 R5, RZ, RZ, R14 ;  /* 0x000000ffff057224 */ /* 0x000fce00078e000e */
[----:B------:R-:W-:Y:S05]  /*16a80*/  WARPSYNC.COLLECTIVE R15, `(.L_x_1044) ;  /* 0x000000000f087348 */ /* 0x000fea0003c00000 */
[----:B------:R0:W1:Y:S02]  /*16a90*/  SHFL.IDX P6, R14, R13, R12, R11 ;  /* 0x0000000c0d0e7389 */ /* 0x00006400000c000b */
[----:B01----:R-:W-:Y:S01]  /*16aa0*/  ENDCOLLECTIVE ;  /* 0x000000000000791b */ /* 0x003fe20003800000 */
.L_x_1044:
[----:B------:R-:W-:Y:S01]  /*16ab0*/  IMAD.MOV.U32 R4, RZ, RZ, R14 ;  /* 0x000000ffff047224 */ /* 0x000fe200078e000e */
[----:B------:R-:W-:Y:S06]  /*16ac0*/  BRA `(.L_x_1045) ;  /* 0xffffffe8001c7947 */ /* 0x000fec000383ffff */
.L_x_1002:
[----:B------:R-:W-:Y:S01]  /*16ad0*/  BSSY B0, `(.L_x_1046) ;  /* 0x0000008000007945 */ /* 0x000fe20003800000 */
[----:B-----5:R-:W-:Y:S02]  /*16ae0*/  IMAD.MOV.U32 R13, RZ, RZ, R2 ;  /* 0x000000ffff0d7224 */ /* 0x020fe400078e0002 */
[----:B------:R-:W-:Y:S02]  /*16af0*/  IMAD.MOV.U32 R12, RZ, RZ, 0x1 ;  /* 0x00000001ff0c7424 */ /* 0x000fe400078e00ff */
[----:B------:R-:W-:Y:S02]  /*16b00*/  IMAD.MOV.U32 R11, RZ, RZ, RZ ;  /* 0x000000ffff0b7224 */ /* 0x000fe400078e00ff */
[----:B------:R-:W-:-:S07]  /*16b10*/  IMAD.MOV.U32 R15, RZ, RZ, -0x1 ;  /* 0xffffffffff0f7424 */ /* 0x000fce00078e00ff */
[----:B0123--:R-:W-:Y:S05]  /*16b20*/  WARPSYNC.COLLECTIVE R15, `(.L_x_1047) ;  /* 0x000000000f087348 */ /* 0x00ffea0003c00000 */
[----:B------:R4:W0:Y:S02]  /*16b30*/  SHFL.UP P6, R14, R13, R12, R11 ;  /* 0x0400000c0d0e7389 */ /* 0x00082400000c000b */
[----:B01234-:R-:W-:Y:S01]  /*16b40*/  ENDCOLLECTIVE ;  /* 0x000000000000791b */ /* 0x01ffe20003800000 */
.L_x_1047:
[----:B------:R-:W-:Y:S05]  /*16b50*/  BSYNC B0 ;  /* 0x0000000000007941 */ /* 0x000fea0003800000 */
.L_x_1046:
        /* <DEDUP_REMOVED lines=10> */
.L_x_1048:
        /* <DEDUP_REMOVED lines=8> */
.L_x_1049:
        /* <DEDUP_REMOVED lines=8> */
.L_x_1050:
        /* <DEDUP_REMOVED lines=8> */
.L_x_1051:
        /* <DEDUP_REMOVED lines=8> */
.L_x_1052:
[----:B------:R-:W-:Y:S05]  /*16e00*/  BRA `(.L_x_1053) ;  /* 0xffffffe400d87947 */ /* 0x000fea000383ffff */
.L_x_1007:
[----:B------:R-:W-:Y:S01]  /*16e10*/  BSSY B0, `(.L_x_1054) ;  /* 0x0000008000007945 */ /* 0x000fe20003800000 */
[----:B-----5:R-:W-:Y:S02]  /*16e20*/  IMAD.MOV.U32 R13, RZ, RZ, R2 ;  /* 0x000000ffff0d7224 */ /* 0x020fe400078e0002 */
[----:B------:R-:W-:Y:S02]  /*16e30*/  IMAD.MOV.U32 R12, RZ, RZ, 0x1 ;  /* 0x00000001ff0c7424 */ /* 0x000fe400078e00ff */
[----:B------:R-:W-:Y:S02]  /*16e40*/  IMAD.MOV.U32 R11, RZ, RZ, RZ ;  /* 0x000000ffff0b7224 */ /* 0x000fe400078e00ff */
[----:B------:R-:W-:-:S07]  /*16e50*/  IMAD.MOV.U32 R15, RZ, RZ, -0x1 ;  /* 0xffffffffff0f7424 */ /* 0x000fce00078e00ff */
[----:B01-3--:R-:W-:Y:S05]  /*16e60*/  WARPSYNC.COLLECTIVE R15, `(.L_x_1055) ;  /* 0x000000000f087348 */ /* 0x00bfea0003c00000 */
[----:B------:R2:W4:Y:S02]  /*16e70*/  SHFL.UP P6, R14, R13, R12, R11 ;  /* 0x0400000c0d0e7389 */ /* 0x00052400000c000b */
[----:B01234-:R-:W-:Y:S01]  /*16e80*/  ENDCOLLECTIVE ;  /* 0x000000000000791b */ /* 0x01ffe20003800000 */
.L_x_1055:
[----:B------:R-:W-:Y:S05]  /*16e90*/  BSYNC B0 ;  /* 0x0000000000007941 */ /* 0x000fea0003800000 */
.L_x_1054:
        /* <DEDUP_REMOVED lines=10> */
.L_x_1056:
        /* <DEDUP_REMOVED lines=8> */
.L_x_1057:
        /* <DEDUP_REMOVED lines=8> */
.L_x_1058:
        /* <DEDUP_REMOVED lines=8> */
.L_x_1059:
        /* <DEDUP_REMOVED lines=8> */
.L_x_1060:
[----:B------:R-:W-:Y:S05]  /*17140*/  BRA `(.L_x_1061) ;  /* 0xffffffe400b47947 */ /* 0x000fea000383ffff */
.L_x_1009:
[----:B------:R-:W-:Y:S01]  /*17150*/  BSSY B0, `(.L_x_1062) ;  /* 0x0000006000007945 */ /* 0x000fe20003800000 */
[----:B------:R-:W-:Y:S01]  /*17160*/  PLOP3.LUT P6, PT, P6, PT, PT, 0x8, 0x0 ;  /* 0x000000000000781c */ /* 0x000fe200037ce170 */
[----:B------:R-:W-:-:S12]  /*17170*/  IMAD.MOV.U32 R15, RZ, RZ, -0x1 ;  /* 0xffffffffff0f7424 */ /* 0x000fd800078e00ff */
[----:B01-3--:R-:W-:Y:S05]  /*17180*/  WARPSYNC.COLLECTIVE R15, `(.L_x_1063) ;  /* 0x000000000f087348 */ /* 0x00bfea0003c00000 */
[----:B------:R-:W-:Y:S01]  /*17190*/  VOTE.ANY R14, PT, P6 ;  /* 0x00000000000e7806 */ /* 0x000fe200030e0100 */
[----:B01-3--:R-:W-:Y:S06]  /*171a0*/  ENDCOLLECTIVE ;  /* 0x000000000000791b */ /* 0x00bfec0003800000 */
.L_x_1063:
[----:B------:R-:W-:Y:S05]  /*171b0*/  BSYNC B0 ;  /* 0x0000000000007941 */ /* 0x000fea0003800000 */
.L_x_1062:
[----:B------:R-:W-:Y:S02]  /*171c0*/  IMAD.MOV.U32 R3, RZ, RZ, R14 ;  /* 0x000000ffff037224 */ /* 0x000fe400078e000e */
[----:B------:R-:W-:Y:S02]  /*171d0*/  IMAD.MOV.U32 R13, RZ, RZ, R2 ;  /* 0x000000ffff0d7224 */ /* 0x000fe400078e0002 */
[----:B------:R-:W0:Y:S01]  /*171e0*/  POPC R4, R3 ;  /* 0x0000000300047309 */ /* 0x000e220000000000 */
[----:B------:R-:W-:Y:S02]  /*171f0*/  IMAD.MOV.U32 R11, RZ, RZ, 0x1f ;  /* 0x0000001fff0b7424 */ /* 0x000fe400078e00ff */
[----:B------:R-:W-:Y:S02]  /*17200*/  IMAD.MOV.U32 R15, RZ, RZ, -0x1 ;  /* 0xffffffffff0f7424 */ /* 0x000fe400078e00ff */
[----:B0-----:R-:W-:-:S07]  /*17210*/  IMAD.MOV.U32 R12, RZ, RZ, R4 ;  /* 0x000000ffff0c7224 */ /* 0x001fce00078e0004 */
[----:B------:R-:W-:Y:S05]  /*17220*/  WARPSYNC.COLLECTIVE R15, `(.L_x_1064) ;  /* 0x000000000f087348 */ /* 0x000fea0003c00000 */
[----:B------:R0:W1:Y:S02]  /*17230*/  SHFL.IDX P6, R14, R13, R12, R11 ;  /* 0x0000000c0d0e7389 */ /* 0x00006400000c000b */
[----:B01----:R-:W-:Y:S01]  /*17240*/  ENDCOLLECTIVE ;  /* 0x000000000000791b */ /* 0x003fe20003800000 */
.L_x_1064:
[----:B------:R-:W-:Y:S01]  /*17250*/  IMAD.MOV.U32 R17, RZ, RZ, R14 ;  /* 0x000000ffff117224 */ /* 0x000fe200078e000e */
[----:B------:R-:W-:Y:S06]  /*17260*/  BRA `(.L_x_1065) ;  /* 0xffffffe400a47947 */ /* 0x000fec000383ffff */
.L_x_1011:
[----:B------:R-:W-:Y:S01]  /*17270*/  BSSY B0, `(.L_x_1066) ;  /* 0x0000007000007945 */ /* 0x000fe20003800000 */
[----:B------:R-:W-:Y:S02]  /*17280*/  IMAD.MOV.U32 R13, RZ, RZ, R8 ;  /* 0x000000ffff0d7224 */ /* 0x000fe400078e0008 */
[----:B------:R-:W-:Y:S02]  /*17290*/  IMAD.MOV.U32 R11, RZ, RZ, 0x1f ;  /* 0x0000001fff0b7424 */ /* 0x000fe400078e00ff */
[----:B------:R-:W-:-:S07]  /*172a0*/  IMAD.MOV.U32 R15, RZ, RZ, -0x1 ;  /* 0xffffffffff0f7424 */ /* 0x000fce00078e00ff */
[----:B01234-:R-:W-:Y:S05]  /*172b0*/  WARPSYNC.COLLECTIVE R15, `(.L_x_1067) ;  /* 0x000000000f087348 */ /* 0x01ffea0003c00000 */
[----:B------:R0:W0:Y:S02]  /*172c0*/  SHFL.IDX P6, R14, R13, R12, R11 ;  /* 0x0000000c0d0e7389 */ /* 0x00002400000c000b */
[----:B01234-:R-:W-:Y:S01]  /*172d0*/  ENDCOLLECTIVE ;  /* 0x000000000000791b */ /* 0x01ffe20003800000 */
.L_x_1067:
[----:B------:R-:W-:Y:S05]  /*172e0*/  BSYNC B0 ;  /* 0x0000000000007941 */ /* 0x000fea0003800000 */
.L_x_1066:
[----:B------:R-:W-:Y:S05]  /*172f0*/  BRA `(.L_x_1010) ;  /* 0xffffffe4009c7947 */ /* 0x000fea000383ffff */
.L_x_1015:
[----:B0-----:R0:W1:Y:S02]  /*17300*/  SYNCS.PHASECHK.TRANS64.TRYWAIT P0, [R9+URZ+0x2d820], R0 ;  /* 0x02d82000090075a7 */ /* 0x001064000800017f */
[----:B-1----:R-:W-:Y:S05]  /*17310*/  @!P0 NANOSLEEP.SYNCS 0x989680 ;  /* 0x009896800000895d */ /* 0x002fea0003900000 */
[----:B------:R-:W1:Y:S02]  /*17320*/  @!P0 SYNCS.PHASECHK.TRANS64 P0, [R9+URZ+0x2d820], R0 ;  /* 0x02d82000090085a7 */ /* 0x000e64000800007f */
[----:B-1----:R-:W-:Y:S05]  /*17330*/  @!P0 BRA `(.L_x_1015) ;  /* 0xfffffffc00f08947 */ /* 0x002fea000383ffff */
[----:B------:R-:W-:Y:S05]  /*17340*/  BRA `(.L_x_1068) ;  /* 0xffffffec00007947 */ /* 0x000fea000383ffff */
.L_x_1016:
[----:B------:R-:W1:Y:S01]  /*17350*/  S2R R2, SR_TID.X ;  /* 0x0000000000027919 */ /* 0x000e620000002100 */
[----:B------:R-:W-:Y:S01]  /*17360*/  BSSY B0, `(.L_x_1069) ;  /* 0x000000a000007945 */ /* 0x000fe20003800000 */
[----:B------:R-:W-:Y:S02]  /*17370*/  IMAD.MOV.U32 R12, RZ, RZ, RZ ;  /* 0x000000ffff0c7224 */ /* 0x000fe400078e00ff */
[----:B------:R-:W-:Y:S02]  /*17380*/  IMAD.MOV.U32 R11, RZ, RZ, 0x1f ;  /* 0x0000001fff0b7424 */ /* 0x000fe400078e00ff */
[----:B------:R-:W-:Y:S01]  /*17390*/  IMAD.MOV.U32 R15, RZ, RZ, -0x1 ;  /* 0xffffffffff0f7424 */ /* 0x000fe200078e00ff */
[----:B-1----:R-:W-:-:S04]  /*173a0*/  SHF.R.U32.HI R2, RZ, 0x5, R2 ;  /* 0x00000005ff027819 */ /* 0x002fc80000011602 */
[----:B------:R-:W-:-:S05]  /*173b0*/  LOP3.LUT R2, R2, 0x3, RZ, 0xc0, !PT ;  /* 0x0000000302027812 */ /* 0x000fca00078ec0ff */
[----:B------:R-:W-:-:S07]  /*173c0*/  IMAD.MOV.U32 R13, RZ, RZ, R2 ;  /* 0x000000ffff0d7224 */ /* 0x000fce00078e0002 */
[----:B0--3--:R-:W-:Y:S05]  /*173d0*/  WARPSYNC.COLLECTIVE R15, `(.L_x_1070) ;  /* 0x000000000f087348 */ /* 0x009fea0003c00000 */
[----:B------:R1:W2:Y:S02]  /*173e0*/  SHFL.IDX P6, R14, R13, R12, R11 ;  /* 0x0000000c0d0e7389 */ /* 0x0002a400000c000b */
[----:B0123--:R-:W-:Y:S01]  /*173f0*/  ENDCOLLECTIVE ;  /* 0x000000000000791b */ /* 0x00ffe20003800000 */
.L_x_1070:
[----:B------:R-:W-:Y:S05]  /*17400*/  BSYNC B0 ;  /* 0x0000000000007941 */ /* 0x000fea0003800000 */
.L_x_1069:
[----:B------:R-:W-:Y:S05]  /*17410*/  BRA `(.L_x_1071) ;  /* 0xffffffe800e87947 */ /* 0x000fea000383ffff */
.L_x_1019:
[----:B------:R-:W-:Y:S01]  /*17420*/  BSSY B1, `(.L_x_1072) ;  /* 0x0000006000017945 */ /* 0x000fe20003800000 */
[----:B------:R-:W-:-:S07]  /*17430*/  IMAD.MOV.U32 R15, RZ, RZ, -0x1 ;  /* 0xffffffffff0f7424 */ /* 0x000fce00078e00ff */
[----:B0--3--:R-:W-:Y:S05]  /*17440*/  WARPSYNC.COLLECTIVE R15, `(.L_x_1073) ;  /* 0x000000000f0c7348 */ /* 0x009fea0003c00000 */
[----:B------:R-:W-:Y:S02]  /*17450*/  ELECT P6, UR62, PT ;  /* 0x00000000003e782f */ /* 0x000fe400038c0000 */
[----:B------:R-:W-:Y:S01]  /*17460*/  MOV R14, UR62 ;  /* 0x0000003e000e7c02 */ /* 0x000fe20008000f00 */
[----:B0--3--:R-:W-:Y:S10]  /*17470*/  ENDCOLLECTIVE ;  /* 0x000000000000791b */ /* 0x009ff40003800000 */
.L_x_1073:
[----:B------:R-:W-:Y:S05]  /*17480*/  BSYNC B1 ;  /* 0x0000000000017941 */ /* 0x000fea0003800000 */
.L_x_1072:
[----:B------:R-:W-:Y:S05]  /*17490*/  BRA `(.L_x_1074) ;  /* 0xffffffe800e07947 */ /* 0x000fea000383ffff */
.L_x_1021:
[----:B0-----:R0:W1:Y:S02]  /*174a0*/  SYNCS.PHASECHK.TRANS64.TRYWAIT P0, [R7+URZ], R2 ;  /* 0x00000002070075a7 */ /* 0x001064000800017f */
[----:B-1----:R-:W-:Y:S05]  /*174b0*/  @!P0 NANOSLEEP.SYNCS 0x989680 ;  /* 0x009896800000895d */ /* 0x002fea0003900000 */
[----:B------:R-:W1:Y:S02]  /*174c0*/  @!P0 SYNCS.PHASECHK.TRANS64 P0, [R7+URZ], R2 ;  /* 0x00000002070085a7 */ /* 0x000e64000800007f */
[----:B-1----:R-:W-:Y:S05]  /*174d0*/  @!P0 BRA `(.L_x_1021) ;  /* 0xfffffffc00f08947 */ /* 0x002fea000383ffff */
[----:B------:R-:W-:Y:S05]  /*174e0*/  BRA `(.L_x_1075) ;  /* 0xffffffec00147947 */ /* 0x000fea000383ffff */
.L_x_1022:
[----:B-1----:R1:W2:Y:S02]  /*174f0*/  SYNCS.PHASECHK.TRANS64.TRYWAIT P0, [R3+URZ], R0 ;  /* 0x00000000030075a7 */ /* 0x0022a4000800017f */
[----:B--2---:R-:W-:Y:S05]  /*17500*/  @!P0 NANOSLEEP.SYNCS 0x989680 ;  /* 0x009896800000895d */ /* 0x004fea0003900000 */
[----:B------:R-:W2:Y:S02]  /*17510*/  @!P0 SYNCS.PHASECHK.TRANS64 P0, [R3+URZ], R0 ;  /* 0x00000000030085a7 */ /* 0x000ea4000800007f */
[----:B--2---:R-:W-:Y:S05]  /*17520*/  @!P0 BRA `(.L_x_1022) ;  /* 0xfffffffc00f08947 */ /* 0x004fea000383ffff */
[----:B------:R-:W-:Y:S05]  /*17530*/  BRA `(.L_x_1076) ;  /* 0xffffffec00087947 */ /* 0x000fea000383ffff */
.L_x_1024:
[----:B-1----:R1:W2:Y:S02]  /*17540*/  SYNCS.PHASECHK.TRANS64.TRYWAIT P0, [R5+URZ], R2 ;  /* 0x00000002050075a7 */ /* 0x0022a4000800017f */
[----:B--2---:R-:W-:Y:S05]  /*17550*/  @!P0 NANOSLEEP.SYNCS 0x989680 ;  /* 0x009896800000895d */ /* 0x004fea0003900000 */
[----:B------:R-:W2:Y:S02]  /*17560*/  @!P0 SYNCS.PHASECHK.TRANS64 P0, [R5+URZ], R2 ;  /* 0x00000002050085a7 */ /* 0x000ea4000800007f */
[----:B--2---:R-:W-:Y:S05]  /*17570*/  @!P0 BRA `(.L_x_1024) ;  /* 0xfffffffc00f08947 */ /* 0x004fea000383ffff */
[----:B------:R-:W-:Y:S05]  /*17580*/  BRA `(.L_x_1077) ;  /* 0xffffffec000c7947 */ /* 0x000fea000383ffff */
.L_x_1078:
        /* <DEDUP_REMOVED lines=15> */
.L_x_2208:


//--------------------- .text._ZN7cutlass13device_kernelIN5flash11enable_sm90INS1_16FlashAttnFwdSm90INS1_25CollectiveMainloopFwdSm90ILi2EN4cute5tupleIJNS5_1CILi1EEES8_S8_EEENS6_IJNS7_ILi192EEENS7_ILi128EEENS7_ILi96EEEEEELi96ENS_6half_tEfNS_4arch4Sm90ELb0ELb1ELb1ELb1ELb0ELb1ELb0ELb0ELb1ELb0ELb0ELb0EEENS1_21CollectiveEpilogueFwdINS6_IJSA_SC_SB_EEES9_SE_SG_Li384ELb1ELb0ELb0ELb0EEENS1_36VarlenDynamicPersistentTileSchedulerILi192ELi128ELi384ELi32ELb0ELb0ELb1ELb1ELb0ELb1EEEEEEEEEvNT_6ParamsE --------------------------
	.section	.text._ZN7cutlass13device_kernelIN5flash11enable_sm90INS1_16FlashAttnFwdSm90INS1_25CollectiveMainloopFwdSm90ILi2EN4cute5tupleIJNS5_1CILi1EEES8_S8_EEENS6_IJNS7_ILi192EEENS7_ILi128EEENS7_ILi96EEEEEELi96ENS_6half_tEfNS_4arch4Sm90ELb0ELb1ELb1ELb1ELb0ELb1ELb0ELb0ELb1ELb0ELb0ELb0EEENS1_21CollectiveEpilogueFwdINS6_IJSA_SC_SB_EEES9_SE_SG_Li384ELb1ELb0ELb0ELb0EEENS1_36VarlenDynamicPersistentTileSchedulerILi192ELi128ELi384ELi32ELb0ELb0ELb1ELb1ELb0ELb1EEEEEEEEEvNT_6ParamsE,"ax",@progbits
	.align	128
.text._ZN7cutlass13device_kernelIN5flash11enable_sm90INS1_16FlashAttnFwdSm90INS1_25CollectiveMainloopFwdSm90ILi2EN4cute5tupleIJNS5_1CILi1EEES8_S8_EEENS6_IJNS7_ILi192EEENS7_ILi128EEENS7_ILi96EEEEEELi96ENS_6half_tEfNS_4arch4Sm90ELb0ELb1ELb1ELb1ELb0ELb1ELb0ELb0ELb1ELb0ELb0ELb0EEENS1_21CollectiveEpilogueFwdINS6_IJSA_SC_SB_EEES9_SE_SG_Li384ELb1ELb0ELb0ELb0EEENS1_36VarlenDynamicPersistentTileSchedulerILi192ELi128ELi384ELi32ELb0ELb0ELb1ELb1ELb0ELb1EEEEEEEEEvNT_6ParamsE:
        .type           _ZN7cutlass13device_kernelIN5flash11enable_sm90INS1_16FlashAttnFwdSm90INS1_25CollectiveMainloopFwdSm90ILi2EN4cute5tupleIJNS5_1CILi1EEES8_S8_EEENS6_IJNS7_ILi192EEENS7_ILi128EEENS7_ILi96EEEEEELi96ENS_6half_tEfNS_4arch4Sm90ELb0ELb1ELb1ELb1ELb0ELb1ELb0ELb0ELb1ELb0ELb0ELb0EEENS1_21CollectiveEpilogueFwdINS6_IJSA_SC_SB_EEES9_SE_SG_Li384ELb1ELb0ELb0ELb0EEENS1_36VarlenDynamicPersistentTileSchedulerILi192ELi128ELi384ELi32ELb0ELb0ELb1ELb1ELb0ELb1EEEEEEEEEvNT_6ParamsE,@function
        .size           _ZN7cutlass13device_kernelIN5flash11enable_sm90INS1_16FlashAttnFwdSm90INS1_25CollectiveMainloopFwdSm90ILi2EN4cute5tupleIJNS5_1CILi1EEES8_S8_EEENS6_IJNS7_ILi192EEENS7_ILi128EEENS7_ILi96EEEEEELi96ENS_6half_tEfNS_4arch4Sm90ELb0ELb1ELb1ELb1ELb0ELb1ELb0ELb0ELb1ELb0ELb0ELb0EEENS1_21CollectiveEpilogueFwdINS6_IJSA_SC_SB_EEES9_SE_SG_Li384ELb1ELb0ELb0ELb0EEENS1_36VarlenDynamicPersistentTileSchedulerILi192ELi128ELi384ELi32ELb0ELb0ELb1ELb1ELb0ELb1EEEEEEEEEvNT_6ParamsE,(.L_x_2209 - _ZN7cutlass13device_kernelIN5flash11enable_sm90INS1_16FlashAttnFwdSm90INS1_25CollectiveMainloopFwdSm90ILi2EN4cute5tupleIJNS5_1CILi1EEES8_S8_EEENS6_IJNS7_ILi192EEENS7_ILi128EEENS7_ILi96EEEEEELi96ENS_6half_tEfNS_4arch4Sm90ELb0ELb1ELb1ELb1ELb0ELb1ELb0ELb0ELb1ELb0ELb0ELb0EEENS1_21CollectiveEpilogueFwdINS6_IJSA_SC_SB_EEES9_SE_SG_Li384ELb1ELb0ELb0ELb0EEENS1_36VarlenDynamicPersistentTileSchedulerILi192ELi128ELi384ELi32ELb0ELb0ELb1ELb1ELb0ELb1EEEEEEEEEvNT_6ParamsE)
        .other          _ZN7cutlass13device_kernelIN5flash11enable_sm90INS1_16FlashAttnFwdSm90INS1_25CollectiveMainloopFwdSm90ILi2EN4cute5tupleIJNS5_1CILi1EEES8_S8_EEENS6_IJNS7_ILi192EEENS7_ILi128EEENS7_ILi96EEEEEELi96ENS_6half_tEfNS_4arch4Sm90ELb0ELb1ELb1ELb1ELb0ELb1ELb0ELb0ELb1ELb0ELb0ELb0EEENS1_21CollectiveEpilogueFwdINS6_IJSA_SC_SB_EEES9_SE_SG_Li384ELb1ELb0ELb0ELb0EEENS1_36VarlenDynamicPersistentTileSchedulerILi192ELi128ELi384ELi32ELb0ELb0ELb1ELb1ELb0ELb1EEEEEEEEEvNT_6ParamsE,@"STO_CUDA_ENTRY STV_DEFAULT"
_ZN7cutlass13device_kernelIN5flash11enable_sm90INS1_16FlashAttnFwdSm90INS1_25CollectiveMainloopFwdSm90ILi2EN4cute5tupleIJNS5_1CILi1EEES8_S8_EEENS6_IJNS7_ILi192EEENS7_ILi128EEENS7_ILi96EEEEEELi96ENS_6half_tEfNS_4arch4Sm90ELb0ELb1ELb1ELb1ELb0ELb1ELb0ELb0ELb1ELb0ELb0ELb0EEENS1_21CollectiveEpilogueFwdINS6_IJSA_SC_SB_EEES9_SE_SG_Li384ELb1ELb0ELb0ELb0EEENS1_36VarlenDynamicPersistentTileSchedulerILi192ELi128ELi384ELi32ELb0ELb0ELb1ELb1ELb0ELb1EEEEEEEEEvNT_6ParamsE:
        /* <DEDUP_REMOVED lines=27> */
.L_x_1080:
[----:B------:R-:W-:Y:S05]  /*01b0*/  BSYNC B0 ;  /* 0x0000000000007941 */ /* 0x000fea0003800000 */
.L_x_1079:
        /* <DEDUP_REMOVED lines=41> */
.L_x_1081:
        /* <DEDUP_REMOVED lines=22> */
.L_x_1082:
        /* <DEDUP_REMOVED lines=18> */
.L_x_1083:
        /* <DEDUP_REMOVED lines=22> */
.L_x_1084:
        /* <DEDUP_REMOVED lines=22> */
.L_x_1085:
[----:B------:R-:W-:Y:S01]  /*0990*/  PLOP3.LUT P0, PT, PT, PT, UP0, 0x80, 0x0 ;  /* 0x000000000000781c */ /* 0x000fe20003f0f008 */
[----:B------:R-:W-:Y:S01]  /*09a0*/  UMOV UR36, 0x1 ;  /* 0x0000000100247882 */ /* 0x000fe20000000000 */
[----:B------:R-:W-:Y:S01]  /*09b0*/  NOP ;  /* 0x0000000000007918 */ /* 0x000fe20000000000 */
[----:B------:R-:W-:Y:S01]  /*09c0*/  USEL UR36, UR36, 0x2, !UP0 ;  /* 0x0000000224247887 */ /* 0x000fe2000c000000 */
[----:B------:R-:W-:Y:S01]  /*09d0*/  BSSY B7, `(.L_x_1086) ;  /* 0x0002118000077945 */ /* 0x000fe20003800000 */
[----:B------:R-:W-:Y:S01]  /*09e0*/  ULDC.64 UR52, c[0x0][0x208] ;  /* 0x0000820000347ab9 */ /* 0x000fe20000000a00 */
[----:B012-4-:R-:W-:Y:S07]  /*09f0*/  BAR.SYNC.DEFER_BLOCKING 0x0 ;  /* 0x0000000000007b1d */ /* 0x017fee0000010000 */
[----:B------:R-:W-:Y:S05]  /*0a00*/  @!P0 BRA `(.L_x_1087) ;  /* 0x000001b000748947 */ /* 0x000fea0003800000 */
.L_x_1088:
[----:B------:R-:W-:-:S08]  /*0a10*/  NOP ;  /* 0x0000000000007918 */ /* 0x000fd00000000000 */
[----:B------:R-:W0:Y:S02]  /*0a20*/  USETMAXREG.TRY_ALLOC.CTAPOOL UP0, 0xa0 ;  /* 0x000000a0000079c8 */ /* 0x000e240008000600 */
[----:B0-----:R-:W-:-:S13]  /*0a30*/  PLOP3.LUT P0, PT, PT, PT, UP0, 0x80, 0x0 ;  /* 0x000000000000781c */ /* 0x001fda0003f0f008 */
[----:B------:R-:W-:Y:S05]  /*0a40*/  @!P0 BRA `(.L_x_1088) ;  /* 0xfffffffc00f08947 */ /* 0x000fea000383ffff */
[----:B------:R-:W2:Y:S01]  /*0a50*/  LDL.LU R0, [R1] ;  /* 0x0000000001007983 */ /* 0x000ea20000300800 */
[----:B------:R-:W0:Y:S01]  /*0a60*/  S2R R2, SR_TID.X ;  /* 0x0000000000027919 */ /* 0x000e220000002100 */
        /* <DEDUP_REMOVED lines=14> */
[----:B------:R1:W-:Y:S01]  /*0b50*/  STL [R1], R0 ;  /* 0x0000000001007387 */ /* 0x0003e20000100800 */
[----:B0-----:R-:W-:-:S13]  /*0b60*/  ISETP.GE.AND P0, PT, R11, UR4, PT ;  /* 0x000000040b007c0c */ /* 0x001fda000bf06270 */
[----:B-1----:R-:W-:Y:S05]  /*0b70*/  @P0 BRA `(.L_x_1089) ;  /* 0x0000020c00f40947 */ /* 0x002fea0003800000 */
[----:B------:R-:W0:Y:S01]  /*0b80*/  S2R R0, SR_TID.X ;  /* 0x0000000000007919 */ /* 0x000e220000002100 */
[----:B------:R-:W-:Y:S01]  /*0b90*/  R2UR UR38, R2 ;  /* 0x00000000022672ca */ /* 0x000fe200000e0000 */
[----:B------:R-:W-:Y:S01]  /*0ba0*/  IMAD.MOV.U32 R138, RZ, RZ, 0x40 ;  /* 0x00000040ff8a7424 */ /* 0x000fe200078e00ff */
[----:B------:R-:W-:Y:S01]  /*0bb0*/  ULOP3.LUT UR37, UR36, 0x1, URZ, 0xfc, !UPT ;  /* 0x0000000124257892 */ /* 0x000fe2000f8efc3f */
[----:B------:R-:W-:Y:S01]  /*0bc0*/  STL [R1+0x34], R9 ;  /* 0x0000340901007387 */ /* 0x000fe20000100800 */
[----:B------:R-:W-:Y:S02]  /*0bd0*/  IMAD.MOV.U32 R18, RZ, RZ, RZ ;  /* 0x000000ffff127224 */ /* 0x000fe400078e00ff */
[----:B------:R-:W-:Y:S01]  /*0be0*/  IMAD.MOV.U32 R157, RZ, RZ, RZ ;  /* 0x000000ffff9d7224 */ /* 0x000fe200078e00ff */
[----:B------:R-:W-:Y:S01]  /*0bf0*/  STL [R1+0x38], R10 ;  /* 0x0000380a01007387 */ /* 0x000fe20000100800 */
[----:B------:R-:W-:Y:S02]  /*0c00*/  IMAD.MOV.U32 R22, RZ, RZ, RZ ;  /* 0x000000ffff167224 */ /* 0x000fe400078e00ff */
[----:B------:R-:W-:Y:S01]  /*0c10*/  IMAD.MOV.U32 R17, RZ, RZ, RZ ;  /* 0x000000ffff117224 */ /* 0x000fe200078e00ff */
[----:B------:R-:W-:Y:S02]  /*0c20*/  STL [R1+0x3c], R11 ;  /* 0x00003c0b01007387 */ /* 0x000fe40000100800 */
[----:B------:R-:W-:-:S02]  /*0c30*/  UIADD3 UR38, UR38, 0xc400, URZ ;  /* 0x0000c40026267890 */ /* 0x000fc4000fffe03f */
[----:B------:R-:W-:Y:S01]  /*0c40*/  STL [R1+0x4c], RZ ;  /* 0x00004cff01007387 */ /* 0x000fe20000100800 */
[----:B0-----:R-:W-:-:S05]  /*0c50*/  VIADD R0, R0, 0xffffff80 ;  /* 0xffffff8000007836 */ /* 0x001fca0000000000 */
[----:B------:R-:W-:Y:S02]  /*0c60*/  SHF.R.S32.HI R3, RZ, 0x1f, R0 ;  /* 0x0000001fff037819 */ /* 0x000fe40000011400 */
[-C--:B------:R-:W-:Y:S02]  /*0c70*/  LEA.HI R12, R0, R0.reuse, RZ, 0x1 ;  /* 0x00000000000c7211 */ /* 0x080fe400078f08ff */
[CC--:B------:R-:W-:Y:S02]  /*0c80*/  LEA.HI R4, R3.reuse, R0.reuse, RZ, 0x4 ;  /* 0x0000000003047211 */ /* 0x0c0fe400078f20ff */
[CC--:B------:R-:W-:Y:S02]  /*0c90*/  LEA.HI R7, R3.reuse, R0.reuse, RZ, 0x5 ;  /* 0x0000000003077211 */ /* 0x0c0fe400078f28ff */
[----:B------:R-:W-:Y:S02]  /*0ca0*/  LOP3.LUT R5, R4, 0xfffffff0, RZ, 0xc0, !PT ;  /* 0xfffffff004057812 */ /* 0x000fe400078ec0ff */
[----:B------:R-:W-:-:S02]  /*0cb0*/  LEA.HI R6, R3, R0, RZ, 0x2 ;  /* 0x0000000003067211 */ /* 0x000fc400078f10ff */
[----:B------:R-:W-:Y:S01]  /*0cc0*/  LEA.HI R3, R3, R0, RZ, 0x7 ;  /* 0x0000000003037211 */ /* 0x000fe200078f38ff */
[C---:B------:R-:W-:Y:S01]  /*0cd0*/  IMAD.IADD R5, R0.reuse, 0x1, -R5 ;  /* 0x0000000100057824 */ /* 0x040fe200078e0a05 */
[--C-:B------:R-:W-:Y:S02]  /*0ce0*/  SHF.R.S32.HI R8, RZ, 0x2, R6.reuse ;  /* 0x00000002ff087819 */ /* 0x100fe40000011406 */
[----:B------:R-:W-:Y:S02]  /*0cf0*/  LOP3.LUT R3, R3, 0xffffff80, RZ, 0xc0, !PT ;  /* 0xffffff8003037812 */ /* 0x000fe400078ec0ff */
[----:B------:R-:W-:Y:S02]  /*0d00*/  SHF.R.S32.HI R15, RZ, 0x1f, R6 ;  /* 0x0000001fff0f7819 */ /* 0x000fe40000011406 */
[----:B------:R-:W-:Y:S01]  /*0d10*/  SHF.R.S32.HI R6, RZ, 0x1f, R5 ;  /* 0x0000001fff067819 */ /* 0x000fe20000011405 */
[----:B------:R-:W-:Y:S01]  /*0d20*/  IMAD.IADD R136, R0, 0x1, -R3 ;  /* 0x0000000100887824 */ /* 0x000fe200078e0a03 */
[----:B------:R-:W-:-:S02]  /*0d30*/  LOP3.LUT R13, R12, 0xfffffffe, RZ, 0xc0, !PT ;  /* 0xfffffffe0c0d7812 */ /* 0x000fc400078ec0ff */
[----:B------:R-:W-:Y:S02]  /*0d40*/  SHF.R.S32.HI R3, RZ, 0x4, R4 ;  /* 0x00000004ff037819 */ /* 0x000fe40000011404 */
[----:B------:R-:W-:Y:S01]  /*0d50*/  LEA.HI R6, R6, R5, RZ, 0x3 ;  /* 0x0000000506067211 */ /* 0x000fe200078f18ff */
[----:B------:R-:W-:Y:S01]  /*0d60*/  IMAD.IADD R16, R0, 0x1, -R13 ;  /* 0x0000000100107824 */ /* 0x000fe200078e0a0d */
[----:B------:R-:W-:Y:S02]  /*0d70*/  LEA.HI R4, R4, R3, RZ, 0x1 ;  /* 0x0000000304047211 */ /* 0x000fe400078f08ff */
[C---:B------:R-:W-:Y:S01]  /*0d80*/  LOP3.LUT R0, R6.reuse, 0xfffffff8, RZ, 0xc0, !PT ;  /* 0xfffffff806007812 */ /* 0x040fe200078ec0ff */
[----:B------:R-:W-:Y:S01]  /*0d90*/  IMAD.SHL.U32 R6, R6, 0x40, RZ ;  /* 0x0000004006067824 */ /* 0x000fe200078e00ff */
[----:B------:R-:W-:Y:S01]  /*0da0*/  LOP3.LUT R4, R4, 0x1ffffffe, RZ, 0xc0, !PT ;  /* 0x1ffffffe04047812 */ /* 0x000fe200078ec0ff */
[----:B------:R-:W-:Y:S01]  /*0db0*/  IMAD.SHL.U32 R19, R16, 0x8, RZ ;  /* 0x0000000810137824 */ /* 0x000fe200078e00ff */
[----:B------:R-:W-:Y:S01]  /*0dc0*/  LEA.HI R15, R15, R8, RZ, 0x2 ;  /* 0x000000080f0f7211 */ /* 0x000fe200078f10ff */
[----:B------:R-:W-:Y:S01]  /*0dd0*/  IMAD.IADD R0, R5, 0x1, -R0 ;  /* 0x0000000105007824 */ /* 0x000fe200078e0a00 */
[----:B------:R-:W-:Y:S01]  /*0de0*/  SHF.R.S32.HI R23, RZ, 0x1, R12 ;  /* 0x00000001ff177819 */ /* 0x000fe2000001140c */
[----:B------:R-:W-:Y:S01]  /*0df0*/  IMAD.IADD R4, R3, 0x1, -R4 ;  /* 0x0000000103047824 */ /* 0x000fe200078e0a04 */
[----:B------:R-:W-:Y:S01]  /*0e00*/  LOP3.LUT R15, R15, 0xfffffffc, RZ, 0xc0, !PT ;  /* 0xfffffffc0f0f7812 */ /* 0x000fe200078ec0ff */
[----:B------:R-:W-:Y:S01]  /*0e10*/  IMAD.SHL.U32 R5, R0, 0x40, RZ ;  /* 0x0000004000057824 */ /* 0x000fe200078e00ff */
[----:B------:R-:W-:Y:S01]  /*0e20*/  LEA.HI R12, R12, R23, RZ, 0x1 ;  /* 0x000000170c0c7211 */ /* 0x000fe200078f08ff */
[----:B------:R-:W-:Y:S01]  /*0e30*/  IMAD.SHL.U32 R4, R4, 0x8, RZ ;  /* 0x0000000804047824 */ /* 0x000fe200078e00ff */
[----:B------:R-:W-:Y:S01]  /*0e40*/  SHF.R.S32.HI R7, RZ, 0x5, R7 ;  /* 0x00000005ff077819 */ /* 0x000fe20000011407 */
[----:B------:R-:W-:Y:S01]  /*0e50*/  IMAD.IADD R15, R8, 0x1, -R15 ;  /* 0x00000001080f7824 */ /* 0x000fe200078e0a0f */
[----:B------:R-:W-:Y:S01]  /*0e60*/  LOP3.LUT R5, R5, 0x1c0, RZ, 0xc0, !PT ;  /* 0x000001c005057812 */ /* 0x000fe200078ec0ff */
[----:B------:R-:W-:Y:S01]  /*0e70*/  IMAD.SHL.U32 R16, R16, 0x4, RZ ;  /* 0x0000000410107824 */ /* 0x000fe200078e00ff */
[----:B------:R-:W-:Y:S01]  /*0e80*/  LOP3.LUT R6, R6, 0x7ffffe00, RZ, 0xc0, !PT ;  /* 0x7ffffe0006067812 */ /* 0x000fe200078ec0ff */
[----:B------:R-:W-:Y:S01]  /*0e90*/  IMAD.SHL.U32 R15, R15, 0x40, RZ ;  /* 0x000000400f0f7824 */ /* 0x000fe200078e00ff */
[----:B------:R-:W-:-:S02]  /*0ea0*/  LOP3.LUT R4, R5, 0x8, R4, 0xf8, !PT ;  /* 0x0000000805047812 */ /* 0x000fc400078ef804 */
[----:B------:R-:W-:Y:S01]  /*0eb0*/  LOP3.LUT R12, R12, 0x7fffffe, RZ, 0xc0, !PT ;  /* 0x07fffffe0c0c7812 */ /* 0x000fe200078ec0ff */
[----:B------:R-:W-:Y:S01]  /*0ec0*/  IMAD R6, R7, 0x400, R6 ;  /* 0x0000040007067824 */ /* 0x000fe200078e0206 */
[----:B------:R-:W-:Y:S02]  /*0ed0*/  SHF.R.U32.HI R5, RZ, 0x3, R5 ;  /* 0x00000003ff057819 */ /* 0x000fe40000011605 */
[----:B------:R-:W-:Y:S01]  /*0ee0*/  R2P PR, R0, 0x6 ;  /* 0x0000000600007804 */ /* 0x000fe20000000000 */
[----:B------:R-:W-:Y:S01]  /*0ef0*/  IMAD.IADD R12, R23, 0x1, -R12 ;  /* 0x00000001170c7824 */ /* 0x000fe200078e0a0c */
[----:B------:R-:W-:Y:S01]  /*0f00*/  LOP3.LUT R5, R4, R5, RZ, 0x3c, !PT ;  /* 0x0000000504057212 */ /* 0x000fe200078e3cff */
[----:B------:R-:W-:Y:S01]  /*0f10*/  VIADD R4, R19, 0x10 ;  /* 0x0000001013047836 */ /* 0x000fe20000000000 */
[----:B------:R-:W-:Y:S01]  /*0f20*/  SHF.R.S32.HI R0, RZ, 0x1f, R23 ;  /* 0x0000001fff007819 */ /* 0x000fe20000011417 */
[----:B------:R-:W-:Y:S01]  /*0f30*/  IMAD R12, R3, 0x8, R12 ;  /* 0x00000008030c7824 */ /* 0x000fe200078e020c */
[----:B------:R-:W-:-:S02]  /*0f40*/  IADD3 R5, R6, R5, RZ ;  /* 0x0000000506057210 */ /* 0x000fc40007ffe0ff */
[----:B------:R-:W-:Y:S01]  /*0f50*/  LOP3.LUT R3, R15, 0xc0, RZ, 0xc0, !PT ;  /* 0x000000c00f037812 */ /* 0x000fe200078ec0ff */
[----:B------:R-:W-:Y:S01]  /*0f60*/  IMAD.SHL.U32 R4, R12, 0x20, RZ ;  /* 0x000000200c047824 */ /* 0x000fe200078e00ff */
[----:B------:R-:W-:Y:S01]  /*0f70*/  SHF.R.S32.HI R13, RZ, 0x1f, R136 ;  /* 0x0000001fff0d7819 */ /* 0x000fe20000011488 */
[----:B------:R-:W-:Y:S01]  /*0f80*/  IMAD R137, R5, 0x2, R2 ;  /* 0x0000000205897824 */ /* 0x000fe200078e0202 */
[----:B------:R-:W-:Y:S01]  /*0f90*/  LOP3.LUT R0, R3, 0x8, R19, 0xf8, !PT ;  /* 0x0000000803007812 */ /* 0x000fe200078ef813 */
[----:B------:R0:W-:Y:S01]  /*0fa0*/  STL [R1+0xc], R3 ;  /* 0x00000c0301007387 */ /* 0x0001e20000100800 */
[----:B------:R-:W-:Y:S01]  /*0fb0*/  SHF.R.U32.HI R5, RZ, 0x3, R3 ;  /* 0x00000003ff057819 */ /* 0x000fe20000011603 */
[----:B------:R-:W-:Y:S01]  /*0fc0*/  VIADD R139, R137, 0x21800 ;  /* 0x00021800898b7836 */ /* 0x000fe20000000000 */
[----:B------:R-:W-:Y:S02]  /*0fd0*/  LEA.HI R13, R13, R136, RZ, 0x2 ;  /* 0x000000880d0d7211 */ /* 0x000fe400078f10ff */
[----:B------:R-:W-:Y:S01]  /*0fe0*/  LOP3.LUT R0, R0, R5, RZ, 0x3c, !PT ;  /* 0x0000000500007212 */ /* 0x000fe200078e3cff */
[----:B------:R1:W-:Y:S01]  /*0ff0*/  STL [R1+0x10], R5 ;  /* 0x0000100501007387 */ /* 0x0003e20000100800 */
[----:B------:R-:W-:-:S02]  /*1000*/  LOP3.LUT R13, R13, 0x7ffffffc, RZ, 0xc0, !PT ;  /* 0x7ffffffc0d0d7812 */ /* 0x000fc400078ec0ff */
[----:B------:R-:W-:Y:S01]  /*1010*/  SEL R138, R138, 0xffffffc0, !P2 ;  /* 0xffffffc08a8a7807 */ /* 0x000fe20005000000 */
[----:B0-----:R-:W-:Y:S01]  /*1020*/  VIADD R3, R137, 0x21820 ;  /* 0x0002182089037836 */ /* 0x001fe20000000000 */
[----:B------:R-:W-:Y:S01]  /*1030*/  STL [R1+0x14], R4 ;  /* 0x0000140401007387 */ /* 0x000fe20000100800 */
[C---:B------:R-:W-:Y:S01]  /*1040*/  @P1 VIADD R3, R139.reuse, 0xffffffe0 ;  /* 0xffffffe08b031836 */ /* 0x040fe20000000000 */
[----:B------:R-:W-:Y:S01]  /*1050*/  IADD3 R139, R139, R138, RZ ;  /* 0x0000008a8b8b7210 */ /* 0x000fe20007ffe0ff */
[----:B------:R-:W-:Y:S02]  /*1060*/  IMAD.IADD R0, R4, 0x1, R0 ;  /* 0x0000000104007824 */ /* 0x000fe400078e0200 */
[----:B------:R-:W-:Y:S01]  /*1070*/  IMAD.IADD R136, R136, 0x1, -R13 ;  /* 0x0000000188887824 */ /* 0x000fe200078e0a0d */
[----:B------:R-:W-:Y:S01]  /*1080*/  STL [R1+0x1c], R3 ;  /* 0x00001c0301007387 */ /* 0x000fe20000100800 */
[----:B-1----:R-:W-:Y:S02]  /*1090*/  VIADD R5, R19, 0x20 ;  /* 0x0000002013057836 */ /* 0x002fe40000000000 */
[----:B------:R-:W-:Y:S01]  /*10a0*/  IMAD.IADD R138, R138, 0x1, R3 ;  /* 0x000000018a8a7824 */ /* 0x000fe200078e0203 */
[----:B------:R0:W-:Y:S02]  /*10b0*/  STL [R1+0x40], R0 ;  /* 0x0000400001007387 */ /* 0x0001e40000100800 */
[----:B0-----:R-:W-:-:S05]  /*10c0*/  VIADD R0, R3, 0x6000 ;  /* 0x0000600003007836 */ /* 0x001fca0000000000 */
[----:B------:R0:W-:Y:S02]  /*10d0*/  STL [R1+0x20], R0 ;  /* 0x0000200001007387 */ /* 0x0001e40000100800 */
.L_x_1298:
[----:B0-2--5:R-:W2:Y:S01]  /*10e0*/  LDL R30, [R1+0x3c] ;  /* 0x00003c00011e7983 */ /* 0x025ea20000100800 */
[----:B------:R-:W-:Y:S05]  /*10f0*/  YIELD ;  /* 0x0000000000007946 */ /* 0x000fea0003800000 */
[----:B------:R-:W-:Y:S01]  /*1100*/  ULDC.64 UR4, c[0x0][0xa28] ;  /* 0x00028a0000047ab9 */ /* 0x000fe20000000a00 */
[----:B-1-3--:R-:W2:Y:S01]  /*1110*/  LDC.64 R6, c[0x0][0xa08] ;  /* 0x00028200ff067b82 */ /* 0x00aea20000000a00 */
[----:B------:R-:W-:Y:S01]  /*1120*/  ISETP.NE.U32.AND P1, PT, RZ, UR4, PT ;  /* 0x00000004ff007c0c */ /* 0x000fe2000bf25070 */
[----:B0-----:R-:W-:Y:S02]  /*1130*/  IMAD.MOV.U32 R0, RZ, RZ, RZ ;  /* 0x000000ffff007224 */ /* 0x001fe400078e00ff */
[----:B------:R-:W-:Y:S01]  /*1140*/  IMAD.MOV.U32 R72, RZ, RZ, RZ ;  /* 0x000000ffff487224 */ /* 0x000fe200078e00ff */
[----:B------:R-:W-:Y:S01]  /*1150*/  ISETP.NE.AND.EX P1, PT, RZ, UR5, PT, P1 ;  /* 0x00000005ff007c0c */ /* 0x000fe2000bf25310 */
[----:B------:R-:W-:-:S02]  /*1160*/  ULDC.64 UR4, c[0x0][0xa18] ;  /* 0x0002860000047ab9 */ /* 0x000fc40000000a00 */
[----:B------:R-:W-:-:S04]  /*1170*/  ISETP.NE.U32.AND P2, PT, RZ, UR4, PT ;  /* 0x00000004ff007c0c */ /* 0x000fc8000bf45070 */
[----:B------:R-:W-:Y:S01]  /*1180*/  ISETP.NE.AND.EX P2, PT, RZ, UR5, PT, P2 ;  /* 0x00000005ff007c0c */ /* 0x000fe2000bf45320 */
[----:B------:R-:W-:Y:S02]  /*1190*/  ULDC.64 UR4, c[0x0][0xa08] ;  /* 0x0002820000047ab9 */ /* 0x000fe40000000a00 */
[----:B------:R-:W-:-:S03]  /*11a0*/  ISETP.NE.U32.AND P0, PT, RZ, UR4, PT ;  /* 0x00000004ff007c0c */ /* 0x000fc6000bf05070 */
[----:B------:R-:W0:Y:S08]  /*11b0*/  @P1 LDC.64 R4, c[0x0][0xa28] ;  /* 0x00028a00ff041b82 */ /* 0x000e300000000a00 */
[----:B------:R-:W1:Y:S01]  /*11c0*/  @P2 LDC.64 R8, c[0x0][0xa18] ;  /* 0x00028600ff082b82 */ /* 0x000e620000000a00 */
[----:B------:R-:W-:Y:S01]  /*11d0*/  ULDC UR4, c[0x0][0x288] ;  /* 0x0000a20000047ab9 */ /* 0x000fe20000000800 */
[----:B------:R-:W-:Y:S01]  /*11e0*/  ISETP.NE.AND.EX P0, PT, RZ, UR5, PT, P0 ;  /* 0x00000005ff007c0c */ /* 0x000fe2000bf05300 */
[----:B------:R-:W-:Y:S01]  /*11f0*/  IMAD.U32 R3, RZ, RZ, UR4 ;  /* 0x00000004ff037e24 */ /* 0x000fe2000f8e00ff */
[----:B------:R-:W-:Y:S01]  /*1200*/  ULDC.64 UR4, c[0x0][0x3f8] ;  /* 0x0000fe0000047ab9 */ /* 0x000fe20000000a00 */
[----:B--2---:R-:W-:-:S04]  /*1210*/  IMAD.WIDE R10, R30, 0x4, R6 ;  /* 0x000000041e0a7825 */ /* 0x004fc800078e0206 */
[----:B-1----:R-:W-:-:S06]  /*1220*/  @P2 IMAD.WIDE R6, R30, 0x4, R8 ;  /* 0x000000041e062825 */ /* 0x002fcc00078e0208 */
[----:B------:R1:W5:Y:S01]  /*1230*/  @P0 LDG.E R72, desc[UR52][R10.64] ;  /* 0x000000340a480981 */ /* 0x000362000c1e1900 */
[----:B0-----:R-:W-:-:S03]  /*1240*/  @P1 IMAD.WIDE R4, R30, 0x4, R4 ;  /* 0x000000041e041825 */ /* 0x001fc600078e0204 */
[----:B------:R-:W2:Y:S04]  /*1250*/  @P2 LDG.E R3, desc[UR52][R6.64] ;  /* 0x0000003406032981 */ /* 0x000ea8000c1e1900 */
        /* <DEDUP_REMOVED lines=8> */
[----:B------:R-:W-:Y:S02]  /*12e0*/  IMAD.U32 R24, RZ, RZ, UR5 ;  /* 0x00000005ff187e24 */ /* 0x000fe4000f8e00ff */
[----:B------:R-:W-:Y:S01]  /*12f0*/  IMAD.U32 R27, RZ, RZ, UR4 ;  /* 0x00000004ff1b7e24 */ /* 0x000fe2000f8e00ff */
[----:B--2---:R1:W-:Y:S01]  /*1300*/  STL [R1+0x30], R3 ;  /* 0x0000300301007387 */ /* 0x0043e20000100800 */
[----:B------:R-:W-:Y:S01]  /*1310*/  IMAD.MOV.U32 R14, RZ, RZ, R3 ;  /* 0x000000ffff0e7224 */ /* 0x000fe200078e0003 */
[----:B------:R-:W-:Y:S06]  /*1320*/  @P2 BRA `(.L_x_1090) ;  /* 0x0000000000282947 */ /* 0x000fec0003800000 */
[----:B------:R-:W-:Y:S02]  /*1330*/  ULDC.64 UR4, c[0x0][0xa00] ;  /* 0x0002800000047ab9 */ /* 0x000fe40000000a00 */
[----:B------:R-:W-:-:S04]  /*1340*/  ISETP.NE.U32.AND P1, PT, RZ, UR4, PT ;  /* 0x00000004ff007c0c */ /* 0x000fc8000bf25070 */
[----:B------:R-:W-:-:S13]  /*1350*/  ISETP.NE.AND.EX P1, PT, RZ, UR5, PT, P1 ;  /* 0x00000005ff007c0c */ /* 0x000fda000bf25310 */
[----:B------:R-:W-:Y:S05]  /*1360*/  @!P1 BRA `(.L_x_1090) ;  /* 0x0000000000189947 */ /* 0x000fea0003800000 */
[----:B-1----:R-:W0:Y:S02]  /*1370*/  LDC.64 R4, c[0x0][0xa00] ;  /* 0x00028000ff047b82 */ /* 0x002e240000000a00 */
[----:B0-----:R-:W-:-:S05]  /*1380*/  IMAD.WIDE R4, R30, 0x4, R4 ;  /* 0x000000041e047825 */ /* 0x001fca00078e0204 */
[----:B------:R-:W2:Y:S04]  /*1390*/  LDG.E R3, desc[UR52][R4.64] ;  /* 0x0000003404037981 */ /* 0x000ea8000c1e1900 */
[----:B------:R-:W2:Y:S02]  /*13a0*/  LDG.E R6, desc[UR52][R4.64+0x4] ;  /* 0x0000043404067981 */ /* 0x000ea4000c1e1900 */
[----:B--2---:R-:W-:-:S05]  /*13b0*/  IMAD.IADD R14, R6, 0x1, -R3 ;  /* 0x00000001060e7824 */ /* 0x004fca00078e0a03 */
[----:B------:R0:W-:Y:S02]  /*13c0*/  STL [R1+0x30], R14 ;  /* 0x0000300e01007387 */ /* 0x0001e40000100800 */
.L_x_1090:
[----:B------:R-:W2:Y:S01]  /*13d0*/  LDL R13, [R1+0x34] ;  /* 0x00003400010d7983 */ /* 0x000ea20000100800 */
[----:B------:R-:W-:-:S03]  /*13e0*/  ULDC.64 UR4, c[0x0][0xa20] ;  /* 0x0002880000047ab9 */ /* 0x000fc60000000a00 */
[----:B------:R-:W3:Y:S01]  /*13f0*/  LDL R29, [R1+0x38] ;  /* 0x00003800011d7983 */ /* 0x000ee20000100800 */
[----:B------:R-:W-:-:S04]  /*1400*/  ISETP.NE.U32.AND P1, PT, RZ, UR4, PT ;  /* 0x00000004ff007c0c */ /* 0x000fc8000bf25070 */
[----:B------:R-:W-:Y:S01]  /*1410*/  ISETP.NE.AND.EX P1, PT, RZ, UR5, PT, P1 ;  /* 0x00000005ff007c0c */ /* 0x000fe2000bf25310 */
[----:B--2---:R2:W-:Y:S04]  /*1420*/  STL [R1+0x50], R13 ;  /* 0x0000500d01007387 */ /* 0x0045e80000100800 */
[----:B---3--:R2:W-:Y:S04]  /*1430*/  STL [R1+0x44], R29 ;  /* 0x0000441d01007387 */ /* 0x0085e80000100800 */
[----:B------:R2:W-:Y:S04]  /*1440*/  STL [R1+0x48], R30 ;  /* 0x0000481e01007387 */ /* 0x0005e80000100800 */
[----:B------:R-:W-:Y:S05]  /*1450*/  @!P1 BRA `(.L_x_1091) ;  /* 0x0000000000109947 */ /* 0x000fea0003800000 */
[----:B-1----:R-:W1:Y:S02]  /*1460*/  LDC.64 R4, c[0x0][0xa20] ;  /* 0x00028800ff047b82 */ /* 0x002e640000000a00 */
[----:B-1----:R-:W-:-:S05]  /*1470*/  IMAD.WIDE R4, R30, 0x4, R4 ;  /* 0x000000041e047825 */ /* 0x002fca00078e0204 */
[----:B------:R3:W5:Y:S01]  /*1480*/  LDG.E R27, desc[UR52][R4.64] ;  /* 0x00000034041b7981 */ /* 0x000762000c1e1900 */
[----:B------:R-:W-:Y:S05]  /*1490*/  BRA `(.L_x_1092) ;  /* 0x0000000000107947 */ /* 0x000fea0003800000 */
.L_x_1091:
[----:B------:R-:W-:Y:S05]  /*14a0*/  @!P0 BRA `(.L_x_1092) ;  /* 0x00000000000c8947 */ /* 0x000fea0003800000 */
[----:B-1----:R-:W3:Y:S04]  /*14b0*/  LDG.E R4, desc[UR52][R10.64] ;  /* 0x000000340a047981 */ /* 0x002ee8000c1e1900 */
[----:B------:R-:W3:Y:S02]  /*14c0*/  LDG.E R27, desc[UR52][R10.64+0x4] ;  /* 0x000004340a1b7981 */ /* 0x000ee4000c1e1900 */
[----:B---3--:R-:W-:-:S07]  /*14d0*/  IMAD.IADD R27, R27, 0x1, -R4 ;  /* 0x000000011b1b7824 */ /* 0x008fce00078e0a04 */
.L_x_1092:
[----:B------:R-:W-:Y:S01]  /*14e0*/  ULDC.64 UR4, c[0x0][0xa10] ;  /* 0x0002840000047ab9 */ /* 0x000fe20000000a00 */
[----:B-1----:R-:W1:Y:S01]  /*14f0*/  LDC.64 R10, c[0x0][0x9e0] ;  /* 0x00027800ff0a7b82 */ /* 0x002e620000000a00 */
[----:B------:R-:W-:-:S04]  /*1500*/  ISETP.NE.U32.AND P0, PT, RZ, UR4, PT ;  /* 0x00000004ff007c0c */ /* 0x000fc8000bf05070 */
[----:B------:R-:W-:Y:S01]  /*1510*/  ISETP.NE.AND.EX P0, PT, RZ, UR5, PT, P0 ;  /* 0x00000005ff007c0c */ /* 0x000fe2000bf05300 */
[----:B------:R-:W-:Y:S02]  /*1520*/  ULDC.64 UR4, c[0x0][0xa30] ;  /* 0x00028c0000047ab9 */ /* 0x000fe40000000a00 */
[----:B------:R-:W-:-:S04]  /*1530*/  ISETP.NE.U32.AND P1, PT, RZ, UR4, PT ;  /* 0x00000004ff007c0c */ /* 0x000fc8000bf25070 */
[----:B------:R-:W-:-:S06]  /*1540*/  ISETP.NE.AND.EX P1, PT, RZ, UR5, PT, P1 ;  /* 0x00000005ff007c0c */ /* 0x000fcc000bf25310 */
[----:B---3--:R-:W3:Y:S08]  /*1550*/  @P0 LDC.64 R4, c[0x0][0xa10] ;  /* 0x00028400ff040b82 */ /* 0x008ef00000000a00 */
[----:B------:R-:W4:Y:S01]  /*1560*/  @P1 LDC.64 R6, c[0x0][0xa30] ;  /* 0x00028c00ff061b82 */ /* 0x000f220000000a00 */
[----:B---3--:R-:W-:-:S05]  /*1570*/  @P0 IMAD.WIDE R4, R30, 0x4, R4 ;  /* 0x000000041e040825 */ /* 0x008fca00078e0204 */
[----:B------:R-:W3:Y:S04]  /*1580*/  @P0 LDG.E R3, desc[UR52][R4.64] ;  /* 0x0000003404030981 */ /* 0x000ee8000c1e1900 */
[----:B------:R-:W3:Y:S01]  /*1590*/  @P0 LDG.E R8, desc[UR52][R4.64+0x4] ;  /* 0x0000043404080981 */ /* 0x000ee2000c1e1900 */
[----:B-----5:R-:W-:Y:S02]  /*15a0*/  IMAD.IADD R9, R27, 0x1, -R0 ;  /* 0x000000011b097824 */ /* 0x020fe400078e0a00 */
[----:B------:R-:W-:Y:S02]  /*15b0*/  IMAD.MOV.U32 R105, RZ, RZ, R27 ;  /* 0x000000ffff697224 */ /* 0x000fe400078e001b */
[----:B----4-:R-:W-:-:S05]  /*15c0*/  @P1 IMAD.WIDE R6, R30, 0x4, R6 ;  /* 0x000000041e061825 */ /* 0x010fca00078e0206 */
[----:B------:R4:W5:Y:S01]  /*15d0*/  @P1 LDG.E R105, desc[UR52][R6.64] ;  /* 0x0000003406691981 */ /* 0x000962000c1e1900 */
[----:B-1----:R-:W-:Y:S01]  /*15e0*/  ISETP.GE.AND P1, PT, R11, 0x1, PT ;  /* 0x000000010b00780c */ /* 0x002fe20003f26270 */
[----:B------:R-:W-:-:S04]  /*15f0*/  IMAD.MOV.U32 R108, RZ, RZ, 0xc0 ;  /* 0x000000c0ff6c7424 */ /* 0x000fc800078e00ff */
[----:B------:R-:W-:Y:S02]  /*1600*/  IMAD R108, R13, R108, 0xc0 ;  /* 0x000000c00d6c7424 */ /* 0x000fe400078e026c */
[----:B---3--:R-:W-:-:S04]  /*1610*/  @P0 IMAD.IADD R24, R8, 0x1, -R3 ;  /* 0x0000000108180824 */ /* 0x008fc800078e0a03 */
[----:B------:R-:W-:-:S04]  /*1620*/  IMAD.IADD R12, R9, 0x1, R24 ;  /* 0x00000001090c7824 */ /* 0x000fc800078e0218 */
[C---:B------:R-:W-:Y:S01]  /*1630*/  VIADD R0, R12.reuse, 0x7f ;  /* 0x0000007f0c007836 */ /* 0x040fe20000000000 */
[----:B------:R4:W-:Y:S01]  /*1640*/  STL [R1+0x28], R12 ;  /* 0x0000280c01007387 */ /* 0x0009e20000100800 */
[----:B------:R-:W-:-:S03]  /*1650*/  IADD3 R108, R12, R108, -R14 ;  /* 0x0000006c0c6c7210 */ /* 0x000fc60007ffe80e */
[----:B------:R-:W-:-:S04]  /*1660*/  SHF.R.S32.HI R3, RZ, 0x1f, R0 ;  /* 0x0000001fff037819 */ /* 0x000fc80000011400 */
[----:B------:R-:W-:Y:S02]  /*1670*/  LEA.HI R3, R3, R0, RZ, 0x7 ;  /* 0x0000000003037211 */ /* 0x000fe400078f38ff */
[----:B------:R-:W-:Y:S02]  /*1680*/  IADD3 R0, R108, R10, RZ ;  /* 0x0000000a6c007210 */ /* 0x000fe40007ffe0ff */
[----:B------:R-:W-:Y:S01]  /*1690*/  SHF.R.S32.HI R110, RZ, 0x7, R3 ;  /* 0x00000007ff6e7819 */ /* 0x000fe20000011403 */
[----:B----4-:R-:W-:Y:S06]  /*16a0*/  @!P1 BRA `(.L_x_1093) ;  /* 0x0000000000489947 */ /* 0x010fec0003800000 */
[C---:B------:R-:W-:Y:S01]  /*16b0*/  ISETP.GT.AND P0, PT, R108.reuse, RZ, PT ;  /* 0x000000ff6c00720c */ /* 0x040fe20003f04270 */
[----:B------:R-:W-:Y:S01]  /*16c0*/  BSSY B0, `(.L_x_1094) ;  /* 0x000000e000007945 */ /* 0x000fe20003800000 */
[----:B------:R-:W-:-:S11]  /*16d0*/  VIADD R3, R108, 0xffffffff ;  /* 0xffffffff6c037836 */ /* 0x000fd60000000000 */
[----:B------:R-:W-:Y:S05]  /*16e0*/  @P0 BRA `(.L_x_1095) ;  /* 0x00000000001c0947 */ /* 0x000fea0003800000 */
[----:B------:R-:W-:Y:S01]  /*16f0*/  ISETP.NE.AND P0, PT, R11, 0x1, PT ;  /* 0x000000010b00780c */ /* 0x000fe20003f05270 */
[----:B------:R-:W-:-:S12]  /*1700*/  IMAD.MOV R3, RZ, RZ, -R108 ;  /* 0x000000ffff037224 */ /* 0x000fd800078e0a6c */
[----:B------:R-:W1:Y:S02]  /*1710*/  @P0 LDC.64 R4, c[0x0][0x9e8] ;  /* 0x00027a00ff040b82 */ /* 0x000e640000000a00 */
[----:B-1----:R-:W-:-:S05]  /*1720*/  @P0 IMAD.HI.U32 R4, R3, R4, RZ ;  /* 0x0000000403040227 */ /* 0x002fca00078e00ff */
[----:B------:R-:W-:-:S04]  /*1730*/  @P0 SHF.R.U32.HI R3, RZ, R5, R4 ;  /* 0x00000005ff030219 */ /* 0x000fc80000011604 */
[----:B------:R-:W-:Y:S01]  /*1740*/  LOP3.LUT R3, RZ, R3, RZ, 0x33, !PT ;  /* 0x00000003ff037212 */ /* 0x000fe200078e33ff */
[----:B------:R-:W-:Y:S06]  /*1750*/  BRA `(.L_x_1096) ;  /* 0x0000000000107947 */ /* 0x000fec0003800000 */
.L_x_1095:
[----:B------:R-:W-:-:S13]  /*1760*/  ISETP.NE.AND P0, PT, R11, 0x1, PT ;  /* 0x000000010b00780c */ /* 0x000fda0003f05270 */
[----:B------:R-:W1:Y:S02]  /*1770*/  @P0 LDC.64 R4, c[0x0][0x9e8] ;  /* 0x00027a00ff040b82 */ /* 0x000e640000000a00 */
[----:B-1----:R-:W-:-:S05]  /*1780*/  @P0 IMAD.HI.U32 R4, R3, R4, RZ ;  /* 0x0000000403040227 */ /* 0x002fca00078e00ff */
[----:B------:R-:W-:-:S07]  /*1790*/  @P0 SHF.R.U32.HI R3, RZ, R5, R4 ;  /* 0x00000005ff030219 */ /* 0x000fce0000011604 */
.L_x_1096:
[----:B------:R-:W-:Y:S05]  /*17a0*/  BSYNC B0 ;  /* 0x0000000000007941 */ /* 0x000fea0003800000 */
.L_x_1094:
[----:B------:R-:W-:-:S05]  /*17b0*/  IMAD R3, R3, R11, R11 ;  /* 0x0000000b03037224 */ /* 0x000fca00078e020b */
[----:B------:R-:W-:-:S07]  /*17c0*/  VIMNMX R0, R0, R3, PT ;  /* 0x0000000300007248 */ /* 0x000fce0003fe0100 */
.L_x_1093:
[----:B------:R-:W-:Y:S01]  /*17d0*/  IMAD R106, R13, 0xc0, -R14 ;  /* 0x000000c00d6a7824 */ /* 0x000fe200078e0a0e */
[----:B------:R-:W-:-:S03]  /*17e0*/  ULDC UR4, c[0x0][0x9dc] ;  /* 0x0002770000047ab9 */ /* 0x000fc60000000800 */
[----:B------:R-:W-:-:S04]  /*17f0*/  IMAD.IADD R106, R12, 0x1, R106 ;  /* 0x000000010c6a7824 */ /* 0x000fc800078e026a */
[----:B------:R-:W-:Y:S01]  /*1800*/  VIADD R3, R106, -UR4 ;  /* 0x800000046a037c36 */ /* 0x000fe20008000000 */
[----:B------:R-:W-:Y:S06]  /*1810*/  @!P1 BRA `(.L_x_1097) ;  /* 0x0000000000489947 */ /* 0x000fec0003800000 */
[----:B------:R-:W-:Y:S01]  /*1820*/  ISETP.GT.AND P0, PT, R106, -0x1, PT ;  /* 0xffffffff6a00780c */ /* 0x000fe20003f04270 */
[----:B------:R-:W-:-:S12]  /*1830*/  BSSY B0, `(.L_x_1098) ;  /* 0x000000e000007945 */ /* 0x000fd80003800000 */
[----:B------:R-:W-:Y:S05]  /*1840*/  @P0 BRA `(.L_x_1099) ;  /* 0x00000000001c0947 */ /* 0x000fea0003800000 */
[----:B------:R-:W-:Y:S02]  /*1850*/  ISETP.NE.AND P0, PT, R11, 0x1, PT ;  /* 0x000000010b00780c */ /* 0x000fe40003f05270 */
[----:B------:R-:W-:-:S11]  /*1860*/  LOP3.LUT R5, RZ, R106, RZ, 0x33, !PT ;  /* 0x0000006aff057212 */ /* 0x000fd600078e33ff */
[----:B------:R-:W1:Y:S02]  /*1870*/  @P0 LDC.64 R6, c[0x0][0x9e8] ;  /* 0x00027a00ff060b82 */ /* 0x000e640000000a00 */
[----:B-1----:R-:W-:-:S05]  /*1880*/  @P0 IMAD.HI.U32 R4, R5, R6, RZ ;  /* 0x0000000605040227 */ /* 0x002fca00078e00ff */
[----:B------:R-:W-:-:S04]  /*1890*/  @P0 SHF.R.U32.HI R5, RZ, R7, R4 ;  /* 0x00000007ff050219 */ /* 0x000fc80000011604 */
[----:B------:R-:W-:Y:S01]  /*18a0*/  LOP3.LUT R4, RZ, R5, RZ, 0x33, !PT ;  /* 0x00000005ff047212 */ /* 0x000fe200078e33ff */
[----:B------:R-:W-:Y:S06]  /*18b0*/  BRA `(.L_x_1100) ;  /* 0x0000000000147947 */ /* 0x000fec0003800000 */
.L_x_1099:
[----:B------:R-:W-:Y:S01]  /*18c0*/  ISETP.NE.AND P0, PT, R11, 0x1, PT ;  /* 0x000000010b00780c */ /* 0x000fe20003f05270 */
[----:B------:R-:W-:-:S12]  /*18d0*/  IMAD.MOV.U32 R4, RZ, RZ, R106 ;  /* 0x000000ffff047224 */ /* 0x000fd800078e006a */
[----:B------:R-:W1:Y:S02]  /*18e0*/  @P0 LDC.64 R6, c[0x0][0x9e8] ;  /* 0x00027a00ff060b82 */ /* 0x000e640000000a00 */
[----:B-1----:R-:W-:-:S05]  /*18f0*/  @P0 IMAD.HI.U32 R6, R106, R6, RZ ;  /* 0x000000066a060227 */ /* 0x002fca00078e00ff */
[----:B------:R-:W-:-:S07]  /*1900*/  @P0 SHF.R.U32.HI R4, RZ, R7, R6 ;  /* 0x00000007ff040219 */ /* 0x000fce0000011606 */
.L_x_1100:
[----:B------:R-:W-:Y:S05]  /*1910*/  BSYNC B0 ;  /* 0x0000000000007941 */ /* 0x000fea0003800000 */
.L_x_1098:
[----:B------:R-:W-:-:S05]  /*1920*/  IMAD R4, R4, R11, RZ ;  /* 0x0000000b04047224 */ /* 0x000fca00078e02ff */
[----:B------:R-:W-:-:S07]  /*1930*/  VIMNMX R3, R3, R4, !PT ;  /* 0x0000000403037248 */ /* 0x000fce0007fe0100 */
.L_x_1097:
[----:B------:R-:W-:Y:S01]  /*1940*/  VIADD R0, R0, 0x7f ;  /* 0x0000007f00007836 */ /* 0x000fe20000000000 */
[----:B------:R-:W-:-:S04]  /*1950*/  SHF.R.S32.HI R4, RZ, 0x1f, R3 ;  /* 0x0000001fff047819 */ /* 0x000fc80000011403 */
[----:B------:R-:W-:Y:S02]  /*1960*/  SHF.R.S32.HI R5, RZ, 0x1f, R0 ;  /* 0x0000001fff057819 */ /* 0x000fe40000011400 */
[----:B------:R-:W-:Y:S02]  /*1970*/  LEA.HI R4, R4, R3, RZ, 0x7 ;  /* 0x0000000304047211 */ /* 0x000fe400078f38ff */
[----:B------:R-:W-:Y:S02]  /*1980*/  LEA.HI R5, R5, R0, RZ, 0x7 ;  /* 0x0000000005057211 */ /* 0x000fe400078f38ff */
[----:B------:R-:W-:Y:S02]  /*1990*/  SHF.R.S32.HI R4, RZ, 0x7, R4 ;  /* 0x00000007ff047819 */ /* 0x000fe40000011404 */
[----:B------:R-:W-:Y:S02]  /*19a0*/  SHF.R.S32.HI R5, RZ, 0x7, R5 ;  /* 0x00000007ff057819 */ /* 0x000fe40000011405 */
[----:B------:R-:W-:-:S02]  /*19b0*/  VIMNMX R4, RZ, R4, !PT ;  /* 0x00000004ff047248 */ /* 0x000fc40007fe0100 */
[----:B------:R-:W-:-:S03]  /*19c0*/  VIMNMX R5, R110, R5, PT ;  /* 0x000000056e057248 */ /* 0x000fc60003fe0100 */
[--C-:B------:R-:W-:Y:S02]  /*19d0*/  IMAD R4, R4, 0x80, -R9.reuse ;  /* 0x0000008004047824 */ /* 0x100fe400078e0a09 */
[----:B------:R-:W-:-:S03]  /*19e0*/  IMAD R5, R5, 0x80, -R9 ;  /* 0x0000008005057824 */ /* 0x000fc600078e0a09 */
[----:B------:R-:W-:Y:S02]  /*19f0*/  VIMNMX R4, RZ, R4, !PT ;  /* 0x00000004ff047248 */ /* 0x000fe40007fe0100 */
[----:B------:R-:W-:Y:S02]  /*1a00*/  VIMNMX R5, R5, R24, PT ;  /* 0x0000001805057248 */ /* 0x000fe40003fe0100 */
[----:B------:R-:W-:Y:S02]  /*1a10*/  SHF.R.U32.HI R76, RZ, 0x7, R4 ;  /* 0x00000007ff4c7819 */ /* 0x000fe40000011604 */
[----:B------:R-:W-:-:S03]  /*1a20*/  ISETP.GT.AND P0, PT, R5, R4, PT ;  /* 0x000000040500720c */ /* 0x000fc60003f04270 */
[----:B------:R-:W-:-:S10]  /*1a30*/  IMAD.MOV.U32 R25, RZ, RZ, R76 ;  /* 0x000000ffff197224 */ /* 0x000fd400078e004c */
[----:B------:R-:W-:-:S05]  /*1a40*/  @P0 VIADD R0, R5, 0x7f ;  /* 0x0000007f05000836 */ /* 0x000fca0000000000 */
[----:B------:R-:W-:-:S04]  /*1a50*/  @P0 SHF.R.S32.HI R3, RZ, 0x1f, R0 ;  /* 0x0000001fff030819 */ /* 0x000fc80000011400 */
[----:B------:R-:W-:-:S04]  /*1a60*/  @P0 LEA.HI R3, R3, R0, RZ, 0x7 ;  /* 0x0000000003030211 */ /* 0x000fc800078f38ff */
[----:B------:R-:W-:Y:S02]  /*1a70*/  @P0 SHF.R.S32.HI R25, RZ, 0x7, R3 ;  /* 0x00000007ff190819 */ /* 0x000fe40000011403 */
[----:B------:R-:W-:Y:S02]  /*1a80*/  PLOP3.LUT P0, PT, PT, PT, PT, 0x80, 0x0 ;  /* 0x000000000000781c */ /* 0x000fe40003f0f070 */
[----:B------:R-:W-:-:S13]  /*1a90*/  ISETP.GT.AND P1, PT, R25, R76, PT ;  /* 0x0000004c1900720c */ /* 0x000fda0003f24270 */
[----:B------:R-:W-:Y:S05]  /*1aa0*/  @!P1 BRA `(.L_x_1101) ;  /* 0x0000005000349947 */ /* 0x000fea0003800000 */
        /* <DEDUP_REMOVED lines=8> */
[----:B0-----:R0:W1:Y:S01]  /*1b30*/  LDC.64 R14, c[0x4][R0] ;  /* 0x01000000000e7b82 */ /* 0x0010620000000a00 */
        /* <DEDUP_REMOVED lines=8> */
[----:B0-2---:R-:W-:-:S07]  /*1bc0*/  IMAD.MOV.U32 R13, RZ, RZ, RZ ;  /* 0x000000ffff0d7224 */ /* 0x005fce00078e00ff */
[----:B------:R-:W-:-:S07]  /*1bd0*/  LEPC R20, `(.L_x_1103) ;  /* 0x000000001014794e */ /* 0x000fce0000000000 */
[----:B-1---5:R-:W-:Y:S05]  /*1be0*/  CALL.ABS.NOINC R14 ;  /* 0x000000000e007343 */ /* 0x022fea0003c00000 */
.L_x_1103:
[----:B------:R-:W-:Y:S05]  /*1bf0*/  BSYNC B6 ;  /* 0x0000000000067941 */ /* 0x000fea0003800000 */
.L_x_1102:
        /* <DEDUP_REMOVED lines=17> */
[----:B0-2---:R-:W-:-:S07]  /*1d10*/  IMAD.MOV.U32 R13, RZ, RZ, RZ ;  /* 0x000000ffff0d7224 */ /* 0x005fce00078e00ff */
[----:B------:R-:W-:-:S07]  /*1d20*/  LEPC R20, `(.L_x_1105) ;  /* 0x000000001014794e */ /* 0x000fce0000000000 */
[----:B-1---5:R-:W-:Y:S05]  /*1d30*/  CALL.ABS.NOINC R14 ;  /* 0x000000000e007343 */ /* 0x022fea0003c00000 */
.L_x_1105:
[----:B------:R-:W-:Y:S05]  /*1d40*/  BSYNC B6 ;  /* 0x0000000000067941 */ /* 0x000fea0003800000 */
.L_x_1104:
[----:B------:R-:W-:Y:S01]  /*1d50*/  ULDC.64 UR4, c[0x0][0x9f8] ;  /* 0x00027e0000047ab9 */ /* 0x000fe20000000a00 */
[----:B------:R-:W-:Y:S01]  /*1d60*/  IMAD.MOV.U32 R3, RZ, RZ, R30 ;  /* 0x000000ffff037224 */ /* 0x000fe200078e001e */
[----:B------:R-:W-:Y:S01]  /*1d70*/  ISETP.NE.U32.AND P0, PT, RZ, UR4, PT ;  /* 0x00000004ff007c0c */ /* 0x000fe2000bf05070 */
[----:B------:R-:W3:Y:S01]  /*1d80*/  LDL.LU R38, [R1] ;  /* 0x0000000001267983 */ /* 0x000ee20000300800 */
[----:B------:R-:W1:Y:S01]  /*1d90*/  LDC R0, c[0x0][0x428] ;  /* 0x00010a00ff007b82 */ /* 0x000e620000000800 */
[----:B------:R-:W4:Y:S01]  /*1da0*/  S2R R20, SR_TID.X ;  /* 0x0000000000147919 */ /* 0x000f220000002100 */
[----:B------:R-:W-:-:S06]  /*1db0*/  ISETP.NE.AND.EX P0, PT, RZ, UR5, PT, P0 ;  /* 0x00000005ff007c0c */ /* 0x000fcc000bf05300 */
[----:B------:R-:W0:Y:S01]  /*1dc0*/  LDC.64 R6, c[0x0][0x2f0] ;  /* 0x0000bc00ff067b82 */ /* 0x000e220000000a00 */
[----:B------:R-:W-:Y:S01]  /*1dd0*/  IMAD.IADD R72, R72, 0x1, R27 ;  /* 0x0000000148487824 */ /* 0x000fe200078e021b */
[----:B------:R-:W-:Y:S01]  /*1de0*/  ULDC.64 UR6, c[0x0][0xa08] ;  /* 0x0002820000067ab9 */ /* 0x000fe20000000a00 */
[----:B------:R-:W-:Y:S01]  /*1df0*/  IMAD.MOV.U32 R15, RZ, RZ, R29 ;  /* 0x000000ffff0f7224 */ /* 0x000fe200078e001d */
[----:B------:R-:W-:Y:S01]  /*1e00*/  ULDC.64 UR4, c[0x0][0x2f8] ;  /* 0x0000be0000047ab9 */ /* 0x000fe20000000a00 */
[----:B------:R-:W-:Y:S01]  /*1e10*/  SHF.R.S32.HI R32, RZ, 0x1f, R23 ;  /* 0x0000001fff207819 */ /* 0x000fe20000011417 */
[C---:B------:R-:W-:Y:S01]  /*1e20*/  VIADD R37, R19.reuse, 0x10 ;  /* 0x0000001013257836 */ /* 0x040fe20000000000 */
[----:B------:R-:W3:Y:S01]  /*1e30*/  LDL R36, [R1+0xc] ;  /* 0x00000c0001247983 */ /* 0x000ee20000100800 */
[C---:B------:R-:W-:Y:S01]  /*1e40*/  VIADD R103, R19.reuse, 0x30 ;  /* 0x0000003013677836 */ /* 0x040fe20000000000 */
[----:B------:R-:W2:Y:S01]  /*1e50*/  @P0 LDC.64 R4, c[0x0][0x9f8] ;  /* 0x00027e00ff040b82 */ /* 0x000ea20000000a00 */
[----:B------:R-:W-:Y:S01]  /*1e60*/  VIADD R31, R19, 0x20 ;  /* 0x00000020131f7836 */ /* 0x000fe20000000000 */
[----:B------:R-:W3:Y:S06]  /*1e70*/  LDL R35, [R1+0x10] ;  /* 0x0000100001237983 */ /* 0x000eec0000100800 */
[----:B------:R-:W3:Y:S01]  /*1e80*/  LDC R104, c[0x0][0x3d4] ;  /* 0x0000f500ff687b82 */ /* 0x000ee20000000800 */
[----:B--2---:R-:W-:-:S05]  /*1e90*/  @P0 IMAD.WIDE R4, R30, 0x4, R4 ;  /* 0x000000041e040825 */ /* 0x004fca00078e0204 */
[----:B------:R2:W3:Y:S01]  /*1ea0*/  @P0 LDG.E R3, desc[UR52][R4.64] ;  /* 0x0000003404030981 */ /* 0x0004e2000c1e1900 */
[----:B-1----:R-:W-:Y:S02]  /*1eb0*/  ISETP.NE.AND P0, PT, R0, 0x1, PT ;  /* 0x000000010000780c */ /* 0x002fe40003f05270 */
[----:B------:R-:W-:Y:S02]  /*1ec0*/  SHF.R.S32.HI R13, RZ, 0x1f, R72 ;  /* 0x0000001fff0d7819 */ /* 0x000fe40000011448 */
[----:B----4-:R-:W-:-:S03]  /*1ed0*/  SHF.R.U32.HI R34, RZ, 0x7, R20 ;  /* 0x00000007ff227819 */ /* 0x010fc60000011614 */
[-C--:B0-----:R-:W-:Y:S02]  /*1ee0*/  IMAD R8, R13, R6.reuse, RZ ;  /* 0x000000060d087224 */ /* 0x081fe400078e02ff */
[----:B--2---:R-:W-:-:S04]  /*1ef0*/  IMAD.WIDE.U32 R4, R72, R6, RZ ;  /* 0x0000000648047225 */ /* 0x004fc800078e00ff */
[----:B------:R-:W0:Y:S08]  /*1f00*/  @P0 LDC R0, c[0x0][0x42c] ;  /* 0x00010b00ff000b82 */ /* 0x000e300000000800 */
[----:B------:R-:W1:Y:S01]  /*1f10*/  @P0 LDC R9, c[0x0][0x430] ;  /* 0x00010c00ff090b82 */ /* 0x000e620000000800 */
[----:B0-----:R-:W-:-:S05]  /*1f20*/  @P0 IMAD.HI.U32 R0, R29, R0, RZ ;  /* 0x000000001d000227 */ /* 0x001fca00078e00ff */
[----:B-1----:R-:W-:Y:S01]  /*1f30*/  @P0 SHF.R.U32.HI R15, RZ, R9, R0 ;  /* 0x00000009ff0f0219 */ /* 0x002fe20000011600 */
[----:B------:R-:W-:Y:S01]  /*1f40*/  IMAD R9, R72, R7, R8 ;  /* 0x0000000748097224 */ /* 0x000fe200078e0208 */
[----:B------:R-:W-:Y:S02]  /*1f50*/  IADD3 R0, R20, -0x80, RZ ;  /* 0xffffff8014007810 */ /* 0x000fe40007ffe0ff */
[----:B------:R-:W-:Y:S01]  /*1f60*/  SHF.R.S32.HI R10, RZ, 0x1f, R15 ;  /* 0x0000001fff0a7819 */ /* 0x000fe2000001140f */
[----:B------:R-:W-:Y:S01]  /*1f70*/  IMAD.IADD R5, R5, 0x1, R9 ;  /* 0x0000000105057824 */ /* 0x000fe200078e0209 */
[----:B------:R-:W-:Y:S02]  /*1f80*/  SHF.R.S32.HI R11, RZ, 0x1f, R0 ;  /* 0x0000001fff0b7819 */ /* 0x000fe40000011400 */
[----:B------:R-:W-:Y:S01]  /*1f90*/  ISETP.NE.U32.AND P0, PT, RZ, UR6, PT ;  /* 0x00000006ff007c0c */ /* 0x000fe2000bf05070 */
[----:B------:R-:W-:Y:S01]  /*1fa0*/  IMAD R8, R10, UR4, RZ ;  /* 0x000000040a087c24 */ /* 0x000fe2000f8e02ff */
[----:B------:R-:W-:Y:S01]  /*1fb0*/  LEA.HI R11, R11, R0, RZ, 0x2 ;  /* 0x000000000b0b7211 */ /* 0x000fe200078f10ff */
[----:B------:R-:W-:Y:S01]  /*1fc0*/  IMAD.WIDE.U32 R4, R15, UR4, R4 ;  /* 0x000000040f047c25 */ /* 0x000fe2000f8e0004 */
[----:B------:R-:W-:-:S02]  /*1fd0*/  ISETP.NE.AND.EX P0, PT, RZ, UR7, PT, P0 ;  /* 0x00000007ff007c0c */ /* 0x000fc4000bf05300 */
[----:B------:R-:W-:Y:S01]  /*1fe0*/  ISETP.NE.AND P6, PT, R34, 0x1, PT ;  /* 0x000000012200780c */ /* 0x000fe20003fc5270 */
[----:B------:R-:W-:Y:S01]  /*1ff0*/  IMAD R9, R15, UR5, R8 ;  /* 0x000000050f097c24 */ /* 0x000fe2000f8e0208 */
[----:B------:R-:W-:Y:S01]  /*2000*/  ULDC.64 UR4, c[0x0][0x300] ;  /* 0x0000c00000047ab9 */ /* 0x000fe20000000a00 */
[----:B------:R-:W-:Y:S02]  /*2010*/  SHF.R.S32.HI R21, RZ, 0x2, R11 ;  /* 0x00000002ff157819 */ /* 0x000fe4000001140b */
[----:B------:R-:W-:Y:S01]  /*2020*/  IMAD.IADD R5, R5, 0x1, R9 ;  /* 0x0000000105057824 */ /* 0x000fe200078e0209 */
[----:B------:R-:W-:-:S04]  /*2030*/  SHF.R.S32.HI R8, RZ, 0x1f, R11 ;  /* 0x0000001fff087819 */ /* 0x000fc8000001140b */
[----:B------:R-:W-:-:S04]  /*2040*/  LEA.HI R8, R8, R21, RZ, 0x2 ;  /* 0x0000001508087211 */ /* 0x000fc800078f10ff */
[----:B------:R-:W-:-:S05]  /*2050*/  LOP3.LUT R8, R8, 0xfffffffc, RZ, 0xc0, !PT ;  /* 0xfffffffc08087812 */ /* 0x000fca00078ec0ff */
[----:B------:R-:W-:Y:S01]  /*2060*/  IMAD.IADD R21, R21, 0x1, -R8 ;  /* 0x0000000115157824 */ /* 0x000fe200078e0a08 */
[----:B---3--:R-:W-:Y:S02]  /*2070*/  LOP3.LUT R38, R38, 0xfffffffd, RZ, 0xc0, !PT ;  /* 0xfffffffd26267812 */ /* 0x008fe400078ec0ff */
[----:B------:R-:W-:Y:S02]  /*2080*/  SHF.R.S32.HI R0, RZ, 0x1f, R3 ;  /* 0x0000001fff007819 */ /* 0x000fe40000011403 */
[----:B------:R-:W-:Y:S02]  /*2090*/  SEL R63, R3, RZ, !P0 ;  /* 0x000000ff033f7207 */ /* 0x000fe40004000000 */
[----:B------:R-:W-:-:S05]  /*20a0*/  SEL R30, R0, RZ, !P0 ;  /* 0x000000ff001e7207 */ /* 0x000fca0004000000 */
[----:B------:R-:W-:Y:S02]  /*20b0*/  IMAD R0, R30, UR4, RZ ;  /* 0x000000041e007c24 */ /* 0x000fe4000f8e02ff */
[----:B------:R-:W-:-:S04]  /*20c0*/  IMAD.WIDE.U32 R60, R63, UR4, R4 ;  /* 0x000000043f3c7c25 */ /* 0x000fc8000f8e0004 */
[----:B------:R-:W-:Y:S01]  /*20d0*/  IMAD R3, R63, UR5, R0 ;  /* 0x000000053f037c24 */ /* 0x000fe2000f8e0200 */
[----:B------:R-:W-:Y:S05]  /*20e0*/  @!P6 WARPSYNC.ALL ;  /* 0x000000000000e948 */ /* 0x000fea0003800000 */
[----:B------:R-:W-:Y:S01]  /*20f0*/  ULDC.64 UR4, c[0x0][0x320] ;  /* 0x0000c80000047ab9 */ /* 0x000fe20000000a00 */
[--C-:B------:R-:W-:Y:S01]  /*2100*/  SHF.R.S32.HI R5, RZ, 0x1f, R19.reuse ;  /* 0x0000001fff057819 */ /* 0x100fe20000011413 */
[----:B------:R-:W-:Y:S01]  /*2110*/  IMAD R0, R10, UR4, RZ ;  /* 0x000000040a007c24 */ /* 0x000fe2000f8e02ff */
[----:B------:R-:W-:Y:S01]  /*2120*/  ULDC.64 UR6, c[0x0][0x328] ;  /* 0x0000ca0000067ab9 */ /* 0x000fe20000000a00 */
[----:B------:R-:W-:Y:S01]  /*2130*/  IMAD.MOV.U32 R4, RZ, RZ, R19 ;  /* 0x000000ffff047224 */ /* 0x000fe200078e0013 */
[----:B------:R-:W0:Y:S01]  /*2140*/  LDC.64 R10, c[0x0][0x3e8] ;  /* 0x0000fa00ff0a7b82 */ /* 0x000e220000000a00 */
[----:B------:R-:W-:-:S02]  /*2150*/  IMAD R27, R15, UR5, R0 ;  /* 0x000000050f1b7c24 */ /* 0x000fc4000f8e0200 */
[----:B------:R-:W-:Y:S01]  /*2160*/  IMAD.WIDE.U32 R14, R15, UR4, R4 ;  /* 0x000000040f0e7c25 */ /* 0x000fe2000f8e0004 */
[----:B------:R-:W-:-:S03]  /*2170*/  ULDC UR4, c[0x0][0x2e4] ;  /* 0x0000b90000047ab9 */ /* 0x000fc60000000800 */
[-C--:B------:R-:W-:Y:S01]  /*2180*/  IMAD R0, R32, R6.reuse, RZ ;  /* 0x0000000620007224 */ /* 0x080fe200078e02ff */
[----:B------:R-:W-:Y:S02]  /*2190*/  ISETP.GE.AND P0, PT, R19, UR4, PT ;  /* 0x0000000413007c0c */ /* 0x000fe4000bf06270 */
[----:B------:R-:W-:Y:S01]  /*21a0*/  ISETP.GE.AND P1, PT, R37, UR4, PT ;  /* 0x0000000425007c0c */ /* 0x000fe2000bf26270 */
[----:B------:R-:W-:Y:S02]  /*21b0*/  IMAD R83, R23, R7, R0 ;  /* 0x0000000717537224 */ /* 0x000fe400078e0200 */
[----:B------:R-:W-:Y:S01]  /*21c0*/  IMAD.IADD R0, R61, 0x1, R3 ;  /* 0x000000013d007824 */ /* 0x000fe200078e0203 */
[----:B------:R-:W-:Y:S02]  /*21d0*/  SEL R3, RZ, 0x1, P0 ;  /* 0x00000001ff037807 */ /* 0x000fe40000000000 */
[----:B------:R-:W-:Y:S02]  /*21e0*/  LOP3.LUT P0, RZ, R21, 0x2, RZ, 0xc0, !PT ;  /* 0x0000000215ff7812 */ /* 0x000fe4000780c0ff */
[----:B------:R-:W-:Y:S01]  /*21f0*/  SEL R12, RZ, 0xffffffff, P1 ;  /* 0xffffffffff0c7807 */ /* 0x000fe20000800000 */
[----:B------:R-:W-:-:S04]  /*2200*/  IMAD.WIDE.U32 R8, R23, R6, R4 ;  /* 0x0000000617087225 */ /* 0x000fc800078e0004 */
[----:B------:R-:W-:Y:S01]  /*2210*/  IMAD.SHL.U32 R12, R12, 0x2, RZ ;  /* 0x000000020c0c7824 */ /* 0x000fe200078e00ff */
[----:B------:R-:W-:-:S04]  /*2220*/  IADD3 R84, P1, R60, R8, RZ ;  /* 0x000000083c547210 */ /* 0x000fc80007f3e0ff */
[----:B------:R-:W-:Y:S01]  /*2230*/  LOP3.LUT R3, R12, 0x2, R3, 0xe2, !PT ;  /* 0x000000020c037812 */ /* 0x000fe200078ee203 */
[----:B0-----:R-:W-:Y:S01]  /*2240*/  IMAD R12, R32, R10, RZ ;  /* 0x0000000a200c7224 */ /* 0x001fe200078e02ff */
[----:B------:R-:W-:Y:S02]  /*2250*/  IADD3.X R83, R0, R9, R83, P1, !PT ;  /* 0x0000000900537210 */ /* 0x000fe40000ffe453 */
[----:B------:R-:W-:Y:S01]  /*2260*/  @P0 LOP3.LUT R38, R38, 0x2, RZ, 0xfc, !PT ;  /* 0x0000000226260812 */ /* 0x000fe200078efcff */
[----:B------:R-:W-:Y:S01]  /*2270*/  IMAD.IADD R15, R15, 0x1, R27 ;  /* 0x000000010f0f7824 */ /* 0x000fe200078e021b */
[----:B------:R-:W-:Y:S01]  /*2280*/  ISETP.GE.AND P0, PT, R31, UR4, PT ;  /* 0x000000041f007c0c */ /* 0x000fe2000bf06270 */
[----:B------:R-:W0:Y:S01]  /*2290*/  LDC.64 R8, c[0x0][0x3d8] ;  /* 0x0000f600ff087b82 */ /* 0x000e220000000a00 */
[----:B------:R-:W-:Y:S01]  /*22a0*/  ISETP.GE.AND P1, PT, R103, UR4, PT ;  /* 0x0000000467007c0c */ /* 0x000fe2000bf26270 */
[----:B------:R-:W-:Y:S01]  /*22b0*/  IMAD R27, R23, R11, R12 ;  /* 0x0000000b171b7224 */ /* 0x000fe200078e020c */
[----:B------:R-:W-:-:S02]  /*22c0*/  SEL R12, RZ, 0x4, P0 ;  /* 0x00000004ff0c7807 */ /* 0x000fc40000000000 */
[----:B------:R-:W-:-:S04]  /*22d0*/  SEL R20, RZ, 0x8, P1 ;  /* 0x00000008ff147807 */ /* 0x000fc80000800000 */
[----:B------:R-:W-:Y:S01]  /*22e0*/  LOP3.LUT R3, R20, R3, R12, 0xfe, !PT ;  /* 0x0000000314037212 */ /* 0x000fe200078efe0c */
[----:B------:R-:W-:Y:S02]  /*22f0*/  IMAD R20, R30, UR6, RZ ;  /* 0x000000061e147c24 */ /* 0x000fe4000f8e02ff */
[----:B------:R-:W2:Y:S01]  /*2300*/  LDL R30, [R1+0x14] ;  /* 0x00001400011e7983 */ /* 0x000ea20000100800 */
[----:B------:R-:W-:-:S05]  /*2310*/  VIADD R102, R19, 0x40 ;  /* 0x0000004013667836 */ /* 0x000fca0000000000 */
[----:B------:R-:W-:Y:S01]  /*2320*/  ISETP.GE.AND P0, PT, R102, UR4, PT ;  /* 0x0000000466007c0c */ /* 0x000fe2000bf06270 */
[C---:B------:R-:W-:Y:S01]  /*2330*/  IMAD R33, R63.reuse, UR7, R20 ;  /* 0x000000073f217c24 */ /* 0x040fe2000f8e0214 */
[----:B------:R-:W-:Y:S01]  /*2340*/  SHF.R.S32.HI R29, RZ, 0x1f, R16 ;  /* 0x0000001fff1d7819 */ /* 0x000fe20000011410 */
[----:B------:R-:W-:Y:S01]  /*2350*/  IMAD.WIDE.U32 R62, R63, UR6, R14 ;  /* 0x000000063f3e7c25 */ /* 0x000fe2000f8e000e */
[----:B------:R-:W-:Y:S02]  /*2360*/  SEL R12, RZ, 0x10, P0 ;  /* 0x00000010ff0c7807 */ /* 0x000fe40000000000 */
[-C--:B------:R-:W-:Y:S01]  /*2370*/  ISETP.GE.AND P0, PT, R19, R104.reuse, PT ;  /* 0x000000681300720c */ /* 0x080fe20003f06270 */
[----:B------:R-:W-:Y:S01]  /*2380*/  IMAD.MOV.U32 R28, RZ, RZ, R16 ;  /* 0x000000ffff1c7224 */ /* 0x000fe200078e0010 */
[----:B------:R-:W-:Y:S01]  /*2390*/  ISETP.GE.AND P1, PT, R37, R104, PT ;  /* 0x000000682500720c */ /* 0x000fe20003f26270 */
[----:B0-----:R-:W-:Y:S01]  /*23a0*/  IMAD R14, R32, R8, RZ ;  /* 0x00000008200e7224 */ /* 0x001fe200078e02ff */
[----:B------:R-:W-:Y:S01]  /*23b0*/  ISETP.GE.AND P2, PT, R31, R104, PT ;  /* 0x000000681f00720c */ /* 0x000fe20003f46270 */
[----:B------:R-:W-:Y:S01]  /*23c0*/  IMAD.WIDE.U32 R64, R23, R10, R4 ;  /* 0x0000000a17407225 */ /* 0x000fe200078e0004 */
[----:B------:R-:W-:-:S03]  /*23d0*/  LOP3.LUT R12, R3, R12, RZ, 0xfc, !PT ;  /* 0x0000000c030c7212 */ /* 0x000fc600078efcff */
[CC--:B------:R-:W-:Y:S01]  /*23e0*/  IMAD.WIDE.U32 R68, R23.reuse, R8.reuse, R4 ;  /* 0x0000000817447225 */ /* 0x0c0fe200078e0004 */
[C---:B------:R-:W-:Y:S02]  /*23f0*/  SEL R4, R104.reuse, RZ, P0 ;  /* 0x000000ff68047207 */ /* 0x040fe40000000000 */
[C---:B------:R-:W-:Y:S01]  /*2400*/  SEL R3, R104.reuse, RZ, P1 ;  /* 0x000000ff68037207 */ /* 0x040fe20000800000 */
[C---:B------:R-:W-:Y:S01]  /*2410*/  IMAD R15, R23.reuse, R9, R14 ;  /* 0x00000009170f7224 */ /* 0x040fe200078e020e */
[----:B------:R-:W-:Y:S01]  /*2420*/  SEL R5, R104, RZ, P2 ;  /* 0x000000ff68057207 */ /* 0x000fe20001000000 */
[----:B------:R-:W-:Y:S01]  /*2430*/  IMAD.WIDE.U32 R70, R23, R8, R28 ;  /* 0x0000000817467225 */ /* 0x000fe200078e001c */
[----:B------:R-:W-:-:S03]  /*2440*/  IADD3 R4, R19, R4, RZ ;  /* 0x0000000413047210 */ /* 0x000fc60007ffe0ff */
[----:B------:R-:W-:-:S04]  /*2450*/  IMAD.WIDE.U32 R66, R23, R10, R28 ;  /* 0x0000000a17427225 */ /* 0x000fc800078e001c */
[----:B------:R-:W-:Y:S02]  /*2460*/  IMAD.IADD R69, R69, 0x1, R15 ;  /* 0x0000000145457824 */ /* 0x000fe400078e020f */
[----:B------:R-:W-:Y:S02]  /*2470*/  IMAD.IADD R71, R15, 0x1, R71 ;  /* 0x000000010f477824 */ /* 0x000fe400078e0247 */
[----:B------:R-:W-:Y:S02]  /*2480*/  IMAD.IADD R65, R65, 0x1, R27 ;  /* 0x0000000141417824 */ /* 0x000fe400078e021b */
[----:B------:R-:W-:Y:S02]  /*2490*/  IMAD.IADD R67, R27, 0x1, R67 ;  /* 0x000000011b437824 */ /* 0x000fe400078e0243 */
[----:B------:R-:W-:Y:S02]  /*24a0*/  IMAD.IADD R15, R37, 0x1, R3 ;  /* 0x00000001250f7824 */ /* 0x000fe400078e0203 */
[----:B------:R-:W-:Y:S01]  /*24b0*/  IMAD.IADD R27, R31, 0x1, R5 ;  /* 0x000000011f1b7824 */ /* 0x000fe200078e0205 */
[----:B------:R-:W-:-:S02]  /*24c0*/  SHF.R.S32.HI R5, RZ, 0x1f, R4 ;  /* 0x0000001fff057819 */ /* 0x000fc40000011404 */
[----:B------:R-:W-:Y:S02]  /*24d0*/  SHF.R.S32.HI R20, RZ, 0x1f, R15 ;  /* 0x0000001fff147819 */ /* 0x000fe4000001140f */
[CC--:B------:R-:W-:Y:S02]  /*24e0*/  LEA.HI R14, R5.reuse, R4.reuse, RZ, 0x5 ;  /* 0x00000004050e7211 */ /* 0x0c0fe400078f28ff */
[----:B------:R-:W-:Y:S02]  /*24f0*/  LEA.HI R3, R5, R4, RZ, 0x3 ;  /* 0x0000000405037211 */ /* 0x000fe400078f18ff */
[CC--:B------:R-:W-:Y:S02]  /*2500*/  LEA.HI R4, R20.reuse, R15.reuse, RZ, 0x3 ;  /* 0x0000000f14047211 */ /* 0x0c0fe400078f18ff */
[----:B------:R-:W-:Y:S01]  /*2510*/  LEA.HI R20, R20, R15, RZ, 0x5 ;  /* 0x0000000f14147211 */ /* 0x000fe200078f28ff */
[----:B------:R-:W-:Y:S01]  /*2520*/  IMAD.SHL.U32 R15, R14, 0x80, RZ ;  /* 0x000000800e0f7824 */ /* 0x000fe200078e00ff */
[----:B------:R-:W-:-:S02]  /*2530*/  LOP3.LUT R38, R38, 0xfffffffe, RZ, 0xc0, !PT ;  /* 0xfffffffe26267812 */ /* 0x000fc400078ec0ff */
[----:B------:R-:W-:Y:S02]  /*2540*/  LOP3.LUT R14, R36, 0x18, R3, 0xf8, !PT ;  /* 0x00000018240e7812 */ /* 0x000fe400078ef803 */
[----:B------:R-:W-:Y:S02]  /*2550*/  @P2 LOP3.LUT R38, R38, 0x1, RZ, 0xfc, !PT ;  /* 0x0000000126262812 */ /* 0x000fe400078efcff */
[----:B-----5:R-:W-:Y:S02]  /*2560*/  SHF.R.S32.HI R31, RZ, 0x1f, R105 ;  /* 0x0000001fff1f7819 */ /* 0x020fe40000011469 */
[----:B------:R-:W-:Y:S02]  /*2570*/  LOP3.LUT R15, R15, 0xfffff000, RZ, 0xc0, !PT ;  /* 0xfffff0000f0f7812 */ /* 0x000fe400078ec0ff */
[----:B------:R-:W-:Y:S01]  /*2580*/  LOP3.LUT R14, R14, R35, RZ, 0x3c, !PT ;  /* 0x000000230e0e7212 */ /* 0x000fe200078e3cff */
[----:B------:R0:W-:Y:S01]  /*2590*/  STL [R1], R38 ;  /* 0x0000002601007387 */ /* 0x0001e20000100800 */
[----:B------:R-:W-:Y:S01]  /*25a0*/  SHF.R.S32.HI R28, RZ, 0x1f, R27 ;  /* 0x0000001fff1c7819 */ /* 0x000fe2000001141b */
[----:B------:R-:W-:Y:S01]  /*25b0*/  VIADD R101, R19, 0x50 ;  /* 0x0000005013657836 */ /* 0x000fe20000000000 */
[----:B------:R-:W-:-:S02]  /*25c0*/  IADD3 R72, P2, R23, R72, RZ ;  /* 0x0000004817487210 */ /* 0x000fc40007f5e0ff */
[CC--:B------:R-:W-:Y:S02]  /*25d0*/  LEA.HI R5, R28.reuse, R27.reuse, RZ, 0x3 ;  /* 0x0000001b1c057211 */ /* 0x0c0fe400078f18ff */
[----:B------:R-:W-:Y:S01]  /*25e0*/  LEA.HI R28, R28, R27, RZ, 0x5 ;  /* 0x0000001b1c1c7211 */ /* 0x000fe200078f28ff */
[----:B------:R-:W-:Y:S01]  /*25f0*/  IMAD.SHL.U32 R27, R20, 0x80, RZ ;  /* 0x00000080141b7824 */ /* 0x000fe200078e00ff */
[----:B------:R-:W-:Y:S01]  /*2600*/  LOP3.LUT R20, R36, 0x18, R4, 0xf8, !PT ;  /* 0x0000001824147812 */ /* 0x000fe200078ef804 */
[----:B------:R-:W-:Y:S01]  /*2610*/  IMAD.X R73, R32, 0x1, R13, P2 ;  /* 0x0000000120497824 */ /* 0x000fe200010e060d */
[----:B------:R-:W-:Y:S01]  /*2620*/  ISETP.GE.AND P2, PT, R101, UR4, PT ;  /* 0x0000000465007c0c */ /* 0x000fe2000bf46270 */
[----:B------:R-:W-:Y:S01]  /*2630*/  IMAD.SHL.U32 R29, R28, 0x80, RZ ;  /* 0x000000801c1d7824 */ /* 0x000fe200078e00ff */
[----:B------:R-:W-:Y:S02]  /*2640*/  SHF.L.U64.HI R93, R8, 0x7, R9 ;  /* 0x00000007085d7819 */ /* 0x000fe40000010209 */
[----:B------:R-:W-:-:S02]  /*2650*/  LOP3.LUT R27, R27, 0xfffff000, RZ, 0xc0, !PT ;  /* 0xfffff0001b1b7812 */ /* 0x000fc400078ec0ff */
[-C--:B------:R-:W-:Y:S02]  /*2660*/  LOP3.LUT R20, R20, R35.reuse, RZ, 0x3c, !PT ;  /* 0x0000002314147212 */ /* 0x080fe400078e3cff */
[----:B------:R-:W-:Y:S01]  /*2670*/  LOP3.LUT R28, R36, 0x18, R5, 0xf8, !PT ;  /* 0x00000018241c7812 */ /* 0x000fe200078ef805 */
[----:B------:R-:W-:Y:S01]  /*2680*/  IMAD.WIDE.U32 R68, R105, R8, R68 ;  /* 0x0000000869447225 */ /* 0x000fe200078e0044 */
[----:B------:R-:W-:Y:S02]  /*2690*/  LOP3.LUT R29, R29, 0xfffff000, RZ, 0xc0, !PT ;  /* 0xfffff0001d1d7812 */ /* 0x000fe400078ec0ff */
[----:B------:R-:W-:Y:S01]  /*26a0*/  LOP3.LUT R28, R28, R35, RZ, 0x3c, !PT ;  /* 0x000000231c1c7212 */ /* 0x000fe200078e3cff */
[-C--:B------:R-:W-:Y:S01]  /*26b0*/  IMAD.WIDE.U32 R64, R105, R10.reuse, R64 ;  /* 0x0000000a69407225 */ /* 0x080fe200078e0040 */
[----:B------:R-:W-:Y:S02]  /*26c0*/  LOP3.LUT R75, R3, 0xfffffff8, RZ, 0xc0, !PT ;  /* 0xfffffff8034b7812 */ /* 0x000fe400078ec0ff */
[----:B------:R-:W-:Y:S01]  /*26d0*/  LOP3.LUT R74, R4, 0xfffffff8, RZ, 0xc0, !PT ;  /* 0xfffffff8044a7812 */ /* 0x000fe200078ec0ff */
[----:B------:R-:W-:Y:S01]  /*26e0*/  IMAD.WIDE.U32 R66, R105, R10, R66 ;  /* 0x0000000a69427225 */ /* 0x000fe200078e0042 */
[----:B------:R-:W-:-:S03]  /*26f0*/  SHF.L.U64.HI R87, R6, 0x7, R7 ;  /* 0x0000000706577819 */ /* 0x000fc60000010207 */
[----:B------:R-:W-:Y:S01]  /*2700*/  IMAD.WIDE.U32 R70, R105, R8, R70 ;  /* 0x0000000869467225 */ /* 0x000fe200078e0046 */
[----:B------:R-:W-:-:S03]  /*2710*/  SHF.L.U64.HI R92, R10, 0x7, R11 ;  /* 0x000000070a5c7819 */ /* 0x000fc6000001020b */
[----:B------:R-:W-:Y:S01]  /*2720*/  IMAD.SHL.U32 R7, R10, 0x80, RZ ;  /* 0x000000800a077824 */ /* 0x000fe200078e00ff */
[----:B------:R-:W-:Y:S01]  /*2730*/  SHF.R.S32.HI R96, RZ, 0x1f, R75 ;  /* 0x0000001fff607819 */ /* 0x000fe2000001144b */
[----:B------:R-:W-:Y:S01]  /*2740*/  IMAD.SHL.U32 R6, R6, 0x80, RZ ;  /* 0x0000008006067824 */ /* 0x000fe200078e00ff */
[----:B------:R-:W-:Y:S01]  /*2750*/  SHF.R.S32.HI R95, RZ, 0x1f, R74 ;  /* 0x0000001fff5f7819 */ /* 0x000fe2000001144a */
[----:B------:R-:W-:Y:S01]  /*2760*/  VIADD R109, R34, 0x8 ;  /* 0x00000008226d7836 */ /* 0x000fe20000000000 */
[----:B------:R-:W-:Y:S01]  /*2770*/  IADD3 R82, R63, R33, RZ ;  /* 0x000000213f527210 */ /* 0x000fe20007ffe0ff */
[----:B------:R-:W-:Y:S01]  /*2780*/  IMAD.SHL.U32 R107, R104, 0x2, RZ ;  /* 0x00000002686b7824 */ /* 0x000fe200078e00ff */
[----:B--2---:R-:W-:Y:S01]  /*2790*/  IADD3 R100, R14, R15, R30 ;  /* 0x0000000f0e647210 */ /* 0x004fe20007ffe01e */
[----:B------:R-:W-:-:S04]  /*27a0*/  IMAD R14, R31, R10, RZ ;  /* 0x0000000a1f0e7224 */ /* 0x000fc800078e02ff */
[----:B------:R-:W-:Y:S02]  /*27b0*/  IMAD R15, R105, R11, R14 ;  /* 0x0000000b690f7224 */ /* 0x000fe400078e020e */
[----:B------:R-:W-:-:S04]  /*27c0*/  IMAD R14, R31, R8, RZ ;  /* 0x000000081f0e7224 */ /* 0x000fc800078e02ff */
[----:B------:R-:W-:Y:S01]  /*27d0*/  IMAD R77, R105, R9, R14 ;  /* 0x00000009694d7224 */ /* 0x000fe200078e020e */
[----:B------:R-:W-:Y:S02]  /*27e0*/  SEL R9, RZ, 0x20, P2 ;  /* 0x00000020ff097807 */ /* 0x000fe40001000000 */
[----:B------:R-:W-:Y:S02]  /*27f0*/  IADD3 R98, R20, R27, R30 ;  /* 0x0000001b14627210 */ /* 0x000fe40007ffe01e */
[C---:B------:R-:W-:Y:S02]  /*2800*/  LOP3.LUT R14, R12.reuse, R9, RZ, 0xfc, !PT ;  /* 0x000000090c0e7212 */ /* 0x040fe400078efcff */
[----:B------:R-:W-:Y:S01]  /*2810*/  LOP3.LUT R27, R5, 0xfffffff8, RZ, 0xc0, !PT ;  /* 0xfffffff8051b7812 */ /* 0x000fe200078ec0ff */
[----:B------:R-:W-:Y:S01]  /*2820*/  IMAD.IADD R79, R69, 0x1, R77 ;  /* 0x00000001454f7824 */ /* 0x000fe200078e024d */
[----:B------:R-:W-:Y:S01]  /*2830*/  LOP3.LUT R9, R12, 0x1, RZ, 0xc0, !PT ;  /* 0x000000010c097812 */ /* 0x000fe200078ec0ff */
[----:B------:R-:W-:Y:S01]  /*2840*/  IMAD.SHL.U32 R8, R8, 0x80, RZ ;  /* 0x0000008008087824 */ /* 0x000fe200078e00ff */
[C---:B------:R-:W-:Y:S01]  /*2850*/  LOP3.LUT R10, R14.reuse, 0x2, RZ, 0xc0, !PT ;  /* 0x000000020e0a7812 */ /* 0x040fe200078ec0ff */
[----:B------:R-:W-:Y:S01]  /*2860*/  IMAD.IADD R81, R65, 0x1, R15 ;  /* 0x0000000141517824 */ /* 0x000fe200078e020f */
[C---:B------:R-:W-:Y:S01]  /*2870*/  LOP3.LUT R11, R14.reuse, 0x4, RZ, 0xc0, !PT ;  /* 0x000000040e0b7812 */ /* 0x040fe200078ec0ff */
[----:B------:R-:W-:Y:S01]  /*2880*/  IMAD.IADD R78, R15, 0x1, R67 ;  /* 0x000000010f4e7824 */ /* 0x000fe200078e0243 */
[C---:B------:R-:W-:Y:S01]  /*2890*/  LOP3.LUT R12, R14.reuse, 0x8, RZ, 0xc0, !PT ;  /* 0x000000080e0c7812 */ /* 0x040fe200078ec0ff */
[----:B------:R-:W-:Y:S01]  /*28a0*/  IMAD.IADD R77, R77, 0x1, R71 ;  /* 0x000000014d4d7824 */ /* 0x000fe200078e0247 */
[----:B------:R-:W-:-:S02]  /*28b0*/  LOP3.LUT R13, R14, 0x10, RZ, 0xc0, !PT ;  /* 0x000000100e0d7812 */ /* 0x000fc400078ec0ff */
[----:B------:R-:W-:Y:S02]  /*28c0*/  IADD3 R97, R28, R29, R30 ;  /* 0x0000001d1c617210 */ /* 0x000fe40007ffe01e */
[----:B------:R-:W-:Y:S02]  /*28d0*/  SHF.R.S32.HI R94, RZ, 0x1f, R27 ;  /* 0x0000001fff5e7819 */ /* 0x000fe4000001141b */
[----:B------:R-:W-:Y:S01]  /*28e0*/  LOP3.LUT R14, R14, 0x20, RZ, 0xc0, !PT ;  /* 0x000000200e0e7812 */ /* 0x000fe200078ec0ff */
[----:B0-----:R-:W-:Y:S06]  /*28f0*/  @!P6 BAR.SYNC.DEFER_BLOCKING 0x9, 0x100 ;  /* 0x024400000000eb1d */ /* 0x001fec0000010000 */
.L_x_1161:
[----:B-1-3--:R-:W2:Y:S01]  /*2900*/  LDL R28, [R1+0x40] ;  /* 0x00004000011c7983 */ /* 0x00aea20000100800 */
[----:B0-----:R-:W0:Y:S01]  /*2910*/  LDC.64 R88, c[0x0][0x2d8] ;  /* 0x0000b600ff587b82 */ /* 0x001e220000000a00 */
[----:B------:R-:W-:Y:S01]  /*2920*/  VIADD R31, R25, 0xffffffff ;  /* 0xffffffff191f7836 */ /* 0x000fe20000000000 */
[----:B------:R-:W-:Y:S01]  /*2930*/  LOP3.LUT P4, RZ, R21, 0x2, RZ, 0xc0, !PT ;  /* 0x0000000215ff7812 */ /* 0x000fe2000788c0ff */
[----:B------:R-:W-:Y:S05]  /*2940*/  YIELD ;  /* 0x0000000000007946 */ /* 0x000fea0003800000 */
[----:B------:R-:W1:Y:S01]  /*2950*/  LDC R99, c[0x0][0x3d4] ;  /* 0x0000f500ff637b82 */ /* 0x000e620000000800 */
[----:B------:R-:W-:Y:S01]  /*2960*/  SHF.R.S32.HI R30, RZ, 0x1f, R31 ;  /* 0x0000001fff1e7819 */ /* 0x000fe2000001141f */
[-C--:B------:R-:W-:Y:S01]  /*2970*/  IMAD R15, R87, R31.reuse, RZ ;  /* 0x0000001f570f7224 */ /* 0x080fe200078e02ff */
[----:B------:R-:W-:Y:S01]  /*2980*/  BSSY B0, `(.L_x_1106) ;  /* 0x00003d0000007945 */ /* 0x000fe20003800000 */
[----:B------:R-:W-:-:S04]  /*2990*/  IMAD.WIDE.U32 R56, R6, R31, RZ ;  /* 0x0000001f06387225 */ /* 0x000fc800078e00ff */
[----:B------:R-:W-:Y:S01]  /*29a0*/  IMAD R15, R30, R6, R15 ;  /* 0x000000061e0f7224 */ /* 0x000fe200078e020f */
[----:B------:R-:W-:-:S03]  /*29b0*/  IADD3 R20, P2, R84, R56, RZ ;  /* 0x0000003854147210 */ /* 0x000fc60007f5e0ff */
[----:B------:R-:W-:-:S04]  /*29c0*/  IMAD.IADD R91, R57, 0x1, R15 ;  /* 0x00000001395b7824 */ /* 0x000fc800078e020f */
[----:B------:R-:W-:Y:S01]  /*29d0*/  IMAD.X R25, R91, 0x1, R83, P2 ;  /* 0x000000015b197824 */ /* 0x000fe200010e0653 */
[C---:B0-----:R-:W-:Y:S02]  /*29e0*/  LEA R32, P3, R20.reuse, R88, 0x1 ;  /* 0x0000005814207211 */ /* 0x041fe400078608ff */
[----:B------:R-:W-:Y:S02]  /*29f0*/  ISETP.GT.AND P2, PT, R31, R76, PT ;  /* 0x0000004c1f00720c */ /* 0x000fe40003f44270 */
[----:B------:R-:W-:Y:S01]  /*2a00*/  LEA.HI.X R33, R20, R89, R25, 0x1, P3 ;  /* 0x0000005914217211 */ /* 0x000fe200018f0c19 */
[----:B------:R-:W-:Y:S01]  /*2a10*/  IMAD.MOV.U32 R25, RZ, RZ, R31 ;  /* 0x000000ffff197224 */ /* 0x000fe200078e001f */
[----:B-1----:R-:W-:Y:S01]  /*2a20*/  ISETP.GE.AND P3, PT, R99, 0x1, PT ;  /* 0x000000016300780c */ /* 0x002fe20003f66270 */
[----:B--2---:R-:W-:-:S04]  /*2a30*/  IMAD R15, R18, 0x3000, R28 ;  /* 0x00003000120f7824 */ /* 0x004fc800078e021c */
[C---:B------:R-:W-:Y:S02]  /*2a40*/  VIADD R29, R15.reuse, 0x10 ;  /* 0x000000100f1d7836 */ /* 0x040fe40000000000 */
[C---:B------:R-:W-:Y:S02]  /*2a50*/  @P4 VIADD R29, R15.reuse, 0xfffffff0 ;  /* 0xfffffff00f1d4836 */ /* 0x040fe40000000000 */
[--C-:B------:R-:W-:Y:S02]  /*2a60*/  IMAD R80, R15, 0x2, R26.reuse ;  /* 0x000000020f507824 */ /* 0x100fe400078e021a */
[----:B------:R-:W-:Y:S02]  /*2a70*/  IMAD R20, R29, 0x2, R26 ;  /* 0x000000021d147824 */ /* 0x000fe400078e021a */
[----:B------:R-:W-:Y:S05]  /*2a80*/  @!P3 BRA `(.L_x_1107) ;  /* 0x00000038007cb947 */ /* 0x000fea0003800000 */
[----:B------:R-:W-:Y:S01]  /*2a90*/  ULDC.U8 UR4, c[0x0][0x3f0] ;  /* 0x0000fc0000047ab9 */ /* 0x000fe20000000000 */
[-C--:B------:R-:W-:Y:S01]  /*2aa0*/  IMAD R15, R93, R31.reuse, RZ ;  /* 0x0000001f5d0f7224 */ /* 0x080fe200078e02ff */
[----:B------:R-:W-:Y:S01]  /*2ab0*/  ISETP.NE.AND P3, PT, RZ, UR4, PT ;  /* 0x00000004ff007c0c */ /* 0x000fe2000bf65270 */
[-C--:B------:R-:W-:Y:S02]  /*2ac0*/  IMAD R28, R92, R31.reuse, RZ ;  /* 0x0000001f5c1c7224 */ /* 0x080fe400078e02ff */
[----:B------:R-:W-:Y:S02]  /*2ad0*/  IMAD R15, R30, R8, R15 ;  /* 0x000000081e0f7224 */ /* 0x000fe400078e020f */
[----:B------:R-:W-:Y:S02]  /*2ae0*/  IMAD R85, R25, -0x80, R24 ;  /* 0xffffff8019557824 */ /* 0x000fe400078e0218 */
[----:B------:R-:W-:-:S03]  /*2af0*/  IMAD.WIDE.U32 R54, R8, R31, RZ ;  /* 0x0000001f08367225 */ /* 0x000fc600078e00ff */
[----:B------:R-:W-:Y:S01]  /*2b00*/  VIMNMX R85, R85, 0x80, PT ;  /* 0x0000008055557848 */ /* 0x000fe20003fe0100 */
[----:B------:R-:W-:Y:S02]  /*2b10*/  IMAD R29, R30, R7, R28 ;  /* 0x000000071e1d7224 */ /* 0x000fe400078e021c */
        /* <DEDUP_REMOVED lines=24> */
[----:B------:R-:W-:-:S05]  /*2ca0*/  IADD3 R52, P3, R66, R52, RZ ;  /* 0x0000003442347210 */ /* 0x000fca0007f7e0ff */
[----:B------:R-:W-:Y:S01]  /*2cb0*/  IMAD.X R15, R15, 0x1, R78, P3 ;  /* 0x000000010f0f7824 */ /* 0x000fe200018e064e */
        /* <DEDUP_REMOVED lines=29> */
[----:B------:R-:W-:Y:S02]  /*2e90*/  ISETP.GE.AND P3, PT, R34, R99, PT ;  /* 0x000000632200720c */ /* 0x000fe40003f66270 */
[----:B------:R-:W-:Y:S02]  /*2ea0*/  IADD3 R52, R16, 0x28, RZ ;  /* 0x0000002810347810 */ /* 0x000fe40007ffe0ff */
[----:B------:R-:W-:Y:S02]  /*2eb0*/  CS2R R34, SRZ ;  /* 0x0000000000227805 */ /* 0x000fe4000001ff00 */
[----:B------:R-:W-:-:S07]  /*2ec0*/  CS2R R36, SRZ ;  /* 0x0000000000247805 */ /* 0x000fce000001ff00 */
[----:B------:R0:W5:Y:S04]  /*2ed0*/  @!P3 LDG.E.64 R38, desc[UR52][R28.64+0x40] ;  /* 0x000040341c26b981 */ /* 0x000168000c1e1b00 */
[----:B------:R0:W5:Y:S01]  /*2ee0*/  @!P3 LDG.E.64 R40, desc[UR52][R30.64+0x40] ;  /* 0x000040341e28b981 */ /* 0x000162000c1e1b00 */
[----:B------:R-:W-:-:S13]  /*2ef0*/  ISETP.GE.AND P3, PT, R52, R99, PT ;  /* 0x000000633400720c */ /* 0x000fda0003f66270 */
[----:B------:R0:W5:Y:S04]  /*2f00*/  @!P3 LDG.E.64 R34, desc[UR52][R28.64+0x50] ;  /* 0x000050341c22b981 */ /* 0x000168000c1e1b00 */
[----:B------:R0:W5:Y:S02]  /*2f10*/  @!P3 LDG.E.64 R36, desc[UR52][R30.64+0x50] ;  /* 0x000050341e24b981 */ /* 0x000164000c1e1b00 */
.L_x_1110:
[----:B------:R-:W-:Y:S05]  /*2f20*/  BSYNC B1 ;  /* 0x0000000000017941 */ /* 0x000fea0003800000 */
.L_x_1109:
[----:B-----5:R-:W-:Y:S01]  /*2f30*/  IMAD.MOV.U32 R15, RZ, RZ, R34 ;  /* 0x000000ffff0f7224 */ /* 0x020fe200078e0022 */
[----:B------:R-:W-:Y:S01]  /*2f40*/  UISETP.NE.AND UP0, UPT, UR37, 0x3, UPT ;  /* 0x000000032500788c */ /* 0x000fe2000bf05270 */
[----:B0-----:R-:W-:Y:S02]  /*2f50*/  IMAD.MOV.U32 R28, RZ, RZ, R35 ;  /* 0x000000ffff1c7224 */ /* 0x001fe400078e0023 */
[----:B------:R-:W-:Y:S02]  /*2f60*/  IMAD.MOV.U32 R29, RZ, RZ, R38 ;  /* 0x000000ffff1d7224 */ /* 0x000fe400078e0026 */
[----:B------:R-:W-:Y:S01]  /*2f70*/  IMAD.MOV.U32 R30, RZ, RZ, R39 ;  /* 0x000000ffff1e7224 */ /* 0x000fe200078e0027 */
[----:B------:R-:W-:Y:S01]  /*2f80*/  PRMT R52, R15, 0x5410, R28 ;  /* 0x000054100f347816 */ /* 0x000fe2000000001c */
[----:B------:R-:W-:Y:S01]  /*2f90*/  IMAD.MOV.U32 R15, RZ, RZ, R42 ;  /* 0x000000ffff0f7224 */ /* 0x000fe200078e002a */
[----:B------:R-:W-:Y:S01]  /*2fa0*/  PLOP3.LUT P3, PT, PT, PT, UP0, 0x80, 0x0 ;  /* 0x000000000000781c */ /* 0x000fe20003f6f008 */
[----:B------:R-:W-:Y:S01]  /*2fb0*/  IMAD.MOV.U32 R28, RZ, RZ, R43 ;  /* 0x000000ffff1c7224 */ /* 0x000fe200078e002b */
[----:B------:R-:W-:Y:S01]  /*2fc0*/  PRMT R54, R29, 0x5410, R30 ;  /* 0x000054101d367816 */ /* 0x000fe2000000001e */
[----:B------:R-:W-:-:S02]  /*2fd0*/  IMAD.MOV.U32 R29, RZ, RZ, R46 ;  /* 0x000000ffff1d7224 */ /* 0x000fc400078e002e */
[----:B------:R-:W-:Y:S01]  /*2fe0*/  IMAD.MOV.U32 R30, RZ, RZ, R47 ;  /* 0x000000ffff1e7224 */ /* 0x000fe200078e002f */
[----:B------:R-:W-:Y:S01]  /*2ff0*/  PRMT R90, R15, 0x5410, R28 ;  /* 0x000054100f5a7816 */ /* 0x000fe2000000001c */
[----:B------:R-:W-:Y:S02]  /*3000*/  IMAD.MOV.U32 R15, RZ, RZ, R50 ;  /* 0x000000ffff0f7224 */ /* 0x000fe400078e0032 */
[----:B------:R-:W-:Y:S01]  /*3010*/  IMAD.MOV.U32 R28, RZ, RZ, R51 ;  /* 0x000000ffff1c7224 */ /* 0x000fe200078e0033 */
[----:B------:R-:W-:Y:S01]  /*3020*/  PRMT R111, R29, 0x5410, R30 ;  /* 0x000054101d6f7816 */ /* 0x000fe2000000001e */
[----:B------:R-:W-:Y:S02]  /*3030*/  IMAD.MOV.U32 R29, RZ, RZ, R58 ;  /* 0x000000ffff1d7224 */ /* 0x000fe400078e003a */
[----:B------:R-:W-:Y:S01]  /*3040*/  IMAD.MOV.U32 R30, RZ, RZ, R59 ;  /* 0x000000ffff1e7224 */ /* 0x000fe200078e003b */
[----:B------:R-:W-:Y:S01]  /*3050*/  PRMT R113, R28, 0x5410, R15 ;  /* 0x000054101c717816 */ /* 0x000fe2000000000f */
[----:B------:R-:W-:Y:S01]  /*3060*/  IMAD.MOV.U32 R15, RZ, RZ, R36 ;  /* 0x000000ffff0f7224 */ /* 0x000fe200078e0024 */
[----:B------:R-:W-:Y:S01]  /*3070*/  PRMT R117, R29, 0x7610, R117 ;  /* 0x000076101d757816 */ /* 0x000fe20000000075 */
[----:B------:R-:W-:Y:S01]  /*3080*/  IMAD.MOV.U32 R28, RZ, RZ, R37 ;  /* 0x000000ffff1c7224 */ /* 0x000fe200078e0025 */
[----:B------:R-:W-:Y:S01]  /*3090*/  PRMT R119, R30, 0x7610, R119 ;  /* 0x000076101e777816 */ /* 0x000fe20000000077 */
[----:B------:R-:W-:-:S02]  /*30a0*/  IMAD.MOV.U32 R29, RZ, RZ, R40 ;  /* 0x000000ffff1d7224 */ /* 0x000fc400078e0028 */
[----:B------:R-:W-:Y:S01]  /*30b0*/  IMAD.MOV.U32 R30, RZ, RZ, R41 ;  /* 0x000000ffff1e7224 */ /* 0x000fe200078e0029 */
[----:B------:R-:W-:Y:S01]  /*30c0*/  PRMT R53, R15, 0x5410, R28 ;  /* 0x000054100f357816 */ /* 0x000fe2000000001c */
[----:B------:R-:W-:Y:S01]  /*30d0*/  IMAD.MOV.U32 R28, RZ, RZ, R45 ;  /* 0x000000ffff1c7224 */ /* 0x000fe200078e002d */
[----:B------:R-:W-:Y:S02]  /*30e0*/  MOV R15, R44 ;  /* 0x0000002c000f7202 */ /* 0x000fe40000000f00 */
[----:B------:R-:W-:Y:S01]  /*30f0*/  PRMT R55, R29, 0x5410, R30 ;  /* 0x000054101d377816 */ /* 0x000fe2000000001e */
[----:B------:R-:W-:Y:S01]  /*3100*/  IMAD.MOV.U32 R29, RZ, RZ, R48 ;  /* 0x000000ffff1d7224 */ /* 0x000fe200078e0030 */
[----:B------:R-:W-:Y:S01]  /*3110*/  PRMT R91, R15, 0x5410, R28 ;  /* 0x000054100f5b7816 */ /* 0x000fe2000000001c */
[----:B------:R-:W-:Y:S02]  /*3120*/  IMAD.MOV.U32 R30, RZ, RZ, R49 ;  /* 0x000000ffff1e7224 */ /* 0x000fe400078e0031 */
[----:B------:R-:W-:-:S02]  /*3130*/  IMAD.MOV.U32 R15, RZ, RZ, R56 ;  /* 0x000000ffff0f7224 */ /* 0x000fc400078e0038 */
[----:B------:R-:W-:Y:S01]  /*3140*/  IMAD.MOV.U32 R28, RZ, RZ, R57 ;  /* 0x000000ffff1c7224 */ /* 0x000fe200078e0039 */
[----:B------:R-:W-:Y:S01]  /*3150*/  PRMT R112, R29, 0x5410, R30 ;  /* 0x000054101d707816 */ /* 0x000fe2000000001e */
[----:B------:R-:W-:Y:S02]  /*3160*/  IMAD.MOV.U32 R29, RZ, RZ, R88 ;  /* 0x000000ffff1d7224 */ /* 0x000fe400078e0058 */
[----:B------:R-:W-:Y:S01]  /*3170*/  IMAD.MOV.U32 R30, RZ, RZ, R89 ;  /* 0x000000ffff1e7224 */ /* 0x000fe200078e0059 */
[----:B------:R-:W-:Y:S02]  /*3180*/  PRMT R114, R28, 0x5410, R15 ;  /* 0x000054101c727816 */ /* 0x000fe4000000000f */
[----:B------:R-:W-:Y:S02]  /*3190*/  PRMT R117, R117, 0x5410, R29 ;  /* 0x0000541075757816 */ /* 0x000fe4000000001d */
[----:B------:R-:W-:Y:S01]  /*31a0*/  PRMT R119, R119, 0x5410, R30 ;  /* 0x0000541077777816 */ /* 0x000fe2000000001e */
[----:B------:R-:W-:Y:S06]  /*31b0*/  @!P3 BRA `(.L_x_1111) ;  /* 0x000000000004b947 */ /* 0x000fec0003800000 */
[----:B------:R-:W-:Y:S01]  /*31c0*/  BPT.TRAP 0x1 ;  /* 0x000000040000795c */ /* 0x000fe20000300000 */
.L_x_1111:
[----:B------:R-:W-:Y:S01]  /*31d0*/  IMAD R15, R18, 0x8, R2 ;  /* 0x00000008120f7824 */ /* 0x000fe200078e0202 */
[----:B------:R-:W-:Y:S01]  /*31e0*/  SHF.L.U32 R86, R157, 0x1f, RZ ;  /* 0x0000001f9d567819 */ /* 0x000fe200000006ff */
[----:B------:R-:W-:Y:S03]  /*31f0*/  BSSY B1, `(.L_x_1112) ;  /* 0x0000003000017945 */ /* 0x000fe60003800000 */
[----:B------:R-:W0:Y:S02]  /*3200*/  SYNCS.PHASECHK.TRANS64.TRYWAIT P5, [R15+URZ+0x2d890], R86 ;  /* 0x02d890560f0075a7 */ /* 0x000e2400080a017f */
[----:B0-----:R-:W-:Y:S05]  /*3210*/  @!P5 BRA `(.L_x_1113) ;  /* 0x000001e80054d947 */ /* 0x001fea0003800000 */
.L_x_1419:
[----:B------:R-:W-:Y:S05]  /*3220*/  BSYNC B1 ;  /* 0x0000000000017941 */ /* 0x000fea0003800000 */
.L_x_1112:
        /* <DEDUP_REMOVED lines=9> */
[--C-:B--2---:R-:W-:Y:S01]  /*32c0*/  HADD2.F32 R120, -RZ, R29.reuse.H0_H0 ;  /* 0x2000001dff787230 */ /* 0x104fe20000004100 */
[----:B------:R-:W-:Y:S02]  /*32d0*/  SHF.R.U64 R88, R88, 0x10, R89 ;  /* 0x0000001058587819 */ /* 0x000fe40000001259 */
[----:B------:R-:W-:Y:S01]  /*32e0*/  SHF.R.U32.HI R58, RZ, 0x10, R59 ;  /* 0x00000010ff3a7819 */ /* 0x000fe2000001163b */
[----:B------:R-:W-:Y:S01]  /*32f0*/  IMAD.MOV.U32 R59, RZ, RZ, R31 ;  /* 0x000000ffff3b7224 */ /* 0x000fe200078e001f */
[----:B------:R-:W-:Y:S01]  /*3300*/  SHF.R.U32.HI R118, RZ, 0x10, R89 ;  /* 0x00000010ff767819 */ /* 0x000fe20000011659 */
[----:B------:R-:W-:Y:S02]  /*3310*/  HADD2.F32 R89, -RZ, R88.H0_H0 ;  /* 0x20000058ff597230 */ /* 0x000fe40000004100 */
[----:B------:R-:W-:Y:S02]  /*3320*/  HADD2.F32 R88, -RZ, R29.H1_H1 ;  /* 0x3000001dff587230 */ /* 0x000fe40000004100 */
[----:B------:R-:W-:-:S02]  /*3330*/  HADD2.F32 R118, -RZ, R118.H0_H0 ;  /* 0x20000076ff767230 */ /* 0x000fc40000004100 */
[--C-:B------:R-:W-:Y:S02]  /*3340*/  HADD2.F32 R29, -RZ, R59.reuse.H1_H1 ;  /* 0x3000003bff1d7230 */ /* 0x100fe40000004100 */
[----:B------:R-:W-:Y:S02]  /*3350*/  HADD2.F32 R59, -RZ, R59.H0_H0 ;  /* 0x2000003bff3b7230 */ /* 0x000fe40000004100 */
[----:B------:R-:W-:Y:S02]  /*3360*/  HADD2.F32 R116, -RZ, R58.H0_H0 ;  /* 0x2000003aff747230 */ /* 0x000fe40000004100 */
[-C--:B------:R-:W-:Y:S01]  /*3370*/  FMUL.FTZ R122, R29, R118.reuse ;  /* 0x000000761d7a7220 */ /* 0x080fe20000410000 */
[----:B------:R-:W-:Y:S02]  /*3380*/  HADD2.F32 R31, -RZ, R115.H0_H0 ;  /* 0x20000073ff1f7230 */ /* 0x000fe40000004100 */
[-C--:B------:R-:W-:Y:S01]  /*3390*/  FMUL.FTZ R115, R88, R89.reuse ;  /* 0x0000005958737220 */ /* 0x080fe20000410000 */
[C---:B------:R-:W-:Y:S01]  /*33a0*/  FMUL.FTZ R118, R59.reuse, R118 ;  /* 0x000000763b767220 */ /* 0x040fe20000410000 */
[C---:B------:R-:W-:Y:S01]  /*33b0*/  FMUL.FTZ R89, R120.reuse, R89 ;  /* 0x0000005978597220 */ /* 0x040fe20000410000 */
[-C--:B------:R-:W-:Y:S01]  /*33c0*/  FFMA.FTZ R59, R59, R116.reuse, -R122 ;  /* 0x000000743b3b7223 */ /* 0x080fe2000001087a */
[-C--:B------:R-:W-:Y:S01]  /*33d0*/  FFMA.FTZ R58, R120, R31.reuse, -R115 ;  /* 0x0000001f783a7223 */ /* 0x080fe20000010873 */
[----:B------:R-:W-:Y:S01]  /*33e0*/  FFMA.FTZ R116, R29, R116, R118 ;  /* 0x000000741d747223 */ /* 0x000fe20000010076 */
[----:B------:R-:W-:Y:S01]  /*33f0*/  FFMA.FTZ R31, R88, R31, R89 ;  /* 0x0000001f581f7223 */ /* 0x000fe20000010059 */
[----:B------:R-:W-:-:S02]  /*3400*/  HADD2.F32 R29, -RZ, R117.H0_H0 ;  /* 0x20000075ff1d7230 */ /* 0x000fc40000004100 */
[----:B------:R-:W-:Y:S02]  /*3410*/  HADD2.F32 R117, -RZ, R117.H1_H1 ;  /* 0x30000075ff757230 */ /* 0x000fe40000004100 */
[--C-:B------:R-:W-:Y:S02]  /*3420*/  HADD2.F32 R88, -RZ, R28.reuse.H1_H1 ;  /* 0x3000001cff587230 */ /* 0x100fe40000004100 */
[----:B------:R-:W-:Y:S02]  /*3430*/  HADD2.F32 R118, -RZ, R28.H0_H0 ;  /* 0x2000001cff767230 */ /* 0x000fe40000004100 */
[----:B------:R-:W-:Y:S02]  /*3440*/  HADD2.F32 R89, -RZ, R119.H1_H1 ;  /* 0x30000077ff597230 */ /* 0x000fe40000004100 */
[--C-:B------:R-:W-:Y:S02]  /*3450*/  HADD2.F32 R28, -RZ, R30.reuse.H1_H1 ;  /* 0x3000001eff1c7230 */ /* 0x100fe40000004100 */
[----:B------:R-:W-:Y:S01]  /*3460*/  FMUL.FTZ R121, R118, R117 ;  /* 0x0000007576797220 */ /* 0x000fe20000410000 */
[----:B------:R-:W-:-:S02]  /*3470*/  HADD2.F32 R30, -RZ, R30.H0_H0 ;  /* 0x2000001eff1e7230 */ /* 0x000fc40000004100 */
[----:B------:R-:W-:Y:S02]  /*3480*/  HADD2.F32 R115, -RZ, R119.H0_H0 ;  /* 0x20000077ff737230 */ /* 0x000fe40000004100 */
[----:B------:R-:W-:Y:S01]  /*3490*/  FMUL.FTZ R119, R88, R117 ;  /* 0x0000007558777220 */ /* 0x000fe20000410000 */
[-C--:B------:R-:W-:Y:S01]  /*34a0*/  FMUL.FTZ R117, R28, R89.reuse ;  /* 0x000000591c757220 */ /* 0x080fe20000410000 */
[----:B------:R-:W-:Y:S01]  /*34b0*/  FMUL.FTZ R89, R30, R89 ;  /* 0x000000591e597220 */ /* 0x000fe20000410000 */
[-C--:B------:R-:W-:Y:S01]  /*34c0*/  FFMA.FTZ R121, R88, R29.reuse, R121 ;  /* 0x0000001d58797223 */ /* 0x080fe20000010079 */
[----:B------:R-:W-:Y:S01]  /*34d0*/  FFMA.FTZ R118, R118, R29, -R119 ;  /* 0x0000001d76767223 */ /* 0x000fe20000010877 */
[-C--:B------:R-:W-:Y:S01]  /*34e0*/  FFMA.FTZ R117, R30, R115.reuse, -R117 ;  /* 0x000000731e757223 */ /* 0x080fe20000010875 */
[----:B------:R-:W-:Y:S01]  /*34f0*/  FFMA.FTZ R28, R28, R115, R89 ;  /* 0x000000731c1c7223 */ /* 0x000fe20000010059 */
[----:B------:R-:W-:Y:S02]  /*3500*/  F2FP.F16.F32.PACK_AB R29, R31, R58 ;  /* 0x0000003a1f1d723e */ /* 0x000fe400000000ff */
[----:B------:R-:W-:-:S02]  /*3510*/  F2FP.F16.F32.PACK_AB R118, R121, R118 ;  /* 0x000000767976723e */ /* 0x000fc400000000ff */
[----:B------:R-:W-:Y:S02]  /*3520*/  F2FP.F16.F32.PACK_AB R30, R28, R117 ;  /* 0x000000751c1e723e */ /* 0x000fe400000000ff */
[----:B------:R-:W-:Y:S01]  /*3530*/  F2FP.F16.F32.PACK_AB R31, R116, R59 ;  /* 0x0000003b741f723e */ /* 0x000fe200000000ff */
[----:B------:R-:W-:-:S07]  /*3540*/  IMAD.MOV.U32 R28, RZ, RZ, R118 ;  /* 0x000000ffff1c7224 */ /* 0x000fce00078e0076 */
.L_x_1118:
[----:B------:R-:W-:Y:S05]  /*3550*/  BSYNC B2 ;  /* 0x0000000000027941 */ /* 0x000fea0003800000 */
.L_x_1117:
[----:B--2---:R1:W-:Y:S02]  /*3560*/  STG.E.128 desc[UR52][R32.64], R28 ;  /* 0x0000001c20007986 */ /* 0x0043e4000c101d34 */
.L_x_1116:
[----:B------:R-:W-:Y:S05]  /*3570*/  BSYNC B1 ;  /* 0x0000000000017941 */ /* 0x000fea0003800000 */
.L_x_1115:
        /* <DEDUP_REMOVED lines=8> */
[----:B------:R-:W-:Y:S02]  /*3600*/  SHF.R.U64 R58, R50, 0x10, R51 ;  /* 0x00000010323a7819 */ /* 0x000fe40000001233 */
[----:B------:R-:W-:Y:S02]  /*3610*/  SHF.R.U64 R88, R56, 0x10, R57 ;  /* 0x0000001038587819 */ /* 0x000fe40000001239 */
[----:B------:R-:W-:Y:S01]  /*3620*/  SHF.R.U32.HI R50, RZ, 0x10, R51 ;  /* 0x00000010ff327819 */ /* 0x000fe20000011633 */
[----:B--2---:R-:W-:Y:S01]  /*3630*/  IMAD.MOV.U32 R51, RZ, RZ, R31 ;  /* 0x000000ffff337224 */ /* 0x004fe200078e001f */
[----:B------:R-:W-:Y:S01]  /*3640*/  SHF.R.U32.HI R59, RZ, 0x10, R57 ;  /* 0x00000010ff3b7819 */ /* 0x000fe20000011639 */
[----:B------:R-:W-:Y:S02]  /*3650*/  HADD2.F32 R88, -RZ, R88.H0_H0 ;  /* 0x20000058ff587230 */ /* 0x000fe40000004100 */
[--C-:B------:R-:W-:Y:S02]  /*3660*/  HADD2.F32 R31, -RZ, R29.reuse.H1_H1 ;  /* 0x3000001dff1f7230 */ /* 0x100fe40000004100 */
[----:B------:R-:W-:-:S02]  /*3670*/  HADD2.F32 R29, -RZ, R29.H0_H0 ;  /* 0x2000001dff1d7230 */ /* 0x000fc40000004100 */
[----:B------:R-:W-:Y:S02]  /*3680*/  HADD2.F32 R59, -RZ, R59.H0_H0 ;  /* 0x2000003bff3b7230 */ /* 0x000fe40000004100 */
[--C-:B------:R-:W-:Y:S02]  /*3690*/  HADD2.F32 R56, -RZ, R51.reuse.H1_H1 ;  /* 0x30000033ff387230 */ /* 0x100fe40000004100 */
[----:B------:R-:W-:Y:S02]  /*36a0*/  HADD2.F32 R51, -RZ, R51.H0_H0 ;  /* 0x20000033ff337230 */ /* 0x000fe40000004100 */
[----:B------:R-:W-:Y:S02]  /*36b0*/  HADD2.F32 R58, -RZ, R58.H0_H0 ;  /* 0x2000003aff3a7230 */ /* 0x000fe40000004100 */
[-C--:B------:R-:W-:Y:S01]  /*36c0*/  FMUL.FTZ R116, R56, R59.reuse ;  /* 0x0000003b38747220 */ /* 0x080fe20000410000 */
[----:B------:R-:W-:Y:S02]  /*36d0*/  HADD2.F32 R57, -RZ, R50.H0_H0 ;  /* 0x20000032ff397230 */ /* 0x000fe40000004100 */
[-C--:B------:R-:W-:Y:S01]  /*36e0*/  FMUL.FTZ R50, R31, R88.reuse ;  /* 0x000000581f327220 */ /* 0x080fe20000410000 */
[----:B------:R-:W-:Y:S01]  /*36f0*/  FMUL.FTZ R88, R29, R88 ;  /* 0x000000581d587220 */ /* 0x000fe20000410000 */
[----:B------:R-:W-:-:S02]  /*3700*/  FMUL.FTZ R59, R51, R59 ;  /* 0x0000003b333b7220 */ /* 0x000fc40000410000 */
[-C--:B------:R-:W-:Y:S01]  /*3710*/  FFMA.FTZ R29, R29, R58.reuse, -R50 ;  /* 0x0000003a1d1d7223 */ /* 0x080fe20000010832 */
[----:B------:R-:W-:Y:S01]  /*3720*/  FFMA.FTZ R50, R31, R58, R88 ;  /* 0x0000003a1f327223 */ /* 0x000fe20000010058 */
[-C--:B------:R-:W-:Y:S01]  /*3730*/  FFMA.FTZ R31, R51, R57.reuse, -R116 ;  /* 0x00000039331f7223 */ /* 0x080fe20000010874 */
[----:B------:R-:W-:Y:S01]  /*3740*/  FFMA.FTZ R56, R56, R57, R59 ;  /* 0x0000003938387223 */ /* 0x000fe2000001003b */
[----:B------:R-:W-:Y:S02]  /*3750*/  HADD2.F32 R51, -RZ, R28.H1_H1 ;  /* 0x3000001cff337230 */ /* 0x000fe40000004100 */
[----:B------:R-:W-:Y:S01]  /*3760*/  HADD2.F32 R59, -RZ, R114.H1_H1 ;  /* 0x30000072ff3b7230 */ /* 0x000fe20000004100 */
[----:B------:R-:W-:Y:S01]  /*3770*/  F2FP.F16.F32.PACK_AB R29, R50, R29 ;  /* 0x0000001d321d723e */ /* 0x000fe200000000ff */
[----:B------:R-:W-:Y:S01]  /*3780*/  HADD2.F32 R28, -RZ, R28.H0_H0 ;  /* 0x2000001cff1c7230 */ /* 0x000fe20000004100 */
[----:B------:R-:W-:Y:S01]  /*3790*/  F2FP.F16.F32.PACK_AB R31, R56, R31 ;  /* 0x0000001f381f723e */ /* 0x000fe200000000ff */
[----:B------:R-:W-:-:S02]  /*37a0*/  HADD2.F32 R114, -RZ, R114.H0_H0 ;  /* 0x20000072ff727230 */ /* 0x000fc40000004100 */
[-C--:B------:R-:W-:Y:S01]  /*37b0*/  FMUL.FTZ R89, R51, R59.reuse ;  /* 0x0000003b33597220 */ /* 0x080fe20000410000 */
[--C-:B------:R-:W-:Y:S02]  /*37c0*/  HADD2.F32 R57, -RZ, R30.reuse.H1_H1 ;  /* 0x3000001eff397230 */ /* 0x100fe40000004100 */
[----:B------:R-:W-:Y:S01]  /*37d0*/  FMUL.FTZ R88, R28, R59 ;  /* 0x0000003b1c587220 */ /* 0x000fe20000410000 */
[----:B------:R-:W-:Y:S02]  /*37e0*/  HADD2.F32 R30, -RZ, R30.H0_H0 ;  /* 0x2000001eff1e7230 */ /* 0x000fe40000004100 */
        /* <DEDUP_REMOVED lines=9> */
[----:B------:R-:W-:-:S07]  /*3880*/  F2FP.F16.F32.PACK_AB R30, R114, R59 ;  /* 0x0000003b721e723e */ /* 0x000fce00000000ff */
.L_x_1122:
[----:B------:R-:W-:Y:S05]  /*3890*/  BSYNC B2 ;  /* 0x0000000000027941 */ /* 0x000fea0003800000 */
.L_x_1121:
[----:B--2---:R2:W-:Y:S02]  /*38a0*/  STG.E.128 desc[UR52][R32.64+0x20], R28 ;  /* 0x0000201c20007986 */ /* 0x0045e4000c101d34 */
.L_x_1120:
[----:B------:R-:W-:Y:S05]  /*38b0*/  BSYNC B1 ;  /* 0x0000000000017941 */ /* 0x000fea0003800000 */
.L_x_1119:
        /* <DEDUP_REMOVED lines=17> */
[----:B------:R-:W-:-:S02]  /*39d0*/  HADD2.F32 R56, -RZ, R56.H0_H0 ;  /* 0x20000038ff387230 */ /* 0x000fc40000004100 */
[--C-:B------:R-:W-:Y:S02]  /*39e0*/  HADD2.F32 R29, -RZ, R47.reuse.H1_H1 ;  /* 0x3000002fff1d7230 */ /* 0x100fe40000004100 */
[-C--:B------:R-:W-:Y:S01]  /*39f0*/  FMUL.FTZ R58, R28, R49.reuse ;  /* 0x000000311c3a7220 */ /* 0x080fe20000410000 */
[----:B------:R-:W-:Y:S02]  /*3a00*/  HADD2.F32 R47, -RZ, R47.H0_H0 ;  /* 0x2000002fff2f7230 */ /* 0x000fe40000004100 */
[----:B------:R-:W-:Y:S02]  /*3a10*/  HADD2.F32 R48, -RZ, R57.H0_H0 ;  /* 0x20000039ff307230 */ /* 0x000fe40000004100 */
[-C--:B------:R-:W-:Y:S01]  /*3a20*/  FMUL.FTZ R88, R29, R56.reuse ;  /* 0x000000381d587220 */ /* 0x080fe20000410000 */
[----:B------:R-:W-:Y:S02]  /*3a30*/  HADD2.F32 R50, -RZ, R51.H0_H0 ;  /* 0x20000033ff327230 */ /* 0x000fe40000004100 */
[----:B------:R-:W-:Y:S01]  /*3a40*/  FMUL.FTZ R51, R31, R49 ;  /* 0x000000311f337220 */ /* 0x000fe20000410000 */
[----:B------:R-:W-:-:S03]  /*3a50*/  FMUL.FTZ R56, R47, R56 ;  /* 0x000000382f387220 */ /* 0x000fc60000410000 */
[-C--:B------:R-:W-:Y:S01]  /*3a60*/  FFMA.FTZ R28, R28, R48.reuse, -R51 ;  /* 0x000000301c1c7223 */ /* 0x080fe20000010833 */
[----:B------:R-:W-:Y:S01]  /*3a70*/  FFMA.FTZ R51, R31, R48, R58 ;  /* 0x000000301f337223 */ /* 0x000fe2000001003a */
[-C--:B------:R-:W-:Y:S01]  /*3a80*/  FFMA.FTZ R59, R29, R50.reuse, R56 ;  /* 0x000000321d3b7223 */ /* 0x080fe20000010038 */
[--C-:B------:R-:W-:Y:S02]  /*3a90*/  HADD2.F32 R48, -RZ, R112.reuse.H0_H0 ;  /* 0x20000070ff307230 */ /* 0x100fe40000004100 */
[----:B------:R-:W-:Y:S01]  /*3aa0*/  FFMA.FTZ R88, R47, R50, -R88 ;  /* 0x000000322f587223 */ /* 0x000fe20000010858 */
[----:B------:R-:W-:Y:S02]  /*3ab0*/  HADD2.F32 R112, -RZ, R112.H1_H1 ;  /* 0x30000070ff707230 */ /* 0x000fe40000004100 */
[----:B------:R-:W-:Y:S02]  /*3ac0*/  HADD2.F32 R29, -RZ, R46.H1_H1 ;  /* 0x3000002eff1d7230 */ /* 0x000fe40000004100 */
[----:B------:R-:W-:-:S02]  /*3ad0*/  HADD2.F32 R31, -RZ, R30.H1_H1 ;  /* 0x3000001eff1f7230 */ /* 0x000fc40000004100 */
[----:B------:R-:W-:Y:S02]  /*3ae0*/  HADD2.F32 R46, -RZ, R46.H0_H0 ;  /* 0x2000002eff2e7230 */ /* 0x000fe40000004100 */
[----:B------:R-:W-:Y:S01]  /*3af0*/  FMUL.FTZ R49, R29, R48 ;  /* 0x000000301d317220 */ /* 0x000fe20000410000 */
[----:B------:R-:W-:Y:S02]  /*3b00*/  HADD2.F32 R30, -RZ, R30.H0_H0 ;  /* 0x2000001eff1e7230 */ /* 0x000fe40000004100 */
[----:B------:R-:W-:Y:S01]  /*3b10*/  FMUL.FTZ R57, R31, R112 ;  /* 0x000000701f397220 */ /* 0x000fe20000410000 */
        /* <DEDUP_REMOVED lines=12> */
.L_x_1126:
[----:B------:R-:W-:Y:S05]  /*3be0*/  BSYNC B2 ;  /* 0x0000000000027941 */ /* 0x000fea0003800000 */
.L_x_1125:
[----:B--2---:R3:W-:Y:S02]  /*3bf0*/  STG.E.128 desc[UR52][R32.64+0x40], R28 ;  /* 0x0000401c20007986 */ /* 0x0047e4000c101d34 */
.L_x_1124:
[----:B------:R-:W-:Y:S05]  /*3c00*/  BSYNC B1 ;  /* 0x0000000000017941 */ /* 0x000fea0003800000 */
.L_x_1123:
        /* <DEDUP_REMOVED lines=8> */
[--C-:B------:R-:W-:Y:S02]  /*3c90*/  SHF.R.U64 R47, R42, 0x10, R43.reuse ;  /* 0x000000102a2f7819 */ /* 0x100fe4000000122b */
[----:B------:R-:W-:Y:S02]  /*3ca0*/  SHF.R.U32.HI R46, RZ, 0x10, R43 ;  /* 0x00000010ff2e7819 */ /* 0x000fe4000001162b */
[--C-:B------:R-:W-:Y:S01]  /*3cb0*/  SHF.R.U64 R43, R44, 0x10, R45.reuse ;  /* 0x000000102c2b7819 */ /* 0x100fe2000000122d */
[----:B------:R-:W-:Y:S01]  /*3cc0*/  HADD2.F32 R44, -RZ, R47.H0_H0 ;  /* 0x2000002fff2c7230 */ /* 0x000fe20000004100 */
[----:B------:R-:W-:Y:S01]  /*3cd0*/  SHF.R.U32.HI R48, RZ, 0x10, R45 ;  /* 0x00000010ff307819 */ /* 0x000fe2000001162d */
[----:B------:R-:W-:Y:S01]  /*3ce0*/  HADD2.F32 R46, -RZ, R46.H0_H0 ;  /* 0x2000002eff2e7230 */ /* 0x000fe20000004100 */
[----:B--2---:R-:W-:Y:S01]  /*3cf0*/  MOV R42, R30 ;  /* 0x0000001e002a7202 */ /* 0x004fe20000000f00 */
[----:B------:R-:W-:Y:S02]  /*3d00*/  HADD2.F32 R45, -RZ, R43.H0_H0 ;  /* 0x2000002bff2d7230 */ /* 0x000fe40000004100 */
[----:B------:R-:W-:-:S02]  /*3d10*/  HADD2.F32 R30, -RZ, R29.H1_H1 ;  /* 0x3000001dff1e7230 */ /* 0x000fc40000004100 */
[----:B------:R-:W-:Y:S02]  /*3d20*/  HADD2.F32 R29, -RZ, R29.H0_H0 ;  /* 0x2000001dff1d7230 */ /* 0x000fe40000004100 */
[----:B------:R-:W-:Y:S02]  /*3d30*/  HADD2.F32 R48, -RZ, R48.H0_H0 ;  /* 0x20000030ff307230 */ /* 0x000fe40000004100 */
[-C--:B------:R-:W-:Y:S01]  /*3d40*/  FMUL.FTZ R50, R30, R45.reuse ;  /* 0x0000002d1e327220 */ /* 0x080fe20000410000 */
[--C-:B------:R-:W-:Y:S02]  /*3d50*/  HADD2.F32 R43, -RZ, R31.reuse.H1_H1 ;  /* 0x3000001fff2b7230 */ /* 0x100fe40000004100 */
[C---:B------:R-:W-:Y:S01]  /*3d60*/  FMUL.FTZ R45, R29.reuse, R45 ;  /* 0x0000002d1d2d7220 */ /* 0x040fe20000410000 */
[----:B------:R-:W-:Y:S02]  /*3d70*/  HADD2.F32 R31, -RZ, R31.H0_H0 ;  /* 0x2000001fff1f7230 */ /* 0x000fe40000004100 */
[----:B------:R-:W-:Y:S01]  /*3d80*/  FFMA.FTZ R50, R29, R44, -R50 ;  /* 0x0000002c1d327223 */ /* 0x000fe20000010832 */
[----:B------:R-:W-:-:S02]  /*3d90*/  HADD2.F32 R29, -RZ, R28.H1_H1 ;  /* 0x3000001cff1d7230 */ /* 0x000fc40000004100 */
[----:B------:R-:W-:Y:S01]  /*3da0*/  FFMA.FTZ R47, R30, R44, R45 ;  /* 0x0000002c1e2f7223 */ /* 0x000fe2000001002d */
[-C--:B------:R-:W-:Y:S01]  /*3db0*/  FMUL.FTZ R56, R43, R48.reuse ;  /* 0x000000302b387220 */ /* 0x080fe20000410000 */
[--C-:B------:R-:W-:Y:S02]  /*3dc0*/  HADD2.F32 R44, -RZ, R91.reuse.H0_H0 ;  /* 0x2000005bff2c7230 */ /* 0x100fe40000004100 */
[C---:B------:R-:W-:Y:S01]  /*3dd0*/  FMUL.FTZ R48, R31.reuse, R48 ;  /* 0x000000301f307220 */ /* 0x040fe20000410000 */
[----:B------:R-:W-:Y:S02]  /*3de0*/  HADD2.F32 R91, -RZ, R91.H1_H1 ;  /* 0x3000005bff5b7230 */ /* 0x000fe40000004100 */
[-C--:B------:R-:W-:Y:S01]  /*3df0*/  FFMA.FTZ R56, R31, R46.reuse, -R56 ;  /* 0x0000002e1f387223 */ /* 0x080fe20000010838 */
[----:B------:R-:W-:Y:S02]  /*3e00*/  HADD2.F32 R30, -RZ, R42.H1_H1 ;  /* 0x3000002aff1e7230 */ /* 0x000fe40000004100 */
[----:B------:R-:W-:Y:S01]  /*3e10*/  FFMA.FTZ R51, R43, R46, R48 ;  /* 0x0000002e2b337223 */ /* 0x000fe20000010030 */
[----:B------:R-:W-:-:S02]  /*3e20*/  HADD2.F32 R28, -RZ, R28.H0_H0 ;  /* 0x2000001cff1c7230 */ /* 0x000fc40000004100 */
[CC--:B------:R-:W-:Y:S01]  /*3e30*/  FMUL.FTZ R45, R29.reuse, R44.reuse ;  /* 0x0000002c1d2d7220 */ /* 0x0c0fe20000410000 */
[----:B------:R-:W-:Y:S02]  /*3e40*/  HADD2.F32 R42, -RZ, R42.H0_H0 ;  /* 0x2000002aff2a7230 */ /* 0x000fe40000004100 */
        /* <DEDUP_REMOVED lines=13> */
.L_x_1130:
[----:B------:R-:W-:Y:S05]  /*3f20*/  BSYNC B2 ;  /* 0x0000000000027941 */ /* 0x000fea0003800000 */
.L_x_1129:
[----:B--2---:R4:W-:Y:S02]  /*3f30*/  STG.E.128 desc[UR52][R32.64+0x60], R28 ;  /* 0x0000601c20007986 */ /* 0x0049e4000c101d34 */
.L_x_1128:
[----:B------:R-:W-:Y:S05]  /*3f40*/  BSYNC B1 ;  /* 0x0000000000017941 */ /* 0x000fea0003800000 */
.L_x_1127:
        /* <DEDUP_REMOVED lines=49> */
.L_x_1134:
[----:B------:R-:W-:Y:S05]  /*4260*/  BSYNC B2 ;  /* 0x0000000000027941 */ /* 0x000fea0003800000 */
.L_x_1133:
[----:B--2---:R1:W-:Y:S02]  /*4270*/  STG.E.128 desc[UR52][R32.64+0x80], R28 ;  /* 0x0000801c20007986 */ /* 0x0043e4000c101d34 */
.L_x_1132:
[----:B------:R-:W-:Y:S05]  /*4280*/  BSYNC B1 ;  /* 0x0000000000017941 */ /* 0x000fea0003800000 */
.L_x_1131:
        /* <DEDUP_REMOVED lines=48> */
.L_x_1136:
[----:B------:R-:W-:Y:S05]  /*4590*/  BSYNC B1 ;  /* 0x0000000000017941 */ /* 0x000fea0003800000 */
.L_x_1135:
[----:B--2---:R1:W-:Y:S01]  /*45a0*/  STG.E.128 desc[UR52][R32.64+0xa0], R28 ;  /* 0x0000a01c20007986 */ /* 0x0043e2000c101d34 */
[----:B------:R-:W-:Y:S05]  /*45b0*/  BRA `(.L_x_1114) ;  /* 0x0000002000307947 */ /* 0x000fea0003800000 */
.L_x_1108:
        /* <DEDUP_REMOVED lines=18> */
[----:B------:R-:W-:Y:S02]  /*46e0*/  CS2R R36, SRZ ;  /* 0x0000000000247805 */ /* 0x000fe4000001ff00 */
[----:B------:R-:W-:Y:S01]  /*46f0*/  CS2R R50, SRZ ;  /* 0x0000000000327805 */ /* 0x000fe2000001ff00 */
[----:B------:R-:W-:Y:S01]  /*4700*/  IMAD.X R29, R86, 0x1, R79, P3 ;  /* 0x00000001561d7824 */ /* 0x000fe200018e064f */
        /* <DEDUP_REMOVED lines=11> */
[----:B------:R-:W-:Y:S02]  /*47c0*/  CS2R R32, SRZ ;  /* 0x0000000000207805 */ /* 0x000fe4000001ff00 */
[----:B------:R-:W-:Y:S02]  /*47d0*/  CS2R R46, SRZ ;  /* 0x00000000002e7805 */ /* 0x000fe4000001ff00 */
[----:B------:R-:W-:-:S05]  /*47e0*/  CS2R R44, SRZ ;  /* 0x00000000002c7805 */ /* 0x000fca000001ff00 */
[----:B------:R0:W5:Y:S04]  /*47f0*/  @!P3 LDG.E.128 R36, desc[UR52][R52.64] ;  /* 0x000000343424b981 */ /* 0x000168000c1e1d00 */
[----:B------:R0:W5:Y:S01]  /*4800*/  @!P3 LDG.E.128 R48, desc[UR52][R54.64] ;  /* 0x000000343630b981 */ /* 0x000162000c1e1d00 */
[----:B------:R-:W-:Y:S01]  /*4810*/  ISETP.GE.AND P3, PT, R58, R99, PT ;  /* 0x000000633a00720c */ /* 0x000fe20003f66270 */
[----:B------:R-:W-:Y:S01]  /*4820*/  VIADD R58, R19, 0x20 ;  /* 0x00000020133a7836 */ /* 0x000fe20000000000 */
[----:B------:R-:W-:Y:S02]  /*4830*/  CS2R R30, SRZ ;  /* 0x00000000001e7805 */ /* 0x000fe4000001ff00 */
[----:B------:R-:W-:Y:S02]  /*4840*/  CS2R R28, SRZ ;  /* 0x00000000001c7805 */ /* 0x000fe4000001ff00 */
[----:B------:R-:W-:-:S02]  /*4850*/  CS2R R42, SRZ ;  /* 0x00000000002a7805 */ /* 0x000fc4000001ff00 */
[----:B------:R-:W-:-:S05]  /*4860*/  CS2R R40, SRZ ;  /* 0x0000000000287805 */ /* 0x000fca000001ff00 */
[----:B------:R0:W5:Y:S04]  /*4870*/  @!P3 LDG.E.128 R32, desc[UR52][R52.64+0x20] ;  /* 0x000020343420b981 */ /* 0x000168000c1e1d00 */
[----:B------:R0:W5:Y:S01]  /*4880*/  @!P3 LDG.E.128 R44, desc[UR52][R54.64+0x20] ;  /* 0x00002034362cb981 */ /* 0x000162000c1e1d00 */
[----:B------:R-:W-:-:S13]  /*4890*/  ISETP.GE.AND P3, PT, R58, R99, PT ;  /* 0x000000633a00720c */ /* 0x000fda0003f66270 */
[----:B------:R0:W5:Y:S04]  /*48a0*/  @!P3 LDG.E.128 R28, desc[UR52][R52.64+0x40] ;  /* 0x00004034341cb981 */ /* 0x000168000c1e1d00 */
[----:B------:R0:W5:Y:S02]  /*48b0*/  @!P3 LDG.E.128 R40, desc[UR52][R54.64+0x40] ;  /* 0x000040343628b981 */ /* 0x000164000c1e1d00 */
.L_x_1138:
[----:B------:R-:W-:Y:S05]  /*48c0*/  BSYNC B1 ;  /* 0x0000000000017941 */ /* 0x000fea0003800000 */
.L_x_1137:
        /* <DEDUP_REMOVED lines=46> */
.L_x_1139:
[----:B------:R-:W-:Y:S01]  /*4bb0*/  IMAD R15, R18, 0x8, R2 ;  /* 0x00000008120f7824 */ /* 0x000fe200078e0202 */
[----:B------:R-:W-:Y:S01]  /*4bc0*/  SHF.L.U32 R86, R157, 0x1f, RZ ;  /* 0x0000001f9d567819 */ /* 0x000fe200000006ff */
[----:B------:R-:W-:Y:S03]  /*4bd0*/  BSSY B1, `(.L_x_1140) ;  /* 0x0000003000017945 */ /* 0x000fe60003800000 */
[----:B------:R-:W0:Y:S02]  /*4be0*/  SYNCS.PHASECHK.TRANS64.TRYWAIT P5, [R15+URZ+0x2d890], R86 ;  /* 0x02d890560f0075a7 */ /* 0x000e2400080a017f */
[----:B0-----:R-:W-:Y:S05]  /*4bf0*/  @!P5 BRA `(.L_x_1141) ;  /* 0x000001cc00f0d947 */ /* 0x001fea0003800000 */
.L_x_1420:
[----:B------:R-:W-:Y:S05]  /*4c00*/  BSYNC B1 ;  /* 0x0000000000017941 */ /* 0x000fea0003800000 */
.L_x_1140:
[----:B------:R-:W-:Y:S05]  /*4c10*/  @P4 BRA `(.L_x_1114) ;  /* 0x0000001800984947 */ /* 0x000fea0003800000 */
[----:B------:R-:W1:Y:S01]  /*4c20*/  LDC R111, c[0x0][0x2e4] ;  /* 0x0000b900ff6f7b82 */ /* 0x000e620000000800 */
[----:B------:R-:W-:Y:S01]  /*4c30*/  ISETP.NE.AND P4, PT, R9, RZ, PT ;  /* 0x000000ff0900720c */ /* 0x000fe20003f85270 */
[----:B------:R-:W-:Y:S01]  /*4c40*/  ULDC.64 UR4, c[0x0][0x2f0] ;  /* 0x0000bc0000047ab9 */ /* 0x000fe20000000a00 */
[----:B------:R-:W-:Y:S01]  /*4c50*/  SHF.R.S32.HI R52, RZ, 0x1f, R23 ;  /* 0x0000001fff347819 */ /* 0x000fe20000011417 */
[----:B------:R-:W-:Y:S01]  /*4c60*/  BSSY B1, `(.L_x_1142) ;  /* 0x0000083000017945 */ /* 0x000fe20003800000 */
[----:B------:R-:W-:-:S03]  /*4c70*/  MOV R90, R56 ;  /* 0x00000038005a7202 */ /* 0x000fc60000000f00 */
        /* <DEDUP_REMOVED lines=16> */
[----:B------:R-:W-:Y:S01]  /*4d80*/  SHF.R.S32.HI R53, RZ, 0x1f, R52 ;  /* 0x0000001fff357819 */ /* 0x000fe20000011434 */
[----:B------:R-:W-:-:S03]  /*4d90*/  IMAD.SHL.U32 R119, R52, 0x8, RZ ;  /* 0x0000000834777824 */ /* 0x000fc600078e00ff */
[----:B------:R-:W-:-:S05]  /*4da0*/  LEA.HI R52, R53, R52, RZ, 0x2 ;  /* 0x0000003435347211 */ /* 0x000fca00078f10ff */
[----:B------:R-:W-:-:S05]  /*4db0*/  IMAD.SHL.U32 R52, R52, 0x400, RZ ;  /* 0x0000040034347824 */ /* 0x000fca00078e00ff */
[----:B------:R-:W-:Y:S02]  /*4dc0*/  LOP3.LUT R52, R52, 0x7ffff000, RZ, 0xc0, !PT ;  /* 0x7ffff00034347812 */ /* 0x000fe400078ec0ff */
[----:B--2---:R-:W-:-:S04]  /*4dd0*/  LOP3.LUT R53, R58, 0x18, R119, 0xf8, !PT ;  /* 0x000000183a357812 */ /* 0x004fc800078ef877 */
[----:B---3--:R-:W-:Y:S01]  /*4de0*/  LOP3.LUT R53, R53, R55, RZ, 0x3c, !PT ;  /* 0x0000003735357212 */ /* 0x008fe200078e3cff */
[----:B------:R-:W-:-:S03]  /*4df0*/  IMAD R55, R18, 0x3000, R100 ;  /* 0x0000300012377824 */ /* 0x000fc600078e0264 */
[----:B----4-:R-:W-:Y:S01]  /*4e00*/  IADD3 R53, R53, R52, R54 ;  /* 0x0000003435357210 */ /* 0x010fe20007ffe036 */
[----:B------:R-:W-:-:S04]  /*4e10*/  IMAD R52, R55, 0x2, R2 ;  /* 0x0000000237347824 */ /* 0x000fc800078e0202 */
[----:B------:R-:W-:-:S04]  /*4e20*/  IMAD R53, R18, 0x3000, R53 ;  /* 0x0000300012357824 */ /* 0x000fc800078e0235 */
[----:B------:R-:W-:Y:S02]  /*4e30*/  IMAD R56, R53, 0x2, R2 ;  /* 0x0000000235387824 */ /* 0x000fe400078e0202 */
[----:B------:R-:W1:Y:S04]  /*4e40*/  LDS.128 R52, [R52+0x15400] ;  /* 0x0154000034347984 */ /* 0x000e680000000c00 */
[----:B------:R-:W2:Y:S01]  /*4e50*/  LDS.128 R56, [R56+0x15400] ;  /* 0x0154000038387984 */ /* 0x000ea20000000c00 */
[----:B------:R-:W-:Y:S05]  /*4e60*/  @P4 BRA `(.L_x_1145) ;  /* 0x0000000400544947 */ /* 0x000fea0003800000 */
[----:B--2---:R-:W-:Y:S01]  /*4e70*/  IMAD.MOV.U32 R121, RZ, RZ, R57 ;  /* 0x000000ffff797224 */ /* 0x004fe200078e0039 */
[----:B------:R-:W-:Y:S01]  /*4e80*/  SHF.R.U32.HI R124, RZ, 0x10, R49 ;  /* 0x00000010ff7c7819 */ /* 0x000fe20000011631 */
[----:B-1----:R-:W-:Y:S01]  /*4e90*/  IMAD.MOV.U32 R57, RZ, RZ, R53 ;  /* 0x000000ffff397224 */ /* 0x002fe200078e0035 */
[----:B------:R-:W-:Y:S01]  /*4ea0*/  SHF.R.U64 R48, R48, 0x10, R49 ;  /* 0x0000001030307819 */ /* 0x000fe20000001231 */
[----:B------:R-:W-:Y:S01]  /*4eb0*/  HADD2.F32 R127, -RZ, R127.H0_H0 ;  /* 0x2000007fff7f7230 */ /* 0x000fe20000004100 */
[----:B------:R-:W-:Y:S01]  /*4ec0*/  SHF.R.U64 R36, R36, 0x10, R37 ;  /* 0x0000001024247819 */ /* 0x000fe20000001225 */
[----:B------:R-:W-:Y:S01]  /*4ed0*/  HADD2.F32 R118, -RZ, R121.H0_H0 ;  /* 0x20000079ff767230 */ /* 0x000fe20000004100 */
[----:B------:R-:W-:Y:S01]  /*4ee0*/  SHF.R.U64 R50, R50, 0x10, R51 ;  /* 0x0000001032327819 */ /* 0x000fe20000001233 */
[----:B------:R-:W-:Y:S01]  /*4ef0*/  HADD2.F32 R120, -RZ, R57.H0_H0 ;  /* 0x20000039ff787230 */ /* 0x000fe20000004100 */
[----:B------:R-:W-:Y:S01]  /*4f00*/  SHF.R.U64 R38, R38, 0x10, R39 ;  /* 0x0000001026267819 */ /* 0x000fe20000001227 */
[----:B------:R-:W-:-:S02]  /*4f10*/  HADD2.F32 R53, -RZ, R122.H0_H0 ;  /* 0x2000007aff357230 */ /* 0x000fc40000004100 */
[-C--:B------:R-:W-:Y:S01]  /*4f20*/  FMUL.FTZ R129, R118, R127.reuse ;  /* 0x0000007f76817220 */ /* 0x080fe20000410000 */
[----:B------:R-:W-:Y:S02]  /*4f30*/  HADD2.F32 R124, -RZ, R124.H0_H0 ;  /* 0x2000007cff7c7230 */ /* 0x000fe40000004100 */
[C---:B------:R-:W-:Y:S01]  /*4f40*/  FMUL.FTZ R127, R120.reuse, R127 ;  /* 0x0000007f787f7220 */ /* 0x040fe20000410000 */
[----:B------:R-:W-:Y:S01]  /*4f50*/  SHF.R.U32.HI R122, RZ, 0x10, R37 ;  /* 0x00000010ff7a7819 */ /* 0x000fe20000011625 */
[-C--:B------:R-:W-:Y:S01]  /*4f60*/  FFMA.FTZ R120, R120, R53.reuse, -R129 ;  /* 0x0000003578787223 */ /* 0x080fe20000010881 */
[----:B------:R-:W-:Y:S02]  /*4f70*/  HADD2.F32 R57, -RZ, R57.H1_H1 ;  /* 0x30000039ff397230 */ /* 0x000fe40000004100 */
[----:B------:R-:W-:Y:S01]  /*4f80*/  FFMA.FTZ R118, R118, R53, R127 ;  /* 0x0000003576767223 */ /* 0x000fe2000001007f */
[----:B------:R-:W-:Y:S02]  /*4f90*/  HADD2.F32 R53, -RZ, R121.H1_H1 ;  /* 0x30000079ff357230 */ /* 0x000fe40000004100 */
[----:B------:R-:W-:-:S02]  /*4fa0*/  HADD2.F32 R122, -RZ, R122.H0_H0 ;  /* 0x2000007aff7a7230 */ /* 0x000fc40000004100 */
[----:B------:R-:W-:Y:S02]  /*4fb0*/  HADD2.F32 R49, -RZ, R130.H0_H0 ;  /* 0x20000082ff317230 */ /* 0x000fe40000004100 */
[-C--:B------:R-:W-:Y:S01]  /*4fc0*/  FMUL.FTZ R126, R53, R124.reuse ;  /* 0x0000007c357e7220 */ /* 0x080fe20000410000 */
[C---:B------:R-:W-:Y:S01]  /*4fd0*/  FMUL.FTZ R124, R57.reuse, R124 ;  /* 0x0000007c397c7220 */ /* 0x040fe20000410000 */
[----:B------:R-:W-:Y:S02]  /*4fe0*/  HADD2.F32 R121, -RZ, R128.H0_H0 ;  /* 0x20000080ff797230 */ /* 0x000fe40000004100 */
[-C--:B------:R-:W-:Y:S01]  /*4ff0*/  FFMA.FTZ R57, R57, R122.reuse, -R126 ;  /* 0x0000007a39397223 */ /* 0x080fe2000001087e */
[----:B------:R-:W-:Y:S01]  /*5000*/  FFMA.FTZ R53, R53, R122, R124 ;  /* 0x0000007a35357223 */ /* 0x000fe2000001007c */
[----:B------:R-:W-:Y:S02]  /*5010*/  HADD2.F32 R122, -RZ, R59.H0_H0 ;  /* 0x2000003bff7a7230 */ /* 0x000fe40000004100 */
[----:B------:R-:W-:Y:S01]  /*5020*/  HADD2.F32 R124, -RZ, R55.H0_H0 ;  /* 0x20000037ff7c7230 */ /* 0x000fe20000004100 */
[----:B------:R-:W-:Y:S01]  /*5030*/  F2FP.F16.F32.PACK_AB R57, R57, R120 ;  /* 0x000000783939723e */ /* 0x000fe200000000ff */
[----:B------:R-:W-:-:S02]  /*5040*/  HADD2.F32 R130, -RZ, R130.H1_H1 ;  /* 0x30000082ff827230 */ /* 0x000fc40000004100 */
[-C--:B------:R-:W-:Y:S01]  /*5050*/  FMUL.FTZ R37, R122, R49.reuse ;  /* 0x000000317a257220 */ /* 0x080fe20000410000 */
        /* <DEDUP_REMOVED lines=8> */
[----:B------:R-:W-:Y:S01]  /*50e0*/  F2FP.F16.F32.PACK_AB R118, R53, R118 ;  /* 0x000000763576723e */ /* 0x000fe200000000ff */
[----:B------:R-:W-:-:S02]  /*50f0*/  HADD2.F32 R36, -RZ, R36.H0_H0 ;  /* 0x20000024ff247230 */ /* 0x000fc40000004100 */
[----:B------:R-:W-:Y:S01]  /*5100*/  HADD2.F32 R51, -RZ, R49.H0_H0 ;  /* 0x20000031ff337230 */ /* 0x000fe20000004100 */
[----:B------:R-:W-:Y:S01]  /*5110*/  SHF.R.U32.HI R49, RZ, 0x10, R39 ;  /* 0x00000010ff317819 */ /* 0x000fe20000011627 */
[----:B------:R-:W-:Y:S02]  /*5120*/  HADD2.F32 R127, -RZ, R133.H1_H1 ;  /* 0x30000085ff7f7230 */ /* 0x000fe40000004100 */
[----:B------:R-:W-:Y:S02]  /*5130*/  HADD2.F32 R50, -RZ, R50.H0_H0 ;  /* 0x20000032ff327230 */ /* 0x000fe40000004100 */
[-C--:B------:R-:W-:Y:S01]  /*5140*/  FMUL.FTZ R55, R122, R51.reuse ;  /* 0x000000337a377220 */ /* 0x080fe20000410000 */
[----:B------:R-:W-:Y:S02]  /*5150*/  HADD2.F32 R49, -RZ, R49.H0_H0 ;  /* 0x20000031ff317230 */ /* 0x000fe40000004100 */
[----:B------:R-:W-:Y:S01]  /*5160*/  FMUL.FTZ R51, R124, R51 ;  /* 0x000000337c337220 */ /* 0x000fe20000410000 */
[----:B------:R-:W-:-:S02]  /*5170*/  HADD2.F32 R39, -RZ, R58.H1_H1 ;  /* 0x3000003aff277230 */ /* 0x000fc40000004100 */
[----:B------:R-:W-:Y:S02]  /*5180*/  HADD2.F32 R38, -RZ, R38.H0_H0 ;  /* 0x20000026ff267230 */ /* 0x000fe40000004100 */
[-C--:B------:R-:W-:Y:S01]  /*5190*/  FFMA.FTZ R124, R124, R49.reuse, -R55 ;  /* 0x000000317c7c7223 */ /* 0x080fe20000010837 */
[----:B------:R-:W-:Y:S01]  /*51a0*/  FFMA.FTZ R122, R122, R49, R51 ;  /* 0x000000317a7a7223 */ /* 0x000fe20000010033 */
[----:B------:R-:W-:Y:S02]  /*51b0*/  HADD2.F32 R49, -RZ, R56.H0_H0 ;  /* 0x20000038ff317230 */ /* 0x000fe40000004100 */
[----:B------:R-:W-:Y:S02]  /*51c0*/  HADD2.F32 R51, -RZ, R52.H0_H0 ;  /* 0x20000034ff337230 */ /* 0x000fe40000004100 */
[----:B------:R-:W-:Y:S02]  /*51d0*/  HADD2.F32 R55, -RZ, R133.H0_H0 ;  /* 0x20000085ff377230 */ /* 0x000fe40000004100 */
[-C--:B------:R-:W-:Y:S01]  /*51e0*/  FMUL.FTZ R128, R49, R130.reuse ;  /* 0x0000008231807220 */ /* 0x080fe20000410000 */
[----:B------:R-:W-:Y:S01]  /*51f0*/  F2FP.F16.F32.PACK_AB R121, R122, R121 ;  /* 0x000000797a79723e */ /* 0x000fe200000000ff */
[----:B------:R-:W-:Y:S01]  /*5200*/  FMUL.FTZ R130, R51, R130 ;  /* 0x0000008233827220 */ /* 0x000fe20000410000 */
[----:B------:R-:W-:-:S02]  /*5210*/  IMAD.MOV.U32 R53, RZ, RZ, R57 ;  /* 0x000000ffff357224 */ /* 0x000fc400078e0039 */
[-C--:B------:R-:W-:Y:S01]  /*5220*/  FFMA.FTZ R128, R51, R126.reuse, -R128 ;  /* 0x0000007e33807223 */ /* 0x080fe20000010880 */
[----:B------:R-:W-:Y:S02]  /*5230*/  HADD2.F32 R51, -RZ, R56.H1_H1 ;  /* 0x30000038ff337230 */ /* 0x000fe40000004100 */
[----:B------:R-:W-:Y:S01]  /*5240*/  FFMA.FTZ R130, R49, R126, R130 ;  /* 0x0000007e31827223 */ /* 0x000fe20000010082 */
[----:B------:R-:W-:Y:S02]  /*5250*/  HADD2.F32 R49, -RZ, R52.H1_H1 ;  /* 0x30000034ff317230 */ /* 0x000fe40000004100 */
[----:B------:R-:W-:Y:S02]  /*5260*/  IMAD.MOV.U32 R57, RZ, RZ, R118 ;  /* 0x000000ffff397224 */ /* 0x000fe400078e0076 */
[-C--:B------:R-:W-:Y:S01]  /*5270*/  FMUL.FTZ R52, R51, R48.reuse ;  /* 0x0000003033347220 */ /* 0x080fe20000410000 */
[----:B------:R-:W-:-:S03]  /*5280*/  FMUL.FTZ R48, R49, R48 ;  /* 0x0000003031307220 */ /* 0x000fc60000410000 */
[-C--:B------:R-:W-:Y:S01]  /*5290*/  FFMA.FTZ R49, R49, R36.reuse, -R52 ;  /* 0x0000002431317223 */ /* 0x080fe20000010834 */
[----:B------:R-:W-:Y:S01]  /*52a0*/  FFMA.FTZ R51, R51, R36, R48 ;  /* 0x0000002433337223 */ /* 0x000fe20000010030 */
[----:B------:R-:W-:Y:S02]  /*52b0*/  HADD2.F32 R36, -RZ, R58.H0_H0 ;  /* 0x2000003aff247230 */ /* 0x000fe40000004100 */
[----:B------:R-:W-:Y:S01]  /*52c0*/  HADD2.F32 R48, -RZ, R54.H0_H0 ;  /* 0x20000036ff307230 */ /* 0x000fe20000004100 */
[----:B------:R-:W-:Y:S02]  /*52d0*/  F2FP.F16.F32.PACK_AB R52, R49, R128 ;  /* 0x000000803134723e */ /* 0x000fe400000000ff */
[-C--:B------:R-:W-:Y:S01]  /*52e0*/  FMUL.FTZ R59, R36, R127.reuse ;  /* 0x0000007f243b7220 */ /* 0x080fe20000410000 */
[----:B------:R-:W-:Y:S01]  /*52f0*/  F2FP.F16.F32.PACK_AB R56, R51, R130 ;  /* 0x000000823338723e */ /* 0x000fe200000000ff */
[C---:B------:R-:W-:Y:S02]  /*5300*/  FMUL.FTZ R127, R48.reuse, R127 ;  /* 0x0000007f307f7220 */ /* 0x040fe40000410000 */
[----:B------:R-:W-:-:S02]  /*5310*/  FFMA.FTZ R59, R48, R55, -R59 ;  /* 0x00000037303b7223 */ /* 0x000fc4000001083b */
[----:B------:R-:W-:Y:S01]  /*5320*/  FFMA.FTZ R127, R36, R55, R127 ;  /* 0x00000037247f7223 */ /* 0x000fe2000001007f */
[----:B------:R-:W-:Y:S02]  /*5330*/  HADD2.F32 R55, -RZ, R54.H1_H1 ;  /* 0x30000036ff377230 */ /* 0x000fe40000004100 */
[----:B------:R-:W-:-:S03]  /*5340*/  FMUL.FTZ R36, R39, R50 ;  /* 0x0000003227247220 */ /* 0x000fc60000410000 */
[C---:B------:R-:W-:Y:S01]  /*5350*/  FMUL.FTZ R50, R55.reuse, R50 ;  /* 0x0000003237327220 */ /* 0x040fe20000410000 */
[-C--:B------:R-:W-:Y:S01]  /*5360*/  FFMA.FTZ R36, R55, R38.reuse, -R36 ;  /* 0x0000002637247223 */ /* 0x080fe20000010824 */
[----:B------:R-:W-:Y:S02]  /*5370*/  F2FP.F16.F32.PACK_AB R55, R124, R37 ;  /* 0x000000257c37723e */ /* 0x000fe400000000ff */
[----:B------:R-:W-:Y:S02]  /*5380*/  FFMA.FTZ R50, R39, R38, R50 ;  /* 0x0000002627327223 */ /* 0x000fe40000010032 */
[----:B------:R-:W-:Y:S01]  /*5390*/  F2FP.F16.F32.PACK_AB R54, R36, R59 ;  /* 0x0000003b2436723e */ /* 0x000fe200000000ff */
[----:B------:R-:W-:Y:S02]  /*53a0*/  IMAD.MOV.U32 R59, RZ, RZ, R121 ;  /* 0x000000ffff3b7224 */ /* 0x000fe400078e0079 */
[----:B------:R-:W-:-:S07]  /*53b0*/  F2FP.F16.F32.PACK_AB R58, R50, R127 ;  /* 0x0000007f323a723e */ /* 0x000fce00000000ff */
.L_x_1145:
[----:B------:R-:W-:Y:S05]  /*53c0*/  BSYNC B2 ;  /* 0x0000000000027941 */ /* 0x000fea0003800000 */
.L_x_1144:
[----:B------:R-:W-:-:S04]  /*53d0*/  IADD3 R38, P4, P5, R60, R90, R75 ;  /* 0x0000005a3c267210 */ /* 0x000fc80007d9e04b */
[----:B------:R-:W-:Y:S02]  /*53e0*/  IADD3.X R39, R0, R112, R96, P4, P5 ;  /* 0x0000007000277210 */ /* 0x000fe400027ea460 */
        /* <DEDUP_REMOVED lines=10> */
.L_x_1143:
[----:B------:R-:W-:Y:S05]  /*5490*/  BSYNC B1 ;  /* 0x0000000000017941 */ /* 0x000fea0003800000 */
.L_x_1142:
[----:B------:R-:W-:Y:S01]  /*54a0*/  ISETP.NE.AND P4, PT, R10, RZ, PT ;  /* 0x000000ff0a00720c */ /* 0x000fe20003f85270 */
[----:B------:R-:W-:-:S12]  /*54b0*/  BSSY B1, `(.L_x_1146) ;  /* 0x000007c000017945 */ /* 0x000fd80003800000 */
[----:B------:R-:W-:Y:S05]  /*54c0*/  @!P4 BRA `(.L_x_1147) ;  /* 0x0000000400e8c947 */ /* 0x000fea0003800000 */
[----:B------:R-:W2:Y:S04]  /*54d0*/  LDL R48, [R1+0xc] ;  /* 0x00000c0001307983 */ /* 0x000ea80000100800 */
[----:B-1----:R-:W3:Y:S04]  /*54e0*/  LDL R39, [R1+0x10] ;  /* 0x0000100001277983 */ /* 0x002ee80000100800 */
[----:B------:R-:W4:Y:S01]  /*54f0*/  LDL R38, [R1+0x14] ;  /* 0x0000140001267983 */ /* 0x000f220000100800 */
[----:B------:R-:W-:Y:S01]  /*5500*/  SEL R36, R107, R114, !P1 ;  /* 0x000000726b247207 */ /* 0x000fe20004800000 */
[----:B------:R-:W-:Y:S01]  /*5510*/  VIADD R54, R19, 0x10 ;  /* 0x0000001013367836 */ /* 0x000fe20000000000 */
[----:B------:R-:W-:Y:S01]  /*5520*/  IADD3 R52, P4, P5, R60, R90, R74 ;  /* 0x0000005a3c347210 */ /* 0x000fe20007d9e04a */
[----:B------:R-:W-:Y:S01]  /*5530*/  BSSY B2, `(.L_x_1148) ;  /* 0x0000069000027945 */ /* 0x000fe20003800000 */
[----:B------:R-:W-:-:S02]  /*5540*/  SHF.R.S32.HI R37, RZ, 0x1f, R36 ;  /* 0x0000001fff257819 */ /* 0x000fc40000011424 */
[----:B------:R-:W-:Y:S02]  /*5550*/  IADD3.X R53, R0, R112, R95, P4, P5 ;  /* 0x0000007000357210 */ /* 0x000fe400027ea45f */
[----:B------:R-:W-:Y:S02]  /*5560*/  LEA.HI R37, R37, R36, RZ, 0x4 ;  /* 0x0000002425257211 */ /* 0x000fe400078f20ff */
[----:B------:R-:W-:Y:S02]  /*5570*/  ISETP.GE.AND P4, PT, R54, R99, PT ;  /* 0x000000633600720c */ /* 0x000fe40003f86270 */
        /* <DEDUP_REMOVED lines=8> */
[----:B---3--:R-:W-:-:S04]  /*5600*/  LOP3.LUT R36, R36, R39, RZ, 0x3c, !PT ;  /* 0x0000002724247212 */ /* 0x008fc800078e3cff */
[----:B----4-:R-:W-:Y:S01]  /*5610*/  IADD3 R39, R36, R37, R38 ;  /* 0x0000002524277210 */ /* 0x010fe20007ffe026 */
[----:B------:R-:W-:-:S04]  /*5620*/  IMAD R37, R18, 0x3000, R98 ;  /* 0x0000300012257824 */ /* 0x000fc800078e0262 */
[----:B------:R-:W-:Y:S02]  /*5630*/  IMAD R39, R18, 0x3000, R39 ;  /* 0x0000300012277824 */ /* 0x000fe400078e0227 */
[--C-:B------:R-:W-:Y:S02]  /*5640*/  IMAD R37, R37, 0x2, R2.reuse ;  /* 0x0000000225257824 */ /* 0x100fe400078e0202 */
[----:B------:R-:W-:-:S04]  /*5650*/  IMAD R48, R39, 0x2, R2 ;  /* 0x0000000227307824 */ /* 0x000fc800078e0202 */
[----:B------:R-:W1:Y:S04]  /*5660*/  LDS.128 R36, [R37+0x15400] ;  /* 0x0154000025247984 */ /* 0x000e680000000c00 */
[----:B------:R-:W2:Y:S01]  /*5670*/  LDS.128 R48, [R48+0x15400] ;  /* 0x0154000030307984 */ /* 0x000ea20000000c00 */
[----:B------:R-:W-:Y:S05]  /*5680*/  @P4 BRA `(.L_x_1149) ;  /* 0x00000004004c4947 */ /* 0x000fea0003800000 */
[--C-:B------:R-:W-:Y:S01]  /*5690*/  SHF.R.U64 R32, R32, 0x10, R33.reuse ;  /* 0x0000001020207819 */ /* 0x100fe20000001221 */
[--C-:B------:R-:W-:Y:S01]  /*56a0*/  HADD2.F32 R56, -RZ, R132.reuse.H1_H1 ;  /* 0x30000084ff387230 */ /* 0x100fe20000004100 */
[----:B------:R-:W-:Y:S01]  /*56b0*/  SHF.R.U32.HI R54, RZ, 0x10, R33 ;  /* 0x00000010ff367819 */ /* 0x000fe20000011621 */
[----:B------:R-:W-:Y:S01]  /*56c0*/  HADD2.F32 R132, -RZ, R132.H0_H0 ;  /* 0x20000084ff847230 */ /* 0x000fe20000004100 */
[--C-:B------:R-:W-:Y:S01]  /*56d0*/  SHF.R.U64 R33, R44, 0x10, R45.reuse ;  /* 0x000000102c217819 */ /* 0x100fe2000000122d */
[----:B--2---:R-:W-:Y:S01]  /*56e0*/  HADD2.F32 R57, -RZ, R49.H0_H0 ;  /* 0x20000031ff397230 */ /* 0x004fe20000004100 */
[----:B------:R-:W-:Y:S01]  /*56f0*/  SHF.R.U32.HI R44, RZ, 0x10, R45 ;  /* 0x00000010ff2c7819 */ /* 0x000fe2000001162d */
[----:B-1----:R-:W-:Y:S01]  /*5700*/  HADD2.F32 R59, -RZ, R37.H0_H0 ;  /* 0x20000025ff3b7230 */ /* 0x002fe20000004100 */
[--C-:B------:R-:W-:Y:S01]  /*5710*/  SHF.R.U64 R45, R46, 0x10, R47.reuse ;  /* 0x000000102e2d7819 */ /* 0x100fe2000000122f */
[----:B------:R-:W-:Y:S01]  /*5720*/  HADD2.F32 R58, -RZ, R54.H0_H0 ;  /* 0x20000036ff3a7230 */ /* 0x000fe20000004100 */
[----:B------:R-:W-:Y:S01]  /*5730*/  SHF.R.U32.HI R46, RZ, 0x10, R47 ;  /* 0x00000010ff2e7819 */ /* 0x000fe2000001162f */
[----:B------:R-:W-:-:S02]  /*5740*/  HADD2.F32 R47, -RZ, R49.H1_H1 ;  /* 0x30000031ff2f7230 */ /* 0x000fc40000004100 */
[-C--:B------:R-:W-:Y:S01]  /*5750*/  FMUL.FTZ R54, R57, R132.reuse ;  /* 0x0000008439367220 */ /* 0x080fe20000410000 */
[----:B------:R-:W-:Y:S02]  /*5760*/  HADD2.F32 R44, -RZ, R44.H0_H0 ;  /* 0x2000002cff2c7230 */ /* 0x000fe40000004100 */
[C---:B------:R-:W-:Y:S01]  /*5770*/  FMUL.FTZ R132, R59.reuse, R132 ;  /* 0x000000843b847220 */ /* 0x040fe20000410000 */
[----:B------:R-:W-:Y:S02]  /*5780*/  HADD2.F32 R49, -RZ, R37.H1_H1 ;  /* 0x30000025ff317230 */ /* 0x000fe40000004100 */
[----:B------:R-:W-:Y:S01]  /*5790*/  FFMA.FTZ R37, R59, R56, -R54 ;  /* 0x000000383b257223 */ /* 0x000fe20000010836 */
[--C-:B------:R-:W-:Y:S01]  /*57a0*/  SHF.R.U64 R34, R34, 0x10, R35.reuse ;  /* 0x0000001022227819 */ /* 0x100fe20000001223 */
[-C--:B------:R-:W-:Y:S01]  /*57b0*/  FMUL.FTZ R118, R47, R44.reuse ;  /* 0x0000002c2f767220 */ /* 0x080fe20000410000 */
[----:B------:R-:W-:Y:S01]  /*57c0*/  SHF.R.U32.HI R35, RZ, 0x10, R35 ;  /* 0x00000010ff237819 */ /* 0x000fe20000011623 */
[----:B------:R-:W-:Y:S01]  /*57d0*/  FMUL.FTZ R120, R49, R44 ;  /* 0x0000002c31787220 */ /* 0x000fe20000410000 */
[----:B------:R-:W-:Y:S01]  /*57e0*/  FFMA.FTZ R44, R57, R56, R132 ;  /* 0x00000038392c7223 */ /* 0x000fe20000010084 */
[----:B------:R-:W-:Y:S01]  /*57f0*/  FFMA.FTZ R54, R49, R58, -R118 ;  /* 0x0000003a31367223 */ /* 0x000fe20000010876 */
[----:B------:R-:W-:-:S02]  /*5800*/  HADD2.F32 R49, -RZ, R131.H1_H1 ;  /* 0x30000083ff317230 */ /* 0x000fc40000004100 */
[----:B------:R-:W-:Y:S01]  /*5810*/  FFMA.FTZ R47, R47, R58, R120 ;  /* 0x0000003a2f2f7223 */ /* 0x000fe20000010078 */
[----:B------:R-:W-:Y:S02]  /*5820*/  HADD2.F32 R131, -RZ, R131.H0_H0 ;  /* 0x20000083ff837230 */ /* 0x000fe40000004100 */
[----:B------:R-:W-:Y:S01]  /*5830*/  HADD2.F32 R56, -RZ, R51.H0_H0 ;  /* 0x20000033ff387230 */ /* 0x000fe20000004100 */
[----:B------:R-:W-:Y:S01]  /*5840*/  F2FP.F16.F32.PACK_AB R37, R54, R37 ;  /* 0x000000253625723e */ /* 0x000fe200000000ff */
[----:B------:R-:W-:Y:S01]  /*5850*/  HADD2.F32 R58, -RZ, R39.H0_H0 ;  /* 0x20000027ff3a7230 */ /* 0x000fe20000004100 */
[----:B------:R-:W-:Y:S01]  /*5860*/  F2FP.F16.F32.PACK_AB R44, R47, R44 ;  /* 0x0000002c2f2c723e */ /* 0x000fe200000000ff */
[----:B------:R-:W-:Y:S02]  /*5870*/  HADD2.F32 R59, -RZ, R46.H0_H0 ;  /* 0x2000002eff3b7230 */ /* 0x000fe40000004100 */
[----:B------:R-:W-:Y:S02]  /*5880*/  HADD2.F32 R51, -RZ, R51.H1_H1 ;  /* 0x30000033ff337230 */ /* 0x000fe40000004100 */
[----:B------:R-:W-:-:S02]  /*5890*/  HADD2.F32 R46, -RZ, R39.H1_H1 ;  /* 0x30000027ff2e7230 */ /* 0x000fc40000004100 */
[-C--:B------:R-:W-:Y:S01]  /*58a0*/  FMUL.FTZ R39, R58, R131.reuse ;  /* 0x000000833a277220 */ /* 0x080fe20000410000 */
[----:B------:R-:W-:Y:S02]  /*58b0*/  HADD2.F32 R57, -RZ, R35.H0_H0 ;  /* 0x20000023ff397230 */ /* 0x000fe40000004100 */
[----:B------:R-:W-:Y:S01]  /*58c0*/  FMUL.FTZ R35, R56, R131 ;  /* 0x0000008338237220 */ /* 0x000fe20000410000 */
[CC--:B------:R-:W-:Y:S01]  /*58d0*/  FMUL.FTZ R119, R51.reuse, R59.reuse ;  /* 0x0000003b33777220 */ /* 0x0c0fe20000410000 */
[----:B------:R-:W-:Y:S01]  /*58e0*/  FMUL.FTZ R118, R46, R59 ;  /* 0x0000003b2e767220 */ /* 0x000fe20000410000 */
[-C--:B------:R-:W-:Y:S01]  /*58f0*/  FFMA.FTZ R39, R56, R49.reuse, R39 ;  /* 0x0000003138277223 */ /* 0x080fe20000010027 */
[----:B------:R-:W-:Y:S01]  /*5900*/  FFMA.FTZ R35, R58, R49, -R35 ;  /* 0x000000313a237223 */ /* 0x000fe20000010823 */
[-C--:B------:R-:W-:Y:S01]  /*5910*/  FFMA.FTZ R46, R46, R57.reuse, -R119 ;  /* 0x000000392e2e7223 */ /* 0x080fe20000010877 */
[----:B------:R-:W-:Y:S01]  /*5920*/  FFMA.FTZ R56, R51, R57, R118 ;  /* 0x0000003933387223 */ /* 0x000fe20000010076 */
[----:B------:R-:W-:-:S02]  /*5930*/  HADD2.F32 R118, -RZ, R125.H1_H1 ;  /* 0x3000007dff767230 */ /* 0x000fc40000004100 */
[----:B------:R-:W-:Y:S01]  /*5940*/  HADD2.F32 R57, -RZ, R33.H0_H0 ;  /* 0x20000021ff397230 */ /* 0x000fe20000004100 */
[----:B------:R-:W-:Y:S01]  /*5950*/  F2FP.F16.F32.PACK_AB R35, R46, R35 ;  /* 0x000000232e23723e */ /* 0x000fe200000000ff */
[----:B------:R-:W-:Y:S02]  /*5960*/  HADD2.F32 R49, -RZ, R48.H0_H0 ;  /* 0x20000030ff317230 */ /* 0x000fe40000004100 */
[----:B------:R-:W-:Y:S02]  /*5970*/  HADD2.F32 R33, -RZ, R36.H0_H0 ;  /* 0x20000024ff217230 */ /* 0x000fe40000004100 */
[----:B------:R-:W-:Y:S02]  /*5980*/  HADD2.F32 R48, -RZ, R48.H1_H1 ;  /* 0x30000030ff307230 */ /* 0x000fe40000004100 */
[----:B------:R-:W-:Y:S02]  /*5990*/  HADD2.F32 R36, -RZ, R36.H1_H1 ;  /* 0x30000024ff247230 */ /* 0x000fe40000004100 */
[----:B------:R-:W-:-:S02]  /*59a0*/  HADD2.F32 R58, -RZ, R125.H0_H0 ;  /* 0x2000007dff3a7230 */ /* 0x000fc40000004100 */
        /* <DEDUP_REMOVED lines=10> */
[----:B------:R-:W-:Y:S01]  /*5a50*/  HADD2.F32 R59, -RZ, R45.H0_H0 ;  /* 0x2000002dff3b7230 */ /* 0x000fe20000004100 */
[----:B------:R-:W-:Y:S01]  /*5a60*/  F2FP.F16.F32.PACK_AB R32, R49, R32 ;  /* 0x000000203120723e */ /* 0x000fe200000000ff */
[----:B------:R-:W-:Y:S02]  /*5a70*/  HADD2.F32 R48, -RZ, R50.H0_H0 ;  /* 0x20000032ff307230 */ /* 0x000fe40000004100 */
[----:B------:R-:W-:Y:S02]  /*5a80*/  HADD2.F32 R123, -RZ, R123.H1_H1 ;  /* 0x3000007bff7b7230 */ /* 0x000fe40000004100 */
[----:B------:R-:W-:Y:S02]  /*5a90*/  HADD2.F32 R45, -RZ, R38.H0_H0 ;  /* 0x20000026ff2d7230 */ /* 0x000fe40000004100 */
[----:B------:R-:W-:Y:S02]  /*5aa0*/  HADD2.F32 R50, -RZ, R50.H1_H1 ;  /* 0x30000032ff327230 */ /* 0x000fe40000004100 */
[----:B------:R-:W-:-:S02]  /*5ab0*/  HADD2.F32 R38, -RZ, R38.H1_H1 ;  /* 0x30000026ff267230 */ /* 0x000fc40000004100 */
[----:B------:R-:W-:Y:S02]  /*5ac0*/  HADD2.F32 R57, -RZ, R34.H0_H0 ;  /* 0x20000022ff397230 */ /* 0x000fe40000004100 */
[----:B------:R-:W-:Y:S01]  /*5ad0*/  FMUL.FTZ R34, R48, R123 ;  /* 0x0000007b30227220 */ /* 0x000fe20000410000 */
[----:B------:R-:W-:Y:S01]  /*5ae0*/  FMUL.FTZ R119, R50, R59 ;  /* 0x0000003b32777220 */ /* 0x000fe20000410000 */
[C---:B------:R-:W-:Y:S01]  /*5af0*/  FMUL.FTZ R123, R45.reuse, R123 ;  /* 0x0000007b2d7b7220 */ /* 0x040fe20000410000 */
[C---:B------:R-:W-:Y:S01]  /*5b00*/  FMUL.FTZ R59, R38.reuse, R59 ;  /* 0x0000003b263b7220 */ /* 0x040fe20000410000 */
[----:B------:R-:W-:Y:S01]  /*5b10*/  FFMA.FTZ R34, R45, R51, -R34 ;  /* 0x000000332d227223 */ /* 0x000fe20000010822 */
[----:B------:R-:W-:Y:S01]  /*5b20*/  FFMA.FTZ R119, R38, R57, -R119 ;  /* 0x0000003926777223 */ /* 0x000fe20000010877 */
[----:B------:R-:W-:Y:S01]  /*5b30*/  FFMA.FTZ R123, R48, R51, R123 ;  /* 0x00000033307b7223 */ /* 0x000fe2000001007b */
[----:B------:R-:W-:Y:S01]  /*5b40*/  FFMA.FTZ R50, R50, R57, R59 ;  /* 0x0000003932327223 */ /* 0x000fe2000001003b */
[----:B------:R-:W-:Y:S01]  /*5b50*/  F2FP.F16.F32.PACK_AB R51, R56, R39 ;  /* 0x000000273833723e */ /* 0x000fe200000000ff */
[----:B------:R-:W-:Y:S01]  /*5b60*/  IMAD.MOV.U32 R49, RZ, RZ, R44 ;  /* 0x000000ffff317224 */ /* 0x000fe200078e002c */
[----:B------:R-:W-:Y:S01]  /*5b70*/  F2FP.F16.F32.PACK_AB R48, R36, R33 ;  /* 0x000000212430723e */ /* 0x000fe200000000ff */
[----:B------:R-:W-:Y:S01]  /*5b80*/  IMAD.MOV.U32 R39, RZ, RZ, R35 ;  /* 0x000000ffff277224 */ /* 0x000fe200078e0023 */
[----:B------:R-:W-:-:S02]  /*5b90*/  F2FP.F16.F32.PACK_AB R38, R119, R34 ;  /* 0x000000227726723e */ /* 0x000fc400000000ff */
[----:B------:R-:W-:Y:S02]  /*5ba0*/  F2FP.F16.F32.PACK_AB R50, R50, R123 ;  /* 0x0000007b3232723e */ /* 0x000fe400000000ff */
[----:B------:R-:W-:-:S07]  /*5bb0*/  MOV R36, R32 ;  /* 0x0000002000247202 */ /* 0x000fce0000000f00 */
.L_x_1149:
[----:B------:R-:W-:Y:S05]  /*5bc0*/  BSYNC B2 ;  /* 0x0000000000027941 */ /* 0x000fea0003800000 */
.L_x_1148:
        /* <DEDUP_REMOVED lines=10> */
.L_x_1147:
[----:B------:R-:W-:Y:S05]  /*5c70*/  BSYNC B1 ;  /* 0x0000000000017941 */ /* 0x000fea0003800000 */
.L_x_1146:
[----:B------:R-:W-:-:S13]  /*5c80*/  ISETP.NE.AND P4, PT, R11, RZ, PT ;  /* 0x000000ff0b00720c */ /* 0x000fda0003f85270 */
[----:B------:R-:W-:Y:S05]  /*5c90*/  @!P4 BRA `(.L_x_1114) ;  /* 0x000000080078c947 */ /* 0x000fea0003800000 */
[----:B-1-3--:R-:W2:Y:S04]  /*5ca0*/  LDL R36, [R1+0xc] ;  /* 0x00000c0001247983 */ /* 0x00aea80000100800 */
[----:B------:R-:W3:Y:S04]  /*5cb0*/  LDL R35, [R1+0x10] ;  /* 0x0000100001237983 */ /* 0x000ee80000100800 */
[----:B------:R-:W4:Y:S01]  /*5cc0*/  LDL R34, [R1+0x14] ;  /* 0x0000140001227983 */ /* 0x000f220000100800 */
[----:B------:R-:W-:Y:S01]  /*5cd0*/  VIADD R46, R19, 0x20 ;  /* 0x00000020132e7836 */ /* 0x000fe20000000000 */
[----:B------:R-:W-:Y:S01]  /*5ce0*/  IADD3 R32, P4, P5, R60, R90, R27 ;  /* 0x0000005a3c207210 */ /* 0x000fe20007d9e01b */
[----:B------:R-:W-:Y:S03]  /*5cf0*/  BSSY B1, `(.L_x_1150) ;  /* 0x000006e000017945 */ /* 0x000fe60003800000 */
[----:B------:R-:W-:-:S02]  /*5d00*/  ISETP.GE.AND P6, PT, R46, R104, PT ;  /* 0x000000682e00720c */ /* 0x000fc40003fc6270 */
[----:B------:R-:W-:Y:S02]  /*5d10*/  IADD3.X R33, R0, R112, R94, P4, P5 ;  /* 0x0000007000217210 */ /* 0x000fe400027ea45e */
[C---:B------:R-:W-:Y:S02]  /*5d20*/  LEA R44, P4, R32.reuse, R88, 0x1 ;  /* 0x00000058202c7211 */ /* 0x040fe400078808ff */
[----:B------:R-:W-:Y:S02]  /*5d30*/  SEL R114, R107, R114, !P6 ;  /* 0x000000726b727207 */ /* 0x000fe40007000000 */
[----:B------:R-:W-:Y:S02]  /*5d40*/  LEA.HI.X R45, R32, R89, R33, 0x1, P4 ;  /* 0x00000059202d7211 */ /* 0x000fe400020f0c21 */
[----:B------:R-:W-:Y:S02]  /*5d50*/  SHF.R.S32.HI R33, RZ, 0x1f, R114 ;  /* 0x0000001fff217819 */ /* 0x000fe40000011472 */
[----:B------:R-:W-:-:S02]  /*5d60*/  ISETP.GE.AND P4, PT, R46, R99, PT ;  /* 0x000000632e00720c */ /* 0x000fc40003f86270 */
        /* <DEDUP_REMOVED lines=18> */
[----:B------:R-:W-:Y:S01]  /*5e90*/  SHF.R.U32.HI R51, RZ, 0x10, R41 ;  /* 0x00000010ff337819 */ /* 0x000fe20000011629 */
[----:B--2---:R-:W-:Y:S01]  /*5ea0*/  IMAD.MOV.U32 R48, RZ, RZ, R39 ;  /* 0x000000ffff307224 */ /* 0x004fe200078e0027 */
[--C-:B------:R-:W-:Y:S01]  /*5eb0*/  SHF.R.U64 R28, R28, 0x10, R29.reuse ;  /* 0x000000101c1c7819 */ /* 0x100fe2000000121d */
[----:B------:R-:W-:Y:S01]  /*5ec0*/  HADD2.F32 R50, -RZ, R117.H1_H1 ;  /* 0x30000075ff327230 */ /* 0x000fe20000004100 */
[----:B------:R-:W-:Y:S01]  /*5ed0*/  SHF.R.U32.HI R49, RZ, 0x10, R29 ;  /* 0x00000010ff317819 */ /* 0x000fe2000001161d */
[----:B------:R-:W-:Y:S01]  /*5ee0*/  HADD2.F32 R39, -RZ, R37.H0_H0 ;  /* 0x20000025ff277230 */ /* 0x000fe20000004100 */
[----:B------:R-:W-:Y:S01]  /*5ef0*/  SHF.R.U64 R40, R40, 0x10, R41 ;  /* 0x0000001028287819 */ /* 0x000fe20000001229 */
[----:B------:R-:W-:Y:S01]  /*5f00*/  HADD2.F32 R51, -RZ, R51.H0_H0 ;  /* 0x20000033ff337230 */ /* 0x000fe20000004100 */
[--C-:B------:R-:W-:Y:S01]  /*5f10*/  SHF.R.U64 R29, R30, 0x10, R31.reuse ;  /* 0x000000101e1d7819 */ /* 0x100fe2000000121f */
[----:B------:R-:W-:Y:S01]  /*5f20*/  HADD2.F32 R46, -RZ, R115.H1_H1 ;  /* 0x30000073ff2e7230 */ /* 0x000fe20000004100 */
[----:B------:R-:W-:Y:S01]  /*5f30*/  SHF.R.U32.HI R41, RZ, 0x10, R31 ;  /* 0x00000010ff297819 */ /* 0x000fe2000001161f */
[--C-:B-1----:R-:W-:Y:S01]  /*5f40*/  HADD2.F32 R31, -RZ, R33.reuse.H0_H0 ;  /* 0x20000021ff1f7230 */ /* 0x102fe20000004100 */
[----:B------:R-:W-:Y:S01]  /*5f50*/  SHF.R.U64 R30, R42, 0x10, R43 ;  /* 0x000000102a1e7819 */ /* 0x000fe2000000122b */
[----:B------:R-:W-:-:S02]  /*5f60*/  HADD2.F32 R42, -RZ, R33.H1_H1 ;  /* 0x30000021ff2a7230 */ /* 0x000fc40000004100 */
[-C--:B------:R-:W-:Y:S01]  /*5f70*/  FMUL.FTZ R52, R39, R50.reuse ;  /* 0x0000003227347220 */ /* 0x080fe20000410000 */
[----:B------:R-:W-:Y:S01]  /*5f80*/  SHF.R.U32.HI R43, RZ, 0x10, R43 ;  /* 0x00000010ff2b7819 */ /* 0x000fe2000001162b */
[----:B------:R-:W-:Y:S02]  /*5f90*/  HADD2.F32 R37, -RZ, R37.H1_H1 ;  /* 0x30000025ff257230 */ /* 0x000fe40000004100 */
[C---:B------:R-:W-:Y:S01]  /*5fa0*/  FMUL.FTZ R50, R31.reuse, R50 ;  /* 0x000000321f327220 */ /* 0x040fe20000410000 */
[----:B------:R-:W-:Y:S02]  /*5fb0*/  HADD2.F32 R49, -RZ, R49.H0_H0 ;  /* 0x20000031ff317230 */ /* 0x000fe40000004100 */
[-C--:B------:R-:W-:Y:S01]  /*5fc0*/  FMUL.FTZ R54, R42, R51.reuse ;  /* 0x000000332a367220 */ /* 0x080fe20000410000 */
[-C--:B------:R-:W-:Y:S01]  /*5fd0*/  FFMA.FTZ R31, R31, R46.reuse, -R52 ;  /* 0x0000002e1f1f7223 */ /* 0x080fe20000010834 */
[----:B------:R-:W-:Y:S01]  /*5fe0*/  FFMA.FTZ R33, R39, R46, R50 ;  /* 0x0000002e27217223 */ /* 0x000fe20000010032 */
[C---:B------:R-:W-:Y:S01]  /*5ff0*/  FMUL.FTZ R53, R37.reuse, R51 ;  /* 0x0000003325357220 */ /* 0x040fe20000410000 */
[----:B------:R-:W-:Y:S01]  /*6000*/  FFMA.FTZ R46, R37, R49, R54 ;  /* 0x00000031252e7223 */ /* 0x000fe20000010036 */
[----:B------:R-:W-:-:S02]  /*6010*/  HADD2.F32 R39, -RZ, R48.H0_H0 ;  /* 0x20000030ff277230 */ /* 0x000fc40000004100 */
[----:B------:R-:W-:Y:S02]  /*6020*/  HADD2.F32 R50, -RZ, R48.H1_H1 ;  /* 0x30000030ff327230 */ /* 0x000fe40000004100 */
[----:B------:R-:W-:Y:S01]  /*6030*/  FFMA.FTZ R42, R42, R49, -R53 ;  /* 0x000000312a2a7223 */ /* 0x000fe20000010835 */
[----:B------:R-:W-:Y:S01]  /*6040*/  HADD2.F32 R43, -RZ, R43.H0_H0 ;  /* 0x2000002bff2b7230 */ /* 0x000fe20000004100 */
[----:B------:R-:W-:Y:S01]  /*6050*/  F2FP.F16.F32.PACK_AB R46, R46, R33 ;  /* 0x000000212e2e723e */ /* 0x000fe200000000ff */
[----:B------:R-:W-:Y:S02]  /*6060*/  HADD2.F32 R54, -RZ, R116.H1_H1 ;  /* 0x30000074ff367230 */ /* 0x000fe40000004100 */
[--C-:B------:R-:W-:Y:S02]  /*6070*/  HADD2.F32 R48, -RZ, R35.reuse.H1_H1 ;  /* 0x30000023ff307230 */ /* 0x100fe40000004100 */
[----:B------:R-:W-:Y:S01]  /*6080*/  FMUL.FTZ R49, R50, R43 ;  /* 0x0000002b32317220 */ /* 0x000fe20000410000 */
[----:B------:R-:W-:-:S02]  /*6090*/  HADD2.F32 R37, -RZ, R35.H0_H0 ;  /* 0x20000023ff257230 */ /* 0x000fc40000004100 */
[-C--:B------:R-:W-:Y:S01]  /*60a0*/  FMUL.FTZ R56, R39, R54.reuse ;  /* 0x0000003627387220 */ /* 0x080fe20000410000 */
[----:B------:R-:W-:Y:S02]  /*60b0*/  HADD2.F32 R52, -RZ, R113.H1_H1 ;  /* 0x30000071ff347230 */ /* 0x000fe40000004100 */
[----:B------:R-:W-:Y:S01]  /*60c0*/  FMUL.FTZ R43, R48, R43 ;  /* 0x0000002b302b7220 */ /* 0x000fe20000410000 */
[----:B------:R-:W-:Y:S02]  /*60d0*/  HADD2.F32 R41, -RZ, R41.H0_H0 ;  /* 0x20000029ff297230 */ /* 0x000fe40000004100 */
[C---:B------:R-:W-:Y:S01]  /*60e0*/  FMUL.FTZ R54, R37.reuse, R54 ;  /* 0x0000003625367220 */ /* 0x040fe20000410000 */
[----:B------:R-:W-:Y:S02]  /*60f0*/  HADD2.F32 R117, -RZ, R117.H0_H0 ;  /* 0x20000075ff757230 */ /* 0x000fe40000004100 */
[----:B------:R-:W-:Y:S01]  /*6100*/  FFMA.FTZ R35, R37, R52, -R56 ;  /* 0x0000003425237223 */ /* 0x000fe20000010838 */
[----:B------:R-:W-:-:S02]  /*6110*/  HADD2.F32 R115, -RZ, R115.H0_H0 ;  /* 0x20000073ff737230 */ /* 0x000fc40000004100 */
[-C--:B------:R-:W-:Y:S01]  /*6120*/  FFMA.FTZ R50, R50, R41.reuse, R43 ;  /* 0x0000002932327223 */ /* 0x080fe2000001002b */
[----:B------:R-:W-:Y:S01]  /*6130*/  FFMA.FTZ R37, R39, R52, R54 ;  /* 0x0000003427257223 */ /* 0x000fe20000010036 */
[----:B------:R-:W-:Y:S02]  /*6140*/  HADD2.F32 R43, -RZ, R40.H0_H0 ;  /* 0x20000028ff2b7230 */ /* 0x000fe40000004100 */
[----:B------:R-:W-:Y:S01]  /*6150*/  FFMA.FTZ R48, R48, R41, -R49 ;  /* 0x0000002930307223 */ /* 0x000fe20000010831 */
        /* <DEDUP_REMOVED lines=15> */
[----:B------:R-:W-:Y:S02]  /*6250*/  HADD2.F32 R41, -RZ, R30.H0_H0 ;  /* 0x2000001eff297230 */ /* 0x000fe40000004100 */
[----:B------:R-:W-:Y:S01]  /*6260*/  FFMA.FTZ R117, R40, R115, R117 ;  /* 0x0000007328757223 */ /* 0x000fe20000010075 */
[----:B------:R-:W-:Y:S01]  /*6270*/  HADD2.F32 R30, -RZ, R38.H0_H0 ;  /* 0x20000026ff1e7230 */ /* 0x000fe20000004100 */
[----:B------:R-:W-:Y:S01]  /*6280*/  F2FP.F16.F32.PACK_AB R32, R32, R43 ;  /* 0x0000002b2020723e */ /* 0x000fe200000000ff */
[----:B------:R-:W-:-:S02]  /*6290*/  HADD2.F32 R39, -RZ, R116.H0_H0 ;  /* 0x20000074ff277230 */ /* 0x000fc40000004100 */
[----:B------:R-:W-:Y:S01]  /*62a0*/  HADD2.F32 R28, -RZ, R34.H0_H0 ;  /* 0x20000022ff1c7230 */ /* 0x000fe20000004100 */
[----:B------:R-:W-:Y:S01]  /*62b0*/  F2FP.F16.F32.PACK_AB R36, R36, R117 ;  /* 0x000000752424723e */ /* 0x000fe200000000ff */
[----:B------:R-:W-:Y:S02]  /*62c0*/  HADD2.F32 R38, -RZ, R38.H1_H1 ;  /* 0x30000026ff267230 */ /* 0x000fe40000004100 */
[-C--:B------:R-:W-:Y:S01]  /*62d0*/  FMUL.FTZ R49, R30, R39.reuse ;  /* 0x000000271e317220 */ /* 0x080fe20000410000 */
[----:B------:R-:W-:Y:S02]  /*62e0*/  HADD2.F32 R34, -RZ, R34.H1_H1 ;  /* 0x30000022ff227230 */ /* 0x000fe40000004100 */
[----:B------:R-:W-:Y:S01]  /*62f0*/  FMUL.FTZ R39, R28, R39 ;  /* 0x000000271c277220 */ /* 0x000fe20000410000 */
[----:B------:R-:W-:Y:S02]  /*6300*/  HADD2.F32 R113, -RZ, R113.H0_H0 ;  /* 0x20000071ff717230 */ /* 0x000fe40000004100 */
[----:B------:R-:W-:Y:S01]  /*6310*/  FMUL.FTZ R51, R38, R41 ;  /* 0x0000002926337220 */ /* 0x000fe20000410000 */
[----:B------:R-:W-:-:S02]  /*6320*/  HADD2.F32 R29, -RZ, R29.H0_H0 ;  /* 0x2000001dff1d7230 */ /* 0x000fc40000004100 */
[----:B------:R-:W-:Y:S01]  /*6330*/  FMUL.FTZ R41, R34, R41 ;  /* 0x0000002922297220 */ /* 0x000fe20000410000 */
[----:B------:R-:W-:Y:S02]  /*6340*/  IMAD.MOV.U32 R33, RZ, RZ, R31 ;  /* 0x000000ffff217224 */ /* 0x000fe400078e001f */
[-C--:B------:R-:W-:Y:S01]  /*6350*/  FFMA.FTZ R39, R30, R113.reuse, R39 ;  /* 0x000000711e277223 */ /* 0x080fe20000010027 */
[----:B------:R-:W-:Y:S01]  /*6360*/  FFMA.FTZ R49, R28, R113, -R49 ;  /* 0x000000711c317223 */ /* 0x000fe20000010831 */
[-C--:B------:R-:W-:Y:S01]  /*6370*/  FFMA.FTZ R38, R38, R29.reuse, R41 ;  /* 0x0000001d26267223 */ /* 0x080fe20000010029 */
[----:B------:R-:W-:Y:S01]  /*6380*/  FFMA.FTZ R34, R34, R29, -R51 ;  /* 0x0000001d22227223 */ /* 0x000fe20000010833 */
[----:B------:R-:W-:-:S03]  /*6390*/  IMAD.MOV.U32 R37, RZ, RZ, R46 ;  /* 0x000000ffff257224 */ /* 0x000fc600078e002e */
[----:B------:R-:W-:Y:S01]  /*63a0*/  F2FP.F16.F32.PACK_AB R38, R38, R39 ;  /* 0x000000272626723e */ /* 0x000fe200000000ff */
[----:B------:R-:W-:Y:S01]  /*63b0*/  IMAD.MOV.U32 R39, RZ, RZ, R50 ;  /* 0x000000ffff277224 */ /* 0x000fe200078e0032 */
[----:B------:R-:W-:-:S07]  /*63c0*/  F2FP.F16.F32.PACK_AB R34, R34, R49 ;  /* 0x000000312222723e */ /* 0x000fce00000000ff */
.L_x_1151:
[----:B------:R-:W-:Y:S05]  /*63d0*/  BSYNC B1 ;  /* 0x0000000000017941 */ /* 0x000fea0003800000 */
.L_x_1150:
        /* <DEDUP_REMOVED lines=10> */
.L_x_1107:
[----:B------:R-:W-:-:S06]  /*6480*/  UISETP.NE.AND UP0, UPT, UR37, 0x3, UPT ;  /* 0x000000032500788c */ /* 0x000fcc000bf05270 */
[----:B------:R-:W-:-:S13]  /*6490*/  PLOP3.LUT P3, PT, PT, PT, UP0, 0x80, 0x0 ;  /* 0x000000000000781c */ /* 0x000fda0003f6f008 */
[----:B------:R-:W-:Y:S05]  /*64a0*/  @!P3 BRA `(.L_x_1152) ;  /* 0x000000000004b947 */ /* 0x000fea0003800000 */
[----:B------:R-:W-:Y:S01]  /*64b0*/  BPT.TRAP 0x1 ;  /* 0x000000040000795c */ /* 0x000fe20000300000 */
.L_x_1152:
[----:B------:R-:W-:Y:S01]  /*64c0*/  IMAD R15, R18, 0x8, R2 ;  /* 0x00000008120f7824 */ /* 0x000fe200078e0202 */
[----:B------:R-:W-:Y:S01]  /*64d0*/  SHF.L.U32 R86, R157, 0x1f, RZ ;  /* 0x0000001f9d567819 */ /* 0x000fe200000006ff */
[----:B------:R-:W-:Y:S01]  /*64e0*/  IMAD R85, R25, -0x80, R24 ;  /* 0xffffff8019557824 */ /* 0x000fe200078e0218 */
[----:B------:R-:W-:Y:S02]  /*64f0*/  BSSY B1, `(.L_x_1153) ;  /* 0x0000004000017945 */ /* 0x000fe40003800000 */
[----:B------:R-:W0:Y:S02]  /*6500*/  SYNCS.PHASECHK.TRANS64.TRYWAIT P4, [R15+URZ+0x2d890], R86 ;  /* 0x02d890560f0075a7 */ /* 0x000e24000808017f */
[----:B------:R-:W-:Y:S01]  /*6510*/  VIMNMX R85, R85, 0x80, PT ;  /* 0x0000008055557848 */ /* 0x000fe20003fe0100 */
[----:B0-----:R-:W-:Y:S06]  /*6520*/  @!P4 BRA `(.L_x_1154) ;  /* 0x000001b400b8c947 */ /* 0x001fec0003800000 */
.L_x_1421:
[----:B------:R-:W-:Y:S05]  /*6530*/  BSYNC B1 ;  /* 0x0000000000017941 */ /* 0x000fea0003800000 */
.L_x_1153:
        /* <DEDUP_REMOVED lines=20> */
.L_x_1114:
[----:B------:R-:W-:Y:S05]  /*6680*/  BSYNC B0 ;  /* 0x0000000000007941 */ /* 0x000fea0003800000 */
.L_x_1106:
        /* <DEDUP_REMOVED lines=17> */
.L_x_1156:
[----:B------:R-:W-:Y:S05]  /*67a0*/  BSYNC B0 ;  /* 0x0000000000007941 */ /* 0x000fea0003800000 */
.L_x_1155:
[----:B------:R-:W2:Y:S01]  /*67b0*/  SYNCS.PHASECHK.TRANS64.TRYWAIT P3, [R15+URZ+0x2d8b0], R86 ;  /* 0x02d8b0560f0075a7 */ /* 0x000ea2000806017f */
[----:B------:R-:W-:Y:S04]  /*67c0*/  BSSY B0, `(.L_x_1157) ;  /* 0x0000002000007945 */ /* 0x000fe80003800000 */
[----:B--2---:R-:W-:Y:S05]  /*67d0*/  @!P3 BRA `(.L_x_1158) ;  /* 0x000001b40020b947 */ /* 0x004fea0003800000 */
.L_x_1422:
[----:B------:R-:W-:Y:S05]  /*67e0*/  BSYNC B0 ;  /* 0x0000000000007941 */ /* 0x000fea0003800000 */
.L_x_1157:
[----:B------:R-:W-:Y:S01]  /*67f0*/  ISETP.GE.AND P3, PT, R23, R85, PT ;  /* 0x000000551700720c */ /* 0x000fe20003f66270 */
[----:B------:R-:W-:-:S12]  /*6800*/  BSSY B0, `(.L_x_1159) ;  /* 0x0000022000007945 */ /* 0x000fd80003800000 */
[----:B------:R-:W-:Y:S05]  /*6810*/  @P3 BRA `(.L_x_1160) ;  /* 0x0000000000803947 */ /* 0x000fea0003800000 */
[----:B------:R-:W-:Y:S01]  /*6820*/  IMAD.WIDE R30, R25, 0x80, R72 ;  /* 0x00000080191e7825 */ /* 0x000fe200078e0248 */
[----:B------:R-:W-:Y:S01]  /*6830*/  ULDC.64 UR4, c[0x0][0x318] ;  /* 0x0000c60000047ab9 */ /* 0x000fe20000000a00 */
[----:B------:R-:W-:Y:S02]  /*6840*/  IADD3 R34, R19, 0x20, RZ ;  /* 0x0000002013227810 */ /* 0x000fe40007ffe0ff */
[----:B------:R-:W-:Y:S02]  /*6850*/  IMAD R31, R31, UR4, RZ ;  /* 0x000000041f1f7c24 */ /* 0x000fe4000f8e02ff */
[----:B-1----:R-:W-:Y:S02]  /*6860*/  IMAD.MOV.U32 R28, RZ, RZ, R62 ;  /* 0x000000ffff1c7224 */ /* 0x002fe400078e003e */
[----:B------:R-:W-:Y:S02]  /*6870*/  IMAD.MOV.U32 R29, RZ, RZ, R82 ;  /* 0x000000ffff1d7224 */ /* 0x000fe400078e0052 */
[----:B------:R-:W-:-:S02]  /*6880*/  IMAD R31, R30, UR5, R31 ;  /* 0x000000051e1f7c24 */ /* 0x000fc4000f8e021f */
        /* <DEDUP_REMOVED lines=9> */
[----:B------:R-:W-:Y:S01]  /*6920*/  ISETP.GE.AND P3, PT, R34, UR4, PT ;  /* 0x0000000422007c0c */ /* 0x000fe2000bf66270 */
[----:B------:R-:W-:-:S12]  /*6930*/  VIADD R34, R19, 0x10 ;  /* 0x0000001013227836 */ /* 0x000fd80000000000 */
[----:B------:R-:W1:Y:S04]  /*6940*/  @!P3 LDS.128 R28, [R80+0x2000] ;  /* 0x00200000501cb984 */ /* 0x000e680000000c00 */
[----:B-1----:R-:W-:Y:S01]  /*6950*/  @!P3 STG.E.128 desc[UR52][R32.64+0x40], R28 ;  /* 0x0000401c2000b986 */ /* 0x002fe2000c101d34 */
[----:B------:R-:W-:-:S13]  /*6960*/  ISETP.GE.AND P3, PT, R102, UR4, PT ;  /* 0x0000000466007c0c */ /* 0x000fda000bf66270 */
[----:B------:R-:W1:Y:S04]  /*6970*/  @!P3 LDS.128 R28, [R80+0x4000] ;  /* 0x00400000501cb984 */ /* 0x000e680000000c00 */
[----:B-1----:R-:W-:Y:S01]  /*6980*/  @!P3 STG.E.128 desc[UR52][R32.64+0x80], R28 ;  /* 0x0000801c2000b986 */ /* 0x002fe2000c101d34 */
[----:B------:R-:W-:-:S13]  /*6990*/  ISETP.GE.AND P3, PT, R34, UR4, PT ;  /* 0x0000000422007c0c */ /* 0x000fda000bf66270 */
        /* <DEDUP_REMOVED lines=8> */
.L_x_1160:
[----:B------:R-:W-:Y:S05]  /*6a20*/  BSYNC B0 ;  /* 0x0000000000007941 */ /* 0x000fea0003800000 */
.L_x_1159:
[----:B------:R-:W-:Y:S01]  /*6a30*/  @!PT LDS RZ, [RZ] ;  /* 0x00000000fffff984 */ /* 0x000fe20000000800 */
[----:B------:R-:W-:Y:S01]  /*6a40*/  @!PT LDS RZ, [RZ] ;  /* 0x00000000fffff984 */ /* 0x000fe20000000800 */
[----:B------:R-:W-:Y:S01]  /*6a50*/  @!PT LDS RZ, [RZ] ;  /* 0x00000000fffff984 */ /* 0x000fe20000000800 */
[----:B------:R-:W-:Y:S01]  /*6a60*/  @!PT LDS RZ, [RZ] ;  /* 0x00000000fffff984 */ /* 0x000fe20000000800 */
[----:B------:R4:W-:Y:S06]  /*6a70*/  MEMBAR.ALL.CTA ;  /* 0x0000000000007992 */ /* 0x0009ec0000008000 */
[----:B----4-:R-:W4:Y:S01]  /*6a80*/  FENCE.VIEW.ASYNC.S ;  /* 0x00000000000073c6 */ /* 0x010f220000000000 */
[----:B------:R-:W-:Y:S02]  /*6a90*/  VIADD R18, R18, 0x1 ;  /* 0x0000000112127836 */ /* 0x000fe40000000000 */
[----:B0-2---:R-:W-:Y:S01]  /*6aa0*/  @!P4 VIADD R15, R15, 0x2d8c0 ;  /* 0x0002d8c00f0fc836 */ /* 0x005fe20000000000 */
[----:B----4-:R0:W-:Y:S02]  /*6ab0*/  BAR.SYNC.DEFER_BLOCKING R109, 0x80 ;  /* 0x0002006d0000751d */ /* 0x0101e40000010000 */
[----:B------:R-:W-:-:S02]  /*6ac0*/  ISETP.NE.AND P3, PT, R18, 0x2, PT ;  /* 0x000000021200780c */ /* 0x000fc40003f65270 */
[----:B------:R-:W-:Y:S02]  /*6ad0*/  @!P4 PRMT R15, RZ, 0x654, R15 ;  /* 0x00000654ff0fc816 */ /* 0x000fe4000000000f */
[----:B------:R-:W-:Y:S02]  /*6ae0*/  SEL R20, RZ, 0x1, P3 ;  /* 0x00000001ff147807 */ /* 0x000fe40001800000 */
[----:B------:R-:W-:Y:S02]  /*6af0*/  SEL R18, R18, RZ, P3 ;  /* 0x000000ff12127207 */ /* 0x000fe40001800000 */
[----:B------:R-:W-:Y:S01]  /*6b00*/  LOP3.LUT R157, R157, R20, RZ, 0x3c, !PT ;  /* 0x000000149d9d7212 */ /* 0x000fe200078e3cff */
[----:B------:R0:W-:Y:S01]  /*6b10*/  @!P4 SYNCS.ARRIVE.TRANS64.RED.A1T0 RZ, [R15+URZ], RZ ;  /* 0x000000ff0fffc9a7 */ /* 0x0001e2000810043f */
[----:B------:R-:W-:Y:S05]  /*6b20*/  @P2 BRA `(.L_x_1161) ;  /* 0xffffffbc00742947 */ /* 0x000fea000383ffff */
[----:B-1-3--:R-:W1:Y:S01]  /*6b30*/  S2R R28, SR_TID.X ;  /* 0x00000000001c7919 */ /* 0x00ae620000002100 */
[----:B------:R-:W-:Y:S02]  /*6b40*/  PLOP3.LUT P0, PT, PT, PT, PT, 0x8, 0x0 ;  /* 0x000000000000781c */ /* 0x000fe40003f0e170 */
[----:B-1----:R-:W-:-:S04]  /*6b50*/  SHF.R.U32.HI R28, RZ, 0x7, R28 ;  /* 0x00000007ff1c7819 */ /* 0x002fc8000001161c */
[----:B------:R-:W-:-:S13]  /*6b60*/  ISETP.NE.AND P5, PT, R28, 0x1, PT ;  /* 0x000000011c00780c */ /* 0x000fda0003fa5270 */
[----:B------:R-:W-:Y:S06]  /*6b70*/  @!P5 BAR.ARV 0x9, 0x100 ;  /* 0x024400000000db1d */ /* 0x000fec0000002000 */
.L_x_1101:
[----:B------:R-:W1:Y:S02]  /*6b80*/  LDC.64 R4, c[0x0][0x9e0] ;  /* 0x00027800ff047b82 */ /* 0x000e640000000a00 */
[----:B-1----:R-:W-:Y:S01]  /*6b90*/  ISETP.GE.AND P1, PT, R5, 0x1, PT ;  /* 0x000000010500780c */ /* 0x002fe20003f26270 */
[----:B------:R-:W-:-:S12]  /*6ba0*/  @P0 BRA `(.L_x_1162) ;  /* 0x00000000000c0947 */ /* 0x000fd80003800000 */
[----:B------:R-:W1:Y:S01]  /*6bb0*/  FENCE.VIEW.ASYNC.G ;  /* 0x00000000000073c6 */ /* 0x000e620000000100 */
[----:B------:R-:W-:Y:S05]  /*6bc0*/  WARPSYNC.ALL ;  /* 0x0000000000007948 */ /* 0x000fea0003800000 */
[----:B-1----:R-:W-:Y:S06]  /*6bd0*/  BAR.ARV 0xc, 0x1a0 ;  /* 0x0306800000007b1d */ /* 0x002fec0000002000 */
.L_x_1162:
[----:B------:R-:W-:Y:S01]  /*6be0*/  IMAD.IADD R0, R108, 0x1, R4 ;  /* 0x000000016c007824 */ /* 0x000fe200078e0204 */
[----:B------:R-:W-:Y:S06]  /*6bf0*/  @!P1 BRA `(.L_x_1163) ;  /* 0x0000000000489947 */ /* 0x000fec0003800000 */
        /* <DEDUP_REMOVED lines=11> */
.L_x_1165:
[----:B------:R-:W-:-:S13]  /*6cb0*/  ISETP.NE.AND P0, PT, R5, 0x1, PT ;  /* 0x000000010500780c */ /* 0x000fda0003f05270 */
[----:B------:R-:W1:Y:S02]  /*6cc0*/  @P0 LDC.64 R6, c[0x0][0x9e8] ;  /* 0x00027a00ff060b82 */ /* 0x000e640000000a00 */
[----:B-1----:R-:W-:-:S05]  /*6cd0*/  @P0 IMAD.HI.U32 R4, R3, R6, RZ ;  /* 0x0000000603040227 */ /* 0x002fca00078e00ff */
[----:B------:R-:W-:-:S07]  /*6ce0*/  @P0 SHF.R.U32.HI R3, RZ, R7, R4 ;  /* 0x00000007ff030219 */ /* 0x000fce0000011604 */
.L_x_1166:
[----:B------:R-:W-:Y:S05]  /*6cf0*/  BSYNC B0 ;  /* 0x0000000000007941 */ /* 0x000fea0003800000 */
.L_x_1164:
[----:B------:R-:W-:-:S05]  /*6d00*/  IMAD R3, R3, R5, R5 ;  /* 0x0000000503037224 */ /* 0x000fca00078e0205 */
[----:B------:R-:W-:-:S07]  /*6d10*/  VIMNMX R0, R0, R3, PT ;  /* 0x0000000300007248 */ /* 0x000fce0003fe0100 */
.L_x_1163:
[----:B------:R-:W-:Y:S01]  /*6d20*/  VIADD R0, R0, 0x7f ;  /* 0x0000007f00007836 */ /* 0x000fe20000000000 */
[----:B------:R-:W-:-:S04]  /*6d30*/  ULDC UR4, c[0x0][0x9dc] ;  /* 0x0002770000047ab9 */ /* 0x000fc80000000800 */
[----:B------:R-:W-:-:S04]  /*6d40*/  SHF.R.S32.HI R3, RZ, 0x1f, R0 ;  /* 0x0000001fff037819 */ /* 0x000fc80000011400 */
[----:B------:R-:W-:Y:S01]  /*6d50*/  LEA.HI R3, R3, R0, RZ, 0x7 ;  /* 0x0000000003037211 */ /* 0x000fe200078f38ff */
[----:B------:R-:W-:-:S03]  /*6d60*/  VIADD R0, R106, -UR4 ;  /* 0x800000046a007c36 */ /* 0x000fc60008000000 */
        /* <DEDUP_REMOVED lines=13> */
.L_x_1169:
[----:B------:R-:W-:-:S13]  /*6e40*/  ISETP.NE.AND P0, PT, R5, 0x1, PT ;  /* 0x000000010500780c */ /* 0x000fda0003f05270 */
[----:B------:R-:W1:Y:S02]  /*6e50*/  @P0 LDC.64 R6, c[0x0][0x9e8] ;  /* 0x00027a00ff060b82 */ /* 0x000e640000000a00 */
[----:B-1----:R-:W-:-:S05]  /*6e60*/  @P0 IMAD.HI.U32 R6, R106, R6, RZ ;  /* 0x000000066a060227 */ /* 0x002fca00078e00ff */
[----:B------:R-:W-:-:S07]  /*6e70*/  @P0 SHF.R.U32.HI R106, RZ, R7, R6 ;  /* 0x00000007ff6a0219 */ /* 0x000fce0000011606 */
.L_x_1170:
[----:B------:R-:W-:Y:S05]  /*6e80*/  BSYNC B0 ;  /* 0x0000000000007941 */ /* 0x000fea0003800000 */
.L_x_1168:
[----:B------:R-:W-:-:S05]  /*6e90*/  IMAD R3, R106, R5, RZ ;  /* 0x000000056a037224 */ /* 0x000fca00078e02ff */
[----:B------:R-:W-:-:S07]  /*6ea0*/  VIMNMX R0, R0, R3, !PT ;  /* 0x0000000300007248 */ /* 0x000fce0007fe0100 */
.L_x_1167:
[----:B------:R-:W-:Y:S01]  /*6eb0*/  SHF.R.S32.HI R5, RZ, 0x1f, R0 ;  /* 0x0000001fff057819 */ /* 0x000fe20000011400 */
[----:B------:R-:W-:Y:S01]  /*6ec0*/  IMAD.MOV.U32 R3, RZ, RZ, RZ ;  /* 0x000000ffff037224 */ /* 0x000fe200078e00ff */
[----:B------:R-:W-:Y:S02]  /*6ed0*/  PLOP3.LUT P0, PT, PT, PT, PT, 0x80, 0x0 ;  /* 0x000000000000781c */ /* 0x000fe40003f0f070 */
[----:B------:R-:W-:Y:S02]  /*6ee0*/  CS2R R134, SRZ ;  /* 0x0000000000867805 */ /* 0x000fe4000001ff00 */
[----:B------:R-:W-:Y:S01]  /*6ef0*/  LEA.HI R5, R5, R0, RZ, 0x7 ;  /* 0x0000000005057211 */ /* 0x000fe200078f38ff */
[----:B------:R-:W-:Y:S01]  /*6f00*/  IMAD.MOV.U32 R0, RZ, RZ, RZ ;  /* 0x000000ffff007224 */ /* 0x000fe200078e00ff */
[----:B------:R-:W-:Y:S02]  /*6f10*/  CS2R R132, SRZ ;  /* 0x0000000000847805 */ /* 0x000fe4000001ff00 */
[----:B------:R-:W-:-:S02]  /*6f20*/  CS2R R130, SRZ ;  /* 0x0000000000827805 */ /* 0x000fc4000001ff00 */
[----:B------:R-:W-:Y:S02]  /*6f30*/  SHF.R.S32.HI R5, RZ, 0x7, R5 ;  /* 0x00000007ff057819 */ /* 0x000fe40000011405 */
[----:B------:R-:W-:Y:S01]  /*6f40*/  CS2R R128, SRZ ;  /* 0x0000000000807805 */ /* 0x000fe2000001ff00 */
[----:B------:R-:W-:Y:S01]  /*6f50*/  IMAD.MOV.U32 R34, RZ, RZ, RZ ;  /* 0x000000ffff227224 */ /* 0x000fe200078e00ff */
[----:B------:R-:W-:Y:S02]  /*6f60*/  CS2R R26, SRZ ;  /* 0x00000000001a7805 */ /* 0x000fe4000001ff00 */
[----:B------:R-:W-:Y:S01]  /*6f70*/  VIMNMX R4, RZ, R5, !PT ;  /* 0x00000005ff047248 */ /* 0x000fe20007fe0100 */
[----:B------:R-:W-:Y:S01]  /*6f80*/  IMAD.MOV.U32 R125, RZ, RZ, RZ ;  /* 0x000000ffff7d7224 */ /* 0x000fe200078e00ff */
[----:B------:R-:W-:Y:S02]  /*6f90*/  CS2R R122, SRZ ;  /* 0x00000000007a7805 */ /* 0x000fe4000001ff00 */
[----:B------:R-:W-:-:S02]  /*6fa0*/  CS2R R120, SRZ ;  /* 0x0000000000787805 */ /* 0x000fc4000001ff00 */
[----:B------:R-:W-:Y:S01]  /*6fb0*/  ISETP.GT.AND P1, PT, R88, R4, PT ;  /* 0x000000045800720c */ /* 0x000fe20003f24270 */
[----:B------:R1:W-:Y:S01]  /*6fc0*/  STL [R1+0x3c], R4 ;  /* 0x00003c0401007387 */ /* 0x0003e20000100800 */
[----:B------:R-:W-:Y:S02]  /*6fd0*/  CS2R R118, SRZ ;  /* 0x0000000000767805 */ /* 0x000fe4000001ff00 */
[----:B------:R-:W-:Y:S02]  /*6fe0*/  CS2R R116, SRZ ;  /* 0x0000000000747805 */ /* 0x000fe4000001ff00 */
[----:B------:R-:W-:Y:S02]  /*6ff0*/  CS2R R114, SRZ ;  /* 0x0000000000727805 */ /* 0x000fe4000001ff00 */
[----:B------:R-:W-:Y:S02]  /*7000*/  CS2R R112, SRZ ;  /* 0x0000000000707805 */ /* 0x000fe4000001ff00 */
[----:B------:R-:W-:-:S02]  /*7010*/  CS2R R110, SRZ ;  /* 0x00000000006e7805 */ /* 0x000fc4000001ff00 */
[----:B0-----:R-:W-:Y:S02]  /*7020*/  CS2R R108, SRZ ;  /* 0x00000000006c7805 */ /* 0x001fe4000001ff00 */
[----:B------:R-:W-:Y:S01]  /*7030*/  CS2R R106, SRZ ;  /* 0x00000000006a7805 */ /* 0x000fe2000001ff00 */
[----:B------:R-:W-:Y:S01]  /*7040*/  IMAD.MOV.U32 R21, RZ, RZ, RZ ;  /* 0x000000ffff157224 */ /* 0x000fe200078e00ff */
[----:B------:R-:W-:Y:S01]  /*7050*/  CS2R R102, SRZ ;  /* 0x0000000000667805 */ /* 0x000fe2000001ff00 */
[----:B------:R-:W-:Y:S01]  /*7060*/  IMAD.MOV.U32 R104, RZ, RZ, RZ ;  /* 0x000000ffff687224 */ /* 0x000fe200078e00ff */
[----:B------:R-:W-:Y:S02]  /*7070*/  CS2R R100, SRZ ;  /* 0x0000000000647805 */ /* 0x000fe4000001ff00 */
[----:B------:R-:W-:Y:S02]  /*7080*/  CS2R R98, SRZ ;  /* 0x0000000000627805 */ /* 0x000fe4000001ff00 */
[----:B------:R-:W-:-:S02]  /*7090*/  CS2R R96, SRZ ;  /* 0x0000000000607805 */ /* 0x000fc4000001ff00 */
[----:B------:R-:W-:Y:S01]  /*70a0*/  CS2R R94, SRZ ;  /* 0x00000000005e7805 */ /* 0x000fe2000001ff00 */
[----:B------:R-:W-:Y:S01]  /*70b0*/  IMAD.MOV.U32 R93, RZ, RZ, RZ ;  /* 0x000000ffff5d7224 */ /* 0x000fe200078e00ff */
[----:B------:R-:W-:Y:S02]  /*70c0*/  CS2R R6, SRZ ;  /* 0x0000000000067805 */ /* 0x000fe4000001ff00 */
[----:B------:R-:W-:Y:S01]  /*70d0*/  CS2R R90, SRZ ;  /* 0x00000000005a7805 */ /* 0x000fe2000001ff00 */
[----:B--2---:R-:W-:Y:S01]  /*70e0*/  IMAD.MOV.U32 R30, RZ, RZ, RZ ;  /* 0x000000ffff1e7224 */ /* 0x004fe200078e00ff */
[----:B-1----:R-:W-:Y:S06]  /*70f0*/  @!P1 BRA `(.L_x_1171) ;  /* 0x0000013000509947 */ /* 0x002fec0003800000 */
[----:B------:R-:W0:Y:S01]  /*7100*/  S2R R4, SR_TID.X ;  /* 0x0000000000047919 */ /* 0x000e220000002100 */
[----:B------:R-:W-:Y:S01]  /*7110*/  UMOV UR4, 0xffffffff ;  /* 0xffffffff00047882 */ /* 0x000fe20000000000 */
[----:B0-----:R-:W-:-:S04]  /*7120*/  IADD3 R46, R4, -0x80, RZ ;  /* 0xffffff80042e7810 */ /* 0x001fc80007ffe0ff */
[----:B------:R-:W-:-:S04]  /*7130*/  SHF.R.S32.HI R59, RZ, 0x1f, R46 ;  /* 0x0000001fff3b7819 */ /* 0x000fc8000001142e */
[----:B------:R-:W-:-:S04]  /*7140*/  LEA.HI R47, R59, R46, RZ, 0x7 ;  /* 0x0000002e3b2f7211 */ /* 0x000fc800078f38ff */
[----:B------:R-:W-:Y:S01]  /*7150*/  SHF.R.S32.HI R44, RZ, 0x7, R47 ;  /* 0x00000007ff2c7819 */ /* 0x000fe2000001142f */
[----:B------:R-:W-:Y:S06]  /*7160*/  BRA.DIV UR4, `(.L_x_1172) ;  /* 0x000001aa04d07947 */ /* 0x000fec000b800000 */
[----:B------:R-:W0:Y:S04]  /*7170*/  SHFL.IDX PT, R0, R44, RZ, 0x1f ;  /* 0x00001fff2c007589 */ /* 0x000e2800000e0000 */
[----:B0-----:R0:W-:Y:S02]  /*7180*/  STL [R1+0x4], R0 ;  /* 0x0000040001007387 */ /* 0x0011e40000100800 */
.L_x_1425:
[----:B------:R-:W0:Y:S01]  /*7190*/  LDL R3, [R1+0x4] ;  /* 0x0000040001037983 */ /* 0x000e220000100800 */
[----:B------:R-:W-:Y:S01]  /*71a0*/  BSSY B6, `(.L_x_1173) ;  /* 0x0000020000067945 */ /* 0x000fe20003800000 */
[----:B0-----:R-:W-:-:S05]  /*71b0*/  IMAD.HI R0, R3, 0x55555556, RZ ;  /* 0x5555555603007827 */ /* 0x001fca00078e02ff */
[----:B------:R-:W-:-:S05]  /*71c0*/  LEA.HI R0, R0, R0, RZ, 0x1 ;  /* 0x0000000000007211 */ /* 0x000fca00078f08ff */
[----:B------:R-:W-:Y:S02]  /*71d0*/  IMAD R4, R0, -0x3, R3 ;  /* 0xfffffffd00047824 */ /* 0x000fe400078e0203 */
[----:B------:R-:W-:Y:S02]  /*71e0*/  VIADD R3, R2, 0x21800 ;  /* 0x0002180002037836 */ /* 0x000fe40000000000 */
[----:B------:R-:W-:Y:S01]  /*71f0*/  IMAD R0, R4, 0x1000, R2 ;  /* 0x0000100004007824 */ /* 0x000fe200078e0202 */
[----:B------:R0:W-:Y:S02]  /*7200*/  STL [R1+0x24], R4 ;  /* 0x0000240401007387 */ /* 0x0001e40000100800 */
[----:B------:R-:W-:Y:S01]  /*7210*/  LOP3.LUT P0, RZ, R3, 0x3ff, RZ, 0xc0, !PT ;  /* 0x000003ff03ff7812 */ /* 0x000fe2000780c0ff */
[----:B------:R-:W-:-:S05]  /*7220*/  VIADD R0, R0, 0xc400 ;  /* 0x0000c40000007836 */ /* 0x000fca0000000000 */
[----:B------:R-:W-:Y:S01]  /*7230*/  SHF.R.U32.HI R0, RZ, 0x4, R0 ;  /* 0x00000004ff007819 */ /* 0x000fe20000011600 */
[----:B0-----:R-:W-:-:S03]  /*7240*/  IMAD R4, R4, 0x2000, R3 ;  /* 0x0000200004047824 */ /* 0x001fc600078e0203 */
[----:B------:R-:W-:Y:S02]  /*7250*/  LOP3.LUT R45, R0, 0x3fff, RZ, 0xc0, !PT ;  /* 0x00003fff002d7812 */ /* 0x000fe400078ec0ff */
[----:B------:R-:W-:-:S04]  /*7260*/  SHF.R.U32.HI R4, RZ, 0x4, R4 ;  /* 0x00000004ff047819 */ /* 0x000fc80000011604 */
[----:B------:R-:W-:-:S05]  /*7270*/  LOP3.LUT R3, R4, 0x3fff, RZ, 0xc0, !PT ;  /* 0x00003fff04037812 */ /* 0x000fca00078ec0ff */
[----:B------:R0:W-:Y:S01]  /*7280*/  STL [R1+0x38], R3 ;  /* 0x0000380301007387 */ /* 0x0001e20000100800 */
[----:B------:R-:W-:Y:S05]  /*7290*/  @!P0 BRA `(.L_x_1174) ;  /* 0x0000000000408947 */ /* 0x000fea0003800000 */
[----:B------:R-:W-:Y:S01]  /*72a0*/  MOV R0, 0x0 ;  /* 0x0000000000007802 */ /* 0x000fe20000000f00 */
[----:B------:R-:W-:Y:S01]  /*72b0*/  ULDC.64 UR4, c[0x4][0xa8] ;  /* 0x01002a0000047ab9 */ /* 0x000fe20000000a00 */
[----:B------:R-:W-:Y:S01]  /*72c0*/  ULDC.64 UR6, c[0x4][0xb0] ;  /* 0x01002c0000067ab9 */ /* 0x000fe20000000a00 */
[----:B------:R-:W-:Y:S01]  /*72d0*/  IMAD.U32 R4, RZ, RZ, UR4 ;  /* 0x00000004ff047e24 */ /* 0x000fe2000f8e00ff */
[----:B-1----:R1:W2:Y:S01]  /*72e0*/  LDC.64 R14, c[0x4][R0] ;  /* 0x01000000000e7b82 */ /* 0x0022a20000000a00 */
        /* <DEDUP_REMOVED lines=10> */
[----:B0-2--5:R-:W-:Y:S05]  /*7390*/  CALL.ABS.NOINC R14 ;  /* 0x000000000e007343 */ /* 0x025fea0003c00000 */
.L_x_1174:
[----:B------:R-:W-:Y:S05]  /*73a0*/  BSYNC B6 ;  /* 0x0000000000067941 */ /* 0x000fea0003800000 */
.L_x_1173:
[----:B------:R-:W-:Y:S02]  /*73b0*/  ULDC UR4, c[0x0][0x3d4] ;  /* 0x0000f50000047ab9 */ /* 0x000fe40000000800 */
[----:B------:R-:W-:-:S13]  /*73c0*/  ISETP.LT.AND P0, PT, RZ, UR4, PT ;  /* 0x00000004ff007c0c */ /* 0x000fda000bf01270 */
[----:B------:R-:W-:Y:S05]  /*73d0*/  @P0 BRA `(.L_x_1175) ;  /* 0x0000000000400947 */ /* 0x000fea0003800000 */
[----:B------:R-:W2:Y:S02]  /*73e0*/  LDL R20, [R1+0x4c] ;  /* 0x00004c0001147983 */ /* 0x000ea40000100800 */
[----:B--2---:R-:W-:-:S04]  /*73f0*/  LEA.HI R0, R20, R20, RZ, 0x1 ;  /* 0x0000001414007211 */ /* 0x004fc800078f08ff */
[----:B------:R-:W-:-:S05]  /*7400*/  LOP3.LUT R0, R0, 0xfffffffe, RZ, 0xc0, !PT ;  /* 0xfffffffe00007812 */ /* 0x000fca00078ec0ff */
[----:B------:R-:W-:-:S05]  /*7410*/  IMAD.IADD R0, R20, 0x1, -R0 ;  /* 0x0000000114007824 */ /* 0x000fca00078e0a00 */
[----:B0-----:R-:W-:-:S04]  /*7420*/  SHF.L.U32 R3, R0, 0x1f, RZ ;  /* 0x0000001f00037819 */ /* 0x001fc800000006ff */
[----:B------:R0:W2:Y:S03]  /*7430*/  SYNCS.PHASECHK.TRANS64.TRYWAIT P0, [R2+URZ+0x2d800], R3 ;  /* 0x02d80003020075a7 */ /* 0x0000a6000800017f */
[----:B--2---:R-:W-:Y:S05]  /*7440*/  @!P0 NANOSLEEP.SYNCS 0x989680 ;  /* 0x009896800000895d */ /* 0x004fea0003900000 */
[----:B------:R-:W2:Y:S01]  /*7450*/  @!P0 SYNCS.PHASECHK.TRANS64 P0, [R2+URZ+0x2d800], R3 ;  /* 0x02d80003020085a7 */ /* 0x000ea2000800007f */
[----:B------:R-:W-:Y:S04]  /*7460*/  BSSY B0, `(.L_x_1176) ;  /* 0x0000006000007945 */ /* 0x000fe80003800000 */
[----:B--2---:R-:W-:Y:S05]  /*7470*/  @P0 BRA `(.L_x_1177) ;  /* 0x0000000000100947 */ /* 0x004fea0003800000 */
.L_x_1178:
[----:B--2---:R2:W3:Y:S02]  /*7480*/  SYNCS.PHASECHK.TRANS64.TRYWAIT P0, [R2+URZ+0x2d800], R3 ;  /* 0x02d80003020075a7 */ /* 0x0044e4000800017f */
[----:B---3--:R-:W-:Y:S05]  /*7490*/  @!P0 NANOSLEEP.SYNCS 0x989680 ;  /* 0x009896800000895d */ /* 0x008fea0003900000 */
[----:B------:R-:W3:Y:S02]  /*74a0*/  @!P0 SYNCS.PHASECHK.TRANS64 P0, [R2+URZ+0x2d800], R3 ;  /* 0x02d80003020085a7 */ /* 0x000ee4000800007f */
[----:B---3--:R-:W-:Y:S05]  /*74b0*/  @!P0 BRA `(.L_x_1178) ;  /* 0xfffffffc00f08947 */ /* 0x008fea000383ffff */
.L_x_1177:
[----:B------:R-:W-:Y:S05]  /*74c0*/  BSYNC B0 ;  /* 0x0000000000007941 */ /* 0x000fea0003800000 */
.L_x_1176:
[----:B------:R-:W-:Y:S05]  /*74d0*/  BRA `(.L_x_1179) ;  /* 0x0000003c00507947 */ /* 0x000fea0003800000 */
.L_x_1175:
[----:B------:R-:W-:Y:S01]  /*74e0*/  ULOP3.LUT UP0, URZ, UR38, 0x1bf, URZ, 0xc0, !UPT ;  /* 0x000001bf263f7892 */ /* 0x000fe2000f80c03f */
[----:B-----5:R-:W-:Y:S01]  /*74f0*/  SHF.R.S32.HI R0, RZ, 0x1f, R105 ;  /* 0x0000001fff007819 */ /* 0x020fe20000011469 */
[----:B------:R-:W-:Y:S01]  /*7500*/  ULDC.64 UR4, c[0x0][0x3d8] ;  /* 0x0000f60000047ab9 */ /* 0x000fe20000000a00 */
[----:B------:R-:W-:Y:S01]  /*7510*/  ULDC.64 UR6, c[0x0][0x3e8] ;  /* 0x0000fa0000067ab9 */ /* 0x000fe20000000a00 */
[----:B------:R-:W-:Y:S01]  /*7520*/  IMAD.WIDE.U32 R48, R105, UR4, RZ ;  /* 0x0000000469307c25 */ /* 0x000fe2000f8e00ff */
[----:B------:R-:W-:Y:S02]  /*7530*/  SHF.R.S32.HI R61, RZ, 0x1f, R16 ;  /* 0x0000001fff3d7819 */ /* 0x000fe40000011410 */
[----:B------:R-:W-:Y:S01]  /*7540*/  PLOP3.LUT P0, PT, PT, PT, UP0, 0x80, 0x0 ;  /* 0x000000000000781c */ /* 0x000fe20003f0f008 */
[C---:B------:R-:W-:Y:S01]  /*7550*/  IMAD R4, R0.reuse, UR4, RZ ;  /* 0x0000000400047c24 */ /* 0x040fe2000f8e02ff */
[----:B------:R-:W-:Y:S01]  /*7560*/  SHF.R.S32.HI R62, RZ, 0x1f, R19 ;  /* 0x0000001fff3e7819 */ /* 0x000fe20000011413 */
[----:B------:R-:W-:-:S02]  /*7570*/  IMAD R0, R0, UR6, RZ ;  /* 0x0000000600007c24 */ /* 0x000fc4000f8e02ff */
[C---:B------:R-:W-:Y:S02]  /*7580*/  IMAD R57, R105.reuse, UR5, R4 ;  /* 0x0000000569397c24 */ /* 0x040fe4000f8e0204 */
[C---:B------:R-:W-:Y:S02]  /*7590*/  IMAD R55, R105.reuse, UR7, R0 ;  /* 0x0000000769377c24 */ /* 0x040fe4000f8e0200 */
[----:B------:R-:W-:-:S04]  /*75a0*/  IMAD.WIDE.U32 R50, R105, UR6, RZ ;  /* 0x0000000669327c25 */ /* 0x000fc8000f8e00ff */
[----:B------:R-:W-:Y:S02]  /*75b0*/  IMAD.IADD R57, R57, 0x1, R49 ;  /* 0x0000000139397824 */ /* 0x000fe400078e0231 */
[----:B------:R-:W-:Y:S01]  /*75c0*/  IMAD.IADD R55, R55, 0x1, R51 ;  /* 0x0000000137377824 */ /* 0x000fe200078e0233 */
[----:B------:R-:W-:Y:S06]  /*75d0*/  @!P0 BRA `(.L_x_1180) ;  /* 0x0000000000408947 */ /* 0x000fec0003800000 */
[----:B------:R-:W-:Y:S01]  /*75e0*/  MOV R0, 0x0 ;  /* 0x0000000000007802 */ /* 0x000fe20000000f00 */
[----:B------:R-:W-:Y:S01]  /*75f0*/  ULDC.64 UR4, c[0x4][0xa8] ;  /* 0x01002a0000047ab9 */ /* 0x000fe20000000a00 */
[----:B------:R-:W-:Y:S01]  /*7600*/  ULDC.64 UR6, c[0x4][0xb0] ;  /* 0x01002c0000067ab9 */ /* 0x000fe20000000a00 */
[----:B------:R-:W-:Y:S01]  /*7610*/  MOV R4, UR4 ;  /* 0x0000000400047c02 */ /* 0x000fe20008000f00 */
        /* <DEDUP_REMOVED lines=11> */
[----:B0-2---:R-:W-:Y:S05]  /*76d0*/  CALL.ABS.NOINC R14 ;  /* 0x000000000e007343 */ /* 0x005fea0003c00000 */
.L_x_1180:
[----:B------:R-:W0:Y:S01]  /*76e0*/  LDL R56, [R1+0x34] ;  /* 0x0000340001387983 */ /* 0x000e220000100800 */
[----:B------:R-:W2:Y:S01]  /*76f0*/  LDC.64 R12, c[0x0][0x3d8] ;  /* 0x0000f600ff0c7b82 */ /* 0x000ea20000000a00 */
[----:B------:R-:W-:Y:S02]  /*7700*/  ULDC.U8 UR4, c[0x0][0x3f0] ;  /* 0x0000fc0000047ab9 */ /* 0x000fe40000000000 */
[----:B------:R-:W3:Y:S05]  /*7710*/  LDL R20, [R1+0x30] ;  /* 0x0000300001147983 */ /* 0x000eea0000100800 */
[----:B------:R-:W4:Y:S01]  /*7720*/  LDC.64 R10, c[0x0][0x3e8] ;  /* 0x0000fa00ff0a7b82 */ /* 0x000f220000000a00 */
[----:B------:R-:W-:Y:S01]  /*7730*/  ISETP.NE.AND P0, PT, RZ, UR4, PT ;  /* 0x00000004ff007c0c */ /* 0x000fe2000bf05270 */
[----:B------:R-:W-:Y:S01]  /*7740*/  BSSY B0, `(.L_x_1181) ;  /* 0x00003a5000007945 */ /* 0x000fe20003800000 */
[----:B0-----:R-:W-:Y:S01]  /*7750*/  SHF.R.S32.HI R3, RZ, 0x1f, R56 ;  /* 0x0000001fff037819 */ /* 0x001fe20000011438 */
[----:B--2---:R-:W-:-:S04]  /*7760*/  IMAD.WIDE.U32 R52, R56, R12, RZ ;  /* 0x0000000c38347225 */ /* 0x004fc800078e00ff */
[C---:B------:R-:W-:Y:S02]  /*7770*/  IMAD R4, R3.reuse, R12, RZ ;  /* 0x0000000c03047224 */ /* 0x040fe400078e02ff */
[-C--:B----4-:R-:W-:Y:S02]  /*7780*/  IMAD R6, R3, R10.reuse, RZ ;  /* 0x0000000a03067224 */ /* 0x090fe400078e02ff */
[C---:B---3--:R-:W-:Y:S02]  /*7790*/  IMAD R0, R56.reuse, -0xc0, R20 ;  /* 0xffffff4038007824 */ /* 0x048fe400078e0214 */
[----:B-1----:R-:W-:-:S04]  /*77a0*/  IMAD.WIDE.U32 R14, R56, R10, RZ ;  /* 0x0000000a380e7225 */ /* 0x002fc800078e00ff */
[C---:B------:R-:W-:Y:S02]  /*77b0*/  IMAD R3, R56.reuse, R13, R4 ;  /* 0x0000000d38037224 */ /* 0x040fe400078e0204 */
[----:B------:R-:W-:Y:S01]  /*77c0*/  IMAD R5, R56, R11, R6 ;  /* 0x0000000b38057224 */ /* 0x000fe200078e0206 */
[----:B------:R-:W-:Y:S01]  /*77d0*/  VIMNMX R4, R0, 0xc0, PT ;  /* 0x000000c000047848 */ /* 0x000fe20003fe0100 */
[----:B------:R-:W-:Y:S02]  /*77e0*/  IMAD.IADD R60, R53, 0x1, R3 ;  /* 0x00000001353c7824 */ /* 0x000fe400078e0203 */
[----:B------:R-:W-:Y:S01]  /*77f0*/  IMAD.IADD R0, R15, 0x1, R5 ;  /* 0x000000010f007824 */ /* 0x000fe200078e0205 */
[----:B------:R-:W-:Y:S06]  /*7800*/  @!P0 BRA `(.L_x_1182) ;  /* 0x0000001c00088947 */ /* 0x000fec0003800000 */
[----:B------:R-:W0:Y:S01]  /*7810*/  LDC R54, c[0x0][0x428] ;  /* 0x00010a00ff367b82 */ /* 0x000e220000000800 */
        /* <DEDUP_REMOVED lines=15> */
[----:B------:R-:W-:Y:S01]  /*7910*/  SHF.R.S32.HI R58, RZ, 0x1f, R23 ;  /* 0x0000001fff3a7819 */ /* 0x000fe20000011417 */
[----:B------:R-:W-:Y:S01]  /*7920*/  IMAD.MOV.U32 R4, RZ, RZ, R16 ;  /* 0x000000ffff047224 */ /* 0x000fe200078e0010 */
[----:B------:R-:W-:Y:S01]  /*7930*/  ULDC UR4, c[0x0][0x3d4] ;  /* 0x0000f50000047ab9 */ /* 0x000fe20000000800 */
[----:B------:R-:W-:Y:S01]  /*7940*/  IMAD.MOV.U32 R5, RZ, RZ, R61 ;  /* 0x000000ffff057224 */ /* 0x000fe200078e003d */
[----:B------:R-:W-:Y:S01]  /*7950*/  ISETP.GE.AND P4, PT, R16, UR4, PT ;  /* 0x0000000410007c0c */ /* 0x000fe2000bf86270 */
[CC--:B------:R-:W-:Y:S01]  /*7960*/  IMAD R20, R58.reuse, R12.reuse, RZ ;  /* 0x0000000c3a147224 */ /* 0x0c0fe200078e02ff */
[----:B------:R-:W-:Y:S01]  /*7970*/  ULDC.64 UR6, c[0x0][0x3c8] ;  /* 0x0000f20000067ab9 */ /* 0x000fe20000000a00 */
[----:B------:R-:W-:Y:S01]  /*7980*/  IMAD.WIDE.U32 R6, R23, R12, R4 ;  /* 0x0000000c17067225 */ /* 0x000fe200078e0004 */
[----:B------:R-:W-:Y:S01]  /*7990*/  ULDC.64 UR8, c[0x0][0x3e0] ;  /* 0x0000f80000087ab9 */ /* 0x000fe20000000a00 */
[----:B------:R-:W-:Y:S02]  /*79a0*/  CS2R R40, SRZ ;  /* 0x0000000000287805 */ /* 0x000fe4000001ff00 */
[----:B------:R-:W-:Y:S01]  /*79b0*/  CS2R R42, SRZ ;  /* 0x00000000002a7805 */ /* 0x000fe2000001ff00 */
[----:B------:R-:W-:-:S02]  /*79c0*/  IMAD R24, R58, R10, RZ ;  /* 0x0000000a3a187224 */ /* 0x000fc400078e02ff */
[----:B------:R-:W-:Y:S01]  /*79d0*/  IMAD.WIDE.U32 R8, R23, R10, R4 ;  /* 0x0000000a17087225 */ /* 0x000fe200078e0004 */
[----:B------:R-:W-:-:S03]  /*79e0*/  IADD3 R4, P1, R6, R48, RZ ;  /* 0x0000003006047210 */ /* 0x000fc60007f3e0ff */
[C---:B------:R-:W-:Y:S01]  /*79f0*/  IMAD R20, R23.reuse, R13, R20 ;  /* 0x0000000d17147224 */ /* 0x040fe200078e0214 */
[----:B------:R-:W-:Y:S01]  /*7a00*/  IADD3 R6, P2, R8, R50, RZ ;  /* 0x0000003208067210 */ /* 0x000fe20007f5e0ff */
[----:B------:R-:W-:Y:S02]  /*7a10*/  IMAD R24, R23, R11, R24 ;  /* 0x0000000b17187224 */ /* 0x000fe400078e0218 */
[C---:B------:R-:W-:Y:S01]  /*7a20*/  VIADD R3, R16.reuse, 0x8 ;  /* 0x0000000810037836 */ /* 0x040fe20000000000 */
[----:B------:R-:W-:Y:S01]  /*7a30*/  IADD3.X R5, R57, R20, R7, P1, !PT ;  /* 0x0000001439057210 */ /* 0x000fe20000ffe407 */
[----:B------:R-:W-:Y:S01]  /*7a40*/  VIADD R8, R16, 0x10 ;  /* 0x0000001010087836 */ /* 0x000fe20000000000 */
[----:B------:R-:W-:Y:S02]  /*7a50*/  IADD3.X R7, R55, R24, R9, P2, !PT ;  /* 0x0000001837077210 */ /* 0x000fe400017fe409 */
[----:B------:R-:W-:Y:S01]  /*7a60*/  ISETP.GE.AND P1, PT, R3, UR4, PT ;  /* 0x0000000403007c0c */ /* 0x000fe2000bf26270 */
[----:B------:R-:W-:Y:S01]  /*7a70*/  IMAD.WIDE.U32 R52, R52, 0xc0, R4 ;  /* 0x000000c034347825 */ /* 0x000fe200078e0004 */
[----:B------:R-:W-:-:S03]  /*7a80*/  ISETP.GE.AND P3, PT, R8, UR4, PT ;  /* 0x0000000408007c0c */ /* 0x000fc6000bf66270 */
[----:B------:R-:W-:Y:S01]  /*7a90*/  IMAD R5, R60, 0xc0, RZ ;  /* 0x000000c03c057824 */ /* 0x000fe200078e02ff */
[----:B------:R-:W-:Y:S01]  /*7aa0*/  LEA R4, P2, R52, UR6, 0x1 ;  /* 0x0000000634047c11 */ /* 0x000fe2000f8408ff */
[----:B------:R-:W-:-:S04]  /*7ab0*/  IMAD.WIDE.U32 R14, R14, 0xc0, R6 ;  /* 0x000000c00e0e7825 */ /* 0x000fc800078e0006 */
[----:B------:R-:W-:Y:S01]  /*7ac0*/  IMAD R3, R0, 0xc0, RZ ;  /* 0x000000c000037824 */ /* 0x000fe200078e02ff */
[----:B------:R-:W-:Y:S01]  /*7ad0*/  LEA R6, P5, R14, UR8, 0x1 ;  /* 0x000000080e067c11 */ /* 0x000fe2000f8a08ff */
[----:B------:R-:W-:Y:S02]  /*7ae0*/  IMAD.IADD R5, R53, 0x1, R5 ;  /* 0x0000000135057824 */ /* 0x000fe400078e0205 */
[C---:B------:R-:W-:Y:S01]  /*7af0*/  VIADD R0, R16.reuse, 0x18 ;  /* 0x0000001810007836 */ /* 0x040fe20000000000 */
[----:B------:R-:W-:Y:S01]  /*7b00*/  IADD3 R3, R15, R3, RZ ;  /* 0x000000030f037210 */ /* 0x000fe20007ffe0ff */
[----:B------:R-:W-:Y:S01]  /*7b10*/  VIADD R8, R16, 0x20 ;  /* 0x0000002010087836 */ /* 0x000fe20000000000 */
[----:B------:R-:W-:Y:S02]  /*7b20*/  LEA.HI.X R5, R52, UR7, R5, 0x1, P2 ;  /* 0x0000000734057c11 */ /* 0x000fe400090f0c05 */
[----:B------:R-:W-:Y:S01]  /*7b30*/  ISETP.GE.AND P2, PT, R0, UR4, PT ;  /* 0x0000000400007c0c */ /* 0x000fe2000bf46270 */
[----:B------:R-:W-:Y:S01]  /*7b40*/  VIADD R0, R16, 0x28 ;  /* 0x0000002810007836 */ /* 0x000fe20000000000 */
[----:B------:R-:W-:Y:S01]  /*7b50*/  LEA.HI.X R7, R14, UR9, R3, 0x1, P5 ;  /* 0x000000090e077c11 */ /* 0x000fe2000a8f0c03 */
[----:B------:R1:W5:Y:S01]  /*7b60*/  @!P4 LDG.E.64 R40, desc[UR52][R4.64] ;  /* 0x000000340428c981 */ /* 0x000362000c1e1b00 */
[----:B------:R-:W-:-:S03]  /*7b70*/  ISETP.GE.AND P5, PT, R8, UR4, PT ;  /* 0x0000000408007c0c */ /* 0x000fc6000bfa6270 */
[----:B------:R1:W5:Y:S01]  /*7b80*/  @!P4 LDG.E.64 R42, desc[UR52][R6.64] ;  /* 0x00000034062ac981 */ /* 0x000362000c1e1b00 */
        /* <DEDUP_REMOVED lines=21> */
.L_x_1184:
[----:B------:R-:W-:Y:S05]  /*7ce0*/  BSYNC B1 ;  /* 0x0000000000017941 */ /* 0x000fea0003800000 */
.L_x_1183:
[----:B------:R-:W2:Y:S01]  /*7cf0*/  LDL R52, [R1+0x4c] ;  /* 0x00004c0001347983 */ /* 0x000ea20000100800 */
[----:B0-----:R-:W-:Y:S01]  /*7d00*/  ISETP.NE.AND P1, PT, R54, 0x1, PT ;  /* 0x000000013600780c */ /* 0x001fe20003f25270 */
[----:B------:R-:W-:Y:S01]  /*7d10*/  IMAD R3, R56, 0xc0, R23 ;  /* 0x000000c038037824 */ /* 0x000fe200078e0217 */
[----:B------:R-:W-:Y:S01]  /*7d20*/  ULDC.64 UR4, c[0x0][0x3c8] ;  /* 0x0000f20000047ab9 */ /* 0x000fe20000000a00 */
[----:B-1---5:R-:W-:Y:S01]  /*7d30*/  IMAD.MOV.U32 R4, RZ, RZ, R43 ;  /* 0x000000ffff047224 */ /* 0x022fe200078e002b */
[----:B------:R-:W-:-:S09]  /*7d40*/  ULDC.64 UR6, c[0x0][0x3e0] ;  /* 0x0000f80000067ab9 */ /* 0x000fd20000000a00 */
[----:B------:R-:W0:Y:S08]  /*7d50*/  @P1 LDC R0, c[0x0][0x42c] ;  /* 0x00010b00ff001b82 */ /* 0x000e300000000800 */
[----:B------:R-:W1:Y:S01]  /*7d60*/  @P1 LDC R5, c[0x0][0x430] ;  /* 0x00010c00ff051b82 */ /* 0x000e620000000800 */
[----:B------:R-:W-:Y:S02]  /*7d70*/  IMAD.MOV.U32 R6, RZ, RZ, R38 ;  /* 0x000000ffff067224 */ /* 0x000fe400078e0026 */
[----:B------:R-:W-:-:S02]  /*7d80*/  IMAD.MOV.U32 R7, RZ, RZ, R39 ;  /* 0x000000ffff077224 */ /* 0x000fc400078e0027 */
[----:B0-----:R-:W-:-:S05]  /*7d90*/  @P1 IMAD.HI.U32 R0, R3, R0, RZ ;  /* 0x0000000003001227 */ /* 0x001fca00078e00ff */
[----:B-1----:R-:W-:Y:S01]  /*7da0*/  @P1 SHF.R.U32.HI R3, RZ, R5, R0 ;  /* 0x00000005ff031219 */ /* 0x002fe20000011600 */
[----:B------:R-:W-:-:S03]  /*7db0*/  IMAD.MOV.U32 R0, RZ, RZ, R42 ;  /* 0x000000ffff007224 */ /* 0x000fc600078e002a */
[----:B------:R-:W-:Y:S01]  /*7dc0*/  SHF.R.S32.HI R5, RZ, 0x1f, R3 ;  /* 0x0000001fff057819 */ /* 0x000fe20000011403 */
[----:B------:R-:W-:Y:S01]  /*7dd0*/  IMAD.MOV.U32 R56, RZ, RZ, R48 ;  /* 0x000000ffff387224 */ /* 0x000fe200078e0030 */
[----:B------:R-:W-:Y:S01]  /*7de0*/  PRMT R58, R0, 0x7610, R58 ;  /* 0x00007610003a7816 */ /* 0x000fe2000000003a */
[----:B------:R-:W-:Y:S01]  /*7df0*/  IMAD.MOV.U32 R54, RZ, RZ, R50 ;  /* 0x000000ffff367224 */ /* 0x000fe200078e0032 */
[----:B------:R-:W-:Y:S01]  /*7e00*/  PRMT R51, R4, 0x7610, R51 ;  /* 0x0000761004337816 */ /* 0x000fe20000000033 */
[C---:B------:R-:W-:Y:S02]  /*7e10*/  IMAD R0, R5.reuse, R12, RZ ;  /* 0x0000000c05007224 */ /* 0x040fe400078e02ff */
[----:B------:R-:W-:Y:S01]  /*7e20*/  IMAD R4, R5, R10, RZ ;  /* 0x0000000a05047224 */ /* 0x000fe200078e02ff */
[----:B------:R-:W-:Y:S01]  /*7e30*/  PRMT R50, R7, 0x5410, R6 ;  /* 0x0000541007327816 */ /* 0x000fe20000000006 */
[----:B------:R-:W-:-:S04]  /*7e40*/  IMAD.WIDE.U32 R6, R3, R12, R56 ;  /* 0x0000000c03067225 */ /* 0x000fc800078e0038 */
[----:B------:R-:W-:-:S04]  /*7e50*/  IMAD.WIDE.U32 R14, R3, R10, R54 ;  /* 0x0000000a030e7225 */ /* 0x000fc800078e0036 */
[C---:B------:R-:W-:Y:S02]  /*7e60*/  IMAD R13, R3.reuse, R13, R0 ;  /* 0x0000000d030d7224 */ /* 0x040fe400078e0200 */
[----:B------:R-:W-:Y:S01]  /*7e70*/  IMAD R3, R3, R11, R4 ;  /* 0x0000000b03037224 */ /* 0x000fe200078e0204 */
[----:B------:R-:W-:Y:S01]  /*7e80*/  LEA R4, P1, R6, UR4, 0x1 ;  /* 0x0000000406047c11 */ /* 0x000fe2000f8208ff */
[----:B------:R-:W-:Y:S01]  /*7e90*/  IMAD.IADD R13, R7, 0x1, R13 ;  /* 0x00000001070d7824 */ /* 0x000fe200078e020d */
[----:B------:R-:W-:Y:S01]  /*7ea0*/  LEA R0, P2, R14, UR6, 0x1 ;  /* 0x000000060e007c11 */ /* 0x000fe2000f8408ff */
[----:B------:R-:W-:Y:S01]  /*7eb0*/  IMAD.IADD R3, R15, 0x1, R3 ;  /* 0x000000010f037824 */ /* 0x000fe200078e0203 */
[----:B------:R-:W-:Y:S01]  /*7ec0*/  UMOV UR4, 0xffffffff ;  /* 0xffffffff00047882 */ /* 0x000fe20000000000 */
[----:B------:R-:W-:Y:S02]  /*7ed0*/  IMAD.MOV.U32 R5, RZ, RZ, R32 ;  /* 0x000000ffff057224 */ /* 0x000fe400078e0020 */
[----:B------:R-:W-:Y:S01]  /*7ee0*/  IMAD.MOV.U32 R10, RZ, RZ, R33 ;  /* 0x000000ffff0a7224 */ /* 0x000fe200078e0021 */
[----:B------:R-:W-:-:S02]  /*7ef0*/  LEA.HI.X R13, R6, UR5, R13, 0x1, P1 ;  /* 0x00000005060d7c11 */ /* 0x000fc400088f0c0d */
[----:B------:R-:W-:Y:S02]  /*7f00*/  LEA.HI.X R3, R14, UR7, R3, 0x1, P2 ;  /* 0x000000070e037c11 */ /* 0x000fe400090f0c03 */
[----:B------:R-:W-:Y:S02]  /*7f10*/  PRMT R48, R5, 0x5410, R10 ;  /* 0x0000541005307816 */ /* 0x000fe4000000000a */
[----:B--2---:R-:W-:Y:S01]  /*7f20*/  LEA.HI R5, R52, R52, RZ, 0x1 ;  /* 0x0000003434057211 */ /* 0x004fe200078f08ff */
[----:B------:R-:W-:Y:S06]  /*7f30*/  BRA.DIV UR4, `(.L_x_1185) ;  /* 0x0000019e04887947 */ /* 0x000fec000b800000 */
.L_x_1428:
[----:B------:R-:W-:Y:S01]  /*7f40*/  UMOV UR4, 0xffffffff ;  /* 0xffffffff00047882 */ /* 0x000fe20000000000 */
[----:B------:R-:W-:Y:S02]  /*7f50*/  LOP3.LUT R5, R5, 0xfffffffe, RZ, 0xc0, !PT ;  /* 0xfffffffe05057812 */ /* 0x000fe400078ec0ff */
[----:B------:R-:W-:Y:S05]  /*7f60*/  BRA.DIV UR4, `(.L_x_1186) ;  /* 0x0000019e04a07947 */ /* 0x000fea000b800000 */
.L_x_1431:
[----:B------:R-:W-:Y:S01]  /*7f70*/  UMOV UR4, 0xffffffff ;  /* 0xffffffff00047882 */ /* 0x000fe20000000000 */
[----:B------:R-:W-:Y:S02]  /*7f80*/  IMAD.IADD R5, R52, 0x1, -R5 ;  /* 0x0000000134057824 */ /* 0x000fe400078e0a05 */
[----:B------:R-:W-:Y:S05]  /*7f90*/  BRA.DIV UR4, `(.L_x_1187) ;  /* 0x0000019e04bc7947 */ /* 0x000fea000b800000 */
.L_x_1434:
[----:B------:R-:W-:Y:S01]  /*7fa0*/  UMOV UR4, 0xffffffff ;  /* 0xffffffff00047882 */ /* 0x000fe20000000000 */
[----:B------:R-:W-:Y:S02]  /*7fb0*/  SHF.L.U32 R3, R5, 0x1f, RZ ;  /* 0x0000001f05037819 */ /* 0x000fe400000006ff */
[----:B------:R-:W-:Y:S05]  /*7fc0*/  BRA.DIV UR4, `(.L_x_1188) ;  /* 0x0000019e04d87947 */ /* 0x000fea000b800000 */
.L_x_1437:
        /* <DEDUP_REMOVED lines=27> */
[----:B------:R-:W-:-:S02]  /*8180*/  IMAD.MOV.U32 R0, RZ, RZ, R20 ;  /* 0x000000ffff007224 */ /* 0x000fc400078e0014 */
[----:B------:R-:W-:Y:S01]  /*8190*/  IMAD.MOV.U32 R4, RZ, RZ, R21 ;  /* 0x000000ffff047224 */ /* 0x000fe200078e0015 */
[----:B------:R-:W-:Y:S01]  /*81a0*/  PRMT R13, R5, 0x5410, R6 ;  /* 0x00005410050d7816 */ /* 0x000fe20000000006 */
[----:B0-----:R-:W-:Y:S06]  /*81b0*/  @!P1 BRA `(.L_x_1190) ;  /* 0x0000019c00849947 */ /* 0x001fec0003800000 */
.L_x_1438:
[----:B------:R-:W-:Y:S05]  /*81c0*/  BSYNC B1 ;  /* 0x0000000000017941 */ /* 0x000fea0003800000 */
.L_x_1189:
[----:B------:R-:W-:Y:S01]  /*81d0*/  PRMT R11, R0, 0x5410, R4 ;  /* 0x00005410000b7816 */ /* 0x000fe20000000004 */
[----:B------:R-:W-:Y:S06]  /*81e0*/  @P0 BRA `(.L_x_1191) ;  /* 0x0000002c00e80947 */ /* 0x000fec0003800000 */
[----:B------:R-:W2:Y:S01]  /*81f0*/  LDL R6, [R1+0x40] ;  /* 0x0000400001067983 */ /* 0x000ea20000100800 */
[----:B------:R-:W1:Y:S01]  /*8200*/  LDC R5, c[0x0][0x3d4] ;  /* 0x0000f500ff057b82 */ /* 0x000e620000000800 */
[----:B------:R-:W-:Y:S01]  /*8210*/  LEA.HI R59, R59, R46, RZ, 0x2 ;  /* 0x0000002e3b3b7211 */ /* 0x000fe200078f10ff */
[----:B------:R-:W-:Y:S03]  /*8220*/  BSSY B1, `(.L_x_1192) ;  /* 0x000003f000017945 */ /* 0x000fe60003800000 */
[--C-:B0-----:R-:W-:Y:S02]  /*8230*/  SHF.R.S32.HI R3, RZ, 0x2, R59.reuse ;  /* 0x00000002ff037819 */ /* 0x101fe4000001143b */
[----:B------:R-:W-:-:S04]  /*8240*/  SHF.R.S32.HI R0, RZ, 0x1f, R59 ;  /* 0x0000001fff007819 */ /* 0x000fc8000001143b */
[----:B------:R-:W-:-:S04]  /*8250*/  LEA.HI R0, R0, R3, RZ, 0x2 ;  /* 0x0000000300007211 */ /* 0x000fc800078f10ff */
[----:B------:R-:W-:Y:S02]  /*8260*/  LOP3.LUT R4, R0, 0xfffffffc, RZ, 0xc0, !PT ;  /* 0xfffffffc00047812 */ /* 0x000fe400078ec0ff */
[----:B------:R-:W-:-:S03]  /*8270*/  IADD3 R0, R16, 0x8, RZ ;  /* 0x0000000810007810 */ /* 0x000fc60007ffe0ff */
[----:B------:R-:W-:Y:S02]  /*8280*/  IMAD.IADD R3, R3, 0x1, -R4 ;  /* 0x0000000103037824 */ /* 0x000fe400078e0a04 */
[C---:B------:R-:W-:Y:S01]  /*8290*/  VIADD R4, R16.reuse, 0x10 ;  /* 0x0000001010047836 */ /* 0x040fe20000000000 */
[-C--:B-1----:R-:W-:Y:S02]  /*82a0*/  ISETP.GE.AND P6, PT, R16, R5.reuse, PT ;  /* 0x000000051000720c */ /* 0x082fe40003fc6270 */
[-C--:B------:R-:W-:Y:S01]  /*82b0*/  ISETP.GE.AND P0, PT, R0, R5.reuse, PT ;  /* 0x000000050000720c */ /* 0x080fe20003f06270 */
[----:B------:R-:W-:Y:S01]  /*82c0*/  VIADD R0, R16, 0x18 ;  /* 0x0000001810007836 */ /* 0x000fe20000000000 */
[----:B------:R-:W-:Y:S02]  /*82d0*/  LOP3.LUT P1, RZ, R3, 0x2, RZ, 0xc0, !PT ;  /* 0x0000000203ff7812 */ /* 0x000fe4000782c0ff */
[-C--:B------:R-:W-:Y:S01]  /*82e0*/  ISETP.GE.AND P2, PT, R4, R5.reuse, PT ;  /* 0x000000050400720c */ /* 0x080fe20003f46270 */
[----:B------:R-:W-:Y:S01]  /*82f0*/  VIADD R4, R16, 0x20 ;  /* 0x0000002010047836 */ /* 0x000fe20000000000 */
[----:B------:R-:W-:-:S04]  /*8300*/  ISETP.GE.AND P3, PT, R0, R5, PT ;  /* 0x000000050000720c */ /* 0x000fc80003f66270 */
[----:B------:R-:W-:Y:S01]  /*8310*/  ISETP.GE.AND P4, PT, R4, R5, PT ;  /* 0x000000050400720c */ /* 0x000fe20003f86270 */
[----:B--2---:R-:W-:Y:S02]  /*8320*/  IMAD R3, R6, 0x2, R2 ;  /* 0x0000000206037824 */ /* 0x004fe400078e0202 */
[----:B------:R-:W-:Y:S02]  /*8330*/  VIADD R6, R16, 0x28 ;  /* 0x0000002810067836 */ /* 0x000fe40000000000 */
[----:B------:R-:W-:-:S03]  /*8340*/  VIADD R0, R3, 0x20 ;  /* 0x0000002003007836 */ /* 0x000fc60000000000 */
[----:B------:R-:W-:Y:S01]  /*8350*/  ISETP.GE.AND P5, PT, R6, R5, PT ;  /* 0x000000050600720c */ /* 0x000fe20003fa6270 */
[----:B------:R-:W-:-:S12]  /*8360*/  @P6 BRA `(.L_x_1193) ;  /* 0x0000000000a86947 */ /* 0x000fd80003800000 */
[----:B------:R-:W0:Y:S01]  /*8370*/  LDS.128 R4, [R3+0xc400] ;  /* 0x00c4000003047984 */ /* 0x000e220000000c00 */
        /* <DEDUP_REMOVED lines=8> */
[----:B0-----:R-:W-:-:S02]  /*8400*/  HADD2.F32 R42, -RZ, R7.H0_H0 ;  /* 0x20000007ff2a7230 */ /* 0x001fc40000004100 */
[----:B------:R-:W-:Y:S02]  /*8410*/  HADD2.F32 R43, -RZ, R7.H1_H1 ;  /* 0x30000007ff2b7230 */ /* 0x000fe40000004100 */
[--C-:B------:R-:W-:Y:S02]  /*8420*/  HADD2.F32 R7, -RZ, R4.reuse.H0_H0 ;  /* 0x20000004ff077230 */ /* 0x100fe40000004100 */
[----:B------:R-:W-:Y:S02]  /*8430*/  HADD2.F32 R4, -RZ, R4.H1_H1 ;  /* 0x30000004ff047230 */ /* 0x000fe40000004100 */
[C---:B------:R-:W-:Y:S01]  /*8440*/  FMUL.FTZ R58, R43.reuse, R53 ;  /* 0x000000352b3a7220 */ /* 0x040fe20000410000 */
[-C--:B------:R-:W-:Y:S01]  /*8450*/  FMUL.FTZ R57, R43, R55.reuse ;  /* 0x000000372b397220 */ /* 0x080fe20000410000 */
[--C-:B------:R-:W-:Y:S02]  /*8460*/  HADD2.F32 R40, -RZ, R6.reuse.H0_H0 ;  /* 0x20000006ff287230 */ /* 0x100fe40000004100 */
[----:B------:R-:W-:Y:S01]  /*8470*/  FMUL.FTZ R56, R4, R54 ;  /* 0x0000003604387220 */ /* 0x000fe20000410000 */
[----:B------:R-:W-:Y:S01]  /*8480*/  FFMA.FTZ R60, R42, R55, R58 ;  /* 0x000000372a3c7223 */ /* 0x000fe2000001003a */
[----:B------:R-:W-:-:S02]  /*8490*/  HADD2.F32 R41, -RZ, R6.H1_H1 ;  /* 0x30000006ff297230 */ /* 0x000fc40000004100 */
[-C--:B------:R-:W-:Y:S01]  /*84a0*/  FMUL.FTZ R58, R4, R52.reuse ;  /* 0x00000034043a7220 */ /* 0x080fe20000410000 */
[C---:B------:R-:W-:Y:S01]  /*84b0*/  FFMA.FTZ R56, R7.reuse, R52, -R56 ;  /* 0x0000003407387223 */ /* 0x040fe20000010838 */
[----:B------:R-:W-:Y:S02]  /*84c0*/  HADD2.F32 R6, -RZ, R5.H0_H0 ;  /* 0x20000005ff067230 */ /* 0x000fe40000004100 */
[----:B------:R-:W-:Y:S01]  /*84d0*/  FFMA.FTZ R57, R42, R53, -R57 ;  /* 0x000000352a397223 */ /* 0x000fe20000010839 */
[----:B------:R-:W-:Y:S02]  /*84e0*/  HADD2.F32 R52, -RZ, R51.H0_H0 ;  /* 0x20000033ff347230 */ /* 0x000fe40000004100 */
[----:B------:R-:W-:Y:S01]  /*84f0*/  FFMA.FTZ R53, R7, R54, R58 ;  /* 0x0000003607357223 */ /* 0x000fe2000001003a */
[----:B------:R-:W-:Y:S02]  /*8500*/  HADD2.F32 R5, -RZ, R5.H1_H1 ;  /* 0x30000005ff057230 */ /* 0x000fe40000004100 */
[----:B------:R-:W-:-:S02]  /*8510*/  HADD2.F32 R42, -RZ, R62.H0_H0 ;  /* 0x2000003eff2a7230 */ /* 0x000fc40000004100 */
[C---:B------:R-:W-:Y:S01]  /*8520*/  FMUL.FTZ R55, R41.reuse, R52 ;  /* 0x0000003429377220 */ /* 0x040fe20000410000 */
[----:B------:R-:W-:Y:S02]  /*8530*/  HADD2.F32 R43, -RZ, R59.H0_H0 ;  /* 0x2000003bff2b7230 */ /* 0x000fe40000004100 */
[----:B------:R-:W-:Y:S02]  /*8540*/  HADD2.F32 R4, -RZ, R61.H0_H0 ;  /* 0x2000003dff047230 */ /* 0x000fe40000004100 */
[-C--:B------:R-:W-:Y:S01]  /*8550*/  FMUL.FTZ R41, R41, R42.reuse ;  /* 0x0000002a29297220 */ /* 0x080fe20000410000 */
[C---:B------:R-:W-:Y:S01]  /*8560*/  FFMA.FTZ R55, R40.reuse, R42, -R55 ;  /* 0x0000002a28377223 */ /* 0x040fe20000010837 */
[C---:B------:R-:W-:Y:S01]  /*8570*/  FMUL.FTZ R7, R5.reuse, R43 ;  /* 0x0000002b05077220 */ /* 0x040fe20000410000 */
[----:B------:R-:W-:Y:S01]  /*8580*/  FMUL.FTZ R54, R5, R4 ;  /* 0x0000000405367220 */ /* 0x000fe20000410000 */
[----:B------:R-:W-:Y:S02]  /*8590*/  FFMA.FTZ R40, R40, R52, R41 ;  /* 0x0000003428287223 */ /* 0x000fe40000010029 */
[----:B------:R-:W-:Y:S01]  /*85a0*/  FFMA.FTZ R5, R6, R4, -R7 ;  /* 0x0000000406057223 */ /* 0x000fe20000010807 */
[----:B------:R-:W-:Y:S01]  /*85b0*/  F2FP.F16.F32.PACK_AB R7, R60, R57 ;  /* 0x000000393c07723e */ /* 0x000fe200000000ff */
[----:B------:R-:W-:Y:S01]  /*85c0*/  FFMA.FTZ R54, R6, R43, R54 ;  /* 0x0000002b06367223 */ /* 0x000fe20000010036 */
[----:B------:R-:W-:-:S02]  /*85d0*/  F2FP.F16.F32.PACK_AB R4, R53, R56 ;  /* 0x000000383504723e */ /* 0x000fc400000000ff */
[----:B------:R-:W-:Y:S02]  /*85e0*/  F2FP.F16.F32.PACK_AB R6, R40, R55 ;  /* 0x000000372806723e */ /* 0x000fe400000000ff */
[----:B------:R-:W-:-:S05]  /*85f0*/  F2FP.F16.F32.PACK_AB R5, R54, R5 ;  /* 0x000000053605723e */ /* 0x000fca00000000ff */
[----:B------:R0:W-:Y:S02]  /*8600*/  STS.128 [R3+0xc400], R4 ;  /* 0x00c4000403007388 */ /* 0x0001e40000000c00 */
.L_x_1193:
[----:B------:R-:W-:Y:S05]  /*8610*/  BSYNC B1 ;  /* 0x0000000000017941 */ /* 0x000fea0003800000 */
.L_x_1192:
[----:B------:R-:W-:Y:S01]  /*8620*/  BSSY B1, `(.L_x_1194) ;  /* 0x000002d000017945 */ /* 0x000fe20003800000 */
[----:B------:R-:W-:-:S03]  /*8630*/  @P1 VIADD R0, R3, 0xffffffe0 ;  /* 0xffffffe003001836 */ /* 0x000fc60000000000 */
[----:B------:R-:W-:Y:S05]  /*8640*/  @P0 BRA `(.L_x_1195) ;  /* 0x0000000000a80947 */ /* 0x000fea0003800000 */
[----:B0-----:R-:W0:Y:S01]  /*8650*/  LDS.128 R4, [R0+0xc400] ;  /* 0x00c4000000047984 */ /* 0x001e220000000c00 */
[----:B------:R-:W-:Y:S01]  /*8660*/  SHF.R.U32.HI R41, RZ, 0x10, R37 ;  /* 0x00000010ff297819 */ /* 0x000fe20000011625 */
[----:B------:R-:W-:Y:S01]  /*8670*/  HADD2.F32 R40, -RZ, R62.H1_H1 ;  /* 0x3000003eff287230 */ /* 0x000fe20000004100 */
[--C-:B------:R-:W-:Y:S01]  /*8680*/  SHF.R.U32.HI R43, RZ, 0x10, R39.reuse ;  /* 0x00000010ff2b7819 */ /* 0x100fe20000011627 */
[--C-:B------:R-:W-:Y:S01]  /*8690*/  HADD2.F32 R42, -RZ, R50.reuse.H1_H1 ;  /* 0x30000032ff2a7230 */ /* 0x100fe20000004100 */
[----:B------:R-:W-:Y:S01]  /*86a0*/  SHF.R.U64 R55, R38, 0x10, R39 ;  /* 0x0000001026377819 */ /* 0x000fe20000001227 */
[----:B------:R-:W-:Y:S01]  /*86b0*/  HADD2.F32 R41, -RZ, R41.H0_H0 ;  /* 0x20000029ff297230 */ /* 0x000fe20000004100 */
[----:B------:R-:W-:Y:S01]  /*86c0*/  SHF.R.U64 R57, R36, 0x10, R37 ;  /* 0x0000001024397819 */ /* 0x000fe20000001225 */
[----:B------:R-:W-:Y:S02]  /*86d0*/  HADD2.F32 R43, -RZ, R43.H0_H0 ;  /* 0x2000002bff2b7230 */ /* 0x000fe40000004100 */
[----:B------:R-:W-:-:S02]  /*86e0*/  HADD2.F32 R50, -RZ, R50.H0_H0 ;  /* 0x20000032ff327230 */ /* 0x000fc40000004100 */
[----:B------:R-:W-:Y:S02]  /*86f0*/  HADD2.F32 R51, -RZ, R51.H1_H1 ;  /* 0x30000033ff337230 */ /* 0x000fe40000004100 */
[--C-:B0-----:R-:W-:Y:S02]  /*8700*/  HADD2.F32 R39, -RZ, R7.reuse.H1_H1 ;  /* 0x30000007ff277230 */ /* 0x101fe40000004100 */
[----:B------:R-:W-:Y:S02]  /*8710*/  HADD2.F32 R38, -RZ, R7.H0_H0 ;  /* 0x20000007ff267230 */ /* 0x000fe40000004100 */
[--C-:B------:R-:W-:Y:S02]  /*8720*/  HADD2.F32 R7, -RZ, R4.reuse.H0_H0 ;  /* 0x20000004ff077230 */ /* 0x100fe40000004100 */
[C---:B------:R-:W-:Y:S01]  /*8730*/  FMUL.FTZ R54, R39.reuse, R41 ;  /* 0x0000002927367220 */ /* 0x040fe20000410000 */
[----:B------:R-:W-:Y:S02]  /*8740*/  HADD2.F32 R4, -RZ, R4.H1_H1 ;  /* 0x30000004ff047230 */ /* 0x000fe40000004100 */
[----:B------:R-:W-:Y:S01]  /*8750*/  FMUL.FTZ R53, R39, R43 ;  /* 0x0000002b27357220 */ /* 0x000fe20000410000 */
[----:B------:R-:W-:-:S02]  /*8760*/  HADD2.F32 R36, -RZ, R6.H0_H0 ;  /* 0x20000006ff247230 */ /* 0x000fc40000004100 */
[----:B------:R-:W-:Y:S01]  /*8770*/  FFMA.FTZ R56, R38, R43, R54 ;  /* 0x0000002b26387223 */ /* 0x000fe20000010036 */
[----:B------:R-:W-:Y:S02]  /*8780*/  HADD2.F32 R37, -RZ, R6.H1_H1 ;  /* 0x30000006ff257230 */ /* 0x000fe40000004100 */
[----:B------:R-:W-:Y:S01]  /*8790*/  FMUL.FTZ R52, R4, R42 ;  /* 0x0000002a04347220 */ /* 0x000fe20000410000 */
[--C-:B------:R-:W-:Y:S02]  /*87a0*/  HADD2.F32 R6, -RZ, R5.reuse.H0_H0 ;  /* 0x20000005ff067230 */ /* 0x100fe40000004100 */
[----:B------:R-:W-:Y:S01]  /*87b0*/  FFMA.FTZ R53, R38, R41, -R53 ;  /* 0x0000002926357223 */ /* 0x000fe20000010835 */
[-C--:B------:R-:W-:Y:S01]  /*87c0*/  FMUL.FTZ R54, R4, R40.reuse ;  /* 0x0000002804367220 */ /* 0x080fe20000410000 */
[----:B------:R-:W-:Y:S02]  /*87d0*/  HADD2.F32 R5, -RZ, R5.H1_H1 ;  /* 0x30000005ff057230 */ /* 0x000fe40000004100 */
[----:B------:R-:W-:Y:S01]  /*87e0*/  FFMA.FTZ R52, R7, R40, -R52 ;  /* 0x0000002807347223 */ /* 0x000fe20000010834 */
[----:B------:R-:W-:-:S02]  /*87f0*/  HADD2.F32 R38, -RZ, R55.H0_H0 ;  /* 0x20000037ff267230 */ /* 0x000fc40000004100 */
[----:B------:R-:W-:Y:S01]  /*8800*/  FFMA.FTZ R39, R7, R42, R54 ;  /* 0x0000002a07277223 */ /* 0x000fe20000010036 */
[----:B------:R-:W-:Y:S02]  /*8810*/  HADD2.F32 R4, -RZ, R57.H0_H0 ;  /* 0x20000039ff047230 */ /* 0x000fe40000004100 */
[C---:B------:R-:W-:Y:S01]  /*8820*/  FMUL.FTZ R41, R37.reuse, R50 ;  /* 0x0000003225297220 */ /* 0x040fe20000410000 */
[-C--:B------:R-:W-:Y:S01]  /*8830*/  FMUL.FTZ R43, R37, R51.reuse ;  /* 0x00000033252b7220 */ /* 0x080fe20000410000 */
        /* <DEDUP_REMOVED lines=11> */
.L_x_1195:
[----:B------:R-:W-:Y:S05]  /*88f0*/  BSYNC B1 ;  /* 0x0000000000017941 */ /* 0x000fea0003800000 */
.L_x_1194:
[----:B------:R-:W-:Y:S04]  /*8900*/  BSSY B1, `(.L_x_1196) ;  /* 0x000002c000017945 */ /* 0x000fe80003800000 */
[----:B------:R-:W-:Y:S05]  /*8910*/  @P2 BRA `(.L_x_1197) ;  /* 0x0000000000a82947 */ /* 0x000fea0003800000 */
[----:B01----:R-:W0:Y:S01]  /*8920*/  LDS.128 R4, [R3+0xf400] ;  /* 0x00f4000003047984 */ /* 0x003e220000000c00 */
[----:B------:R-:W-:Y:S01]  /*8930*/  SHF.R.U32.HI R37, RZ, 0x10, R35 ;  /* 0x00000010ff257819 */ /* 0x000fe20000011623 */
[----:B------:R-:W-:Y:S01]  /*8940*/  HADD2.F32 R36, -RZ, R49.H1_H1 ;  /* 0x30000031ff247230 */ /* 0x000fe20000004100 */
[----:B------:R-:W-:Y:S01]  /*8950*/  SHF.R.U32.HI R39, RZ, 0x10, R33 ;  /* 0x00000010ff277819 */ /* 0x000fe20000011621 */
[--C-:B------:R-:W-:Y:S01]  /*8960*/  HADD2.F32 R38, -RZ, R48.reuse.H0_H0 ;  /* 0x20000030ff267230 */ /* 0x100fe20000004100 */
[----:B------:R-:W-:Y:S01]  /*8970*/  SHF.R.U64 R51, R34, 0x10, R35 ;  /* 0x0000001022337819 */ /* 0x000fe20000001223 */
[----:B------:R-:W-:Y:S01]  /*8980*/  HADD2.F32 R37, -RZ, R37.H0_H0 ;  /* 0x20000025ff257230 */ /* 0x000fe20000004100 */
[----:B------:R-:W-:Y:S01]  /*8990*/  SHF.R.U64 R43, R32, 0x10, R33 ;  /* 0x00000010202b7819 */ /* 0x000fe20000001221 */
[----:B------:R-:W-:Y:S02]  /*89a0*/  HADD2.F32 R39, -RZ, R39.H0_H0 ;  /* 0x20000027ff277230 */ /* 0x000fe40000004100 */
[----:B------:R-:W-:-:S02]  /*89b0*/  HADD2.F32 R48, -RZ, R48.H1_H1 ;  /* 0x30000030ff307230 */ /* 0x000fc40000004100 */
[----:B------:R-:W-:Y:S02]  /*89c0*/  HADD2.F32 R49, -RZ, R49.H0_H0 ;  /* 0x20000031ff317230 */ /* 0x000fe40000004100 */
        /* <DEDUP_REMOVED lines=31> */
.L_x_1197:
[----:B------:R-:W-:Y:S05]  /*8bc0*/  BSYNC B1 ;  /* 0x0000000000017941 */ /* 0x000fea0003800000 */
.L_x_1196:
[----:B------:R-:W-:Y:S04]  /*8bd0*/  BSSY B1, `(.L_x_1198) ;  /* 0x000002c000017945 */ /* 0x000fe80003800000 */
[----:B------:R-:W-:Y:S05]  /*8be0*/  @P3 BRA `(.L_x_1199) ;  /* 0x0000000000a83947 */ /* 0x000fea0003800000 */
[----:B012---:R-:W0:Y:S01]  /*8bf0*/  LDS.128 R4, [R0+0xf400] ;  /* 0x00f4000000047984 */ /* 0x007e220000000c00 */
[----:B------:R-:W-:Y:S01]  /*8c00*/  SHF.R.U32.HI R33, RZ, 0x10, R31 ;  /* 0x00000010ff217819 */ /* 0x000fe2000001161f */
[----:B------:R-:W-:Y:S01]  /*8c10*/  HADD2.F32 R32, -RZ, R15.H0_H0 ;  /* 0x2000000fff207230 */ /* 0x000fe20000004100 */
[----:B------:R-:W-:Y:S01]  /*8c20*/  SHF.R.U32.HI R35, RZ, 0x10, R29 ;  /* 0x00000010ff237819 */ /* 0x000fe2000001161d */
        /* <DEDUP_REMOVED lines=38> */
.L_x_1199:
[----:B------:R-:W-:Y:S05]  /*8e90*/  BSYNC B1 ;  /* 0x0000000000017941 */ /* 0x000fea0003800000 */
.L_x_1198:
[----:B------:R-:W-:Y:S04]  /*8ea0*/  BSSY B1, `(.L_x_1200) ;  /* 0x000002c000017945 */ /* 0x000fe80003800000 */
[----:B------:R-:W-:Y:S05]  /*8eb0*/  @P4 BRA `(.L_x_1201) ;  /* 0x0000000000a84947 */ /* 0x000fea0003800000 */
[----:B0123--:R-:W0:Y:S01]  /*8ec0*/  LDS.128 R4, [R3+0x12400] ;  /* 0x0124000003047984 */ /* 0x00fe220000000c00 */
[--C-:B------:R-:W-:Y:S01]  /*8ed0*/  SHF.R.U64 R35, R26, 0x10, R27.reuse ;  /* 0x000000101a237819 */ /* 0x100fe2000000121b */
[--C-:B------:R-:W-:Y:S01]  /*8ee0*/  HADD2.F32 R26, -RZ, R13.reuse.H0_H0 ;  /* 0x2000000dff1a7230 */ /* 0x100fe20000004100 */
[----:B------:R-:W-:Y:S01]  /*8ef0*/  SHF.R.U32.HI R27, RZ, 0x10, R27 ;  /* 0x00000010ff1b7819 */ /* 0x000fe2000001161b */
[----:B------:R-:W-:Y:S01]  /*8f00*/  HADD2.F32 R28, -RZ, R12.H0_H0 ;  /* 0x2000000cff1c7230 */ /* 0x000fe20000004100 */
[--C-:B------:R-:W-:Y:S01]  /*8f10*/  SHF.R.U32.HI R29, RZ, 0x10, R25.reuse ;  /* 0x00000010ff1d7819 */ /* 0x100fe20000011619 */
[----:B------:R-:W-:Y:S01]  /*8f20*/  HADD2.F32 R13, -RZ, R13.H1_H1 ;  /* 0x3000000dff0d7230 */ /* 0x000fe20000004100 */
[----:B------:R-:W-:Y:S01]  /*8f30*/  SHF.R.U64 R33, R24, 0x10, R25 ;  /* 0x0000001018217819 */ /* 0x000fe20000001219 */
[----:B------:R-:W-:Y:S02]  /*8f40*/  HADD2.F32 R27, -RZ, R27.H0_H0 ;  /* 0x2000001bff1b7230 */ /* 0x000fe40000004100 */
[----:B------:R-:W-:-:S02]  /*8f50*/  HADD2.F32 R29, -RZ, R29.H0_H0 ;  /* 0x2000001dff1d7230 */ /* 0x000fc40000004100 */
        /* <DEDUP_REMOVED lines=32> */
.L_x_1201:
[----:B------:R-:W-:Y:S05]  /*9160*/  BSYNC B1 ;  /* 0x0000000000017941 */ /* 0x000fea0003800000 */
.L_x_1200:
        /* <DEDUP_REMOVED lines=44> */
.L_x_1182:
[----:B------:R-:W2:Y:S01]  /*9430*/  LDL R5, [R1+0x34] ;  /* 0x0000340001057983 */ /* 0x000ea20000100800 */
[----:B------:R-:W0:Y:S01]  /*9440*/  LDC R3, c[0x0][0x428] ;  /* 0x00010a00ff037b82 */ /* 0x000e220000000800 */
[----:B------:R-:W-:Y:S01]  /*9450*/  ISETP.GE.AND P0, PT, R23, R4, PT ;  /* 0x000000041700720c */ /* 0x000fe20003f06270 */
[----:B------:R-:W-:Y:S01]  /*9460*/  BSSY B1, `(.L_x_1202) ;  /* 0x0000046000017945 */ /* 0x000fe20003800000 */
[----:B------:R-:W-:Y:S01]  /*9470*/  IMAD.MOV.U32 R56, RZ, RZ, R48 ;  /* 0x000000ffff387224 */ /* 0x000fe200078e0030 */
[----:B------:R-:W-:Y:S01]  /*9480*/  CS2R R6, SRZ ;  /* 0x0000000000067805 */ /* 0x000fe2000001ff00 */
[----:B------:R-:W-:Y:S01]  /*9490*/  IMAD.MOV.U32 R54, RZ, RZ, R50 ;  /* 0x000000ffff367224 */ /* 0x000fe200078e0032 */
        /* <DEDUP_REMOVED lines=10> */
[----:B0-----:R-:W-:-:S13]  /*9540*/  ISETP.NE.AND P1, PT, R3, 0x1, PT ;  /* 0x000000010300780c */ /* 0x001fda0003f25270 */
[----:B------:R-:W0:Y:S08]  /*9550*/  @P1 LDC R58, c[0x0][0x42c] ;  /* 0x00010b00ff3a1b82 */ /* 0x000e300000000800 */
[----:B------:R-:W1:Y:S01]  /*9560*/  @P1 LDC R59, c[0x0][0x430] ;  /* 0x00010c00ff3b1b82 */ /* 0x000e620000000800 */
[----:B--2---:R-:W-:Y:S01]  /*9570*/  IMAD R3, R5, 0xc0, R23 ;  /* 0x000000c005037824 */ /* 0x004fe200078e0217 */
[----:B------:R-:W-:-:S03]  /*9580*/  CS2R R4, SRZ ;  /* 0x0000000000047805 */ /* 0x000fc6000001ff00 */
[----:B0-----:R-:W-:Y:S01]  /*9590*/  @P1 IMAD.HI.U32 R58, R3, R58, RZ ;  /* 0x0000003a033a1227 */ /* 0x001fe200078e00ff */
[----:B-1----:R-:W-:Y:S06]  /*95a0*/  @P0 BRA `(.L_x_1203) ;  /* 0x0000000000c40947 */ /* 0x002fec0003800000 */
[----:B------:R-:W-:Y:S01]  /*95b0*/  IMAD.MOV.U32 R4, RZ, RZ, R19 ;  /* 0x000000ffff047224 */ /* 0x000fe200078e0013 */
[----:B------:R-:W-:Y:S01]  /*95c0*/  SHF.R.S32.HI R9, RZ, 0x1f, R23 ;  /* 0x0000001fff097819 */ /* 0x000fe20000011417 */
[----:B------:R-:W-:Y:S01]  /*95d0*/  IMAD.MOV.U32 R5, RZ, RZ, R62 ;  /* 0x000000ffff057224 */ /* 0x000fe200078e003e */
[----:B------:R-:W-:Y:S01]  /*95e0*/  ULDC.64 UR4, c[0x0][0x3c8] ;  /* 0x0000f20000047ab9 */ /* 0x000fe20000000a00 */
[----:B------:R-:W-:Y:S01]  /*95f0*/  ULDC.64 UR6, c[0x0][0x3e0] ;  /* 0x0000f80000067ab9 */ /* 0x000fe20000000a00 */
[C---:B------:R-:W-:Y:S01]  /*9600*/  VIADD R63, R19.reuse, 0x10 ;  /* 0x00000010133f7836 */ /* 0x040fe20000000000 */
[----:B------:R-:W-:Y:S01]  /*9610*/  IADD3 R61, R19, 0x20, RZ ;  /* 0x00000020133d7810 */ /* 0x000fe20007ffe0ff */
[----:B------:R-:W-:Y:S01]  /*9620*/  IMAD.WIDE.U32 R6, R23, R12, R4 ;  /* 0x0000000c17067225 */ /* 0x000fe200078e0004 */
[----:B------:R-:W-:Y:S02]  /*9630*/  CS2R R32, SRZ ;  /* 0x0000000000207805 */ /* 0x000fe4000001ff00 */
[----:B------:R-:W-:-:S02]  /*9640*/  CS2R R34, SRZ ;  /* 0x0000000000227805 */ /* 0x000fc4000001ff00 */
[----:B------:R-:W-:Y:S01]  /*9650*/  CS2R R36, SRZ ;  /* 0x0000000000247805 */ /* 0x000fe2000001ff00 */
[C---:B------:R-:W-:Y:S01]  /*9660*/  IMAD R8, R9.reuse, R12, RZ ;  /* 0x0000000c09087224 */ /* 0x040fe200078e02ff */
[----:B------:R-:W-:Y:S01]  /*9670*/  IADD3 R48, P2, R6, R48, RZ ;  /* 0x0000003006307210 */ /* 0x000fe20007f5e0ff */
[-C--:B------:R-:W-:Y:S01]  /*9680*/  IMAD R20, R9, R10.reuse, RZ ;  /* 0x0000000a09147224 */ /* 0x080fe200078e02ff */
[----:B------:R-:W-:Y:S01]  /*9690*/  CS2R R38, SRZ ;  /* 0x0000000000267805 */ /* 0x000fe2000001ff00 */
[C---:B------:R-:W-:Y:S01]  /*96a0*/  IMAD.WIDE.U32 R4, R23.reuse, R10, R4 ;  /* 0x0000000a17047225 */ /* 0x040fe200078e0004 */
[----:B------:R-:W-:Y:S02]  /*96b0*/  CS2R R40, SRZ ;  /* 0x0000000000287805 */ /* 0x000fe4000001ff00 */
[----:B------:R-:W-:Y:S02]  /*96c0*/  CS2R R42, SRZ ;  /* 0x00000000002a7805 */ /* 0x000fe4000001ff00 */
[----:B------:R-:W-:Y:S01]  /*96d0*/  CS2R R24, SRZ ;  /* 0x0000000000187805 */ /* 0x000fe2000001ff00 */
[C---:B------:R-:W-:Y:S01]  /*96e0*/  IMAD R6, R23.reuse, R13, R8 ;  /* 0x0000000d17067224 */ /* 0x040fe200078e0208 */
[----:B------:R-:W-:Y:S01]  /*96f0*/  IADD3 R50, P3, R4, R50, RZ ;  /* 0x0000003204327210 */ /* 0x000fe20007f7e0ff */
[----:B------:R-:W-:Y:S01]  /*9700*/  IMAD R20, R23, R11, R20 ;  /* 0x0000000b17147224 */ /* 0x000fe200078e0214 */
[----:B------:R-:W-:-:S02]  /*9710*/  CS2R R26, SRZ ;  /* 0x00000000001a7805 */ /* 0x000fc4000001ff00 */
[----:B------:R-:W-:Y:S02]  /*9720*/  CS2R R28, SRZ ;  /* 0x00000000001c7805 */ /* 0x000fe4000001ff00 */
[----:B------:R-:W-:Y:S01]  /*9730*/  IADD3.X R49, R57, R7, R6, P2, !PT ;  /* 0x0000000739317210 */ /* 0x000fe200017fe406 */
[----:B------:R-:W-:Y:S01]  /*9740*/  IMAD R7, R60, 0xc0, RZ ;  /* 0x000000c03c077824 */ /* 0x000fe200078e02ff */
[----:B------:R-:W-:Y:S01]  /*9750*/  IADD3.X R51, R55, R5, R20, P3, !PT ;  /* 0x0000000537337210 */ /* 0x000fe20001ffe414 */
[----:B------:R-:W-:Y:S01]  /*9760*/  IMAD R5, R0, 0xc0, RZ ;  /* 0x000000c000057824 */ /* 0x000fe200078e02ff */
[----:B------:R-:W-:Y:S01]  /*9770*/  CS2R R30, SRZ ;  /* 0x00000000001e7805 */ /* 0x000fe2000001ff00 */
[----:B------:R-:W-:-:S04]  /*9780*/  IMAD.WIDE.U32 R52, R52, 0xc0, R48 ;  /* 0x000000c034347825 */ /* 0x000fc800078e0030 */
[----:B------:R-:W-:Y:S01]  /*9790*/  IMAD.WIDE.U32 R14, R14, 0xc0, R50 ;  /* 0x000000c00e0e7825 */ /* 0x000fe200078e0032 */
[----:B------:R-:W-:Y:S01]  /*97a0*/  LEA R8, P2, R52, UR4, 0x1 ;  /* 0x0000000434087c11 */ /* 0x000fe2000f8408ff */
[----:B------:R-:W-:Y:S02]  /*97b0*/  ULDC UR4, c[0x0][0x3d4] ;  /* 0x0000f50000047ab9 */ /* 0x000fe40000000800 */
[----:B------:R-:W-:Y:S01]  /*97c0*/  IMAD.IADD R7, R7, 0x1, R53 ;  /* 0x0000000107077824 */ /* 0x000fe200078e0235 */
[----:B------:R-:W-:Y:S01]  /*97d0*/  LEA R20, P3, R14, UR6, 0x1 ;  /* 0x000000060e147c11 */ /* 0x000fe2000f8608ff */
[----:B------:R-:W-:Y:S01]  /*97e0*/  IMAD.IADD R5, R5, 0x1, R15 ;  /* 0x0000000105057824 */ /* 0x000fe200078e020f */
[----:B------:R-:W-:Y:S02]  /*97f0*/  ISETP.GE.AND P4, PT, R61, UR4, PT ;  /* 0x000000043d007c0c */ /* 0x000fe4000bf86270 */
[----:B------:R-:W-:Y:S02]  /*9800*/  LEA.HI.X R9, R52, UR5, R7, 0x1, P2 ;  /* 0x0000000534097c11 */ /* 0x000fe400090f0c07 */
[----:B------:R-:W-:-:S02]  /*9810*/  CS2R R6, SRZ ;  /* 0x0000000000067805 */ /* 0x000fc4000001ff00 */
[----:B------:R-:W-:Y:S02]  /*9820*/  LEA.HI.X R21, R14, UR7, R5, 0x1, P3 ;  /* 0x000000070e157c11 */ /* 0x000fe400098f0c05 */
[----:B------:R-:W-:Y:S02]  /*9830*/  CS2R R4, SRZ ;  /* 0x0000000000047805 */ /* 0x000fe4000001ff00 */
[----:B------:R-:W-:Y:S02]  /*9840*/  ISETP.GE.AND P2, PT, R19, UR4, PT ;  /* 0x0000000413007c0c */ /* 0x000fe4000bf46270 */
[----:B------:R-:W-:Y:S01]  /*9850*/  ISETP.GE.AND P3, PT, R63, UR4, PT ;  /* 0x000000043f007c0c */ /* 0x000fe2000bf66270 */
[----:B------:R0:W5:Y:S04]  /*9860*/  @!P4 LDG.E.128 R40, desc[UR52][R8.64+0x40] ;  /* 0x000040340828c981 */ /* 0x000168000c1e1d00 */
[----:B------:R0:W5:Y:S06]  /*9870*/  @!P4 LDG.E.128 R28, desc[UR52][R20.64+0x40] ;  /* 0x00004034141cc981 */ /* 0x00016c000c1e1d00 */
[----:B------:R0:W5:Y:S04]  /*9880*/  @!P2 LDG.E.128 R32, desc[UR52][R8.64] ;  /* 0x000000340820a981 */ /* 0x000168000c1e1d00 */
[----:B------:R0:W5:Y:S04]  /*9890*/  @!P3 LDG.E.128 R36, desc[UR52][R8.64+0x20] ;  /* 0x000020340824b981 */ /* 0x000168000c1e1d00 */
[----:B------:R0:W5:Y:S04]  /*98a0*/  @!P2 LDG.E.128 R4, desc[UR52][R20.64] ;  /* 0x000000341404a981 */ /* 0x000168000c1e1d00 */
[----:B------:R0:W5:Y:S02]  /*98b0*/  @!P3 LDG.E.128 R24, desc[UR52][R20.64+0x20] ;  /* 0x000020341418b981 */ /* 0x000164000c1e1d00 */
.L_x_1203:
[----:B------:R-:W-:Y:S05]  /*98c0*/  BSYNC B1 ;  /* 0x0000000000017941 */ /* 0x000fea0003800000 */
.L_x_1202:
[----:B0-----:R-:W2:Y:S01]  /*98d0*/  LDL R20, [R1+0x4c] ;  /* 0x00004c0001147983 */ /* 0x001ea20000100800 */
[----:B------:R-:W-:Y:S01]  /*98e0*/  @P1 SHF.R.U32.HI R3, RZ, R59, R58 ;  /* 0x0000003bff031219 */ /* 0x000fe2000001163a */
[----:B-----5:R-:W-:Y:S01]  /*98f0*/  IMAD.MOV.U32 R0, RZ, RZ, R4 ;  /* 0x000000ffff007224 */ /* 0x020fe200078e0004 */
[----:B------:R-:W-:Y:S01]  /*9900*/  ULDC.64 UR4, c[0x0][0x3c8] ;  /* 0x0000f20000047ab9 */ /* 0x000fe20000000a00 */
[----:B------:R-:W-:Y:S01]  /*9910*/  IMAD.MOV.U32 R8, RZ, RZ, R5 ;  /* 0x000000ffff087224 */ /* 0x000fe200078e0005 */
[----:B------:R-:W-:Y:S01]  /*9920*/  SHF.R.S32.HI R9, RZ, 0x1f, R3 ;  /* 0x0000001fff097819 */ /* 0x000fe20000011403 */
[-C--:B------:R-:W-:Y:S01]  /*9930*/  IMAD.WIDE.U32 R56, R3, R12.reuse, R56 ;  /* 0x0000000c03387225 */ /* 0x080fe200078e0038 */
[----:B------:R-:W-:Y:S02]  /*9940*/  ULDC.64 UR6, c[0x0][0x3e0] ;  /* 0x0000f80000067ab9 */ /* 0x000fe40000000a00 */
[----:B------:R-:W-:Y:S01]  /*9950*/  PRMT R59, R0, 0x5410, R8 ;  /* 0x00005410003b7816 */ /* 0x000fe20000000008 */
[----:B------:R-:W-:-:S02]  /*9960*/  IMAD R0, R9, R12, RZ ;  /* 0x0000000c09007224 */ /* 0x000fc400078e02ff */
[-C--:B------:R-:W-:Y:S02]  /*9970*/  IMAD R8, R9, R10.reuse, RZ ;  /* 0x0000000a09087224 */ /* 0x080fe400078e02ff */
[----:B------:R-:W-:-:S04]  /*9980*/  IMAD.WIDE.U32 R54, R3, R10, R54 ;  /* 0x0000000a03367225 */ /* 0x000fc800078e0036 */
[C---:B------:R-:W-:Y:S01]  /*9990*/  IMAD R13, R3.reuse, R13, R0 ;  /* 0x0000000d030d7224 */ /* 0x040fe200078e0200 */
[----:B------:R-:W-:Y:S01]  /*99a0*/  LEA R0, P2, R54, UR6, 0x1 ;  /* 0x0000000636007c11 */ /* 0x000fe2000f8408ff */
[----:B------:R-:W-:Y:S01]  /*99b0*/  IMAD R3, R3, R11, R8 ;  /* 0x0000000b03037224 */ /* 0x000fe200078e0208 */
[C---:B------:R-:W-:Y:S01]  /*99c0*/  LEA R8, P1, R56.reuse, UR4, 0x1 ;  /* 0x0000000438087c11 */ /* 0x040fe2000f8208ff */
[----:B------:R-:W-:Y:S01]  /*99d0*/  IMAD.IADD R13, R57, 0x1, R13 ;  /* 0x00000001390d7824 */ /* 0x000fe200078e020d */
[----:B------:R-:W-:Y:S01]  /*99e0*/  UMOV UR4, 0xffffffff ;  /* 0xffffffff00047882 */ /* 0x000fe20000000000 */
[----:B------:R-:W-:Y:S02]  /*99f0*/  IMAD.IADD R3, R55, 0x1, R3 ;  /* 0x0000000137037824 */ /* 0x000fe400078e0203 */
[----:B------:R-:W-:Y:S01]  /*9a00*/  IMAD.MOV.U32 R9, RZ, RZ, R24 ;  /* 0x000000ffff097224 */ /* 0x000fe200078e0018 */
[----:B------:R-:W-:Y:S01]  /*9a10*/  LEA.HI.X R13, R56, UR5, R13, 0x1, P1 ;  /* 0x00000005380d7c11 */ /* 0x000fe200088f0c0d */
[----:B------:R-:W-:Y:S01]  /*9a20*/  IMAD.MOV.U32 R10, RZ, RZ, R25 ;  /* 0x000000ffff0a7224 */ /* 0x000fe200078e0019 */
[----:B------:R-:W-:Y:S01]  /*9a30*/  LEA.HI.X R3, R54, UR7, R3, 0x1, P2 ;  /* 0x0000000736037c11 */ /* 0x000fe200090f0c03 */
[----:B------:R-:W-:-:S02]  /*9a40*/  IMAD.MOV.U32 R14, RZ, RZ, R6 ;  /* 0x000000ffff0e7224 */ /* 0x000fc400078e0006 */
[----:B------:R-:W-:Y:S01]  /*9a50*/  IMAD.MOV.U32 R15, RZ, RZ, R7 ;  /* 0x000000ffff0f7224 */ /* 0x000fe200078e0007 */
[----:B------:R-:W-:-:S04]  /*9a60*/  PRMT R49, R9, 0x5410, R10 ;  /* 0x0000541009317816 */ /* 0x000fc8000000000a */
[----:B------:R-:W-:Y:S02]  /*9a70*/  PRMT R58, R15, 0x5410, R14 ;  /* 0x000054100f3a7816 */ /* 0x000fe4000000000e */
[----:B--2---:R-:W-:Y:S01]  /*9a80*/  LEA.HI R9, R20, R20, RZ, 0x1 ;  /* 0x0000001414097211 */ /* 0x004fe200078f08ff */
[----:B------:R-:W-:Y:S06]  /*9a90*/  BRA.DIV UR4, `(.L_x_1204) ;  /* 0x0000018604607947 */ /* 0x000fec000b800000 */
.L_x_1441:
[----:B------:R-:W-:Y:S01]  /*9aa0*/  UMOV UR4, 0xffffffff ;  /* 0xffffffff00047882 */ /* 0x000fe20000000000 */
[----:B------:R-:W-:Y:S02]  /*9ab0*/  LOP3.LUT R9, R9, 0xfffffffe, RZ, 0xc0, !PT ;  /* 0xfffffffe09097812 */ /* 0x000fe400078ec0ff */
[----:B------:R-:W-:Y:S05]  /*9ac0*/  BRA.DIV UR4, `(.L_x_1205) ;  /* 0x0000018604787947 */ /* 0x000fea000b800000 */
.L_x_1444:
[----:B------:R-:W-:Y:S01]  /*9ad0*/  UMOV UR4, 0xffffffff ;  /* 0xffffffff00047882 */ /* 0x000fe20000000000 */
[----:B------:R-:W-:Y:S02]  /*9ae0*/  IMAD.IADD R9, R20, 0x1, -R9 ;  /* 0x0000000114097824 */ /* 0x000fe400078e0a09 */
[----:B------:R-:W-:Y:S05]  /*9af0*/  BRA.DIV UR4, `(.L_x_1206) ;  /* 0x0000018604947947 */ /* 0x000fea000b800000 */
.L_x_1447:
[----:B------:R-:W-:Y:S01]  /*9b00*/  UMOV UR4, 0xffffffff ;  /* 0xffffffff00047882 */ /* 0x000fe20000000000 */
[----:B------:R-:W-:Y:S02]  /*9b10*/  SHF.L.U32 R9, R9, 0x1f, RZ ;  /* 0x0000001f09097819 */ /* 0x000fe400000006ff */
[----:B------:R-:W-:Y:S05]  /*9b20*/  BRA.DIV UR4, `(.L_x_1207) ;  /* 0x0000018604b07947 */ /* 0x000fea000b800000 */
.L_x_1450:
[----:B------:R-:W0:Y:S01]  /*9b30*/  SYNCS.PHASECHK.TRANS64.TRYWAIT P1, [R2+URZ+0x2d800], R9 ;  /* 0x02d80009020075a7 */ /* 0x000e22000802017f */
[----:B------:R-:W-:Y:S01]  /*9b40*/  IMAD.MOV.U32 R0, RZ, RZ, R26 ;  /* 0x000000ffff007224 */ /* 0x000fe200078e001a */
[----:B------:R-:W-:Y:S01]  /*9b50*/  BSSY B1, `(.L_x_1208) ;  /* 0x000001c000017945 */ /* 0x000fe20003800000 */
[----:B------:R-:W-:Y:S02]  /*9b60*/  IMAD.MOV.U32 R3, RZ, RZ, R27 ;  /* 0x000000ffff037224 */ /* 0x000fe400078e001b */
[----:B------:R-:W-:Y:S02]  /*9b70*/  IMAD.MOV.U32 R8, RZ, RZ, R28 ;  /* 0x000000ffff087224 */ /* 0x000fe400078e001c */
[----:B------:R-:W-:Y:S01]  /*9b80*/  IMAD.MOV.U32 R10, RZ, RZ, R29 ;  /* 0x000000ffff0a7224 */ /* 0x000fe200078e001d */
[----:B------:R-:W-:Y:S01]  /*9b90*/  PRMT R52, R0, 0x5410, R3 ;  /* 0x0000541000347816 */ /* 0x000fe20000000003 */
[----:B------:R-:W-:Y:S02]  /*9ba0*/  IMAD.MOV.U32 R0, RZ, RZ, R30 ;  /* 0x000000ffff007224 */ /* 0x000fe400078e001e */
        /* <DEDUP_REMOVED lines=18> */
[----:B------:R-:W-:Y:S02]  /*9cd0*/  IMAD.MOV.U32 R0, RZ, RZ, R42 ;  /* 0x000000ffff007224 */ /* 0x000fe400078e002a */
[----:B------:R-:W-:Y:S01]  /*9ce0*/  IMAD.MOV.U32 R8, RZ, RZ, R43 ;  /* 0x000000ffff087224 */ /* 0x000fe200078e002b */
[----:B------:R-:W-:Y:S01]  /*9cf0*/  PRMT R21, R10, 0x5410, R11 ;  /* 0x000054100a157816 */ /* 0x000fe2000000000b */
[----:B0-----:R-:W-:Y:S06]  /*9d00*/  @!P1 BRA `(.L_x_1209) ;  /* 0x0000018400609947 */ /* 0x001fec0003800000 */
.L_x_1451:
[----:B------:R-:W-:Y:S05]  /*9d10*/  BSYNC B1 ;  /* 0x0000000000017941 */ /* 0x000fea0003800000 */
.L_x_1208:
[----:B------:R-:W-:Y:S01]  /*9d20*/  PRMT R48, R0, 0x5410, R8 ;  /* 0x0000541000307816 */ /* 0x000fe20000000008 */
[----:B------:R-:W-:Y:S06]  /*9d30*/  @P0 BRA `(.L_x_1191) ;  /* 0x0000001400140947 */ /* 0x000fec0003800000 */
[----:B------:R1:W5:Y:S01]  /*9d40*/  LDL R75, [R1+0xc] ;  /* 0x00000c00014b7983 */ /* 0x0003620000100800 */
[----:B------:R-:W2:Y:S03]  /*9d50*/  LDC R0, c[0x0][0x3d4] ;  /* 0x0000f500ff007b82 */ /* 0x000ea60000000800 */
[----:B------:R1:W5:Y:S04]  /*9d60*/  LDL R74, [R1+0x14] ;  /* 0x00001400014a7983 */ /* 0x0003680000100800 */
[----:B------:R1:W5:Y:S01]  /*9d70*/  LDL R73, [R1+0x10] ;  /* 0x0000100001497983 */ /* 0x0003620000100800 */
[C---:B------:R-:W-:Y:S01]  /*9d80*/  VIADD R77, R19.reuse, 0x10 ;  /* 0x00000010134d7836 */ /* 0x040fe20000000000 */
[----:B------:R-:W-:Y:S01]  /*9d90*/  BSSY B1, `(.L_x_1210) ;  /* 0x000006b000017945 */ /* 0x000fe20003800000 */
[C---:B------:R-:W-:Y:S01]  /*9da0*/  VIADD R76, R19.reuse, 0x20 ;  /* 0x00000020134c7836 */ /* 0x040fe20000000000 */
[----:B--2---:R-:W-:-:S02]  /*9db0*/  ISETP.GE.AND P0, PT, R19, R0, PT ;  /* 0x000000001300720c */ /* 0x004fc40003f06270 */
[-C--:B------:R-:W-:Y:S02]  /*9dc0*/  ISETP.GE.AND P1, PT, R77, R0.reuse, PT ;  /* 0x000000004d00720c */ /* 0x080fe40003f26270 */
[----:B------:R-:W-:-:S09]  /*9dd0*/  ISETP.GE.AND P2, PT, R76, R0, PT ;  /* 0x000000004c00720c */ /* 0x000fd20003f46270 */
[----:B-1----:R-:W-:Y:S05]  /*9de0*/  @P0 BRA `(.L_x_1211) ;  /* 0x0000000400940947 */ /* 0x002fea0003800000 */
[----:B------:R-:W-:Y:S01]  /*9df0*/  LEA.HI R8, R46, R46, RZ, 0x1 ;  /* 0x0000002e2e087211 */ /* 0x000fe200078f08ff */
[----:B------:R-:W-:Y:S01]  /*9e00*/  HADD2.F32 R57, -RZ, R57.H0_H0 ;  /* 0x20000039ff397230 */ /* 0x000fe20000004100 */
[----:B-----5:R-:W-:Y:S01]  /*9e10*/  LOP3.LUT R10, R75, 0x18, R19, 0xf8, !PT ;  /* 0x000000184b0a7812 */ /* 0x020fe200078ef813 */
[----:B------:R-:W-:Y:S01]  /*9e20*/  HADD2.F32 R61, -RZ, R59.H1_H1 ;  /* 0x3000003bff3d7230 */ /* 0x000fe20000004100 */
[----:B0-----:R-:W-:Y:S02]  /*9e30*/  LOP3.LUT R9, R8, 0xfffffffe, RZ, 0xc0, !PT ;  /* 0xfffffffe08097812 */ /* 0x001fe400078ec0ff */
[----:B------:R-:W-:Y:S02]  /*9e40*/  LOP3.LUT R10, R10, R73, RZ, 0x3c, !PT ;  /* 0x000000490a0a7212 */ /* 0x000fe400078e3cff */
[----:B------:R-:W-:Y:S01]  /*9e50*/  SHF.R.U64 R71, R4, 0x10, R5 ;  /* 0x0000001004477819 */ /* 0x000fe20000001205 */
[----:B------:R-:W-:Y:S01]  /*9e60*/  IMAD.IADD R9, R46, 0x1, -R9 ;  /* 0x000000012e097824 */ /* 0x000fe200078e0a09 */
[----:B------:R-:W-:-:S02]  /*9e70*/  IADD3 R10, R74, R10, RZ ;  /* 0x0000000a4a0a7210 */ /* 0x000fc40007ffe0ff */
[----:B------:R-:W-:Y:S02]  /*9e80*/  SHF.R.U32.HI R62, RZ, 0x10, R5 ;  /* 0x00000010ff3e7819 */ /* 0x000fe40000011605 */
[----:B------:R-:W-:Y:S02]  /*9e90*/  LEA.HI R8, R0, R9, RZ, 0x1d ;  /* 0x0000000900087211 */ /* 0x000fe400078fe8ff */
[----:B------:R-:W-:Y:S01]  /*9ea0*/  LEA R50, R10, UR38, 0x1 ;  /* 0x000000260a327c11 */ /* 0x000fe2000f8e08ff */
[----:B------:R-:W-:Y:S01]  /*9eb0*/  HADD2.F32 R62, -RZ, R62.H0_H0 ;  /* 0x2000003eff3e7230 */ /* 0x000fe20000004100 */
[----:B------:R-:W-:Y:S02]  /*9ec0*/  SHF.R.S32.HI R9, RZ, 0x1f, R8 ;  /* 0x0000001fff097819 */ /* 0x000fe40000011408 */
[----:B------:R-:W-:Y:S02]  /*9ed0*/  SHF.R.U64 R4, R34, 0x10, R35 ;  /* 0x0000001022047819 */ /* 0x000fe40000001223 */
[----:B------:R-:W-:Y:S01]  /*9ee0*/  LEA.HI R9, R9, R8, RZ, 0x2 ;  /* 0x0000000809097211 */ /* 0x000fe200078f10ff */
[----:B------:R-:W-:Y:S01]  /*9ef0*/  IMAD.SHL.U32 R8, R8, 0x8, RZ ;  /* 0x0000000808087824 */ /* 0x000fe200078e00ff */
[----:B------:R-:W-:-:S02]  /*9f00*/  SHF.R.U32.HI R60, RZ, 0x10, R33 ;  /* 0x00000010ff3c7819 */ /* 0x000fc40000011621 */
[----:B------:R-:W-:Y:S02]  /*9f10*/  SHF.R.S32.HI R9, RZ, 0x2, R9 ;  /* 0x00000002ff097819 */ /* 0x000fe40000011409 */
[----:B------:R-:W-:Y:S02]  /*9f20*/  LOP3.LUT R8, R75, 0x18, R8, 0xf8, !PT ;  /* 0x000000184b087812 */ /* 0x000fe400078ef808 */
[----:B------:R-:W-:Y:S01]  /*9f30*/  SHF.R.U32.HI R70, RZ, 0x10, R35 ;  /* 0x00000010ff467819 */ /* 0x000fe20000011623 */
[----:B------:R-:W-:Y:S01]  /*9f40*/  IMAD R12, R9, 0x1800, R74 ;  /* 0x00001800090c7824 */ /* 0x000fe200078e024a */
[----:B------:R-:W-:Y:S02]  /*9f50*/  LOP3.LUT R13, R8, R73, RZ, 0x3c, !PT ;  /* 0x00000049080d7212 */ /* 0x000fe400078e3cff */
[----:B------:R-:W0:Y:S01]  /*9f60*/  LDS.128 R8, [R50] ;  /* 0x0000000032087984 */ /* 0x000e220000000c00 */
[----:B------:R-:W-:Y:S02]  /*9f70*/  SHF.R.U64 R69, R6, 0x10, R7 ;  /* 0x0000001006457819 */ /* 0x000fe40000001207 */
[----:B------:R-:W-:Y:S01]  /*9f80*/  IMAD.IADD R13, R12, 0x1, R13 ;  /* 0x000000010c0d7824 */ /* 0x000fe200078e020d */
[----:B------:R-:W-:-:S02]  /*9f90*/  SHF.R.U32.HI R67, RZ, 0x10, R7 ;  /* 0x00000010ff437819 */ /* 0x000fc40000011607 */
[----:B------:R-:W-:Y:S01]  /*9fa0*/  SHF.R.U64 R32, R32, 0x10, R33 ;  /* 0x0000001020207819 */ /* 0x000fe20000001221 */
[----:B------:R-:W-:-:S05]  /*9fb0*/  IMAD R51, R13, 0x2, R2 ;  /* 0x000000020d337824 */ /* 0x000fca00078e0202 */
[----:B------:R-:W1:Y:S01]  /*9fc0*/  LDS.128 R12, [R51+0xc400] ;  /* 0x00c40000330c7984 */ /* 0x000e620000000c00 */
[--C-:B0-----:R-:W-:Y:S02]  /*9fd0*/  HADD2.F32 R6, -RZ, R9.reuse.H0_H0 ;  /* 0x20000009ff067230 */ /* 0x101fe40000004100 */
[----:B------:R-:W-:Y:S02]  /*9fe0*/  HADD2.F32 R9, -RZ, R9.H1_H1 ;  /* 0x30000009ff097230 */ /* 0x000fe40000004100 */
[----:B------:R-:W-:Y:S02]  /*9ff0*/  HADD2.F32 R5, -RZ, R8.H0_H0 ;  /* 0x20000008ff057230 */ /* 0x000fe40000004100 */
[----:B------:R-:W-:Y:S02]  /*a000*/  HADD2.F32 R7, -RZ, R10.H0_H0 ;  /* 0x2000000aff077230 */ /* 0x000fe40000004100 */
[--C-:B------:R-:W-:Y:S02]  /*a010*/  HADD2.F32 R33, -RZ, R11.reuse.H0_H0 ;  /* 0x2000000bff217230 */ /* 0x100fe40000004100 */
[----:B------:R-:W-:-:S02]  /*a020*/  HADD2.F32 R11, -RZ, R11.H1_H1 ;  /* 0x3000000bff0b7230 */ /* 0x000fc40000004100 */
[--C-:B-1----:R-:W-:Y:S02]  /*a030*/  HADD2.F32 R34, -RZ, R13.reuse.H0_H0 ;  /* 0x2000000dff227230 */ /* 0x102fe40000004100 */
[----:B------:R-:W-:Y:S02]  /*a040*/  HADD2.F32 R35, -RZ, R13.H1_H1 ;  /* 0x3000000dff237230 */ /* 0x000fe40000004100 */
[----:B------:R-:W-:Y:S02]  /*a050*/  HADD2.F32 R13, -RZ, R12.H0_H0 ;  /* 0x2000000cff0d7230 */ /* 0x000fe40000004100 */
[C---:B------:R-:W-:Y:S01]  /*a060*/  FMUL.FTZ R63, R34.reuse, R61 ;  /* 0x0000003d223f7220 */ /* 0x040fe20000410000 */
[----:B------:R-:W-:Y:S01]  /*a070*/  FMUL.FTZ R65, R34, R57 ;  /* 0x0000003922417220 */ /* 0x000fe20000410000 */
[----:B------:R-:W-:Y:S02]  /*a080*/  HADD2.F32 R34, -RZ, R60.H0_H0 ;  /* 0x2000003cff227230 */ /* 0x000fe40000004100 */
[----:B------:R-:W-:Y:S01]  /*a090*/  FMUL.FTZ R64, R35, R62 ;  /* 0x0000003e23407220 */ /* 0x000fe20000410000 */
[----:B------:R-:W-:-:S02]  /*a0a0*/  HADD2.F32 R60, -RZ, R59.H0_H0 ;  /* 0x2000003bff3c7230 */ /* 0x000fc40000004100 */
[C---:B------:R-:W-:Y:S01]  /*a0b0*/  FFMA.FTZ R63, R6.reuse, R57, -R63 ;  /* 0x00000039063f7223 */ /* 0x040fe2000001083f */
[----:B------:R-:W-:Y:S01]  /*a0c0*/  FFMA.FTZ R65, R6, R61, R65 ;  /* 0x0000003d06417223 */ /* 0x000fe20000010041 */
[----:B------:R-:W-:Y:S02]  /*a0d0*/  HADD2.F32 R6, -RZ, R66.H0_H0 ;  /* 0x20000042ff067230 */ /* 0x000fe40000004100 */
[----:B------:R-:W-:Y:S01]  /*a0e0*/  FFMA.FTZ R66, R9, R34, -R64 ;  /* 0x0000002209427223 */ /* 0x000fe20000010840 */
[----:B------:R-:W-:Y:S01]  /*a0f0*/  FMUL.FTZ R64, R13, R60 ;  /* 0x0000003c0d407220 */ /* 0x000fe20000410000 */
[----:B------:R-:W-:Y:S01]  /*a100*/  FMUL.FTZ R68, R35, R34 ;  /* 0x0000002223447220 */ /* 0x000fe20000410000 */
[----:B------:R-:W-:Y:S02]  /*a110*/  HADD2.F32 R55, -RZ, R14.H0_H0 ;  /* 0x2000000eff377230 */ /* 0x000fe40000004100 */
[----:B------:R-:W-:Y:S01]  /*a120*/  FMUL.FTZ R13, R13, R6 ;  /* 0x000000060d0d7220 */ /* 0x000fe20000410000 */
[----:B------:R-:W-:-:S02]  /*a130*/  HADD2.F32 R34, -RZ, R58.H1_H1 ;  /* 0x3000003aff227230 */ /* 0x000fc40000004100 */
[C---:B------:R-:W-:Y:S01]  /*a140*/  FFMA.FTZ R64, R5.reuse, R6, -R64 ;  /* 0x0000000605407223 */ /* 0x040fe20000010840 */
[--C-:B------:R-:W-:Y:S02]  /*a150*/  HADD2.F32 R6, -RZ, R72.reuse.H0_H0 ;  /* 0x20000048ff067230 */ /* 0x100fe40000004100 */
[----:B------:R-:W-:Y:S01]  /*a160*/  FFMA.FTZ R35, R5, R60, R13 ;  /* 0x0000003c05237223 */ /* 0x000fe2000001000d */
[----:B------:R-:W-:Y:S02]  /*a170*/  HADD2.F32 R56, -RZ, R15.H0_H0 ;  /* 0x2000000fff387230 */ /* 0x000fe40000004100 */
[----:B------:R-:W-:Y:S01]  /*a180*/  FMUL.FTZ R60, R55, R34 ;  /* 0x00000022373c7220 */ /* 0x000fe20000410000 */
[----:B------:R-:W-:Y:S02]  /*a190*/  HADD2.F32 R5, -RZ, R72.H1_H1 ;  /* 0x30000048ff057230 */ /* 0x000fe40000004100 */
[----:B------:R-:W-:Y:S01]  /*a1a0*/  FFMA.FTZ R68, R9, R62, R68 ;  /* 0x0000003e09447223 */ /* 0x000fe20000010044 */
[----:B------:R-:W-:-:S02]  /*a1b0*/  HADD2.F32 R58, -RZ, R58.H0_H0 ;  /* 0x2000003aff3a7230 */ /* 0x000fc40000004100 */
[-C--:B------:R-:W-:Y:S01]  /*a1c0*/  FMUL.FTZ R62, R55, R6.reuse ;  /* 0x00000006373e7220 */ /* 0x080fe20000410000 */
[C---:B------:R-:W-:Y:S01]  /*a1d0*/  FFMA.FTZ R55, R7.reuse, R6, -R60 ;  /* 0x0000000607377223 */ /* 0x040fe2000001083c */
[----:B------:R-:W-:Y:S02]  /*a1e0*/  HADD2.F32 R15, -RZ, R15.H1_H1 ;  /* 0x3000000fff0f7230 */ /* 0x000fe40000004100 */
[C---:B------:R-:W-:Y:S01]  /*a1f0*/  FMUL.FTZ R9, R56.reuse, R5 ;  /* 0x0000000538097220 */ /* 0x040fe20000410000 */
[----:B------:R-:W-:Y:S02]  /*a200*/  HADD2.F32 R60, -RZ, R67.H0_H0 ;  /* 0x20000043ff3c7230 */ /* 0x000fe40000004100 */
[----:B------:R-:W-:Y:S01]  /*a210*/  FFMA.FTZ R62, R7, R34, R62 ;  /* 0x00000022073e7223 */ /* 0x000fe2000001003e */
[----:B------:R-:W-:Y:S02]  /*a220*/  HADD2.F32 R6, -RZ, R70.H0_H0 ;  /* 0x20000046ff067230 */ /* 0x000fe40000004100 */
[-C--:B------:R-:W-:Y:S01]  /*a230*/  FMUL.FTZ R70, R56, R58.reuse ;  /* 0x0000003a38467220 */ /* 0x080fe20000410000 */
[----:B------:R-:W-:Y:S01]  /*a240*/  FFMA.FTZ R58, R33, R58, R9 ;  /* 0x0000003a213a7223 */ /* 0x000fe20000010009 */
[----:B------:R-:W-:-:S02]  /*a250*/  HADD2.F32 R12, -RZ, R12.H1_H1 ;  /* 0x3000000cff0c7230 */ /* 0x000fc40000004100 */
[----:B------:R-:W-:Y:S01]  /*a260*/  FMUL.FTZ R34, R15, R60 ;  /* 0x0000003c0f227220 */ /* 0x000fe20000410000 */
[----:B------:R-:W-:Y:S02]  /*a270*/  HADD2.F32 R14, -RZ, R14.H1_H1 ;  /* 0x3000000eff0e7230 */ /* 0x000fe40000004100 */
[----:B------:R-:W-:Y:S01]  /*a280*/  FFMA.FTZ R70, R33, R5, -R70 ;  /* 0x0000000521467223 */ /* 0x000fe20000010846 */
[-C--:B------:R-:W-:Y:S01]  /*a290*/  FMUL.FTZ R56, R15, R6.reuse ;  /* 0x000000060f387220 */ /* 0x080fe20000410000 */
[----:B------:R-:W-:Y:S02]  /*a2a0*/  HADD2.F32 R9, -RZ, R71.H0_H0 ;  /* 0x20000047ff097230 */ /* 0x000fe40000004100 */
[C---:B------:R-:W-:Y:S01]  /*a2b0*/  FFMA.FTZ R57, R11.reuse, R6, -R34 ;  /* 0x000000060b397223 */ /* 0x040fe20000010822 */
[----:B------:R-:W-:Y:S02]  /*a2c0*/  HADD2.F32 R13, -RZ, R69.H0_H0 ;  /* 0x20000045ff0d7230 */ /* 0x000fe40000004100 */
[----:B------:R-:W-:Y:S01]  /*a2d0*/  FFMA.FTZ R59, R11, R60, R56 ;  /* 0x0000003c0b3b7223 */ /* 0x000fe20000010038 */
[----:B------:R-:W-:-:S02]  /*a2e0*/  HADD2.F32 R5, -RZ, R32.H0_H0 ;  /* 0x20000020ff057230 */ /* 0x000fc40000004100 */
[----:B------:R-:W-:Y:S01]  /*a2f0*/  FMUL.FTZ R11, R12, R9 ;  /* 0x000000090c0b7220 */ /* 0x000fe20000410000 */
[----:B------:R-:W-:Y:S02]  /*a300*/  HADD2.F32 R7, -RZ, R4.H0_H0 ;  /* 0x20000004ff077230 */ /* 0x000fe40000004100 */
[----:B------:R-:W-:Y:S01]  /*a310*/  FMUL.FTZ R33, R14, R13 ;  /* 0x0000000d0e217220 */ /* 0x000fe20000410000 */
[----:B------:R-:W-:Y:S02]  /*a320*/  HADD2.F32 R8, -RZ, R8.H1_H1 ;  /* 0x30000008ff087230 */ /* 0x000fe40000004100 */
[----:B------:R-:W-:Y:S01]  /*a330*/  FMUL.FTZ R12, R12, R5 ;  /* 0x000000050c0c7220 */ /* 0x000fe20000410000 */
[----:B------:R-:W-:Y:S02]  /*a340*/  HADD2.F32 R10, -RZ, R10.H1_H1 ;  /* 0x3000000aff0a7230 */ /* 0x000fe40000004100 */
        /* <DEDUP_REMOVED lines=8> */
[----:B------:R-:W-:Y:S02]  /*a3d0*/  F2FP.F16.F32.PACK_AB R6, R6, R55 ;  /* 0x000000370606723e */ /* 0x000fe400000000ff */
[----:B------:R-:W-:Y:S02]  /*a3e0*/  F2FP.F16.F32.PACK_AB R11, R59, R58 ;  /* 0x0000003a3b0b723e */ /* 0x000fe400000000ff */
[----:B------:R-:W-:Y:S01]  /*a3f0*/  F2FP.F16.F32.PACK_AB R9, R68, R65 ;  /* 0x000000414409723e */ /* 0x000fe200000000ff */
[----:B------:R1:W-:Y:S01]  /*a400*/  STS.128 [R50], R4 ;  /* 0x0000000432007388 */ /* 0x0003e20000000c00 */
[----:B------:R-:W-:-:S02]  /*a410*/  F2FP.F16.F32.PACK_AB R8, R8, R35 ;  /* 0x000000230808723e */ /* 0x000fc400000000ff */
[----:B------:R-:W-:-:S05]  /*a420*/  F2FP.F16.F32.PACK_AB R10, R13, R62 ;  /* 0x0000003e0d0a723e */ /* 0x000fca00000000ff */
[----:B------:R1:W-:Y:S02]  /*a430*/  STS.128 [R51+0xc400], R8 ;  /* 0x00c4000833007388 */ /* 0x0003e40000000c00 */
.L_x_1211:
[----:B------:R-:W-:Y:S05]  /*a440*/  BSYNC B1 ;  /* 0x0000000000017941 */ /* 0x000fea0003800000 */
.L_x_1210:
[----:B------:R-:W-:Y:S04]  /*a450*/  BSSY B1, `(.L_x_1212) ;  /* 0x000006a000017945 */ /* 0x000fe80003800000 */
[----:B------:R-:W-:Y:S05]  /*a460*/  @P1 BRA `(.L_x_1213) ;  /* 0x0000000400a01947 */ /* 0x000fea0003800000 */
[----:B-1----:R-:W-:Y:S01]  /*a470*/  SHF.R.S32.HI R4, RZ, 0x1f, R77 ;  /* 0x0000001fff047819 */ /* 0x002fe2000001144d */
[----:B------:R-:W-:Y:S01]  /*a480*/  HADD2.F32 R35, -RZ, R53.H1_H1 ;  /* 0x30000035ff237230 */ /* 0x000fe20000004100 */
[----:B------:R-:W-:Y:S02]  /*a490*/  SHF.R.U64 R59, R36, 0x10, R37 ;  /* 0x00000010243b7819 */ /* 0x000fe40000001225 */
[CC--:B------:R-:W-:Y:S02]  /*a4a0*/  LEA.HI R5, R4.reuse, R77.reuse, RZ, 0x3 ;  /* 0x0000004d04057211 */ /* 0x0c0fe400078f18ff */
[----:B------:R-:W-:Y:S02]  /*a4b0*/  LEA.HI R6, R4, R77, RZ, 0x5 ;  /* 0x0000004d04067211 */ /* 0x000fe400078f28ff */
[----:B------:R-:W-:Y:S02]  /*a4c0*/  SHF.R.S32.HI R7, RZ, 0x3, R5 ;  /* 0x00000003ff077819 */ /* 0x000fe40000011405 */
[----:B------:R-:W-:Y:S01]  /*a4d0*/  SHF.R.U32.HI R36, RZ, 0x10, R37 ;  /* 0x00000010ff247819 */ /* 0x000fe20000011625 */
[----:B------:R-:W-:Y:S01]  /*a4e0*/  HADD2.F32 R37, -RZ, R49.H1_H1 ;  /* 0x30000031ff257230 */ /* 0x000fe20000004100 */
[----:B------:R-:W-:-:S02]  /*a4f0*/  LEA.HI R4, R0, R7, RZ, 0x1d ;  /* 0x0000000700047211 */ /* 0x000fc400078fe8ff */
[----:B------:R-:W-:Y:S02]  /*a500*/  SHF.R.S32.HI R7, RZ, 0x5, R6 ;  /* 0x00000005ff077819 */ /* 0x000fe40000011406 */
[----:B-----5:R-:W-:Y:S02]  /*a510*/  LOP3.LUT R6, R75, 0x18, R5, 0xf8, !PT ;  /* 0x000000184b067812 */ /* 0x020fe400078ef805 */
[----:B------:R-:W-:Y:S01]  /*a520*/  SHF.R.S32.HI R5, RZ, 0x1f, R4 ;  /* 0x0000001fff057819 */ /* 0x000fe20000011404 */
[----:B------:R-:W-:Y:S01]  /*a530*/  IMAD R7, R7, 0x1800, R74 ;  /* 0x0000180007077824 */ /* 0x000fe200078e024a */
[----:B------:R-:W-:Y:S02]  /*a540*/  LOP3.LUT R6, R6, R73, RZ, 0x3c, !PT ;  /* 0x0000004906067212 */ /* 0x000fe400078e3cff */
[----:B------:R-:W-:Y:S01]  /*a550*/  LEA.HI R5, R5, R4, RZ, 0x2 ;  /* 0x0000000405057211 */ /* 0x000fe200078f10ff */
[----:B------:R-:W-:Y:S01]  /*a560*/  IMAD.SHL.U32 R4, R4, 0x8, RZ ;  /* 0x0000000804047824 */ /* 0x000fe200078e00ff */
[----:B------:R-:W-:Y:S01]  /*a570*/  SHF.R.U64 R55, R26, 0x10, R27 ;  /* 0x000000101a377819 */ /* 0x000fe2000000121b */
[----:B------:R-:W-:Y:S01]  /*a580*/  IMAD.IADD R6, R7, 0x1, R6 ;  /* 0x0000000107067824 */ /* 0x000fe200078e0206 */
[----:B------:R-:W-:-:S02]  /*a590*/  SHF.R.S32.HI R5, RZ, 0x2, R5 ;  /* 0x00000002ff057819 */ /* 0x000fc40000011405 */
[----:B------:R-:W-:Y:S02]  /*a5a0*/  LOP3.LUT R4, R75, 0x18, R4, 0xf8, !PT ;  /* 0x000000184b047812 */ /* 0x000fe400078ef804 */
[----:B------:R-:W-:Y:S01]  /*a5b0*/  LEA R12, R6, UR38, 0x1 ;  /* 0x00000026060c7c11 */ /* 0x000fe2000f8e08ff */
[----:B------:R-:W-:Y:S01]  /*a5c0*/  IMAD R8, R5, 0x1800, R74 ;  /* 0x0000180005087824 */ /* 0x000fe200078e024a */
[----:B0-----:R-:W-:Y:S02]  /*a5d0*/  LOP3.LUT R9, R4, R73, RZ, 0x3c, !PT ;  /* 0x0000004904097212 */ /* 0x001fe400078e3cff */
[----:B------:R-:W-:Y:S01]  /*a5e0*/  SHF.R.U32.HI R34, RZ, 0x10, R25 ;  /* 0x00000010ff227819 */ /* 0x000fe20000011619 */
[----:B------:R-:W0:Y:S01]  /*a5f0*/  LDS.128 R4, [R12] ;  /* 0x000000000c047984 */ /* 0x000e220000000c00 */
[----:B------:R-:W-:Y:S01]  /*a600*/  SHF.R.U64 R58, R38, 0x10, R39 ;  /* 0x00000010263a7819 */ /* 0x000fe20000001227 */
[----:B------:R-:W-:Y:S01]  /*a610*/  IMAD.IADD R9, R8, 0x1, R9 ;  /* 0x0000000108097824 */ /* 0x000fe200078e0209 */
[----:B------:R-:W-:Y:S01]  /*a620*/  SHF.R.U32.HI R56, RZ, 0x10, R39 ;  /* 0x00000010ff387819 */ /* 0x000fe20000011627 */
[----:B------:R-:W-:Y:S01]  /*a630*/  HADD2.F32 R34, -RZ, R34.H0_H0 ;  /* 0x20000022ff227230 */ /* 0x000fe20000004100 */
[----:B------:R-:W-:Y:S01]  /*a640*/  SHF.R.U32.HI R50, RZ, 0x10, R27 ;  /* 0x00000010ff327819 */ /* 0x000fe2000001161b */
[----:B------:R-:W-:Y:S01]  /*a650*/  IMAD R13, R9, 0x2, R2 ;  /* 0x00000002090d7824 */ /* 0x000fe200078e0202 */
[----:B------:R-:W-:-:S04]  /*a660*/  SHF.R.U64 R57, R24, 0x10, R25 ;  /* 0x0000001018397819 */ /* 0x000fc80000001219 */
[----:B------:R-:W1:Y:S01]  /*a670*/  LDS.128 R8, [R13+0xc400] ;  /* 0x00c400000d087984 */ /* 0x000e620000000c00 */
[--C-:B0-----:R-:W-:Y:S02]  /*a680*/  HADD2.F32 R14, -RZ, R5.reuse.H0_H0 ;  /* 0x20000005ff0e7230 */ /* 0x101fe40000004100 */
[----:B------:R-:W-:Y:S02]  /*a690*/  HADD2.F32 R15, -RZ, R5.H1_H1 ;  /* 0x30000005ff0f7230 */ /* 0x000fe40000004100 */
[--C-:B------:R-:W-:Y:S02]  /*a6a0*/  HADD2.F32 R24, -RZ, R7.reuse.H0_H0 ;  /* 0x20000007ff187230 */ /* 0x100fe40000004100 */
[----:B------:R-:W-:Y:S02]  /*a6b0*/  HADD2.F32 R25, -RZ, R7.H1_H1 ;  /* 0x30000007ff197230 */ /* 0x000fe40000004100 */
[----:B------:R-:W-:Y:S02]  /*a6c0*/  HADD2.F32 R5, -RZ, R4.H0_H0 ;  /* 0x20000004ff057230 */ /* 0x000fe40000004100 */
[----:B------:R-:W-:-:S02]  /*a6d0*/  HADD2.F32 R7, -RZ, R6.H0_H0 ;  /* 0x20000006ff077230 */ /* 0x000fc40000004100 */
[--C-:B-1----:R-:W-:Y:S02]  /*a6e0*/  HADD2.F32 R26, -RZ, R9.reuse.H0_H0 ;  /* 0x20000009ff1a7230 */ /* 0x102fe40000004100 */
[----:B------:R-:W-:Y:S02]  /*a6f0*/  HADD2.F32 R27, -RZ, R9.H1_H1 ;  /* 0x30000009ff1b7230 */ /* 0x000fe40000004100 */
[----:B------:R-:W-:Y:S02]  /*a700*/  HADD2.F32 R32, -RZ, R11.H0_H0 ;  /* 0x2000000bff207230 */ /* 0x000fe40000004100 */
[C---:B------:R-:W-:Y:S01]  /*a710*/  FMUL.FTZ R39, R26.reuse, R37 ;  /* 0x000000251a277220 */ /* 0x040fe20000410000 */
[-C--:B------:R-:W-:Y:S01]  /*a720*/  FMUL.FTZ R51, R26, R35.reuse ;  /* 0x000000231a337220 */ /* 0x080fe20000410000 */
[----:B------:R-:W-:Y:S02]  /*a730*/  HADD2.F32 R26, -RZ, R36.H0_H0 ;  /* 0x20000024ff1a7230 */ /* 0x000fe40000004100 */
[----:B------:R-:W-:Y:S01]  /*a740*/  FMUL.FTZ R36, R27, R34 ;  /* 0x000000221b247220 */ /* 0x000fe20000410000 */
[----:B------:R-:W-:Y:S01]  /*a750*/  FFMA.FTZ R38, R14, R35, -R39 ;  /* 0x000000230e267223 */ /* 0x000fe20000010827 */
[----:B------:R-:W-:-:S02]  /*a760*/  HADD2.F32 R39, -RZ, R52.H1_H1 ;  /* 0x30000034ff277230 */ /* 0x000fc40000004100 */
[----:B------:R-:W-:Y:S01]  /*a770*/  FFMA.FTZ R51, R14, R37, R51 ;  /* 0x000000250e337223 */ /* 0x000fe20000010033 */
[----:B------:R-:W-:Y:S02]  /*a780*/  HADD2.F32 R35, -RZ, R54.H1_H1 ;  /* 0x30000036ff237230 */ /* 0x000fe40000004100 */
[-C--:B------:R-:W-:Y:S01]  /*a790*/  FMUL.FTZ R14, R27, R26.reuse ;  /* 0x0000001a1b0e7220 */ /* 0x080fe20000410000 */
[----:B------:R-:W-:Y:S01]  /*a7a0*/  FFMA.FTZ R37, R15, R26, -R36 ;  /* 0x0000001a0f257223 */ /* 0x000fe20000010824 */
[C---:B------:R-:W-:Y:S01]  /*a7b0*/  FMUL.FTZ R27, R32.reuse, R39 ;  /* 0x00000027201b7220 */ /* 0x040fe20000410000 */
[----:B------:R-:W-:Y:S02]  /*a7c0*/  HADD2.F32 R33, -RZ, R11.H1_H1 ;  /* 0x3000000bff217230 */ /* 0x000fe40000004100 */
[-C--:B------:R-:W-:Y:S01]  /*a7d0*/  FMUL.FTZ R32, R32, R35.reuse ;  /* 0x0000002320207220 */ /* 0x080fe20000410000 */
[----:B------:R-:W-:Y:S02]  /*a7e0*/  HADD2.F32 R36, -RZ, R50.H0_H0 ;  /* 0x20000032ff247230 */ /* 0x000fe40000004100 */
[----:B------:R-:W-:Y:S01]  /*a7f0*/  FFMA.FTZ R35, R24, R35, -R27 ;  /* 0x0000002318237223 */ /* 0x000fe2000001081b */
[----:B------:R-:W-:-:S02]  /*a800*/  HADD2.F32 R26, -RZ, R56.H0_H0 ;  /* 0x20000038ff1a7230 */ /* 0x000fc40000004100 */
[----:B------:R-:W-:Y:S01]  /*a810*/  FFMA.FTZ R39, R24, R39, R32 ;  /* 0x0000002718277223 */ /* 0x000fe20000010020 */
[----:B------:R-:W-:Y:S02]  /*a820*/  HADD2.F32 R9, -RZ, R8.H0_H0 ;  /* 0x20000008ff097230 */ /* 0x000fe40000004100 */
[----:B------:R-:W-:Y:S01]  /*a830*/  FMUL.FTZ R32, R33, R36 ;  /* 0x0000002421207220 */ /* 0x000fe20000410000 */
[----:B------:R-:W-:Y:S02]  /*a840*/  HADD2.F32 R24, -RZ, R49.H0_H0 ;  /* 0x20000031ff187230 */ /* 0x000fe40000004100 */
[----:B------:R-:W-:Y:S01]  /*a850*/  FFMA.FTZ R34, R15, R34, R14 ;  /* 0x000000220f227223 */ /* 0x000fe2000001000e */
[----:B------:R-:W-:Y:S02]  /*a860*/  HADD2.F32 R14, -RZ, R53.H0_H0 ;  /* 0x20000035ff0e7230 */ /* 0x000fe40000004100 */
[-C--:B------:R-:W-:Y:S01]  /*a870*/  FMUL.FTZ R56, R33, R26.reuse ;  /* 0x0000001a21387220 */ /* 0x080fe20000410000 */
[----:B------:R-:W-:Y:S01]  /*a880*/  FFMA.FTZ R50, R25, R26, -R32 ;  /* 0x0000001a19327223 */ /* 0x000fe20000010820 */
[----:B------:R-:W-:-:S02]  /*a890*/  HADD2.F32 R11, -RZ, R10.H0_H0 ;  /* 0x2000000aff0b7230 */ /* 0x000fc40000004100 */
[C---:B------:R-:W-:Y:S01]  /*a8a0*/  FMUL.FTZ R26, R9.reuse, R24 ;  /* 0x00000018091a7220 */ /* 0x040fe20000410000 */
[----:B------:R-:W-:Y:S02]  /*a8b0*/  HADD2.F32 R52, -RZ, R52.H0_H0 ;  /* 0x20000034ff347230 */ /* 0x000fe40000004100 */
[-C--:B------:R-:W-:Y:S01]  /*a8c0*/  FMUL.FTZ R9, R9, R14.reuse ;  /* 0x0000000e09097220 */ /* 0x080fe20000410000 */
[----:B------:R-:W-:Y:S02]  /*a8d0*/  HADD2.F32 R54, -RZ, R54.H0_H0 ;  /* 0x20000036ff367230 */ /* 0x000fe40000004100 */
[----:B------:R-:W-:Y:S01]  /*a8e0*/  FFMA.FTZ R26, R5, R14, -R26 ;  /* 0x0000000e051a7223 */ /* 0x000fe2000001081a */
[----:B------:R-:W-:Y:S02]  /*a8f0*/  HADD2.F32 R8, -RZ, R8.H1_H1 ;  /* 0x30000008ff087230 */ /* 0x000fe40000004100 */
[----:B------:R-:W-:Y:S01]  /*a900*/  FMUL.FTZ R32, R11, R52 ;  /* 0x000000340b207220 */ /* 0x000fe20000410000 */
[----:B------:R-:W-:-:S02]  /*a910*/  HADD2.F32 R10, -RZ, R10.H1_H1 ;  /* 0x3000000aff0a7230 */ /* 0x000fc40000004100 */
[----:B------:R-:W-:Y:S01]  /*a920*/  FMUL.FTZ R14, R11, R54 ;  /* 0x000000360b0e7220 */ /* 0x000fe20000410000 */
[----:B------:R-:W-:Y:S01]  /*a930*/  FFMA.FTZ R24, R5, R24, R9 ;  /* 0x0000001805187223 */ /* 0x000fe20000010009 */
[----:B------:R-:W-:Y:S02]  /*a940*/  HADD2.F32 R11, -RZ, R57.H0_H0 ;  /* 0x20000039ff0b7230 */ /* 0x000fe40000004100 */
[C---:B------:R-:W-:Y:S01]  /*a950*/  FFMA.FTZ R32, R7.reuse, R54, -R32 ;  /* 0x0000003607207223 */ /* 0x040fe20000010820 */
[----:B------:R-:W-:Y:S02]  /*a960*/  HADD2.F32 R15, -RZ, R55.H0_H0 ;  /* 0x20000037ff0f7230 */ /* 0x000fe40000004100 */
[----:B------:R-:W-:Y:S01]  /*a970*/  FFMA.FTZ R14, R7, R52, R14 ;  /* 0x00000034070e7223 */ /* 0x000fe2000001000e */
[----:B------:R-:W-:Y:S02]  /*a980*/  HADD2.F32 R5, -RZ, R59.H0_H0 ;  /* 0x2000003bff057230 */ /* 0x000fe40000004100 */
[----:B------:R-:W-:Y:S01]  /*a990*/  FMUL.FTZ R7, R8, R11 ;  /* 0x0000000b08077220 */ /* 0x000fe20000410000 */
[----:B------:R-:W-:-:S02]  /*a9a0*/  HADD2.F32 R9, -RZ, R58.H0_H0 ;  /* 0x2000003aff097230 */ /* 0x000fc40000004100 */
[----:B------:R-:W-:Y:S01]  /*a9b0*/  FMUL.FTZ R33, R10, R15 ;  /* 0x0000000f0a217220 */ /* 0x000fe20000410000 */
[----:B------:R-:W-:Y:S02]  /*a9c0*/  HADD2.F32 R4, -RZ, R4.H1_H1 ;  /* 0x30000004ff047230 */ /* 0x000fe40000004100 */
[----:B------:R-:W-:Y:S01]  /*a9d0*/  FMUL.FTZ R8, R8, R5 ;  /* 0x0000000508087220 */ /* 0x000fe20000410000 */
[----:B------:R-:W-:Y:S02]  /*a9e0*/  HADD2.F32 R6, -RZ, R6.H1_H1 ;  /* 0x30000006ff067230 */ /* 0x000fe40000004100 */
[----:B------:R-:W-:Y:S01]  /*a9f0*/  FMUL.FTZ R10, R10, R9 ;  /* 0x000000090a0a7220 */ /* 0x000fe20000410000 */
[----:B------:R-:W-:Y:S01]  /*aa00*/  FFMA.FTZ R56, R25, R36, R56 ;  /* 0x0000002419387223 */ /* 0x000fe20000010038 */
        /* <DEDUP_REMOVED lines=14> */
.L_x_1213:
[----:B------:R-:W-:Y:S05]  /*aaf0*/  BSYNC B1 ;  /* 0x0000000000017941 */ /* 0x000fea0003800000 */
.L_x_1212:
[----:B------:R-:W-:Y:S05]  /*ab00*/  @P2 BRA `(.L_x_1191) ;  /* 0x0000000400a02947 */ /* 0x000fea0003800000 */
[----:B-12---:R-:W-:Y:S02]  /*ab10*/  SHF.R.S32.HI R4, RZ, 0x1f, R76 ;  /* 0x0000001fff047819 */ /* 0x006fe4000001144c */
[----:B------:R-:W-:Y:S02]  /*ab20*/  SHF.R.U64 R37, R30, 0x10, R31 ;  /* 0x000000101e257819 */ /* 0x000fe4000000121f */
[CC--:B------:R-:W-:Y:S02]  /*ab30*/  LEA.HI R5, R4.reuse, R76.reuse, RZ, 0x3 ;  /* 0x0000004c04057211 */ /* 0x0c0fe400078f18ff */
[----:B------:R-:W-:Y:S02]  /*ab40*/  LEA.HI R4, R4, R76, RZ, 0x5 ;  /* 0x0000004c04047211 */ /* 0x000fe400078f28ff */
[----:B------:R-:W-:Y:S02]  /*ab50*/  SHF.R.S32.HI R7, RZ, 0x3, R5 ;  /* 0x00000003ff077819 */ /* 0x000fe40000011405 */
[----:B------:R-:W-:-:S02]  /*ab60*/  SHF.R.S32.HI R6, RZ, 0x5, R4 ;  /* 0x00000005ff067819 */ /* 0x000fc40000011404 */
[----:B------:R-:W-:Y:S02]  /*ab70*/  LEA.HI R0, R0, R7, RZ, 0x1d ;  /* 0x0000000700007211 */ /* 0x000fe400078fe8ff */
[----:B-----5:R-:W-:Y:S01]  /*ab80*/  LOP3.LUT R4, R75, 0x18, R5, 0xf8, !PT ;  /* 0x000000184b047812 */ /* 0x020fe200078ef805 */
[----:B------:R-:W-:Y:S01]  /*ab90*/  IMAD R6, R6, 0x1800, R74 ;  /* 0x0000180006067824 */ /* 0x000fe200078e024a */
[----:B------:R-:W-:Y:S02]  /*aba0*/  SHF.R.S32.HI R5, RZ, 0x1f, R0 ;  /* 0x0000001fff057819 */ /* 0x000fe40000011400 */
[----:B------:R-:W-:Y:S02]  /*abb0*/  LOP3.LUT R7, R4, R73, RZ, 0x3c, !PT ;  /* 0x0000004904077212 */ /* 0x000fe400078e3cff */
[----:B------:R-:W-:Y:S01]  /*abc0*/  LEA.HI R5, R5, R0, RZ, 0x2 ;  /* 0x0000000005057211 */ /* 0x000fe200078f10ff */
[----:B------:R-:W-:Y:S01]  /*abd0*/  IMAD.SHL.U32 R0, R0, 0x8, RZ ;  /* 0x0000000800007824 */ /* 0x000fe200078e00ff */
[----:B------:R-:W-:Y:S01]  /*abe0*/  SHF.R.U32.HI R34, RZ, 0x10, R31 ;  /* 0x00000010ff227819 */ /* 0x000fe2000001161f */
[----:B------:R-:W-:Y:S01]  /*abf0*/  IMAD.IADD R6, R6, 0x1, R7 ;  /* 0x0000000106067824 */ /* 0x000fe200078e0207 */
[----:B------:R-:W-:Y:S01]  /*ac00*/  SHF.R.S32.HI R5, RZ, 0x2, R5 ;  /* 0x00000002ff057819 */ /* 0x000fe20000011405 */
[----:B------:R-:W-:Y:S01]  /*ac10*/  HADD2.F32 R31, -RZ, R3.H1_H1 ;  /* 0x30000003ff1f7230 */ /* 0x000fe20000004100 */
[----:B------:R-:W-:-:S02]  /*ac20*/  LOP3.LUT R0, R75, 0x18, R0, 0xf8, !PT ;  /* 0x000000184b007812 */ /* 0x000fc400078ef800 */
[----:B------:R-:W-:Y:S01]  /*ac30*/  LEA R50, R6, UR38, 0x1 ;  /* 0x0000002606327c11 */ /* 0x000fe2000f8e08ff */
[----:B------:R-:W-:Y:S01]  /*ac40*/  IMAD R8, R5, 0x1800, R74 ;  /* 0x0000180005087824 */ /* 0x000fe200078e024a */
[----:B0-----:R-:W-:Y:S02]  /*ac50*/  LOP3.LUT R9, R0, R73, RZ, 0x3c, !PT ;  /* 0x0000004900097212 */ /* 0x001fe400078e3cff */
[--C-:B------:R-:W-:Y:S01]  /*ac60*/  SHF.R.U64 R38, R28, 0x10, R29.reuse ;  /* 0x000000101c267819 */ /* 0x100fe2000000121d */
[----:B------:R-:W0:Y:S01]  /*ac70*/  LDS.128 R4, [R50] ;  /* 0x0000000032047984 */ /* 0x000e220000000c00 */
[----:B------:R-:W-:Y:S01]  /*ac80*/  SHF.R.U32.HI R28, RZ, 0x10, R29 ;  /* 0x00000010ff1c7819 */ /* 0x000fe2000001161d */
[----:B------:R-:W-:Y:S01]  /*ac90*/  IMAD.IADD R9, R8, 0x1, R9 ;  /* 0x0000000108097824 */ /* 0x000fe200078e0209 */
[--C-:B------:R-:W-:Y:S01]  /*aca0*/  SHF.R.U64 R49, R40, 0x10, R41.reuse ;  /* 0x0000001028317819 */ /* 0x100fe20000001229 */
[----:B------:R-:W-:Y:S01]  /*acb0*/  HADD2.F32 R29, -RZ, R21.H1_H1 ;  /* 0x30000015ff1d7230 */ /* 0x000fe20000004100 */
[----:B------:R-:W-:Y:S01]  /*acc0*/  SHF.R.U32.HI R40, RZ, 0x10, R41 ;  /* 0x00000010ff287819 */ /* 0x000fe20000011629 */
[----:B------:R-:W-:Y:S01]  /*acd0*/  IMAD R0, R9, 0x2, R2 ;  /* 0x0000000209007824 */ /* 0x000fe200078e0202 */
[--C-:B------:R-:W-:Y:S01]  /*ace0*/  SHF.R.U64 R39, R42, 0x10, R43.reuse ;  /* 0x000000102a277819 */ /* 0x100fe2000000122b */
[----:B------:R-:W-:Y:S01]  /*acf0*/  HADD2.F32 R28, -RZ, R28.H0_H0 ;  /* 0x2000001cff1c7230 */ /* 0x000fe20000004100 */
[----:B------:R-:W-:-:S02]  /*ad00*/  SHF.R.U32.HI R42, RZ, 0x10, R43 ;  /* 0x00000010ff2a7819 */ /* 0x000fc4000001162b */
        /* <DEDUP_REMOVED lines=28> */
[----:B------:R-:W-:Y:S01]  /*aed0*/  FFMA.FTZ R28, R13, R28, R12 ;  /* 0x0000001c0d1c7223 */ /* 0x000fe2000001000c */
[C---:B------:R-:W-:Y:S01]  /*aee0*/  FMUL.FTZ R26, R27.reuse, R30 ;  /* 0x0000001e1b1a7220 */ /* 0x040fe20000410000 */
[----:B------:R-:W-:Y:S02]  /*aef0*/  HADD2.F32 R14, -RZ, R3.H0_H0 ;  /* 0x20000003ff0e7230 */ /* 0x000fe40000004100 */
[-C--:B------:R-:W-:Y:S01]  /*af00*/  FMUL.FTZ R36, R27, R24.reuse ;  /* 0x000000181b247220 */ /* 0x080fe20000410000 */
[----:B------:R-:W-:Y:S02]  /*af10*/  HADD2.F32 R12, -RZ, R21.H0_H0 ;  /* 0x20000015ff0c7230 */ /* 0x000fe40000004100 */
        /* <DEDUP_REMOVED lines=9> */
[----:B------:R-:W-:Y:S01]  /*afb0*/  FFMA.FTZ R14, R5, R14, R9 ;  /* 0x0000000e050e7223 */ /* 0x000fe20000010009 */
[----:B------:R-:W-:Y:S01]  /*afc0*/  FMUL.FTZ R12, R11, R48 ;  /* 0x000000300b0c7220 */ /* 0x000fe20000410000 */
[----:B------:R-:W-:-:S02]  /*afd0*/  HADD2.F32 R10, -RZ, R10.H1_H1 ;  /* 0x3000000aff0a7230 */ /* 0x000fc40000004100 */
        /* <DEDUP_REMOVED lines=27> */
.L_x_1191:
[----:B------:R-:W-:Y:S05]  /*b190*/  BSYNC B0 ;  /* 0x0000000000007941 */ /* 0x000fea0003800000 */
.L_x_1181:
        /* <DEDUP_REMOVED lines=8> */
.L_x_1179:
[----:B0--3--:R-:W-:-:S05]  /*b220*/  IMAD.U32 R0, RZ, RZ, UR37 ;  /* 0x00000025ff007e24 */ /* 0x009fca000f8e00ff */
[----:B------:R-:W-:-:S13]  /*b230*/  ISETP.NE.AND P0, PT, R0, 0x3, PT ;  /* 0x000000030000780c */ /* 0x000fda0003f05270 */
[----:B------:R-:W-:Y:S05]  /*b240*/  @!P0 BRA `(.L_x_1214) ;  /* 0x0000000000048947 */ /* 0x000fea0003800000 */
[----:B------:R-:W-:Y:S01]  /*b250*/  BPT.TRAP 0x1 ;  /* 0x000000040000795c */ /* 0x000fe20000300000 */
.L_x_1214:
[----:B------:R-:W-:Y:S01]  /*b260*/  IMAD R0, R17, 0x8, R2 ;  /* 0x0000000811007824 */ /* 0x000fe200078e0202 */
[----:B--2-4-:R-:W-:-:S04]  /*b270*/  SHF.L.U32 R3, R22, 0x1f, RZ ;  /* 0x0000001f16037819 */ /* 0x014fc800000006ff */
[----:B------:R0:W2:Y:S01]  /*b280*/  SYNCS.PHASECHK.TRANS64.TRYWAIT P2, [R0+URZ+0x2d830], R3 ;  /* 0x02d83003000075a7 */ /* 0x0000a2000804017f */
[----:B------:R-:W-:Y:S05]  /*b290*/  @!P0 BRA `(.L_x_1215) ;  /* 0x0000000000048947 */ /* 0x000fea0003800000 */
[----:B------:R-:W-:Y:S01]  /*b2a0*/  BPT.TRAP 0x1 ;  /* 0x000000040000795c */ /* 0x000fe20000300000 */
.L_x_1215:
[----:B------:R-:W3:Y:S01]  /*b2b0*/  S2R R8, SR_TID.X ;  /* 0x0000000000087919 */ /* 0x000ee20000002100 */
[----:B------:R-:W-:-:S05]  /*b2c0*/  LOP3.LUT R47, R47, 0xffffff80, RZ, 0xc0, !PT ;  /* 0xffffff802f2f7812 */ /* 0x000fca00078ec0ff */
[----:B------:R-:W-:-:S05]  /*b2d0*/  IMAD.IADD R47, R46, 0x1, -R47 ;  /* 0x000000012e2f7824 */ /* 0x000fca00078e0a2f */
[----:B------:R-:W-:-:S04]  /*b2e0*/  SHF.R.S32.HI R6, RZ, 0x1f, R47 ;  /* 0x0000001fff067819 */ /* 0x000fc8000001142f */
[CC--:B------:R-:W-:Y:S02]  /*b2f0*/  LEA.HI R4, R6.reuse, R47.reuse, RZ, 0x2 ;  /* 0x0000002f06047211 */ /* 0x0c0fe400078f10ff */
[----:B------:R-:W-:Y:S02]  /*b300*/  LEA.HI R6, R6, R47, RZ, 0x5 ;  /* 0x0000002f06067211 */ /* 0x000fe400078f28ff */
[--C-:B------:R-:W-:Y:S02]  /*b310*/  SHF.R.S32.HI R7, RZ, 0x2, R4.reuse ;  /* 0x00000002ff077819 */ /* 0x100fe40000011404 */
[----:B------:R-:W-:Y:S02]  /*b320*/  SHF.R.S32.HI R4, RZ, 0x1f, R4 ;  /* 0x0000001fff047819 */ /* 0x000fe40000011404 */
[----:B------:R-:W-:Y:S02]  /*b330*/  SHF.R.S32.HI R6, RZ, 0x5, R6 ;  /* 0x00000005ff067819 */ /* 0x000fe40000011406 */
[----:B------:R-:W-:Y:S01]  /*b340*/  LEA.HI R5, R4, R7, RZ, 0x3 ;  /* 0x0000000704057211 */ /* 0x000fe200078f18ff */
[----:B------:R-:W-:Y:S01]  /*b350*/  IMAD.HI R4, R44, 0x55555556, RZ ;  /* 0x555555562c047827 */ /* 0x000fe200078e02ff */
[----:B---3--:R-:W-:-:S02]  /*b360*/  LOP3.LUT R9, R8, 0x7f, RZ, 0xc0, !PT ;  /* 0x0000007f08097812 */ /* 0x008fc400078ec0ff */
[----:B------:R-:W-:Y:S02]  /*b370*/  LOP3.LUT R8, R5, 0xfffffff8, RZ, 0xc0, !PT ;  /* 0xfffffff805087812 */ /* 0x000fe400078ec0ff */
[----:B------:R-:W-:Y:S02]  /*b380*/  LEA.HI R5, R4, R4, RZ, 0x1 ;  /* 0x0000000404057211 */ /* 0x000fe400078f08ff */
[----:B------:R-:W-:Y:S01]  /*b390*/  ISETP.NE.AND P1, PT, R9, RZ, PT ;  /* 0x000000ff0900720c */ /* 0x000fe20003f25270 */
[----:B------:R-:W-:Y:S02]  /*b3a0*/  IMAD.IADD R7, R7, 0x1, -R8 ;  /* 0x0000000107077824 */ /* 0x000fe400078e0a08 */
[----:B------:R-:W-:Y:S02]  /*b3b0*/  IMAD R5, R5, -0x3, R44 ;  /* 0xfffffffd05057824 */ /* 0x000fe400078e022c */
[----:B------:R-:W-:Y:S01]  /*b3c0*/  IMAD R6, R6, 0x10, R7 ;  /* 0x0000001006067824 */ /* 0x000fe200078e0207 */
[----:B--2---:R-:W-:Y:S07]  /*b3d0*/  @P2 BRA `(.L_x_1216) ;  /* 0x0000000000082947 */ /* 0x004fee0003800000 */
[----:B------:R-:W2:Y:S02]  /*b3e0*/  SYNCS.PHASECHK.TRANS64.TRYWAIT P2, [R0+URZ+0x2d830], R3 ;  /* 0x02d83003000075a7 */ /* 0x000ea4000804017f */
[----:B--2---:R-:W-:Y:S05]  /*b3f0*/  @!P2 BRA `(.L_x_1217) ;  /* 0x0000016c00b8a947 */ /* 0x004fea0003800000 */
.L_x_1216:
[----:B------:R-:W-:Y:S05]  /*b400*/  WARPSYNC.ALL ;  /* 0x0000000000007948 */ /* 0x000fea0003800000 */
[----:B------:R-:W-:Y:S01]  /*b410*/  LEA R20, R5, R6, 0x6 ;  /* 0x0000000605147211 */ /* 0x000fe200078e30ff */
[----:B0-2---:R-:W-:Y:S01]  /*b420*/  VIADD R3, R2, 0x15400 ;  /* 0x0001540002037836 */ /* 0x005fe20000000000 */
[----:B------:R-:W-:-:S04]  /*b430*/  LOP3.LUT R6, R45, 0x10000, RZ, 0xfc, !PT ;  /* 0x000100002d067812 */ /* 0x000fc800078efcff */
[----:B------:R-:W-:-:S04]  /*b440*/  SHF.R.U32.HI R3, RZ, 0x4, R3 ;  /* 0x00000004ff037819 */ /* 0x000fc80000011603 */
[----:B------:R-:W-:-:S04]  /*b450*/  LOP3.LUT R3, R3, 0x3fff, RZ, 0xc0, !PT ;  /* 0x00003fff03037812 */ /* 0x000fc800078ec0ff */
[----:B------:R-:W-:Y:S01]  /*b460*/  LOP3.LUT R4, R3, 0x10000, RZ, 0xfc, !PT ;  /* 0x0001000003047812 */ /* 0x000fe200078efcff */
[----:B------:R-:W-:Y:S02]  /*b470*/  IMAD.MOV.U32 R7, RZ, RZ, -0x7fffffe0 ;  /* 0x80000020ff077424 */ /* 0x000fe400078e00ff */
[----:B------:R-:W-:Y:S02]  /*b480*/  IMAD.MOV.U32 R5, RZ, RZ, -0x7fffffe0 ;  /* 0x80000020ff057424 */ /* 0x000fe400078e00ff */
[----:B------:R0:W-:Y:S01]  /*b490*/  STL [R1+0x8], R4 ;  /* 0x0000080401007387 */ /* 0x0001e20000100800 */
[C---:B------:R-:W-:Y:S02]  /*b4a0*/  R2UR UR4, R6.reuse ;  /* 0x00000000060472ca */ /* 0x040fe400000e0000 */
[----:B------:R-:W-:Y:S01]  /*b4b0*/  R2UR UR5, R7 ;  /* 0x00000000070572ca */ /* 0x000fe200000e0000 */
[----:B-----5:R-:W-:Y:S01]  /*b4c0*/  WARPGROUP.ARRIVE ;  /* 0x00000000000079c5 */ /* 0x020fe20000000000 */
[----:B------:R-:W-:Y:S01]  /*b4d0*/  R2UR UR7, R5 ;  /* 0x00000000050772ca */ /* 0x000fe200000e0000 */
[----:B------:R-:W-:Y:S01]  /*b4e0*/  VIADD R154, R6, 0x2 ;  /* 0x00000002069a7836 */ /* 0x000fe20000000000 */
[----:B------:R-:W2:Y:S01]  /*b4f0*/  LDL R97, [R1+0x28] ;  /* 0x0000280001617983 */ /* 0x000ea20000100800 */
[----:B0-----:R-:W-:-:S03]  /*b500*/  IMAD R4, R17, 0x600, R4 ;  /* 0x0000060011047824 */ /* 0x001fc600078e0204 */
[----:B------:R-:W3:Y:S02]  /*b510*/  LDL R98, [R1+0x30] ;  /* 0x0000300001627983 */ /* 0x000ee40000100800 */
[C---:B------:R-:W-:Y:S01]  /*b520*/  R2UR UR6, R4.reuse ;  /* 0x00000000040672ca */ /* 0x040fe200000e0000 */
[----:B------:R-:W-:Y:S01]  /*b530*/  IMAD.MOV.U32 R155, RZ, RZ, -0x7fffffe0 ;  /* 0x80000020ff9b7424 */ /* 0x000fe200078e00ff */
[----:B------:R-:W4:Y:S11]  /*b540*/  LDL R96, [R1+0x34] ;  /* 0x0000340001607983 */ /* 0x000f360000100800 */
[----:B------:R-:W-:Y:S01]  /*b550*/  HGMMA.64x128x16.F32 R24, gdesc[UR4], RZ, !UPT, gsb0 ;  /* 0x01e00000041879f0 */ /* 0x000fe2000c0008ff */
[----:B------:R-:W-:-:S02]  /*b560*/  VIADD R8, R4, 0x2 ;  /* 0x0000000204087836 */ /* 0x000fc40000000000 */
[----:B------:R-:W-:Y:S01]  /*b570*/  IMAD.MOV.U32 R9, RZ, RZ, -0x7fffffe0 ;  /* 0x80000020ff097424 */ /* 0x000fe200078e00ff */
[----:B------:R-:W-:Y:S02]  /*b580*/  R2UR UR4, R154 ;  /* 0x000000009a0472ca */ /* 0x000fe400000e0000 */
[----:B------:R-:W-:Y:S02]  /*b590*/  R2UR UR5, R155 ;  /* 0x000000009b0572ca */ /* 0x000fe400000e0000 */
[----:B------:R-:W-:Y:S02]  /*b5a0*/  R2UR UR6, R8 ;  /* 0x00000000080672ca */ /* 0x000fe400000e0000 */
[----:B------:R-:W-:Y:S01]  /*b5b0*/  R2UR UR7, R9 ;  /* 0x00000000090772ca */ /* 0x000fe200000e0000 */
[----:B------:R-:W-:Y:S02]  /*b5c0*/  VIADD R152, R6, 0x300 ;  /* 0x0000030006987836 */ /* 0x000fe40000000000 */
[----:B------:R-:W-:-:S02]  /*b5d0*/  VIADD R8, R4, 0x200 ;  /* 0x0000020004087836 */ /* 0x000fc40000000000 */
[----:B------:R-:W-:Y:S02]  /*b5e0*/  IMAD.MOV.U32 R153, RZ, RZ, -0x7fffffe0 ;  /* 0x80000020ff997424 */ /* 0x000fe400078e00ff */
[----:B------:R-:W-:Y:S01]  /*b5f0*/  IMAD.MOV.U32 R9, RZ, RZ, -0x7fffffe0 ;  /* 0x80000020ff097424 */ /* 0x000fe200078e00ff */
[----:B------:R-:W-:Y:S02]  /*b600*/  WARPGROUP.DEPBAR.LE gsb0, 0x0 ;  /* 0x00008000000079c5 */ /* 0x000fe40000010000 */
[----:B------:R-:W-:-:S06]  /*b610*/  WARPGROUP.ARRIVE ;  /* 0x00000000000079c5 */ /* 0x000fcc0000000000 */
[----:B------:R-:W-:Y:S01]  /*b620*/  HGMMA.64x128x16.F32 R24, gdesc[UR4], R24, gsb0 ;  /* 0x01e00000041879f0 */ /* 0x000fe20008000818 */
        /* <DEDUP_REMOVED lines=15> */
[----:B------:R-:W-:Y:S01]  /*b720*/  VIADD R8, R4, 0x400 ;  /* 0x0000040004087836 */ /* 0x000fe20000000000 */
[----:B------:R-:W-:Y:S01]  /*b730*/  IADD3 R148, R6, 0x600, RZ ;  /* 0x0000060006947810 */ /* 0x000fe20007ffe0ff */
[----:B------:R-:W-:-:S02]  /*b740*/  IMAD.MOV.U32 R149, RZ, RZ, -0x7fffffe0 ;  /* 0x80000020ff957424 */ /* 0x000fc400078e00ff */
        /* <DEDUP_REMOVED lines=19> */
[----:B------:R-:W-:Y:S01]  /*b880*/  @!P1 VIADD R0, R0, 0x2d840 ;  /* 0x0002d84000009836 */ /* 0x000fe20000000000 */
[----:B------:R-:W-:Y:S02]  /*b890*/  WARPGROUP.DEPBAR.LE gsb0, 0x0 ;  /* 0x00008000000079c5 */ /* 0x000fe40000010000 */
[----:B------:R-:W-:-:S09]  /*b8a0*/  WARPGROUP.ARRIVE ;  /* 0x00000000000079c5 */ /* 0x000fd20000000000 */
[----:B------:R-:W-:Y:S01]  /*b8b0*/  HGMMA.64x128x16.F32 R24, gdesc[UR4], R24, gsb0 ;  /* 0x01e00000041879f0 */ /* 0x000fe20008000818 */
[----:B------:R-:W-:Y:S01]  /*b8c0*/  ULDC.64 UR4, c[0x0][0x9d8] ;  /* 0x0002760000047ab9 */ /* 0x000fe20000000a00 */
[----:B------:R-:W-:Y:S02]  /*b8d0*/  ULDC.64 UR6, c[0x0][0x9e0] ;  /* 0x0002780000067ab9 */ /* 0x000fe40000000a00 */
[----:B------:R-:W-:-:S06]  /*b8e0*/  UISETP.GE.AND UP0, UPT, UR7, 0x1, UPT ;  /* 0x000000010700788c */ /* 0x000fcc000bf06270 */
[----:B------:R-:W-:Y:S01]  /*b8f0*/  PLOP3.LUT P2, PT, PT, PT, UP0, 0x40, 0x0 ;  /* 0x000000000000781c */ /* 0x000fe20003f4e808 */
[----:B------:R-:W-:Y:S01]  /*b900*/  ULOP3.LUT UR50, URZ, UR5, URZ, 0x33, !UPT ;  /* 0x000000053f327292 */ /* 0x000fe2000f8e333f */
[----:B----4-:R-:W-:Y:S01]  /*b910*/  IMAD R20, R96, 0xc0, R20 ;  /* 0x000000c060147824 */ /* 0x010fe200078e0214 */
[----:B------:R-:W-:Y:S02]  /*b920*/  WARPGROUP.DEPBAR.LE gsb0, 0x0 ;  /* 0x00008000000079c5 */ /* 0x000fe40000010000 */
[----:B------:R-:W-:Y:S01]  /*b930*/  FMUL.FTZ R12, R35, UR4 ;  /* 0x00000004230c7c20 */ /* 0x000fe20008410000 */
[----:B------:R-:W-:Y:S01]  /*b940*/  FMUL.FTZ R35, R55, UR4 ;  /* 0x0000000437237c20 */ /* 0x000fe20008410000 */
[----:B------:R-:W-:Y:S01]  /*b950*/  FMUL.FTZ R55, R60, UR4 ;  /* 0x000000043c377c20 */ /* 0x000fe20008410000 */
[----:B------:R-:W-:Y:S01]  /*b960*/  FMUL.FTZ R60, R69, UR4 ;  /* 0x00000004453c7c20 */ /* 0x000fe20008410000 */
[----:B------:R-:W-:Y:S02]  /*b970*/  IMAD.MOV.U32 R69, RZ, RZ, -0x80 ;  /* 0xffffff80ff457424 */ /* 0x000fe400078e00ff */
[----:B------:R-:W-:Y:S01]  /*b980*/  FMUL.FTZ R10, R25, UR4 ;  /* 0x00000004190a7c20 */ /* 0x000fe20008410000 */
[----:B------:R-:W-:Y:S01]  /*b990*/  FMUL.FTZ R25, R32, UR4 ;  /* 0x0000000420197c20 */ /* 0x000fe20008410000 */
[----:B------:R-:W-:Y:S01]  /*b9a0*/  FMUL.FTZ R32, R50, UR4 ;  /* 0x0000000432207c20 */ /* 0x000fe20008410000 */
[----:B------:R-:W-:Y:S01]  /*b9b0*/  IMAD R69, R88, R69, 0x80 ;  /* 0x0000008058457424 */ /* 0x000fe200078e0245 */
[----:B------:R-:W-:Y:S01]  /*b9c0*/  @!P1 PRMT R50, RZ, 0x654, R0 ;  /* 0x00000654ff329816 */ /* 0x000fe20000000000 */
[----:B------:R-:W-:Y:S01]  /*b9d0*/  FMUL.FTZ R5, R27, UR4 ;  /* 0x000000041b057c20 */ /* 0x000fe20008410000 */
[----:B-1----:R-:W-:Y:S01]  /*b9e0*/  FMUL.FTZ R14, R28, UR4 ;  /* 0x000000041c0e7c20 */ /* 0x002fe20008410000 */
        /* <DEDUP_REMOVED lines=37> */
[----:B--2---:R-:W-:Y:S01]  /*bc40*/  IMAD.IADD R71, R97, 0x1, R69 ;  /* 0x0000000161477824 */ /* 0x004fe200078e0245 */
[----:B------:R0:W-:Y:S01]  /*bc50*/  @!P1 SYNCS.ARRIVE.TRANS64.RED.A1T0 RZ, [R50+URZ], RZ ;  /* 0x000000ff32ff99a7 */ /* 0x0001e2000810043f */
        /* <DEDUP_REMOVED lines=16> */
[----:B0-----:R-:W-:Y:S01]  /*bd60*/  FMUL.FTZ R50, R87, UR4 ;  /* 0x0000000457327c20 */ /* 0x001fe20008410000 */
[----:B------:R-:W-:Y:S01]  /*bd70*/  FMUL.FTZ R86, R86, UR4 ;  /* 0x0000000456567c20 */ /* 0x000fe20008410000 */
[----:B---3--:R-:W-:Y:S01]  /*bd80*/  IADD3 R51, -R98, 0x1, R71 ;  /* 0x0000000162337810 */ /* 0x008fe20007ffe147 */
[----:B------:R-:W0:Y:S04]  /*bd90*/  MUFU.TANH R4, R4 ;  /* 0x0000000400047308 */ /* 0x000e280000002400 */
[----:B------:R-:W-:-:S04]  /*bda0*/  IMAD R51, R136, -0x2, R51 ;  /* 0xfffffffe88337824 */ /* 0x000fc800078e0233 */
[----:B------:R-:W1:Y:S01]  /*bdb0*/  MUFU.TANH R10, R10 ;  /* 0x0000000a000a7308 */ /* 0x000e620000002400 */
[----:B------:R-:W-:-:S07]  /*bdc0*/  IMAD R71, R136, -0x2, R71 ;  /* 0xfffffffe88477824 */ /* 0x000fce00078e0247 */
[----:B------:R-:W2:Y:S01]  /*bdd0*/  MUFU.TANH R3, R3 ;  /* 0x0000000300037308 */ /* 0x000ea20000002400 */
[----:B------:R-:W-:-:S07]  /*bde0*/  VIADD R72, R51, UR6 ;  /* 0x0000000633487c36 */ /* 0x000fce0008000000 */
        /* <DEDUP_REMOVED lines=59> */
[----:B------:R0:W0:Y:S08]  /*c1a0*/  MUFU.TANH R0, R86 ;  /* 0x0000005600007308 */ /* 0x0000300000002400 */
[----:B------:R-:W0:Y:S01]  /*c1b0*/  MUFU.TANH R50, R50 ;  /* 0x0000003200327308 */ /* 0x000e220000002400 */
[----:B------:R-:W-:Y:S01]  /*c1c0*/  VIADD R73, R51, UR50 ;  /* 0x0000003233497c36 */ /* 0x000fe20008000000 */
[----:B------:R-:W-:-:S02]  /*c1d0*/  LEA R70, R88, 0xffffff80, 0x7 ;  /* 0xffffff8058467811 */ /* 0x000fc400078e38ff */
[----:B------:R-:W-:Y:S01]  /*c1e0*/  VIADDMNMX R74, R20, R72, R71, PT ;  /* 0x00000048144a7246 */ /* 0x000fe20003800147 */
[----:B------:R-:W-:Y:S01]  /*c1f0*/  IMAD.IADD R76, R73, 0x1, R20 ;  /* 0x00000001494c7824 */ /* 0x000fe200078e0214 */
[----:B-1234-:R-:W-:Y:S06]  /*c200*/  @P2 BRA `(.L_x_1218) ;  /* 0x0000000000582947 */ /* 0x01efec0003800000 */
        /* <DEDUP_REMOVED lines=12> */
.L_x_1220:
[----:B------:R-:W-:-:S06]  /*c2d0*/  UISETP.NE.AND UP1, UPT, UR7, 0x1, UPT ;  /* 0x000000010700788c */ /* 0x000fcc000bf25270 */
[----:B------:R-:W-:-:S05]  /*c2e0*/  PLOP3.LUT P2, PT, PT, PT, UP1, 0x80, 0x0 ;  /* 0x000000000000781c */ /* 0x000fca0003f4f018 */
[----:B------:R-:W-:-:S08]  /*c2f0*/  @UP1 ULDC.64 UR4, c[0x0][0x9e8] ;  /* 0x00027a0000041ab9 */ /* 0x000fd00000000a00 */
[----:B------:R-:W-:-:S05]  /*c300*/  @P2 IMAD.HI.U32 R75, R51, UR4, RZ ;  /* 0x00000004334b2c27 */ /* 0x000fca000f8e00ff */
[----:B------:R-:W-:-:S07]  /*c310*/  @P2 SHF.R.U32.HI R51, RZ, UR5, R75 ;  /* 0x00000005ff332c19 */ /* 0x000fce000801164b */
.L_x_1221:
[----:B------:R-:W-:Y:S05]  /*c320*/  BSYNC B0 ;  /* 0x0000000000007941 */ /* 0x000fea0003800000 */
.L_x_1219:
[----:B------:R-:W-:-:S04]  /*c330*/  IMAD R51, R51, UR7, -R70 ;  /* 0x0000000733337c24 */ /* 0x000fc8000f8e0a46 */
[----:B------:R-:W-:-:S05]  /*c340*/  IMAD R51, R136, -0x2, R51 ;  /* 0xfffffffe88337824 */ /* 0x000fca00078e0233 */
[----:B------:R-:W-:Y:S02]  /*c350*/  VIMNMX R76, R76, R51, !PT ;  /* 0x000000334c4c7248 */ /* 0x000fe40007fe0100 */
[----:B------:R-:W-:-:S07]  /*c360*/  VIADDMNMX R74, R51, UR7, R74, PT ;  /* 0x00000007334a7c46 */ /* 0x000fce000b80014a */
.L_x_1218:
[----:B------:R-:W2:Y:S01]  /*c370*/  LDL.LU R77, [R1] ;  /* 0x00000000014d7983 */ /* 0x000ea20000300800 */
[C---:B------:R-:W-:Y:S02]  /*c380*/  ISETP.GE.AND P3, PT, R69.reuse, 0x9, PT ;  /* 0x000000094500780c */ /* 0x040fe40003f66270 */
[C---:B------:R-:W-:Y:S02]  /*c390*/  ISETP.GE.AND P2, PT, R69.reuse, 0x2, PT ;  /* 0x000000024500780c */ /* 0x040fe40003f46270 */
[----:B------:R-:W-:Y:S02]  /*c3a0*/  ISETP.GE.AND P5, PT, R69, 0xa, PT ;  /* 0x0000000a4500780c */ /* 0x000fe40003fa6270 */
[----:B------:R-:W-:-:S04]  /*c3b0*/  ISETP.GT.AND P4, PT, R76, 0x1, !P2 ;  /* 0x000000014c00780c */ /* 0x000fc80005784270 */
[----:B------:R-:W-:-:S04]  /*c3c0*/  ISETP.LT.OR P4, PT, R74, 0x2, P4 ;  /* 0x000000024a00780c */ /* 0x000fc80002781670 */
[----:B------:R-:W-:Y:S02]  /*c3d0*/  FSEL R10, R10, -INF , !P4 ;  /* 0xff8000000a0a7808 */ /* 0x000fe40006000000 */
[----:B------:R-:W-:Y:S02]  /*c3e0*/  ISETP.GE.AND P4, PT, R69, 0x11, PT ;  /* 0x000000114500780c */ /* 0x000fe40003f86270 */
[----:B--2---:R-:W-:-:S04]  /*c3f0*/  LOP3.LUT R77, R77, 0xfffffffd, RZ, 0xc0, !PT ;  /* 0xfffffffd4d4d7812 */ /* 0x004fc800078ec0ff */
[----:B------:R-:W-:Y:S02]  /*c400*/  @P3 LOP3.LUT R77, R77, 0x2, RZ, 0xfc, !PT ;  /* 0x000000024d4d3812 */ /* 0x000fe400078efcff */
[----:B------:R-:W-:Y:S02]  /*c410*/  ISETP.GT.AND P3, PT, R76, 0x8, !P3 ;  /* 0x000000084c00780c */ /* 0x000fe40005f64270 */
[----:B------:R-:W-:Y:S02]  /*c420*/  LOP3.LUT R77, R77, 0xfffffffb, RZ, 0xc0, !PT ;  /* 0xfffffffb4d4d7812 */ /* 0x000fe400078ec0ff */
[----:B------:R-:W-:Y:S02]  /*c430*/  ISETP.LT.OR P3, PT, R74, 0x9, P3 ;  /* 0x000000094a00780c */ /* 0x000fe40001f61670 */
[----:B------:R-:W-:Y:S02]  /*c440*/  @P5 LOP3.LUT R77, R77, 0x4, RZ, 0xfc, !PT ;  /* 0x000000044d4d5812 */ /* 0x000fe400078efcff */
[----:B------:R-:W-:-:S02]  /*c450*/  FSEL R14, R14, -INF , !P3 ;  /* 0xff8000000e0e7808 */ /* 0x000fc40005800000 */
[----:B------:R-:W-:Y:S02]  /*c460*/  ISETP.GT.AND P3, PT, R76, 0x9, !P5 ;  /* 0x000000094c00780c */ /* 0x000fe40006f64270 */
[----:B------:R-:W-:Y:S02]  /*c470*/  LOP3.LUT R77, R77, 0xfffffff7, RZ, 0xc0, !PT ;  /* 0xfffffff74d4d7812 */ /* 0x000fe400078ec0ff */
[----:B------:R-:W-:Y:S02]  /*c480*/  ISETP.LT.OR P3, PT, R74, 0xa, P3 ;  /* 0x0000000a4a00780c */ /* 0x000fe40001f61670 */
[----:B------:R-:W-:Y:S02]  /*c490*/  @P4 LOP3.LUT R77, R77, 0x8, RZ, 0xfc, !PT ;  /* 0x000000084d4d4812 */ /* 0x000fe400078efcff */
[----:B0-----:R-:W-:Y:S02]  /*c4a0*/  FSEL R13, R13, -INF , !P3 ;  /* 0xff8000000d0d7808 */ /* 0x001fe40005800000 */
[----:B------:R-:W-:-:S02]  /*c4b0*/  ISETP.GT.AND P3, PT, R76, 0x10, !P4 ;  /* 0x000000104c00780c */ /* 0x000fc40006764270 */
[----:B------:R-:W-:Y:S02]  /*c4c0*/  ISETP.GE.AND P4, PT, R69, 0x12, PT ;  /* 0x000000124500780c */ /* 0x000fe40003f86270 */
[----:B------:R-:W-:Y:S02]  /*c4d0*/  ISETP.LT.OR P3, PT, R74, 0x11, P3 ;  /* 0x000000114a00780c */ /* 0x000fe40001f61670 */
[----:B------:R-:W-:Y:S02]  /*c4e0*/  LOP3.LUT R77, R77, 0xfbffffff, RZ, 0xc0, !PT ;  /* 0xfbffffff4d4d7812 */ /* 0x000fe400078ec0ff */
[----:B------:R-:W-:Y:S02]  /*c4f0*/  FSEL R25, R25, -INF , !P3 ;  /* 0xff80000019197808 */ /* 0x000fe40005800000 */
[----:B------:R-:W-:-:S04]  /*c500*/  ISETP.GT.AND P3, PT, R76, 0x11, !P4 ;  /* 0x000000114c00780c */ /* 0x000fc80006764270 */
[----:B------:R-:W-:Y:S02]  /*c510*/  ISETP.LT.OR P3, PT, R74, 0x12, P3 ;  /* 0x000000124a00780c */ /* 0x000fe40001f61670 */
[----:B------:R-:W-:Y:S02]  /*c520*/  @P4 LOP3.LUT R77, R77, 0x4000000, RZ, 0xfc, !PT ;  /* 0x040000004d4d4812 */ /* 0x000fe400078efcff */
[----:B------:R-:W-:Y:S02]  /*c530*/  ISETP.GE.AND P4, PT, R69, 0x19, PT ;  /* 0x000000194500780c */ /* 0x000fe40003f86270 */
[----:B------:R-:W-:Y:S02]  /*c540*/  LOP3.LUT R77, R77, 0xfdffffff, RZ, 0xc0, !PT ;  /* 0xfdffffff4d4d7812 */ /* 0x000fe400078ec0ff */
[----:B------:R-:W-:Y:S01]  /*c550*/  FSEL R51, R21, -INF , !P3 ;  /* 0xff80000015337808 */ /* 0x000fe20005800000 */
[----:B------:R-:W-:Y:S01]  /*c560*/  VIADD R21, R20, 0x8 ;  /* 0x0000000814157836 */ /* 0x000fe20000000000 */
        /* <DEDUP_REMOVED lines=149> */
[----:B------:R-:W-:Y:S02]  /*cec0*/  ISETP.GE.AND P6, PT, R69, 0x7a, PT ;  /* 0x0000007a4500780c */ /* 0x000fe40003fc6270 */
[----:B------:R-:W-:-:S11]  /*ced0*/  VIADDMNMX R69, R21, R72, R71, PT ;  /* 0x0000004815457246 */ /* 0x000fd60003800147 */
[----:B------:R-:W-:Y:S02]  /*cee0*/  @P6 LOP3.LUT R77, R77, 0x8000000, RZ, 0xfc, !PT ;  /* 0x080000004d4d6812 */ /* 0x000fe400078efcff */
[----:B------:R-:W-:-:S03]  /*cef0*/  ISETP.GT.AND P6, PT, R76, 0x79, !P6 ;  /* 0x000000794c00780c */ /* 0x000fc600077c4270 */
[----:B------:R0:W-:Y:S01]  /*cf00*/  STL [R1], R77 ;  /* 0x0000004d01007387 */ /* 0x0001e20000100800 */
[----:B------:R-:W-:-:S04]  /*cf10*/  ISETP.LT.OR P6, PT, R74, 0x7a, P6 ;  /* 0x0000007a4a00780c */ /* 0x000fc800037c1670 */
[----:B------:R-:W-:Y:S01]  /*cf20*/  FSEL R4, R68, -INF , !P6 ;  /* 0xff80000044047808 */ /* 0x000fe20007000000 */
[----:B------:R-:W-:Y:S01]  /*cf30*/  IMAD.IADD R68, R73, 0x1, R21 ;  /* 0x0000000149447824 */ /* 0x000fe200078e0215 */
[----:B------:R-:W-:-:S13]  /*cf40*/  PLOP3.LUT P6, PT, PT, PT, UP0, 0x40, 0x0 ;  /* 0x000000000000781c */ /* 0x000fda0003fce808 */
[----:B0-----:R-:W-:Y:S05]  /*cf50*/  @P6 BRA `(.L_x_1222) ;  /* 0x0000000000646947 */ /* 0x001fea0003800000 */
[----:B------:R-:W-:Y:S01]  /*cf60*/  IADD3 R71, R97, 0x8, R20 ;  /* 0x0000000861477810 */ /* 0x000fe20007ffe014 */
[----:B------:R-:W-:Y:S03]  /*cf70*/  BSSY B0, `(.L_x_1223) ;  /* 0x0000013000007945 */ /* 0x000fe60003800000 */
[----:B------:R-:W-:-:S04]  /*cf80*/  IADD3 R71, R71, -R98, RZ ;  /* 0x8000006247477210 */ /* 0x000fc80007ffe0ff */
        /* <DEDUP_REMOVED lines=11> */
.L_x_1224:
[----:B------:R-:W-:-:S06]  /*d040*/  UISETP.NE.AND UP1, UPT, UR7, 0x1, UPT ;  /* 0x000000010700788c */ /* 0x000fcc000bf25270 */
[----:B------:R-:W-:-:S05]  /*d050*/  PLOP3.LUT P6, PT, PT, PT, UP1, 0x80, 0x0 ;  /* 0x000000000000781c */ /* 0x000fca0003fcf018 */
[----:B------:R-:W-:-:S08]  /*d060*/  @UP1 ULDC.64 UR4, c[0x0][0x9e8] ;  /* 0x00027a0000041ab9 */ /* 0x000fd00000000a00 */
[----:B------:R-:W-:Y:S01]  /*d070*/  @P6 IMAD.HI.U32 R72, R71, UR4, RZ ;  /* 0x0000000447486c27 */ /* 0x000fe2000f8e00ff */
[----:B------:R-:W-:-:S13]  /*d080*/  PLOP3.LUT P6, PT, PT, PT, UP1, 0x80, 0x0 ;  /* 0x000000000000781c */ /* 0x000fda0003fcf018 */
[----:B------:R-:W-:-:S07]  /*d090*/  @P6 SHF.R.U32.HI R71, RZ, UR5, R72 ;  /* 0x00000005ff476c19 */ /* 0x000fce0008011648 */
.L_x_1225:
[----:B------:R-:W-:Y:S05]  /*d0a0*/  BSYNC B0 ;  /* 0x0000000000007941 */ /* 0x000fea0003800000 */
.L_x_1223:
[----:B------:R-:W-:-:S04]  /*d0b0*/  IMAD R71, R71, UR7, -R70 ;  /* 0x0000000747477c24 */ /* 0x000fc8000f8e0a46 */
[----:B------:R-:W-:-:S05]  /*d0c0*/  IMAD R71, R136, -0x2, R71 ;  /* 0xfffffffe88477824 */ /* 0x000fca00078e0247 */
[----:B------:R-:W-:Y:S02]  /*d0d0*/  VIMNMX R68, R68, R71, !PT ;  /* 0x0000004744447248 */ /* 0x000fe40007fe0100 */
[----:B------:R-:W-:-:S07]  /*d0e0*/  VIADDMNMX R69, R71, UR7, R69, PT ;  /* 0x0000000747457c46 */ /* 0x000fce000b800145 */
.L_x_1222:
[----:B------:R-:W-:Y:S01]  /*d0f0*/  ISETP.GT.AND P2, PT, R68, 0x1, !P2 ;  /* 0x000000014400780c */ /* 0x000fe20005744270 */
[----:B------:R-:W-:Y:S01]  /*d100*/  ULDC UR39, c[0x0][0x988] ;  /* 0x0002620000277ab9 */ /* 0x000fe20000000800 */
[----:B------:R-:W-:Y:S01]  /*d110*/  LOP3.LUT P6, RZ, R77, 0x4000000, RZ, 0xc0, !PT ;  /* 0x040000004dff7812 */ /* 0x000fe200078cc0ff */
[----:B------:R-:W2:Y:S01]  /*d120*/  LDL R87, [R1+0x1c] ;  /* 0x00001c0001577983 */ /* 0x000ea20000100800 */
[----:B------:R-:W-:Y:S02]  /*d130*/  ISETP.LT.OR P2, PT, R69, 0x2, P2 ;  /* 0x000000024500780c */ /* 0x000fe40001741670 */
[----:B------:R-:W-:Y:S02]  /*d140*/  FMNMX.FTZ R71, R75, R10, !PT ;  /* 0x0000000a4b477209 */ /* 0x000fe40007810000 */
        /* <DEDUP_REMOVED lines=87> */
[----:B------:R-:W-:Y:S01]  /*d6c0*/  ISETP.GT.AND P2, PT, R68, 0x40, !P6 ;  /* 0x000000404400780c */ /* 0x000fe20007744270 */
[----:B------:R-:W0:Y:S01]  /*d6d0*/  SHFL.BFLY PT, R12, R71, 0x2, 0x1f ;  /* 0x0c401f00470c7f89 */ /* 0x000e2200000e0000 */
[----:B------:R-:W-:-:S02]  /*d6e0*/  LOP3.LUT P6, RZ, R77, 0x10, RZ, 0xc0, !PT ;  /* 0x000000104dff7812 */ /* 0x000fc400078cc0ff */
[----:B------:R-:W-:-:S04]  /*d6f0*/  ISETP.LT.OR P2, PT, R69, 0x41, P2 ;  /* 0x000000414500780c */ /* 0x000fc80001741670 */
[----:B------:R-:W-:Y:S02]  /*d700*/  FSEL R36, R36, -INF , !P2 ;  /* 0xff80000024247808 */ /* 0x000fe40005000000 */
[----:B------:R-:W-:-:S04]  /*d710*/  LOP3.LUT P2, RZ, R77, 0x4000, RZ, 0xc0, !PT ;  /* 0x000040004dff7812 */ /* 0x000fc8000784c0ff */
[----:B------:R-:W-:-:S04]  /*d720*/  ISETP.GT.AND P2, PT, R68, 0x41, !P2 ;  /* 0x000000414400780c */ /* 0x000fc80005744270 */
[----:B------:R-:W-:-:S04]  /*d730*/  ISETP.LT.OR P2, PT, R69, 0x42, P2 ;  /* 0x000000424500780c */ /* 0x000fc80001741670 */
[----:B------:R-:W-:Y:S02]  /*d740*/  FSEL R37, R37, -INF , !P2 ;  /* 0xff80000025257808 */ /* 0x000fe40005000000 */
[----:B------:R-:W-:Y:S02]  /*d750*/  LOP3.LUT P2, RZ, R77, 0x2000, RZ, 0xc0, !PT ;  /* 0x000020004dff7812 */ /* 0x000fe4000784c0ff */
[----:B0-----:R-:W-:Y:S02]  /*d760*/  FMNMX.FTZ R73, R71, R12, !PT ;  /* 0x0000000c47497209 */ /* 0x001fe40007810000 */
[----:B------:R-:W-:-:S03]  /*d770*/  ISETP.GT.AND P2, PT, R68, 0x48, !P2 ;  /* 0x000000484400780c */ /* 0x000fc60005744270 */
[----:B------:R-:W0:Y:S01]  /*d780*/  SHFL.BFLY PT, R12, R73, 0x1, 0x1f ;  /* 0x0c201f00490c7f89 */ /* 0x000e2200000e0000 */
        /* <DEDUP_REMOVED lines=42> */
[C---:B------:R-:W-:Y:S02]  /*da30*/  ISETP.GT.AND P2, PT, R68.reuse, RZ, !P6 ;  /* 0x000000ff4400720c */ /* 0x040fe40007744270 */
[----:B------:R-:W-:Y:S02]  /*da40*/  ISETP.GT.AND P3, PT, R68, 0x70, !P3 ;  /* 0x000000704400780c */ /* 0x000fe40005f64270 */
[----:B------:R-:W-:Y:S01]  /*da50*/  ISETP.LT.OR P2, PT, R69, 0x1, P2 ;  /* 0x000000014500780c */ /* 0x000fe20001741670 */
[--C-:B------:R-:W-:Y:S01]  /*da60*/  FFMA.FTZ R74, R10, UR39, -R86.reuse ;  /* 0x000000270a4a7c23 */ /* 0x100fe20008010856 */
[--C-:B------:R-:W-:Y:S01]  /*da70*/  FFMA.FTZ R73, R13, UR39, -R86.reuse ;  /* 0x000000270d497c23 */ /* 0x100fe20008010856 */
[--C-:B------:R-:W-:Y:S01]  /*da80*/  FFMA.FTZ R80, R28, UR39, -R86.reuse ;  /* 0x000000271c507c23 */ /* 0x100fe20008010856 */
[----:B------:R-:W-:Y:S01]  /*da90*/  FSEL R72, R3, -INF , !P2 ;  /* 0xff80000003487808 */ /* 0x000fe20005000000 */
[----:B------:R-:W-:Y:S01]  /*daa0*/  FFMA.FTZ R10, R14, UR39, -R86 ;  /* 0x000000270e0a7c23 */ /* 0x000fe20008010856 */
[----:B------:R-:W-:-:S02]  /*dab0*/  LOP3.LUT P6, RZ, R77, 0x8000000, RZ, 0xc0, !PT ;  /* 0x080000004dff7812 */ /* 0x000fc400078cc0ff */
[----:B------:R-:W-:-:S04]  /*dac0*/  FMNMX.FTZ R3, R72, R5, !PT ;  /* 0x0000000548037209 */ /* 0x000fc80007810000 */
        /* <DEDUP_REMOVED lines=23> */
[----:B------:R-:W-:Y:S02]  /*dc40*/  FMNMX.FTZ R13, R45, R82, !PT ;  /* 0x000000522d0d7209 */ /* 0x000fe40007810000 */
[----:B------:R-:W-:Y:S02]  /*dc50*/  ISETP.GT.AND P4, PT, R68, 0x71, !P4 ;  /* 0x000000714400780c */ /* 0x000fe40006784270 */
[----:B------:R-:W-:Y:S02]  /*dc60*/  ISETP.LT.OR P3, PT, R69, 0x71, P3 ;  /* 0x000000714500780c */ /* 0x000fe40001f61670 */
[----:B------:R-:W-:Y:S02]  /*dc70*/  FMNMX.FTZ R82, R46, R13, !PT ;  /* 0x0000000d2e527209 */ /* 0x000fe40007810000 */
[C---:B------:R-:W-:Y:S02]  /*dc80*/  ISETP.GT.AND P5, PT, R68.reuse, 0x78, !P5 ;  /* 0x000000784400780c */ /* 0x040fe40006fa4270 */
[----:B------:R-:W-:-:S02]  /*dc90*/  ISETP.GT.AND P2, PT, R68, 0x79, !P6 ;  /* 0x000000794400780c */ /* 0x000fc40007744270 */
[----:B------:R-:W-:Y:S02]  /*dca0*/  ISETP.LT.OR P4, PT, R69, 0x72, P4 ;  /* 0x000000724500780c */ /* 0x000fe40002781670 */
[----:B------:R-:W-:Y:S02]  /*dcb0*/  FSEL R68, R48, -INF , !P3 ;  /* 0xff80000030447808 */ /* 0x000fe40005800000 */
[----:B------:R-:W-:Y:S02]  /*dcc0*/  FMNMX.FTZ R13, R47, R82, !PT ;  /* 0x000000522f0d7209 */ /* 0x000fe40007810000 */
[----:B------:R-:W-:Y:S02]  /*dcd0*/  ISETP.LT.OR P5, PT, R69, 0x79, P5 ;  /* 0x000000794500780c */ /* 0x000fe40002fa1670 */
[----:B------:R-:W-:Y:S02]  /*dce0*/  FSEL R79, R49, -INF , !P4 ;  /* 0xff800000314f7808 */ /* 0x000fe40006000000 */
[----:B------:R-:W-:-:S02]  /*dcf0*/  FMNMX.FTZ R48, R68, R13, !PT ;  /* 0x0000000d44307209 */ /* 0x000fc40007810000 */
[----:B------:R-:W-:Y:S02]  /*dd00*/  ISETP.LT.OR P2, PT, R69, 0x7a, P2 ;  /* 0x0000007a4500780c */ /* 0x000fe40001741670 */
[----:B------:R-:W-:Y:S02]  /*dd10*/  FSEL R83, R0, -INF , !P5 ;  /* 0xff80000000537808 */ /* 0x000fe40006800000 */
[----:B------:R-:W-:Y:S02]  /*dd20*/  FMNMX.FTZ R48, R79, R48, !PT ;  /* 0x000000304f307209 */ /* 0x000fe40007810000 */
[----:B------:R-:W-:Y:S02]  /*dd30*/  FSEL R84, R50, -INF , !P2 ;  /* 0xff80000032547808 */ /* 0x000fe40005000000 */
[----:B------:R-:W-:-:S04]  /*dd40*/  FMNMX.FTZ R13, R83, R48, !PT ;  /* 0x00000030530d7209 */ /* 0x000fc80007810000 */
[----:B------:R-:W-:-:S05]  /*dd50*/  FMNMX.FTZ R13, R84, R13, !PT ;  /* 0x0000000d540d7209 */ /* 0x000fca0007810000 */
[----:B------:R-:W0:Y:S02]  /*dd60*/  SHFL.BFLY PT, R0, R13, 0x2, 0x1f ;  /* 0x0c401f000d007f89 */ /* 0x000e2400000e0000 */
[----:B0-----:R-:W-:-:S05]  /*dd70*/  FMNMX.FTZ R48, R13, R0, !PT ;  /* 0x000000000d307209 */ /* 0x001fca0007810000 */
[----:B------:R-:W0:Y:S01]  /*dd80*/  SHFL.BFLY PT, R13, R48, 0x1, 0x1f ;  /* 0x0c201f00300d7f89 */ /* 0x000e2200000e0000 */
[--C-:B------:R-:W-:Y:S01]  /*dd90*/  FFMA.FTZ R71, R75, UR39, -R86.reuse ;  /* 0x000000274b477c23 */ /* 0x100fe20008010856 */
[--C-:B------:R-:W-:Y:S01]  /*dda0*/  FFMA.FTZ R53, R53, UR39, -R86.reuse ;  /* 0x0000002735357c23 */ /* 0x100fe20008010856 */
[----:B------:R-:W-:Y:S08]  /*ddb0*/  MUFU.EX2 R74, R74 ;  /* 0x0000004a004a7308 */ /* 0x000ff00000000800 */
[----:B------:R1:W-:Y:S01]  /*ddc0*/  MUFU.EX2 R69, R53 ;  /* 0x0000003500457308 */ /* 0x0003e20000000800 */
[----:B0-----:R-:W-:Y:S01]  /*ddd0*/  FMNMX.FTZ R13, R48, R13, !PT ;  /* 0x0000000d300d7209 */ /* 0x001fe20007810000 */
[----:B------:R-:W-:-:S03]  /*dde0*/  FFMA.FTZ R48, R62, UR39, -R86 ;  /* 0x000000273e307c23 */ /* 0x000fc60008010856 */
[C---:B------:R-:W-:Y:S01]  /*ddf0*/  FSETP.NEU.FTZ.AND P2, PT, R13.reuse, -INF , PT ;  /* 0xff8000000d00780b */ /* 0x040fe20003f5d000 */
[----:B------:R-:W-:Y:S01]  /*de00*/  FMUL.FTZ R62, R13, UR39 ;  /* 0x000000270d3e7c20 */ /* 0x000fe20008410000 */
[--C-:B-1----:R-:W-:Y:S01]  /*de10*/  FFMA.FTZ R53, R4, UR39, -R86.reuse ;  /* 0x0000002704357c23 */ /* 0x102fe20008010856 */
[----:B------:R-:W0:Y:S03]  /*de20*/  MUFU.EX2 R71, R71 ;  /* 0x0000004700477308 */ /* 0x000e260000000800 */
[----:B------:R-:W-:Y:S01]  /*de30*/  FSEL R4, R62, RZ, P2 ;  /* 0x000000ff3e047208 */ /* 0x000fe20001000000 */
[--C-:B------:R-:W-:Y:S01]  /*de40*/  FFMA.FTZ R25, R25, UR39, -R86.reuse ;  /* 0x0000002719197c23 */ /* 0x100fe20008010856 */
[----:B------:R-:W-:-:S03]  /*de50*/  FFMA.FTZ R82, R56, UR39, -R86 ;  /* 0x0000002738527c23 */ /* 0x000fc60008010856 */
[----:B------:R-:W1:Y:S01]  /*de60*/  MUFU.EX2 R10, R10 ;  /* 0x0000000a000a7308 */ /* 0x000e620000000800 */
[--C-:B------:R-:W-:Y:S01]  /*de70*/  FFMA.FTZ R62, R72, UR39, -R4.reuse ;  /* 0x00000027483e7c23 */ /* 0x100fe20008010804 */
[----:B------:R-:W-:Y:S01]  /*de80*/  FFMA.FTZ R5, R5, UR39, -R4 ;  /* 0x0000002705057c23 */ /* 0x000fe20008010804 */
[--C-:B------:R-:W-:Y:S01]  /*de90*/  FFMA.FTZ R56, R59, UR39, -R86.reuse ;  /* 0x000000273b387c23 */ /* 0x100fe20008010856 */
[----:B------:R-:W-:Y:S01]  /*dea0*/  FFMA.FTZ R59, R63, UR39, -R86 ;  /* 0x000000273f3b7c23 */ /* 0x000fe20008010856 */
[----:B------:R-:W-:Y:S01]  /*deb0*/  FFMA.FTZ R63, R8, UR39, -R4 ;  /* 0x00000027083f7c23 */ /* 0x000fe20008010804 */
[--C-:B------:R-:W-:Y:S02]  /*dec0*/  FFMA.FTZ R76, R51, UR39, -R86.reuse ;  /* 0x00000027334c7c23 */ /* 0x100fe40008010856 */
[----:B------:R-:W3:Y:S01]  /*ded0*/  MUFU.EX2 R73, R73 ;  /* 0x0000004900497308 */ /* 0x000ee20000000800 */
[--C-:B------:R-:W-:Y:S01]  /*dee0*/  FFMA.FTZ R77, R29, UR39, -R86.reuse ;  /* 0x000000271d4d7c23 */ /* 0x100fe20008010856 */
[----:B------:R-:W-:Y:S01]  /*def0*/  FFMA.FTZ R0, R66, UR39, -R86 ;  /* 0x0000002742007c23 */ /* 0x000fe20008010856 */
[----:B------:R-:W-:-:S05]  /*df00*/  FFMA.FTZ R66, R9, UR39, -R4 ;  /* 0x0000002709427c23 */ /* 0x000fca0008010804 */
[----:B------:R-:W-:Y:S01]  /*df10*/  MUFU.EX2 R62, R62 ;  /* 0x0000003e003e7308 */ /* 0x000fe20000000800 */
[----:B0-----:R-:W-:-:S07]  /*df20*/  FADD.FTZ R9, R71, R74 ;  /* 0x0000004a47097221 */ /* 0x001fce0000010000 */
[----:B------:R-:W-:Y:S08]  /*df30*/  MUFU.EX2 R5, R5 ;  /* 0x0000000500057308 */ /* 0x000ff00000000800 */
[----:B------:R-:W0:Y:S01]  /*df40*/  MUFU.EX2 R25, R25 ;  /* 0x0000001900197308 */ /* 0x000e220000000800 */
[----:B-1----:R-:W-:-:S07]  /*df50*/  FADD.FTZ R8, R10, R9 ;  /* 0x000000090a087221 */ /* 0x002fce0000010000 */
[----:B------:R-:W1:Y:S01]  /*df60*/  MUFU.EX2 R63, R63 ;  /* 0x0000003f003f7308 */ /* 0x000e620000000800 */
[----:B------:R-:W-:-:S07]  /*df70*/  FFMA.FTZ R90, R90, UR39, -R86 ;  /* 0x000000275a5a7c23 */ /* 0x000fce0008010856 */
[----:B------:R-:W4:Y:S01]  /*df80*/  MUFU.EX2 R76, R76 ;  /* 0x0000004c004c7308 */ /* 0x000f220000000800 */
[--C-:B------:R-:W-:Y:S01]  /*df90*/  FFMA.FTZ R81, R55, UR39, -R86.reuse ;  /* 0x0000002737517c23 */ /* 0x100fe20008010856 */
[----:B------:R-:W-:Y:S01]  /*dfa0*/  FFMA.FTZ R55, R58, UR39, -R86 ;  /* 0x000000273a377c23 */ /* 0x000fe20008010856 */
[----:B---3--:R-:W-:-:S05]  /*dfb0*/  FADD.FTZ R8, R73, R8 ;  /* 0x0000000849087221 */ /* 0x008fca0000010000 */
[----:B------:R-:W3:Y:S01]  /*dfc0*/  MUFU.EX2 R77, R77 ;  /* 0x0000004d004d7308 */ /* 0x000ee20000000800 */
[--C-:B------:R-:W-:Y:S01]  /*dfd0*/  FFMA.FTZ R14, R89, UR39, -R86.reuse ;  /* 0x00000027590e7c23 */ /* 0x100fe20008010856 */
[--C-:B------:R-:W-:Y:S01]  /*dfe0*/  FFMA.FTZ R58, R61, UR39, -R86.reuse ;  /* 0x000000273d3a7c23 */ /* 0x100fe20008010856 */
[----:B------:R-:W-:Y:S01]  /*dff0*/  FFMA.FTZ R61, R67, UR39, -R86 ;  /* 0x00000027433d7c23 */ /* 0x000fe20008010856 */
[----:B------:R-:W-:-:S04]  /*e000*/  FFMA.FTZ R67, R11, UR39, -R4 ;  /* 0x000000270b437c23 */ /* 0x000fc80008010804 */
[----:B------:R-:W5:Y:S01]  /*e010*/  MUFU.EX2 R80, R80 ;  /* 0x0000005000507308 */ /* 0x000f620000000800 */
[----:B0-----:R-:W-:Y:S01]  /*e020*/  FADD.FTZ R11, R25, R8 ;  /* 0x00000008190b7221 */ /* 0x001fe20000010000 */
[----:B------:R-:W-:-:S06]  /*e030*/  FFMA.FTZ R28, R92, UR39, -R86 ;  /* 0x000000275c1c7c23 */ /* 0x000fcc0008010856 */
[----:B------:R0:W2:Y:S01]  /*e040*/  MUFU.EX2 R3, R90 ;  /* 0x0000005a00037308 */ /* 0x0000a20000000800 */
[--C-:B------:R-:W-:Y:S01]  /*e050*/  FFMA.FTZ R72, R31, UR39, -R4.reuse ;  /* 0x000000271f487c23 */ /* 0x100fe20008010804 */
[--C-:B------:R-:W-:Y:S01]  /*e060*/  FFMA.FTZ R31, R32, UR39, -R4.reuse ;  /* 0x00000027201f7c23 */ /* 0x100fe20008010804 */
[----:B0-----:R-:W-:Y:S01]  /*e070*/  FFMA.FTZ R90, R24, UR39, -R4 ;  /* 0x00000027185a7c23 */ /* 0x001fe20008010804 */
[----:B------:R-:W-:-:S04]  /*e080*/  FADD.FTZ R24, R62, R5 ;  /* 0x000000053e187221 */ /* 0x000fc80000010000 */
[----:B------:R-:W0:Y:S01]  /*e090*/  MUFU.EX2 R66, R66 ;  /* 0x0000004200427308 */ /* 0x000e220000000800 */
[----:B------:R-:W-:Y:S01]  /*e0a0*/  FFMA.FTZ R29, R91, UR39, -R86 ;  /* 0x000000275b1d7c23 */ /* 0x000fe20008010856 */
[----:B-1----:R-:W-:Y:S01]  /*e0b0*/  FADD.FTZ R9, R63, R24 ;  /* 0x000000183f097221 */ /* 0x002fe20000010000 */
[----:B----4-:R-:W-:Y:S01]  /*e0c0*/  FADD.FTZ R24, R76, R11 ;  /* 0x0000000b4c187221 */ /* 0x010fe20000010000 */
[--C-:B------:R-:W-:Y:S01]  /*e0d0*/  FFMA.FTZ R70, R70, UR39, -R4.reuse ;  /* 0x0000002746467c23 */ /* 0x100fe20008010804 */
[----:B------:R-:W-:-:S03]  /*e0e0*/  FFMA.FTZ R32, R33, UR39, -R4 ;  /* 0x0000002721207c23 */ /* 0x000fc60008010804 */
[----:B------:R-:W1:Y:S01]  /*e0f0*/  MUFU.EX2 R14, R14 ;  /* 0x0000000e000e7308 */ /* 0x000e620000000800 */
[--C-:B------:R-:W-:Y:S01]  /*e100*/  FFMA.FTZ R33, R34, UR39, -R4.reuse ;  /* 0x0000002722217c23 */ /* 0x100fe20008010804 */
[--C-:B------:R-:W-:Y:S01]  /*e110*/  FFMA.FTZ R34, R35, UR39, -R4.reuse ;  /* 0x0000002723227c23 */ /* 0x100fe20008010804 */
[----:B------:R-:W-:Y:S01]  /*e120*/  FFMA.FTZ R35, R36, UR39, -R4 ;  /* 0x0000002724237c23 */ /* 0x000fe20008010804 */
[----:B---3--:R-:W-:Y:S01]  /*e130*/  FADD.FTZ R11, R77, R24 ;  /* 0x000000184d0b7221 */ /* 0x008fe20000010000 */
[----:B------:R-:W-:Y:S01]  /*e140*/  FFMA.FTZ R51, R94, UR39, -R86 ;  /* 0x000000275e337c23 */ /* 0x000fe20008010856 */
[--C-:B------:R-:W-:Y:S02]  /*e150*/  FFMA.FTZ R36, R37, UR39, -R4.reuse ;  /* 0x0000002725247c23 */ /* 0x100fe40008010804 */
[----:B------:R-:W-:Y:S01]  /*e160*/  MUFU.EX2 R28, R28 ;  /* 0x0000001c001c7308 */ /* 0x000fe20000000800 */
[----:B------:R-:W-:Y:S01]  /*e170*/  FFMA.FTZ R37, R38, UR39, -R4 ;  /* 0x0000002726257c23 */ /* 0x000fe20008010804 */
[----:B------:R-:W-:Y:S01]  /*e180*/  FFMA.FTZ R50, R57, UR39, -R86 ;  /* 0x0000002739327c23 */ /* 0x000fe20008010856 */
[----:B------:R-:W-:-:S05]  /*e190*/  FFMA.FTZ R38, R40, UR39, -R4 ;  /* 0x0000002728267c23 */ /* 0x000fca0008010804 */
[----:B------:R-:W3:Y:S01]  /*e1a0*/  MUFU.EX2 R67, R67 ;  /* 0x0000004300437308 */ /* 0x000ee20000000800 */
[--C-:B------:R-:W-:Y:S01]  /*e1b0*/  FFMA.FTZ R57, R60, UR39, -R86.reuse ;  /* 0x000000273c397c23 */ /* 0x100fe20008010856 */
[----:B-----5:R-:W-:Y:S01]  /*e1c0*/  FADD.FTZ R40, R80, R11 ;  /* 0x0000000b50287221 */ /* 0x020fe20000010000 */
[--C-:B------:R-:W-:Y:S01]  /*e1d0*/  FFMA.FTZ R78, R93, UR39, -R86.reuse ;  /* 0x000000275d4e7c23 */ /* 0x100fe20008010856 */
[--C-:B------:R-:W-:Y:S01]  /*e1e0*/  FFMA.FTZ R75, R95, UR39, -R86.reuse ;  /* 0x000000275f4b7c23 */ /* 0x100fe20008010856 */
[--C-:B------:R-:W-:Y:S01]  /*e1f0*/  FFMA.FTZ R52, R52, UR39, -R86.reuse ;  /* 0x0000002734347c23 */ /* 0x100fe20008010856 */
[--C-:B------:R-:W-:Y:S02]  /*e200*/  FFMA.FTZ R54, R54, UR39, -R86.reuse ;  /* 0x0000002736367c23 */ /* 0x100fe40008010856 */
[----:B------:R-:W-:Y:S01]  /*e210*/  MUFU.EX2 R29, R29 ;  /* 0x0000001d001d7308 */ /* 0x000fe20000000800 */
[--C-:B------:R-:W-:Y:S01]  /*e220*/  FFMA.FTZ R60, R65, UR39, -R86.reuse ;  /* 0x00000027413c7c23 */ /* 0x100fe20008010856 */
[----:B------:R-:W-:Y:S01]  /*e230*/  FFMA.FTZ R49, R64, UR39, -R86 ;  /* 0x0000002740317c23 */ /* 0x000fe20008010856 */
[--C-:B------:R-:W-:Y:S01]  /*e240*/  FFMA.FTZ R86, R39, UR39, -R4.reuse ;  /* 0x0000002727567c23 */ /* 0x100fe20008010804 */
[----:B------:R-:W-:-:S04]  /*e250*/  FFMA.FTZ R39, R41, UR39, -R4 ;  /* 0x0000002729277c23 */ /* 0x000fc80008010804 */
[----:B------:R-:W4:Y:S01]  /*e260*/  MUFU.EX2 R70, R70 ;  /* 0x0000004600467308 */ /* 0x000f220000000800 */
[----:B--2---:R-:W-:Y:S01]  /*e270*/  FADD.FTZ R41, R3, R40 ;  /* 0x0000002803297221 */ /* 0x004fe20000010000 */
[--C-:B------:R-:W-:Y:S01]  /*e280*/  FFMA.FTZ R85, R15, UR39, -R4.reuse ;  /* 0x000000270f557c23 */ /* 0x100fe20008010804 */
[----:B------:R-:W-:Y:S01]  /*e290*/  FFMA.FTZ R15, R26, UR39, -R4 ;  /* 0x000000271a0f7c23 */ /* 0x000fe20008010804 */
[----:B0-----:R-:W-:-:S04]  /*e2a0*/  F2FP.F16.F32.PACK_AB R11, R66, R63 ;  /* 0x0000003f420b723e */ /* 0x001fc800000000ff */
[----:B------:R-:W0:Y:S01]  /*e2b0*/  MUFU.EX2 R51, R51 ;  /* 0x0000003300337308 */ /* 0x000e220000000800 */
[----:B------:R-:W-:Y:S01]  /*e2c0*/  FADD.FTZ R26, R66, R9 ;  /* 0x00000009421a7221 */ /* 0x000fe20000010000 */
[----:B-1----:R-:W-:Y:S01]  /*e2d0*/  FADD.FTZ R63, R14, R41 ;  /* 0x000000290e3f7221 */ /* 0x002fe20000010000 */
[----:B------:R-:W-:-:S05]  /*e2e0*/  FFMA.FTZ R41, R44, UR39, -R4 ;  /* 0x000000272c297c23 */ /* 0x000fca0008010804 */
[----:B------:R-:W1:Y:S01]  /*e2f0*/  MUFU.EX2 R78, R78 ;  /* 0x0000004e004e7308 */ /* 0x000e620000000800 */
[----:B---3--:R-:W-:Y:S01]  /*e300*/  FADD.FTZ R9, R67, R26 ;  /* 0x0000001a43097221 */ /* 0x008fe20000010000 */
[----:B------:R-:W-:Y:S01]  /*e310*/  FADD.FTZ R44, R28, R63 ;  /* 0x0000003f1c2c7221 */ /* 0x000fe20000010000 */
[--C-:B------:R-:W-:Y:S01]  /*e320*/  FFMA.FTZ R42, R42, UR39, -R4.reuse ;  /* 0x000000272a2a7c23 */ /* 0x100fe20008010804 */
[----:B------:R-:W-:-:S04]  /*e330*/  FFMA.FTZ R65, R30, UR39, -R4 ;  /* 0x000000271e417c23 */ /* 0x000fc80008010804 */
[----:B------:R-:W2:Y:S01]  /*e340*/  MUFU.EX2 R75, R75 ;  /* 0x0000004b004b7308 */ /* 0x000ea20000000800 */
[----:B----4-:R-:W-:Y:S01]  /*e350*/  FADD.FTZ R30, R70, R9 ;  /* 0x00000009461e7221 */ /* 0x010fe20000010000 */
[----:B------:R-:W-:Y:S01]  /*e360*/  FADD.FTZ R44, R29, R44 ;  /* 0x0000002c1d2c7221 */ /* 0x000fe20000010000 */
[----:B------:R-:W-:-:S05]  /*e370*/  F2FP.F16.F32.PACK_AB R9, R5, R62 ;  /* 0x0000003e0509723e */ /* 0x000fca00000000ff */
[----:B------:R3:W-:Y:S02]  /*e380*/  MUFU.EX2 R5, R42 ;  /* 0x0000002a00057308 */ /* 0x0007e40000000800 */
[----:B---3--:R-:W-:Y:S01]  /*e390*/  FFMA.FTZ R42, R45, UR39, -R4 ;  /* 0x000000272d2a7c23 */ /* 0x008fe20008010804 */
[----:B0-----:R-:W-:-:S04]  /*e3a0*/  FADD.FTZ R45, R51, R44 ;  /* 0x0000002c332d7221 */ /* 0x001fc80000010000 */
[----:B-1----:R-:W-:-:S04]  /*e3b0*/  FADD.FTZ R44, R78, R45 ;  /* 0x0000002d4e2c7221 */ /* 0x002fc80000010000 */
[----:B--2---:R-:W-:Y:S02]  /*e3c0*/  FADD.FTZ R45, R75, R44 ;  /* 0x0000002c4b2d7221 */ /* 0x004fe40000010000 */
[----:B------:R-:W2:Y:S01]  /*e3d0*/  LDL R44, [R1+0x20] ;  /* 0x00002000012c7983 */ /* 0x000ea20000100800 */
[----:B------:R-:W0:Y:S01]  /*e3e0*/  MUFU.EX2 R85, R85 ;  /* 0x0000005500557308 */ /* 0x000e220000000800 */
[----:B------:R-:W-:-:S07]  /*e3f0*/  FFMA.FTZ R64, R27, UR39, -R4 ;  /* 0x000000271b407c23 */ /* 0x000fce0008010804 */
[----:B------:R-:W1:Y:S08]  /*e400*/  MUFU.EX2 R90, R90 ;  /* 0x0000005a005a7308 */ /* 0x000e700000000800 */
[----:B------:R-:W3:Y:S01]  /*e410*/  MUFU.EX2 R15, R15 ;  /* 0x0000000f000f7308 */ /* 0x000ee20000000800 */
[----:B0-----:R-:W-:-:S07]  /*e420*/  FADD.FTZ R27, R85, R30 ;  /* 0x0000001e551b7221 */ /* 0x001fce0000010000 */
[----:B------:R-:W0:Y:S01]  /*e430*/  MUFU.EX2 R64, R64 ;  /* 0x0000004000407308 */ /* 0x000e220000000800 */
[----:B-1----:R-:W-:-:S07]  /*e440*/  FADD.FTZ R30, R90, R27 ;  /* 0x0000001b5a1e7221 */ /* 0x002fce0000010000 */
[----:B------:R-:W1:Y:S01]  /*e450*/  MUFU.EX2 R65, R65 ;  /* 0x0000004100417308 */ /* 0x000e620000000800 */
[----:B------:R-:W-:Y:S01]  /*e460*/  FFMA.FTZ R40, R43, UR39, -R4 ;  /* 0x000000272b287c23 */ /* 0x000fe20008010804 */
[----:B---3--:R-:W-:-:S06]  /*e470*/  FADD.FTZ R43, R15, R30 ;  /* 0x0000001e0f2b7221 */ /* 0x008fcc0000010000 */
[----:B------:R-:W3:Y:S01]  /*e480*/  MUFU.EX2 R72, R72 ;  /* 0x0000004800487308 */ /* 0x000ee20000000800 */
[----:B0-----:R-:W-:-:S07]  /*e490*/  FADD.FTZ R30, R64, R43 ;  /* 0x0000002b401e7221 */ /* 0x001fce0000010000 */
[----:B------:R-:W0:Y:S01]  /*e4a0*/  MUFU.EX2 R31, R31 ;  /* 0x0000001f001f7308 */ /* 0x000e220000000800 */
[----:B-1----:R-:W-:-:S07]  /*e4b0*/  FADD.FTZ R43, R65, R30 ;  /* 0x0000001e412b7221 */ /* 0x002fce0000010000 */
[----:B------:R-:W1:Y:S08]  /*e4c0*/  MUFU.EX2 R32, R32 ;  /* 0x0000002000207308 */ /* 0x000e700000000800 */
[----:B------:R-:W4:Y:S01]  /*e4d0*/  MUFU.EX2 R52, R52 ;  /* 0x0000003400347308 */ /* 0x000f220000000800 */
[----:B---3--:R-:W-:-:S07]  /*e4e0*/  FADD.FTZ R30, R72, R43 ;  /* 0x0000002b481e7221 */ /* 0x008fce0000010000 */
[----:B------:R-:W3:Y:S08]  /*e4f0*/  MUFU.EX2 R33, R33 ;  /* 0x0000002100217308 */ /* 0x000ef00000000800 */
[----:B------:R-:W5:Y:S01]  /*e500*/  MUFU.EX2 R54, R54 ;  /* 0x0000003600367308 */ /* 0x000f620000000800 */
[----:B0-----:R-:W-:-:S07]  /*e510*/  FADD.FTZ R43, R31, R30 ;  /* 0x0000001e1f2b7221 */ /* 0x001fce0000010000 */
[----:B------:R-:W0:Y:S01]  /*e520*/  MUFU.EX2 R34, R34 ;  /* 0x0000002200227308 */ /* 0x000e220000000800 */
[----:B-1----:R-:W-:Y:S01]  /*e530*/  FADD.FTZ R30, R32, R43 ;  /* 0x0000002b201e7221 */ /* 0x002fe20000010000 */
[----:B------:R-:W-:-:S06]  /*e540*/  F2FP.F16.F32.PACK_AB R8, R74, R71 ;  /* 0x000000474a08723e */ /* 0x000fcc00000000ff */
[----:B------:R-:W1:Y:S01]  /*e550*/  MUFU.EX2 R35, R35 ;  /* 0x0000002300237308 */ /* 0x000e620000000800 */
[----:B------:R-:W-:Y:S01]  /*e560*/  F2FP.F16.F32.PACK_AB R10, R73, R10 ;  /* 0x0000000a490a723e */ /* 0x000fe200000000ff */
[----:B----4-:R-:W-:-:S06]  /*e570*/  FADD.FTZ R45, R52, R45 ;  /* 0x0000002d342d7221 */ /* 0x010fcc0000010000 */
[----:B------:R-:W4:Y:S01]  /*e580*/  MUFU.EX2 R81, R81 ;  /* 0x0000005100517308 */ /* 0x000f220000000800 */
[----:B---3--:R-:W-:Y:S01]  /*e590*/  FADD.FTZ R43, R33, R30 ;  /* 0x0000001e212b7221 */ /* 0x008fe20000010000 */
[----:B-----5:R-:W-:-:S06]  /*e5a0*/  FADD.FTZ R30, R54, R45 ;  /* 0x0000002d361e7221 */ /* 0x020fcc0000010000 */
[----:B------:R-:W3:Y:S01]  /*e5b0*/  MUFU.EX2 R36, R36 ;  /* 0x0000002400247308 */ /* 0x000ee20000000800 */
[----:B------:R5:W-:Y:S07]  /*e5c0*/  STSM.16.M88.4 [R137+0x21800], R8 ;  /* 0x0218000889007844 */ /* 0x000bee0000000200 */
[----:B------:R-:W3:Y:S01]  /*e5d0*/  MUFU.EX2 R82, R82 ;  /* 0x0000005200527308 */ /* 0x000ee20000000800 */
[----:B------:R-:W-:-:S07]  /*e5e0*/  FADD.FTZ R30, R69, R30 ;  /* 0x0000001e451e7221 */ /* 0x000fce0000010000 */
[----:B------:R-:W3:Y:S01]  /*e5f0*/  MUFU.EX2 R37, R37 ;  /* 0x0000002500257308 */ /* 0x000ee20000000800 */
[----:B-----5:R-:W-:Y:S01]  /*e600*/  F2FP.F16.F32.PACK_AB R8, R14, R3 ;  /* 0x000000030e08723e */ /* 0x020fe200000000ff */
[----:B0-----:R-:W-:-:S06]  /*e610*/  FADD.FTZ R14, R34, R43 ;  /* 0x0000002b220e7221 */ /* 0x001fcc0000010000 */
[----:B------:R-:W0:Y:S01]  /*e620*/  MUFU.EX2 R50, R50 ;  /* 0x0000003200327308 */ /* 0x000e220000000800 */
[----:B-1----:R-:W-:Y:S01]  /*e630*/  FADD.FTZ R3, R35, R14 ;  /* 0x0000000e23037221 */ /* 0x002fe20000010000 */
[----:B----4-:R-:W-:-:S06]  /*e640*/  FADD.FTZ R9, R81, R30 ;  /* 0x0000001e51097221 */ /* 0x010fcc0000010000 */
[----:B------:R-:W1:Y:S08]  /*e650*/  MUFU.EX2 R86, R86 ;  /* 0x0000005600567308 */ /* 0x000e700000000800 */
[----:B------:R-:W4:Y:S01]  /*e660*/  MUFU.EX2 R55, R55 ;  /* 0x0000003700377308 */ /* 0x000f220000000800 */
[----:B---3--:R-:W-:Y:S01]  /*e670*/  FADD.FTZ R14, R36, R3 ;  /* 0x00000003240e7221 */ /* 0x008fe20000010000 */
[----:B------:R-:W-:-:S06]  /*e680*/  FADD.FTZ R11, R82, R9 ;  /* 0x00000009520b7221 */ /* 0x000fcc0000010000 */
[----:B------:R-:W3:Y:S08]  /*e690*/  MUFU.EX2 R38, R38 ;  /* 0x0000002600267308 */ /* 0x000ef00000000800 */
[----:B------:R-:W-:Y:S01]  /*e6a0*/  MUFU.EX2 R56, R56 ;  /* 0x0000003800387308 */ /* 0x000fe20000000800 */
[----:B------:R-:W-:Y:S01]  /*e6b0*/  FADD.FTZ R3, R37, R14 ;  /* 0x0000000e25037221 */ /* 0x000fe20000010000 */
[----:B------:R-:W-:-:S06]  /*e6c0*/  F2FP.F16.F32.PACK_AB R24, R76, R25 ;  /* 0x000000194c18723e */ /* 0x000fcc00000000ff */
[----:B------:R-:W5:Y:S01]  /*e6d0*/  MUFU.EX2 R39, R39 ;  /* 0x0000002700277308 */ /* 0x000f620000000800 */
[----:B0-----:R-:W-:Y:S01]  /*e6e0*/  FADD.FTZ R14, R50, R11 ;  /* 0x0000000b320e7221 */ /* 0x001fe20000010000 */
[----:B------:R-:W-:-:S06]  /*e6f0*/  F2FP.F16.F32.PACK_AB R26, R80, R77 ;  /* 0x0000004d501a723e */ /* 0x000fcc00000000ff */
[----:B------:R-:W0:Y:S01]  /*e700*/  MUFU.EX2 R57, R57 ;  /* 0x0000003900397308 */ /* 0x000e220000000800 */
[----:B------:R-:W-:Y:S02]  /*e710*/  F2FP.F16.F32.PACK_AB R25, R70, R67 ;  /* 0x000000434619723e */ /* 0x000fe400000000ff */
[----:B------:R-:W-:Y:S01]  /*e720*/  F2FP.F16.F32.PACK_AB R27, R90, R85 ;  /* 0x000000555a1b723e */ /* 0x000fe200000000ff */
[----:B-1----:R-:W-:-:S04]  /*e730*/  FADD.FTZ R3, R86, R3 ;  /* 0x0000000356037221 */ /* 0x002fc80000010000 */
[----:B------:R-:W1:Y:S01]  /*e740*/  MUFU.EX2 R58, R58 ;  /* 0x0000003a003a7308 */ /* 0x000e620000000800 */
[----:B------:R-:W-:Y:S01]  /*e750*/  F2FP.F16.F32.PACK_AB R9, R64, R15 ;  /* 0x0000000f4009723e */ /* 0x000fe200000000ff */
[----:B----4-:R-:W-:Y:S01]  /*e760*/  FADD.FTZ R15, R55, R14 ;  /* 0x0000000e370f7221 */ /* 0x010fe20000010000 */
[----:B------:R4:W-:Y:S01]  /*e770*/  STSM.16.M88.4 [R87], R24 ;  /* 0x0000001857007844 */ /* 0x0009e20000000200 */
[----:B---3--:R-:W-:-:S04]  /*e780*/  FADD.FTZ R14, R38, R3 ;  /* 0x00000003260e7221 */ /* 0x008fc80000010000 */
[----:B------:R-:W3:Y:S01]  /*e790*/  MUFU.EX2 R59, R59 ;  /* 0x0000003b003b7308 */ /* 0x000ee20000000800 */
[----:B------:R-:W-:Y:S01]  /*e7a0*/  FFMA.FTZ R46, R46, UR39, -R4 ;  /* 0x000000272e2e7c23 */ /* 0x000fe20008010804 */
[----:B-----5:R-:W-:-:S06]  /*e7b0*/  FADD.FTZ R14, R39, R14 ;  /* 0x0000000e270e7221 */ /* 0x020fcc0000010000 */
[----:B------:R-:W5:Y:S01]  /*e7c0*/  MUFU.EX2 R40, R40 ;  /* 0x0000002800287308 */ /* 0x000f620000000800 */
[----:B----4-:R-:W-:Y:S01]  /*e7d0*/  F2FP.F16.F32.PACK_AB R25, R32, R31 ;  /* 0x0000001f2019723e */ /* 0x010fe200000000ff */
[----:B------:R-:W-:-:S06]  /*e7e0*/  FADD.FTZ R32, R56, R15 ;  /* 0x0000000f38207221 */ /* 0x000fcc0000010000 */
[----:B------:R-:W4:Y:S01]  /*e7f0*/  MUFU.EX2 R41, R41 ;  /* 0x0000002900297308 */ /* 0x000f220000000800 */
[----:B0-----:R-:W-:Y:S01]  /*e800*/  FADD.FTZ R15, R57, R32 ;  /* 0x00000020390f7221 */ /* 0x001fe20000010000 */
[----:B------:R-:W-:Y:S01]  /*e810*/  FFMA.FTZ R47, R47, UR39, -R4 ;  /* 0x000000272f2f7c23 */ /* 0x000fe20008010804 */
[----:B------:R-:W-:Y:S01]  /*e820*/  FADD.FTZ R3, R5, R14 ;  /* 0x0000000e05037221 */ /* 0x000fe20000010000 */
[--C-:B------:R-:W-:Y:S01]  /*e830*/  FFMA.FTZ R68, R68, UR39, -R4.reuse ;  /* 0x0000002744447c23 */ /* 0x100fe20008010804 */
[----:B------:R-:W-:-:S03]  /*e840*/  FFMA.FTZ R79, R79, UR39, -R4 ;  /* 0x000000274f4f7c23 */ /* 0x000fc60008010804 */
[----:B------:R-:W0:Y:S01]  /*e850*/  MUFU.EX2 R42, R42 ;  /* 0x0000002a002a7308 */ /* 0x000e220000000800 */
[--C-:B------:R-:W-:Y:S01]  /*e860*/  FFMA.FTZ R83, R83, UR39, -R4.reuse ;  /* 0x0000002753537c23 */ /* 0x100fe20008010804 */
[----:B-1----:R-:W-:Y:S01]  /*e870*/  FADD.FTZ R14, R58, R15 ;  /* 0x0000000f3a0e7221 */ /* 0x002fe20000010000 */
[----:B------:R-:W-:-:S05]  /*e880*/  FFMA.FTZ R4, R84, UR39, -R4 ;  /* 0x0000002754047c23 */ /* 0x000fca0008010804 */
[----:B------:R-:W1:Y:S01]  /*e890*/  MUFU.EX2 R46, R46 ;  /* 0x0000002e002e7308 */ /* 0x000e620000000800 */
[----:B---3--:R-:W-:Y:S01]  /*e8a0*/  FADD.FTZ R15, R59, R14 ;  /* 0x0000000e3b0f7221 */ /* 0x008fe20000010000 */
[----:B-----5:R-:W-:Y:S01]  /*e8b0*/  FADD.FTZ R32, R40, R3 ;  /* 0x0000000328207221 */ /* 0x020fe20000010000 */
[----:B------:R-:W-:-:S05]  /*e8c0*/  F2FP.F16.F32.PACK_AB R10, R29, R28 ;  /* 0x0000001c1d0a723e */ /* 0x000fca00000000ff */
[----:B------:R-:W-:Y:S01]  /*e8d0*/  MUFU.EX2 R60, R60 ;  /* 0x0000003c003c7308 */ /* 0x000fe20000000800 */
[----:B------:R-:W-:Y:S01]  /*e8e0*/  F2FP.F16.F32.PACK_AB R11, R72, R65 ;  /* 0x00000041480b723e */ /* 0x000fe200000000ff */
[----:B----4-:R-:W-:-:S06]  /*e8f0*/  FADD.FTZ R3, R41, R32 ;  /* 0x0000002029037221 */ /* 0x010fcc0000010000 */
[----:B------:R-:W-:Y:S01]  /*e900*/  MUFU.EX2 R61, R61 ;  /* 0x0000003d003d7308 */ /* 0x000fe20000000800 */
[----:B------:R-:W-:-:S07]  /*e910*/  F2FP.F16.F32.PACK_AB R24, R78, R51 ;  /* 0x000000334e18723e */ /* 0x000fce00000000ff */
[----:B------:R-:W3:Y:S01]  /*e920*/  MUFU.EX2 R47, R47 ;  /* 0x0000002f002f7308 */ /* 0x000ee20000000800 */
[----:B------:R-:W-:Y:S02]  /*e930*/  F2FP.F16.F32.PACK_AB R26, R52, R75 ;  /* 0x0000004b341a723e */ /* 0x000fe400000000ff */
[----:B------:R-:W-:-:S05]  /*e940*/  F2FP.F16.F32.PACK_AB R27, R34, R33 ;  /* 0x00000021221b723e */ /* 0x000fca00000000ff */
[----:B------:R-:W-:Y:S01]  /*e950*/  MUFU.EX2 R0, R0 ;  /* 0x0000000000007308 */ /* 0x000fe20000000800 */
[----:B------:R-:W-:-:S07]  /*e960*/  F2FP.F16.F32.PACK_AB R28, R69, R54 ;  /* 0x00000036451c723e */ /* 0x000fce00000000ff */
[----:B------:R-:W4:Y:S01]  /*e970*/  MUFU.EX2 R49, R49 ;  /* 0x0000003100317308 */ /* 0x000f220000000800 */
[----:B------:R-:W-:-:S07]  /*e980*/  F2FP.F16.F32.PACK_AB R30, R82, R81 ;  /* 0x00000051521e723e */ /* 0x000fce00000000ff */
[----:B------:R-:W-:Y:S01]  /*e990*/  MUFU.EX2 R48, R48 ;  /* 0x0000003000307308 */ /* 0x000fe20000000800 */
[----:B------:R-:W-:-:S07]  /*e9a0*/  F2FP.F16.F32.PACK_AB R29, R36, R35 ;  /* 0x00000023241d723e */ /* 0x000fce00000000ff */
[----:B------:R-:W5:Y:S01]  /*e9b0*/  MUFU.EX2 R53, R53 ;  /* 0x0000003500357308 */ /* 0x000f620000000800 */
[----:B------:R-:W-:-:S07]  /*e9c0*/  F2FP.F16.F32.PACK_AB R31, R86, R37 ;  /* 0x00000025561f723e */ /* 0x000fce00000000ff */
[----:B------:R-:W-:Y:S08]  /*e9d0*/  MUFU.EX2 R68, R68 ;  /* 0x0000004400447308 */ /* 0x000ff00000000800 */
[----:B------:R-:W2:Y:S08]  /*e9e0*/  MUFU.EX2 R79, R79 ;  /* 0x0000004f004f7308 */ /* 0x000eb00000000800 */
[----:B------:R-:W-:Y:S08]  /*e9f0*/  MUFU.EX2 R83, R83 ;  /* 0x0000005300537308 */ /* 0x000ff00000000800 */
[----:B------:R-:W2:Y:S01]  /*ea00*/  MUFU.EX2 R14, R4 ;  /* 0x00000004000e7308 */ /* 0x000ea20000000800 */
[----:B0-----:R-:W-:Y:S01]  /*ea10*/  FADD.FTZ R3, R42, R3 ;  /* 0x000000032a037221 */ /* 0x001fe20000010000 */
[----:B------:R0:W-:Y:S04]  /*ea20*/  STSM.16.M88.4 [R139], R8 ;  /* 0x000000088b007844 */ /* 0x0001e80000000200 */
[----:B------:R-:W-:Y:S04]  /*ea30*/  STSM.16.M88.4 [R138], R24 ;  /* 0x000000188a007844 */ /* 0x000fe80000000200 */
[----:B------:R1:W-:Y:S01]  /*ea40*/  STSM.16.M88.4 [R137+0x27800], R28 ;  /* 0x0278001c89007844 */ /* 0x0003e20000000200 */
[----:B0-----:R-:W-:-:S02]  /*ea50*/  F2FP.F16.F32.PACK_AB R8, R55, R50 ;  /* 0x000000323708723e */ /* 0x001fc400000000ff */
[----:B------:R-:W-:Y:S02]  /*ea60*/  F2FP.F16.F32.PACK_AB R10, R57, R56 ;  /* 0x00000038390a723e */ /* 0x000fe400000000ff */
[----:B------:R-:W-:Y:S01]  /*ea70*/  F2FP.F16.F32.PACK_AB R9, R39, R38 ;  /* 0x000000262709723e */ /* 0x000fe200000000ff */
[----:B-1----:R-:W-:Y:S01]  /*ea80*/  FADD.FTZ R28, R46, R3 ;  /* 0x000000032e1c7221 */ /* 0x002fe20000010000 */
[----:B------:R-:W-:Y:S02]  /*ea90*/  F2FP.F16.F32.PACK_AB R11, R40, R5 ;  /* 0x00000005280b723e */ /* 0x000fe400000000ff */
[----:B------:R-:W-:Y:S01]  /*eaa0*/  F2FP.F16.F32.PACK_AB R24, R59, R58 ;  /* 0x0000003a3b18723e */ /* 0x000fe200000000ff */
[----:B---3--:R-:W-:Y:S01]  /*eab0*/  FADD.FTZ R3, R47, R28 ;  /* 0x0000001c2f037221 */ /* 0x008fe20000010000 */
[----:B------:R-:W-:Y:S02]  /*eac0*/  F2FP.F16.F32.PACK_AB R26, R61, R60 ;  /* 0x0000003c3d1a723e */ /* 0x000fe400000000ff */
[----:B------:R-:W-:-:S02]  /*ead0*/  F2FP.F16.F32.PACK_AB R25, R42, R41 ;  /* 0x000000292a19723e */ /* 0x000fc400000000ff */
[----:B------:R-:W-:Y:S02]  /*eae0*/  F2FP.F16.F32.PACK_AB R27, R47, R46 ;  /* 0x0000002e2f1b723e */ /* 0x000fe400000000ff */
[----:B----4-:R-:W-:Y:S02]  /*eaf0*/  F2FP.F16.F32.PACK_AB R28, R49, R0 ;  /* 0x00000000311c723e */ /* 0x010fe400000000ff */
[----:B-----5:R-:W-:Y:S02]  /*eb00*/  F2FP.F16.F32.PACK_AB R30, R53, R48 ;  /* 0x00000030351e723e */ /* 0x020fe400000000ff */
[----:B--2---:R-:W-:Y:S02]  /*eb10*/  F2FP.F16.F32.PACK_AB R29, R79, R68 ;  /* 0x000000444f1d723e */ /* 0x004fe400000000ff */
[----:B------:R-:W-:Y:S01]  /*eb20*/  F2FP.F16.F32.PACK_AB R31, R14, R83 ;  /* 0x000000530e1f723e */ /* 0x000fe200000000ff */
[----:B------:R0:W-:Y:S04]  /*eb30*/  STSM.16.M88.4 [R44], R8 ;  /* 0x000000082c007844 */ /* 0x0001e80000000200 */
[----:B------:R1:W-:Y:S04]  /*eb40*/  STSM.16.M88.4 [R139+0x6000], R24 ;  /* 0x006000188b007844 */ /* 0x0003e80000000200 */
[----:B------:R1:W-:Y:S01]  /*eb50*/  STSM.16.M88.4 [R138+0x6000], R28 ;  /* 0x0060001c8a007844 */ /* 0x0003e20000000200 */
[----:B------:R2:W-:Y:S06]  /*eb60*/  MEMBAR.ALL.CTA ;  /* 0x0000000000007992 */ /* 0x0005ec0000008000 */
[----:B--2---:R-:W2:Y:S01]  /*eb70*/  FENCE.VIEW.ASYNC.S ;  /* 0x00000000000073c6 */ /* 0x004ea20000000000 */
[----:B------:R-:W-:Y:S01]  /*eb80*/  FADD.FTZ R32, R60, R15 ;  /* 0x0000000f3c207221 */ /* 0x000fe20000010000 */
[----:B------:R-:W-:-:S03]  /*eb90*/  PLOP3.LUT P2, PT, PT, PT, UP0, 0x40, 0x0 ;  /* 0x000000000000781c */ /* 0x000fc60003f4e808 */
[----:B------:R-:W-:Y:S01]  /*eba0*/  FADD.FTZ R15, R61, R32 ;  /* 0x000000203d0f7221 */ /* 0x000fe20000010000 */
[----:B------:R-:W-:-:S03]  /*ebb0*/  FADD.FTZ R68, R68, R3 ;  /* 0x0000000344447221 */ /* 0x000fc60000010000 */
[----:B------:R-:W-:Y:S01]  /*ebc0*/  FADD.FTZ R0, R0, R15 ;  /* 0x0000000f00007221 */ /* 0x000fe20000010000 */
[----:B------:R-:W-:Y:S01]  /*ebd0*/  FADD.FTZ R68, R79, R68 ;  /* 0x000000444f447221 */ /* 0x000fe20000010000 */
[----:B------:R-:W-:Y:S02]  /*ebe0*/  IMAD.IADD R141, R97, 0x1, -R98 ;  /* 0x00000001618d7824 */ /* 0x000fe400078e0a62 */
[----:B------:R-:W-:Y:S01]  /*ebf0*/  FADD.FTZ R49, R49, R0 ;  /* 0x0000000031317221 */ /* 0x000fe20000010000 */
[----:B------:R-:W-:Y:S01]  /*ec00*/  FADD.FTZ R3, R83, R68 ;  /* 0x0000004453037221 */ /* 0x000fe20000010000 */
[----:B0-----:R-:W-:Y:S02]  /*ec10*/  IMAD R9, R96, 0xc0, R141 ;  /* 0x000000c060097824 */ /* 0x001fe400078e028d */
[----:B------:R-:W-:Y:S01]  /*ec20*/  FADD.FTZ R4, R48, R49 ;  /* 0x0000003130047221 */ /* 0x000fe20000010000 */
[----:B------:R-:W-:Y:S01]  /*ec30*/  FADD.FTZ R3, R14, R3 ;  /* 0x000000030e037221 */ /* 0x000fe20000010000 */
[----:B------:R-:W-:-:S02]  /*ec40*/  VIADD R0, R88, 0xfffffffe ;  /* 0xfffffffe58007836 */ /* 0x000fc40000000000 */
[----:B------:R-:W-:Y:S01]  /*ec50*/  FADD.FTZ R4, R53, R4 ;  /* 0x0000000435047221 */ /* 0x000fe20000010000 */
[----:B------:R-:W-:Y:S01]  /*ec60*/  VIADD R5, R9, UR6 ;  /* 0x0000000609057c36 */ /* 0x000fe20008000000 */
[----:B--2---:R-:W-:Y:S01]  /*ec70*/  NOP ;  /* 0x0000000000007918 */ /* 0x004fe20000000000 */
[----:B-1----:R-:W-:Y:S05]  /*ec80*/  @P2 BRA `(.L_x_1226) ;  /* 0x0000000000542947 */ /* 0x002fea0003800000 */
[C---:B------:R-:W-:Y:S01]  /*ec90*/  ISETP.GT.AND P2, PT, R9.reuse, RZ, PT ;  /* 0x000000ff0900720c */ /* 0x040fe20003f44270 */
[----:B------:R-:W-:Y:S01]  /*eca0*/  BSSY B0, `(.L_x_1227) ;  /* 0x0000010000007945 */ /* 0x000fe20003800000 */
[----:B------:R-:W-:-:S11]  /*ecb0*/  VIADD R8, R9, 0xffffffff ;  /* 0xffffffff09087836 */ /* 0x000fd60000000000 */
[----:B------:R-:W-:Y:S05]  /*ecc0*/  @P2 BRA `(.L_x_1228) ;  /* 0x0000000000202947 */ /* 0x000fea0003800000 */
[----:B------:R-:W-:Y:S01]  /*ecd0*/  UISETP.NE.AND UP1, UPT, UR7, 0x1, UPT ;  /* 0x000000010700788c */ /* 0x000fe2000bf25270 */
[----:B------:R-:W-:-:S05]  /*ece0*/  IMAD.MOV R8, RZ, RZ, -R9 ;  /* 0x000000ffff087224 */ /* 0x000fca00078e0a09 */
[----:B------:R-:W-:-:S05]  /*ecf0*/  PLOP3.LUT P2, PT, PT, PT, UP1, 0x80, 0x0 ;  /* 0x000000000000781c */ /* 0x000fca0003f4f018 */
[----:B------:R-:W-:-:S08]  /*ed00*/  @UP1 ULDC.64 UR4, c[0x0][0x9e8] ;  /* 0x00027a0000041ab9 */ /* 0x000fd00000000a00 */
[----:B------:R-:W-:-:S05]  /*ed10*/  @P2 IMAD.HI.U32 R9, R8, UR4, RZ ;  /* 0x0000000408092c27 */ /* 0x000fca000f8e00ff */
[----:B------:R-:W-:-:S04]  /*ed20*/  @P2 SHF.R.U32.HI R8, RZ, UR5, R9 ;  /* 0x00000005ff082c19 */ /* 0x000fc80008011609 */
[----:B------:R-:W-:Y:S01]  /*ed30*/  LOP3.LUT R8, RZ, R8, RZ, 0x33, !PT ;  /* 0x00000008ff087212 */ /* 0x000fe200078e33ff */
[----:B------:R-:W-:Y:S06]  /*ed40*/  BRA `(.L_x_1229) ;  /* 0x0000000000147947 */ /* 0x000fec0003800000 */
.L_x_1228:
[----:B------:R-:W-:-:S06]  /*ed50*/  UISETP.NE.AND UP1, UPT, UR7, 0x1, UPT ;  /* 0x000000010700788c */ /* 0x000fcc000bf25270 */
[----:B------:R-:W-:-:S05]  /*ed60*/  PLOP3.LUT P2, PT, PT, PT, UP1, 0x80, 0x0 ;  /* 0x000000000000781c */ /* 0x000fca0003f4f018 */
[----:B------:R-:W-:-:S08]  /*ed70*/  @UP1 ULDC.64 UR4, c[0x0][0x9e8] ;  /* 0x00027a0000041ab9 */ /* 0x000fd00000000a00 */
[----:B------:R-:W-:-:S05]  /*ed80*/  @P2 IMAD.HI.U32 R9, R8, UR4, RZ ;  /* 0x0000000408092c27 */ /* 0x000fca000f8e00ff */
[----:B------:R-:W-:-:S07]  /*ed90*/  @P2 SHF.R.U32.HI R8, RZ, UR5, R9 ;  /* 0x00000005ff082c19 */ /* 0x000fce0008011609 */
.L_x_1229:
[----:B------:R-:W-:Y:S05]  /*eda0*/  BSYNC B0 ;  /* 0x0000000000007941 */ /* 0x000fea0003800000 */
.L_x_1227:
[----:B------:R-:W-:-:S04]  /*edb0*/  IMAD.U32 R9, RZ, RZ, UR7 ;  /* 0x00000007ff097e24 */ /* 0x000fc8000f8e00ff */
[----:B------:R-:W-:-:S05]  /*edc0*/  IMAD R8, R8, UR7, R9 ;  /* 0x0000000708087c24 */ /* 0x000fca000f8e0209 */
[----:B------:R-:W-:-:S07]  /*edd0*/  VIMNMX R5, R5, R8, PT ;  /* 0x0000000805057248 */ /* 0x000fce0003fe0100 */
.L_x_1226:
[----:B------:R-:W2:Y:S01]  /*ede0*/  LDL R9, [R1+0x3c] ;  /* 0x00003c0001097983 */ /* 0x000ea20000100800 */
[----:B------:R-:W-:Y:S01]  /*edf0*/  SHF.R.S32.HI R8, RZ, 0x1f, R5 ;  /* 0x0000001fff087819 */ /* 0x000fe20000011405 */
[----:B------:R-:W-:Y:S01]  /*ee00*/  ULDC UR44, c[0x0][0x9e4] ;  /* 0x00027900002c7ab9 */ /* 0x000fe20000000800 */
[----:B------:R-:W-:Y:S01]  /*ee10*/  ULDC UR4, c[0x0][0x9e4] ;  /* 0x0002790000047ab9 */ /* 0x000fe20000000800 */
[----:B------:R-:W-:Y:S01]  /*ee20*/  ULDC UR5, c[0x0][0x988] ;  /* 0x0002620000057ab9 */ /* 0x000fe20000000800 */
[----:B------:R-:W-:Y:S01]  /*ee30*/  LEA.HI R8, R8, R5, RZ, 0x7 ;  /* 0x0000000508087211 */ /* 0x000fe200078f38ff */
[----:B------:R-:W-:Y:S01]  /*ee40*/  ULDC UR7, c[0x0][0x988] ;  /* 0x0002620000077ab9 */ /* 0x000fe20000000800 */
[----:B------:R-:W-:Y:S01]  /*ee50*/  ULDC UR6, c[0x0][0x988] ;  /* 0x0002620000067ab9 */ /* 0x000fe20000000800 */
[----:B------:R-:W-:Y:S01]  /*ee60*/  ULDC UR49, c[0x0][0x9d8] ;  /* 0x0002760000317ab9 */ /* 0x000fe20000000800 */
[----:B------:R-:W-:Y:S01]  /*ee70*/  SHF.R.S32.HI R8, RZ, 0x7, R8 ;  /* 0x00000007ff087819 */ /* 0x000fe20000011408 */
[----:B------:R-:W-:Y:S01]  /*ee80*/  ULDC UR47, c[0x0][0x9d8] ;  /* 0x00027600002f7ab9 */ /* 0x000fe20000000800 */
[----:B------:R-:W-:Y:S01]  /*ee90*/  ULDC UR46, c[0x0][0x9d8] ;  /* 0x00027600002e7ab9 */ /* 0x000fe20000000800 */
[----:B------:R-:W-:Y:S01]  /*eea0*/  ULDC UR48, c[0x0][0x9e0] ;  /* 0x0002780000307ab9 */ /* 0x000fe20000000800 */
[----:B------:R-:W-:Y:S01]  /*eeb0*/  ULDC UR45, c[0x0][0x9e0] ;  /* 0x00027800002d7ab9 */ /* 0x000fe20000000800 */
        /* <DEDUP_REMOVED lines=24> */
[----:B--2---:R-:W-:-:S04]  /*f040*/  VIMNMX R9, R9, R8, !PT ;  /* 0x0000000809097248 */ /* 0x004fc80007fe0100 */
[----:B------:R-:W-:Y:S01]  /*f050*/  ISETP.GE.AND P2, PT, R0, R9, PT ;  /* 0x000000090000720c */ /* 0x000fe20003f46270 */
[----:B------:R0:W-:-:S12]  /*f060*/  STL [R1+0x18], R9 ;  /* 0x0000180901007387 */ /* 0x0001d80000100800 */
[----:B0-----:R-:W-:Y:S05]  /*f070*/  @!P2 BRA `(.L_x_1230) ;  /* 0x0000003800dca947 */ /* 0x001fea0003800000 */
[----:B------:R-:W-:Y:S02]  /*f080*/  IMAD.IADD R141, R20, 0x1, R141 ;  /* 0x00000001148d7824 */ /* 0x000fe400078e028d */
[----:B------:R-:W-:Y:S02]  /*f090*/  IMAD.MOV.U32 R135, RZ, RZ, RZ ;  /* 0x000000ffff877224 */ /* 0x000fe400078e00ff */
[----:B------:R-:W-:Y:S01]  /*f0a0*/  VIADD R140, R141, 0x8 ;  /* 0x000000088d8c7836 */ /* 0x000fe20000000000 */
[----:B------:R-:W-:-:S04]  /*f0b0*/  LOP3.LUT R144, RZ, R141, RZ, 0x33, !PT ;  /* 0x0000008dff907212 */ /* 0x000fc800078e33ff */
[----:B------:R-:W-:-:S07]  /*f0c0*/  LOP3.LUT R15, RZ, R140, RZ, 0x33, !PT ;  /* 0x0000008cff0f7212 */ /* 0x000fce00078e33ff */
.L_x_1248:
[----:B------:R-:W2:Y:S01]  /*f0d0*/  LDL R8, [R1+0x4] ;  /* 0x0000040001087983 */ /* 0x000ea20000100800 */
[----:B------:R-:W-:Y:S01]  /*f0e0*/  VIADD R14, R17, 0x1 ;  /* 0x00000001110e7836 */ /* 0x000fe20000000000 */
[----:B------:R-:W-:Y:S05]  /*f0f0*/  YIELD ;  /* 0x0000000000007946 */ /* 0x000fea0003800000 */
[----:B------:R-:W-:-:S04]  /*f100*/  ISETP.NE.AND P3, PT, R14, 0x2, PT ;  /* 0x000000020e00780c */ /* 0x000fc80003f65270 */
[----:B------:R-:W-:Y:S02]  /*f110*/  SEL R5, RZ, 0x1, P3 ;  /* 0x00000001ff057807 */ /* 0x000fe40001800000 */
[----:B------:R-:W-:Y:S02]  /*f120*/  SEL R14, R14, RZ, P3 ;  /* 0x000000ff0e0e7207 */ /* 0x000fe40001800000 */
[----:B------:R-:W-:Y:S02]  /*f130*/  LOP3.LUT R5, R22, R5, RZ, 0x3c, !PT ;  /* 0x0000000516057212 */ /* 0x000fe400078e3cff */
[----:B--2---:R-:W-:-:S13]  /*f140*/  ISETP.NE.AND P2, PT, R8, RZ, PT ;  /* 0x000000ff0800720c */ /* 0x004fda0003f45270 */
[----:B------:R-:W-:Y:S05]  /*f150*/  @P2 BRA `(.L_x_1231) ;  /* 0x0000000000302947 */ /* 0x000fea0003800000 */
[----:B------:R-:W-:Y:S05]  /*f160*/  @!P0 BRA `(.L_x_1232) ;  /* 0x0000000000048947 */ /* 0x000fea0003800000 */
[----:B------:R-:W-:Y:S01]  /*f170*/  BPT.TRAP 0x1 ;  /* 0x000000040000795c */ /* 0x000fe20000300000 */
.L_x_1232:
[----:B------:R-:W-:Y:S01]  /*f180*/  IMAD R9, R14, 0x8, R2 ;  /* 0x000000080e097824 */ /* 0x000fe200078e0202 */
[----:B------:R-:W-:-:S04]  /*f190*/  SHF.L.U32 R8, R5, 0x1f, RZ ;  /* 0x0000001f05087819 */ /* 0x000fc800000006ff */
[----:B------:R0:W1:Y:S01]  /*f1a0*/  SYNCS.PHASECHK.TRANS64.TRYWAIT P3, [R9+URZ+0x2d830], R8 ;  /* 0x02d83008090075a7 */ /* 0x000062000806017f */
[----:B------:R-:W-:Y:S05]  /*f1b0*/  @!P0 BRA `(.L_x_1233) ;  /* 0x0000000000048947 */ /* 0x000fea0003800000 */
[----:B------:R-:W-:Y:S01]  /*f1c0*/  BPT.TRAP 0x1 ;  /* 0x000000040000795c */ /* 0x000fe20000300000 */
.L_x_1233:
[----:B------:R-:W-:Y:S04]  /*f1d0*/  BSSY B0, `(.L_x_1231) ;  /* 0x0000004000007945 */ /* 0x000fe80003800000 */
[----:B-1----:R-:W-:Y:S05]  /*f1e0*/  @P3 BRA `(.L_x_1234) ;  /* 0x0000000000083947 */ /* 0x002fea0003800000 */
[----:B------:R-:W1:Y:S02]  /*f1f0*/  SYNCS.PHASECHK.TRANS64.TRYWAIT P3, [R9+URZ+0x2d830], R8 ;  /* 0x02d83008090075a7 */ /* 0x000e64000806017f */
[----:B-1----:R-:W-:Y:S05]  /*f200*/  @!P3 BRA `(.L_x_1235) ;  /* 0x000001300048b947 */ /* 0x002fea0003800000 */
.L_x_1234:
[----:B------:R-:W-:Y:S05]  /*f210*/  BSYNC B0 ;  /* 0x0000000000007941 */ /* 0x000fea0003800000 */
.L_x_1231:
[----:B01----:R-:W2:Y:S01]  /*f220*/  LDL R8, [R1+0x8] ;  /* 0x0000080001087983 */ /* 0x003ea20000100800 */
[----:B------:R-:W0:Y:S01]  /*f230*/  S2R R10, SR_TID.X ;  /* 0x00000000000a7919 */ /* 0x000e220000002100 */
[----:B------:R-:W-:Y:S05]  /*f240*/  WARPSYNC.ALL ;  /* 0x0000000000007948 */ /* 0x000fea0003800000 */
[----:B------:R-:W-:Y:S01]  /*f250*/  IMAD.MOV.U32 R9, RZ, RZ, -0x7fffffe0 ;  /* 0x80000020ff097424 */ /* 0x000fe200078e00ff */
[----:B0-----:R-:W-:-:S05]  /*f260*/  SHF.R.U32.HI R10, RZ, 0x7, R10 ;  /* 0x00000007ff0a7819 */ /* 0x001fca000001160a */
[----:B------:R-:W-:Y:S01]  /*f270*/  VIADD R28, R10, 0x8 ;  /* 0x000000080a1c7836 */ /* 0x000fe20000000000 */
[----:B------:R-:W-:Y:S01]  /*f280*/  R2UR UR11, R9 ;  /* 0x00000000090b72ca */ /* 0x000fe200000e0000 */
[----:B------:R-:W-:Y:S01]  /*f290*/  IMAD.MOV.U32 R27, RZ, RZ, -0x7fffffe0 ;  /* 0x80000020ff1b7424 */ /* 0x000fe200078e00ff */
[----:B------:R-:W-:Y:S02]  /*f2a0*/  R2UR UR8, R6 ;  /* 0x00000000060872ca */ /* 0x000fe400000e0000 */
[----:B------:R-:W-:Y:S02]  /*f2b0*/  R2UR UR9, R7 ;  /* 0x00000000070972ca */ /* 0x000fe400000e0000 */
[----:B------:R-:W-:Y:S02]  /*f2c0*/  MOV R25, 0x80000020 ;  /* 0x8000002000197802 */ /* 0x000fe40000000f00 */
[----:B------:R-:W-:Y:S02]  /*f2d0*/  R2UR UR27, R27 ;  /* 0x000000001b1b72ca */ /* 0x000fe400000e0000 */
[----:B------:R-:W-:-:S02]  /*f2e0*/  R2UR UR15, R25 ;  /* 0x00000000190f72ca */ /* 0x000fc400000e0000 */
[----:B------:R-:W-:Y:S02]  /*f2f0*/  R2UR UR23, R25 ;  /* 0x00000000191772ca */ /* 0x000fe400000e0000 */
[----:B------:R-:W-:Y:S02]  /*f300*/  R2UR UR12, R154 ;  /* 0x000000009a0c72ca */ /* 0x000fe400000e0000 */
[----:B------:R-:W-:Y:S01]  /*f310*/  R2UR UR13, R155 ;  /* 0x000000009b0d72ca */ /* 0x000fe200000e0000 */
[----:B------:R0:W-:Y:S01]  /*f320*/  BAR.SYNC.DEFER_BLOCKING R28, 0x100 ;  /* 0x0004001c0000751d */ /* 0x0001e20000010000 */
[----:B------:R-:W-:Y:S01]  /*f330*/  IMAD.MOV.U32 R11, RZ, RZ, -0x7fffffe0 ;  /* 0x80000020ff0b7424 */ /* 0x000fe200078e00ff */
[----:B------:R-:W-:Y:S01]  /*f340*/  R2UR UR16, R152 ;  /* 0x00000000981072ca */ /* 0x000fe200000e0000 */
[----:B--2---:R-:W-:-:S04]  /*f350*/  IMAD R8, R14, 0x600, R8 ;  /* 0x000006000e087824 */ /* 0x004fc800078e0208 */
[C---:B------:R-:W-:Y:S01]  /*f360*/  VIADD R24, R8.reuse, 0x2 ;  /* 0x0000000208187836 */ /* 0x040fe20000000000 */
[C---:B------:R-:W-:Y:S01]  /*f370*/  R2UR UR10, R8.reuse ;  /* 0x00000000080a72ca */ /* 0x040fe200000e0000 */
[----:B------:R-:W-:-:S03]  /*f380*/  VIADD R26, R8, 0x400 ;  /* 0x00000400081a7836 */ /* 0x000fc60000000000 */
[----:B------:R-:W-:Y:S01]  /*f390*/  R2UR UR14, R24 ;  /* 0x00000000180e72ca */ /* 0x000fe200000e0000 */
[----:B------:R-:W-:Y:S01]  /*f3a0*/  VIADD R24, R8, 0x202 ;  /* 0x0000020208187836 */ /* 0x000fe20000000000 */
[----:B------:R-:W-:-:S04]  /*f3b0*/  R2UR UR26, R26 ;  /* 0x000000001a1a72ca */ /* 0x000fc800000e0000 */
[----:B------:R-:W-:Y:S02]  /*f3c0*/  R2UR UR22, R24 ;  /* 0x00000000181672ca */ /* 0x000fe400000e0000 */
[----:B0-----:R-:W-:-:S06]  /*f3d0*/  WARPGROUP.ARRIVE ;  /* 0x00000000000079c5 */ /* 0x001fcc0000000000 */
[----:B------:R-:W-:Y:S01]  /*f3e0*/  HGMMA.64x128x16.F32 R24, gdesc[UR8], RZ, !UPT, gsb0 ;  /* 0x01e00000081879f0 */ /* 0x000fe2000c0008ff */
[----:B------:R-:W-:Y:S01]  /*f3f0*/  VIADD R10, R8, 0x200 ;  /* 0x00000200080a7836 */ /* 0x000fe20000000000 */
[----:B------:R-:W-:Y:S02]  /*f400*/  R2UR UR19, R11 ;  /* 0x000000000b1372ca */ /* 0x000fe400000e0000 */
[----:B------:R-:W-:Y:S02]  /*f410*/  R2UR UR17, R153 ;  /* 0x00000000991172ca */ /* 0x000fe400000e0000 */
[----:B------:R-:W-:Y:S01]  /*f420*/  R2UR UR18, R10 ;  /* 0x000000000a1272ca */ /* 0x000fe200000e0000 */
[----:B------:R-:W-:Y:S02]  /*f430*/  WARPGROUP.DEPBAR.LE gsb0, 0x0 ;  /* 0x00008000000079c5 */ /* 0x000fe40000010000 */
[----:B------:R-:W-:-:S06]  /*f440*/  WARPGROUP.ARRIVE ;  /* 0x00000000000079c5 */ /* 0x000fcc0000000000 */
[----:B------:R-:W-:Y:S01]  /*f450*/  HGMMA.64x128x16.F32 R24, gdesc[UR12], R24, gsb0 ;  /* 0x01e000000c1879f0 */ /* 0x000fe20008000818 */
        /* <DEDUP_REMOVED lines=10> */
[----:B------:R-:W-:Y:S01]  /*f500*/  VIADD R8, R8, 0x402 ;  /* 0x0000040208087836 */ /* 0x000fe20000000000 */
[----:B------:R-:W-:Y:S02]  /*f510*/  R2UR UR31, R9 ;  /* 0x00000000091f72ca */ /* 0x000fe400000e0000 */
[----:B------:R-:W-:Y:S02]  /*f520*/  R2UR UR28, R146 ;  /* 0x00000000921c72ca */ /* 0x000fe400000e0000 */
[----:B------:R-:W-:Y:S02]  /*f530*/  R2UR UR30, R8 ;  /* 0x00000000081e72ca */ /* 0x000fe400000e0000 */
[----:B------:R-:W-:Y:S01]  /*f540*/  R2UR UR29, R147 ;  /* 0x00000000931d72ca */ /* 0x000fe200000e0000 */
[----:B------:R-:W-:Y:S02]  /*f550*/  WARPGROUP.DEPBAR.LE gsb0, 0x0 ;  /* 0x00008000000079c5 */ /* 0x000fe40000010000 */
[----:B------:R-:W-:-:S06]  /*f560*/  WARPGROUP.ARRIVE ;  /* 0x00000000000079c5 */ /* 0x000fcc0000000000 */
[----:B------:R-:W-:Y:S03]  /*f570*/  HGMMA.64x128x16.F32 R24, gdesc[UR24], R24, gsb0 ;  /* 0x01e00000181879f0 */ /* 0x000fe60008000818 */
[----:B------:R-:W-:Y:S02]  /*f580*/  WARPGROUP.DEPBAR.LE gsb0, 0x0 ;  /* 0x00008000000079c5 */ /* 0x000fe40000010000 */
[----:B------:R-:W-:-:S07]  /*f590*/  WARPGROUP.ARRIVE ;  /* 0x00000000000079c5 */ /* 0x000fce0000000000 */
[----:B------:R-:W-:Y:S03]  /*f5a0*/  HGMMA.64x128x16.F32 R24, gdesc[UR28], R24, gsb0 ;  /* 0x01e000001c1879f0 */ /* 0x000fe60008000818 */
[----:B------:R-:W-:Y:S02]  /*f5b0*/  WARPGROUP.DEPBAR.LE gsb0, 0x0 ;  /* 0x00008000000079c5 */ /* 0x000fe40000010000 */
[----:B------:R-:W-:Y:S05]  /*f5c0*/  @P2 BRA `(.L_x_1236) ;  /* 0x0000000000282947 */ /* 0x000fea0003800000 */
[----:B------:R-:W-:Y:S05]  /*f5d0*/  @!P0 BRA `(.L_x_1237) ;  /* 0x0000000000048947 */ /* 0x000fea0003800000 */
[----:B------:R-:W-:Y:S01]  /*f5e0*/  BPT.TRAP 0x1 ;  /* 0x000000040000795c */ /* 0x000fe20000300000 */
.L_x_1237:
[----:B------:R-:W-:Y:S01]  /*f5f0*/  SHF.L.U32 R8, R22, 0x1f, RZ ;  /* 0x0000001f16087819 */ /* 0x000fe200000006ff */
[----:B------:R-:W-:-:S04]  /*f600*/  IMAD R9, R17, 0x8, R2 ;  /* 0x0000000811097824 */ /* 0x000fc800078e0202 */
[----:B------:R0:W1:Y:S01]  /*f610*/  SYNCS.PHASECHK.TRANS64.TRYWAIT P2, [R9+URZ+0x2d850], R8 ;  /* 0x02d85008090075a7 */ /* 0x000062000804017f */
[----:B------:R-:W-:Y:S05]  /*f620*/  @!P0 BRA `(.L_x_1238) ;  /* 0x0000000000048947 */ /* 0x000fea0003800000 */
[----:B------:R-:W-:Y:S01]  /*f630*/  BPT.TRAP 0x1 ;  /* 0x000000040000795c */ /* 0x000fe20000300000 */
.L_x_1238:
[----:B-1----:R-:W-:Y:S05]  /*f640*/  @P2 BRA `(.L_x_1236) ;  /* 0x0000000000082947 */ /* 0x002fea0003800000 */
[----:B------:R-:W1:Y:S02]  /*f650*/  SYNCS.PHASECHK.TRANS64.TRYWAIT P2, [R9+URZ+0x2d850], R8 ;  /* 0x02d85008090075a7 */ /* 0x000e64000804017f */
[----:B-1----:R-:W-:Y:S05]  /*f660*/  @!P2 BRA `(.L_x_1239) ;  /* 0x0000012c0044a947 */ /* 0x002fea0003800000 */
.L_x_1236:
[----:B------:R-:W2:Y:S01]  /*f670*/  LDL R22, [R1+0x24] ;  /* 0x0000240001167983 */ /* 0x000ea20000100800 */
[----:B01----:R-:W-:Y:S01]  /*f680*/  VIADD R8, R2, 0x400 ;  /* 0x0000040002087836 */ /* 0x003fe20000000000 */
[----:B------:R-:W-:Y:S05]  /*f690*/  WARPSYNC.ALL ;  /* 0x0000000000007948 */ /* 0x000fea0003800000 */
[----:B------:R-:W-:Y:S01]  /*f6a0*/  SHF.R.U32.HI R8, RZ, 0x4, R8 ;  /* 0x00000004ff087819 */ /* 0x000fe20000011608 */
[----:B------:R-:W-:Y:S01]  /*f6b0*/  IMAD.MOV.U32 R9, RZ, RZ, -0x7fffffe0 ;  /* 0x80000020ff097424 */ /* 0x000fe200078e00ff */
[----:B------:R-:W3:Y:S01]  /*f6c0*/  LDL R143, [R1+0x28] ;  /* 0x00002800018f7983 */ /* 0x000ee20000100800 */
[----:B------:R-:W-:Y:S01]  /*f6d0*/  IMAD.MOV.U32 R11, RZ, RZ, -0x7fffffe0 ;  /* 0x80000020ff0b7424 */ /* 0x000fe200078e00ff */
[----:B------:R-:W-:-:S02]  /*f6e0*/  LOP3.LUT R8, R8, 0x3fff, RZ, 0xc0, !PT ;  /* 0x00003fff08087812 */ /* 0x000fc400078ec0ff */
[----:B------:R-:W-:Y:S01]  /*f6f0*/  R2UR UR11, R9 ;  /* 0x00000000090b72ca */ /* 0x000fe200000e0000 */
[----:B------:R-:W4:Y:S01]  /*f700*/  LDL R142, [R1+0x30] ;  /* 0x00003000018e7983 */ /* 0x000f220000100800 */
[----:B------:R-:W-:Y:S01]  /*f710*/  LOP3.LUT R8, R8, 0x2000000, RZ, 0xfc, !PT ;  /* 0x0200000008087812 */ /* 0x000fe200078efcff */
[----:B------:R-:W-:Y:S01]  /*f720*/  WARPGROUP.ARRIVE ;  /* 0x00000000000079c5 */ /* 0x000fe20000000000 */
[----:B------:R-:W-:Y:S01]  /*f730*/  UMOV UR9, 0x40000040 ;  /* 0x4000004000097882 */ /* 0x000fe20000000000 */
[----:B------:R-:W-:Y:S02]  /*f740*/  R2UR UR15, R11 ;  /* 0x000000000b0f72ca */ /* 0x000fe400000e0000 */
[----:B------:R-:W-:Y:S01]  /*f750*/  IMAD R8, R17, 0x600, R8 ;  /* 0x0000060011087824 */ /* 0x000fe200078e0208 */
[----:B------:R-:W-:Y:S01]  /*f760*/  UMOV UR13, 0x40000040 ;  /* 0x40000040000d7882 */ /* 0x000fe20000000000 */
[C---:B------:R-:W-:Y:S02]  /*f770*/  R2UR UR19, R11.reuse ;  /* 0x000000000b1372ca */ /* 0x040fe400000e0000 */
[C---:B------:R-:W-:Y:S01]  /*f780*/  VIADD R10, R8.reuse, 0x40 ;  /* 0x00000040080a7836 */ /* 0x040fe20000000000 */
[----:B------:R-:W-:Y:S01]  /*f790*/  R2UR UR10, R8 ;  /* 0x00000000080a72ca */ /* 0x000fe200000e0000 */
[----:B------:R-:W-:Y:S01]  /*f7a0*/  UMOV UR17, 0x40000040 ;  /* 0x4000004000117882 */ /* 0x000fe20000000000 */
[----:B------:R-:W-:-:S02]  /*f7b0*/  R2UR UR23, R11 ;  /* 0x000000000b1772ca */ /* 0x000fc400000e0000 */
[----:B------:R-:W-:Y:S01]  /*f7c0*/  R2UR UR14, R10 ;  /* 0x000000000a0e72ca */ /* 0x000fe200000e0000 */
[----:B------:R-:W-:Y:S01]  /*f7d0*/  VIADD R10, R8, 0x80 ;  /* 0x00000080080a7836 */ /* 0x000fe20000000000 */
[----:B------:R-:W-:Y:S01]  /*f7e0*/  UMOV UR21, 0x40000040 ;  /* 0x4000004000157882 */ /* 0x000fe20000000000 */
[C---:B------:R-:W-:Y:S01]  /*f7f0*/  R2UR UR27, R11.reuse ;  /* 0x000000000b1b72ca */ /* 0x040fe200000e0000 */
[----:B------:R-:W-:Y:S01]  /*f800*/  UMOV UR25, 0x40000040 ;  /* 0x4000004000197882 */ /* 0x000fe20000000000 */
[C---:B------:R-:W-:Y:S02]  /*f810*/  R2UR UR31, R11.reuse ;  /* 0x000000000b1f72ca */ /* 0x040fe400000e0000 */
[----:B------:R-:W-:Y:S01]  /*f820*/  R2UR UR18, R10 ;  /* 0x000000000a1272ca */ /* 0x000fe200000e0000 */
[----:B------:R-:W-:Y:S01]  /*f830*/  VIADD R10, R8, 0xc0 ;  /* 0x000000c0080a7836 */ /* 0x000fe20000000000 */
[----:B------:R-:W-:Y:S01]  /*f840*/  UMOV UR29, 0x40000040 ;  /* 0x40000040001d7882 */ /* 0x000fe20000000000 */
[----:B------:R-:W-:Y:S01]  /*f850*/  R2UR UR35, R11 ;  /* 0x000000000b2372ca */ /* 0x000fe200000e0000 */
[----:B------:R-:W-:Y:S01]  /*f860*/  UMOV UR33, 0x40000040 ;  /* 0x4000004000217882 */ /* 0x000fe20000000000 */
[----:B------:R-:W-:-:S02]  /*f870*/  R2UR UR43, R9 ;  /* 0x00000000092b72ca */ /* 0x000fc400000e0000 */
[----:B------:R-:W-:Y:S01]  /*f880*/  R2UR UR22, R10 ;  /* 0x000000000a1672ca */ /* 0x000fe200000e0000 */
[----:B------:R-:W-:-:S05]  /*f890*/  VIADD R10, R8, 0x100 ;  /* 0x00000100080a7836 */ /* 0x000fca0000000000 */
[----:B------:R-:W-:Y:S01]  /*f8a0*/  R2UR UR26, R10 ;  /* 0x000000000a1a72ca */ /* 0x000fe200000e0000 */
[----:B------:R-:W-:-:S05]  /*f8b0*/  VIADD R10, R8, 0x140 ;  /* 0x00000140080a7836 */ /* 0x000fca0000000000 */
[----:B------:R-:W-:Y:S01]  /*f8c0*/  R2UR UR30, R10 ;  /* 0x000000000a1e72ca */ /* 0x000fe200000e0000 */
[C---:B------:R-:W-:Y:S01]  /*f8d0*/  VIADD R10, R8.reuse, 0x180 ;  /* 0x00000180080a7836 */ /* 0x040fe20000000000 */
[----:B------:R-:W-:-:S04]  /*f8e0*/  IADD3 R8, R8, 0x1c0, RZ ;  /* 0x000001c008087810 */ /* 0x000fc80007ffe0ff */
[----:B------:R-:W-:Y:S02]  /*f8f0*/  R2UR UR42, R8 ;  /* 0x00000000082a72ca */ /* 0x000fe400000e0000 */
[----:B------:R-:W-:Y:S01]  /*f900*/  R2UR UR34, R10 ;  /* 0x000000000a2272ca */ /* 0x000fe200000e0000 */
[----:B--2---:R-:W-:-:S05]  /*f910*/  IMAD R8, R22, 0x2000, R2 ;  /* 0x0000200016087824 */ /* 0x004fca00078e0202 */
[----:B------:R-:W-:-:S13]  /*f920*/  R2UR UR8, R8 ;  /* 0x00000000080872ca */ /* 0x000fda00000e0000 */
[----:B------:R-:W-:-:S04]  /*f930*/  UIADD3 UR8, UR8, 0x21800, URZ ;  /* 0x0002180008087890 */ /* 0x000fc8000fffe03f */
[----:B------:R-:W-:-:S04]  /*f940*/  USHF.R.U32.HI UR8, URZ, 0x4, UR8 ;  /* 0x000000043f087899 */ /* 0x000fc80008011608 */
[----:B------:R-:W-:-:S04]  /*f950*/  ULOP3.LUT UR8, UR8, 0x3fff, URZ, 0xc0, !UPT ;  /* 0x00003fff08087892 */ /* 0x000fc8000f8ec03f */
[----:B------:R-:W-:-:S09]  /*f960*/  ULOP3.LUT UR8, UR8, 0x10000, URZ, 0xfc, !UPT ;  /* 0x0001000008087892 */ /* 0x000fd2000f8efc3f */
[----:B------:R-:W-:Y:S01]  /*f970*/  HGMMA.64x96x16.F32 R88, gdesc[UR8].tnspB, R88, gsb0 ;  /* 0x41600000085879f0 */ /* 0x000fe20008000858 */
[----:B------:R-:W-:Y:S02]  /*f980*/  UIADD3 UR12, UR8, 0x2, URZ ;  /* 0x00000002080c7890 */ /* 0x000fe4000fffe03f */
[----:B------:R-:W-:Y:S01]  /*f990*/  UIADD3 UR16, UR8, 0x4, URZ ;  /* 0x0000000408107890 */ /* 0x000fe2000fffe03f */
[----:B------:R-:W-:Y:S02]  /*f9a0*/  WARPGROUP.DEPBAR.LE gsb0, 0x0 ;  /* 0x00008000000079c5 */ /* 0x000fe40000010000 */
[----:B------:R-:W-:-:S06]  /*f9b0*/  WARPGROUP.ARRIVE ;  /* 0x00000000000079c5 */ /* 0x000fcc0000000000 */
[----:B------:R-:W-:Y:S01]  /*f9c0*/  HGMMA.64x96x16.F32 R88, gdesc[UR12].tnspB, R88, gsb0 ;  /* 0x416000000c5879f0 */ /* 0x000fe20008000858 */
[----:B------:R-:W-:Y:S02]  /*f9d0*/  UIADD3 UR20, UR8, 0x6, URZ ;  /* 0x0000000608147890 */ /* 0x000fe4000fffe03f */
        /* <DEDUP_REMOVED lines=19> */
[----:B------:R-:W-:Y:S01]  /*fb10*/  UMOV UR41, 0x40000040 ;  /* 0x4000004000297882 */ /* 0x000fe20000000000 */
[----:B------:R-:W-:Y:S01]  /*fb20*/  FMUL.FTZ R22, R28, UR49 ;  /* 0x000000311c167c20 */ /* 0x000fe20008410000 */
[----:B------:R-:W-:Y:S01]  /*fb30*/  FMUL.FTZ R28, R33, UR49 ;  /* 0x00000031211c7c20 */ /* 0x000fe20008410000 */
[----:B------:R-:W-:Y:S01]  /*fb40*/  FMUL.FTZ R33, R38, UR49 ;  /* 0x0000003126217c20 */ /* 0x000fe20008410000 */
[----:B------:R-:W-:Y:S01]  /*fb50*/  FMUL.FTZ R38, R43, UR49 ;  /* 0x000000312b267c20 */ /* 0x000fe20008410000 */
[----:B------:R-:W-:Y:S02]  /*fb60*/  FMUL.FTZ R43, R48, UR49 ;  /* 0x00000031302b7c20 */ /* 0x000fe40008410000 */
[----:B------:R-:W0:Y:S01]  /*fb70*/  S2R R48, SR_TID.X ;  /* 0x0000000000307919 */ /* 0x000e220000002100 */
[----:B------:R-:W-:Y:S02]  /*fb80*/  WARPGROUP.DEPBAR.LE gsb0, 0x0 ;  /* 0x00008000000079c5 */ /* 0x000fe40000010000 */
[----:B------:R-:W-:-:S06]  /*fb90*/  WARPGROUP.ARRIVE ;  /* 0x00000000000079c5 */ /* 0x000fcc0000000000 */
[----:B------:R-:W-:Y:S01]  /*fba0*/  HGMMA.64x96x16.F32 R88, gdesc[UR40].tnspB, R88, gsb0 ;  /* 0x41600000285879f0 */ /* 0x000fe20008000858 */
[----:B0-----:R-:W-:Y:S02]  /*fbb0*/  SHF.R.U32.HI R145, RZ, 0x7, R48 ;  /* 0x00000007ff917819 */ /* 0x001fe40000011630 */
[----:B------:R-:W-:-:S03]  /*fbc0*/  ISETP.GE.U32.AND P2, PT, R48, 0x180, PT ;  /* 0x000001803000780c */ /* 0x000fc60003f46070 */
[----:B------:R-:W-:Y:S02]  /*fbd0*/  VIADD R48, R145, 0x9 ;  /* 0x0000000991307836 */ /* 0x000fe40000000000 */
        /* <DEDUP_REMOVED lines=61> */
[----:B------:R-:W-:Y:S01]  /*ffb0*/  PLOP3.LUT P2, PT, PT, PT, UP0, 0x40, 0x0 ;  /* 0x000000000000781c */ /* 0x000fe20003f4e808 */
[----:B------:R-:W0:Y:S08]  /*ffc0*/  MUFU.TANH R8, R8 ;  /* 0x0000000800087308 */ /* 0x000e300000002400 */
[----:B------:R-:W1:Y:S01]  /*ffd0*/  MUFU.TANH R9, R9 ;  /* 0x0000000900097308 */ /* 0x000e620000002400 */
[----:B------:R-:W-:-:S02]  /*ffe0*/  WARPGROUP.DEPBAR.LE gsb0, 0x0 ;  /* 0x00008000000079c5 */ /* 0x000fc40000010000 */
[----:B------:R2:W-:Y:S06]  /*fff0*/  BAR.ARV R48, 0x100 ;  /* 0x000400300000751d */ /* 0x0005ec0000002000 */
[----:B--2---:R-:W-:-:S04]  /*10000*/  @!P1 IMAD R48, R14, 0x8, R2 ;  /* 0x000000080e309824 */ /* 0x004fc800078e0202 */
[----:B------:R-:W-:-:S05]  /*10010*/  @!P1 VIADD R48, R48, 0x2d840 ;  /* 0x0002d84030309836 */ /* 0x000fca0000000000 */
[----:B------:R-:W-:-:S04]  /*10020*/  @!P1 PRMT R48, RZ, 0x654, R48 ;  /* 0x00000654ff309816 */ /* 0x000fc80000000030 */
[----:B------:R3:W-:Y:S01]  /*10030*/  @!P1 SYNCS.ARRIVE.TRANS64.RED.A1T0 RZ, [R48+URZ], RZ ;  /* 0x000000ff30ff99a7 */ /* 0x0007e2000810043f */
[----:B------:R-:W2:Y:S01]  /*10040*/  MUFU.TANH R10, R10 ;  /* 0x0000000a000a7308 */ /* 0x000ea20000002400 */
[----:B---3--:R-:W-:-:S07]  /*10050*/  IADD3 R48, R143, 0x1, -R82 ;  /* 0x000000018f307810 */ /* 0x008fce0007ffe852 */
[----:B------:R-:W3:Y:S01]  /*10060*/  MUFU.TANH R11, R11 ;  /* 0x0000000b000b7308 */ /* 0x000ee20000002400 */
[----:B----4-:R-:W-:-:S07]  /*10070*/  IMAD.IADD R48, R48, 0x1, -R142 ;  /* 0x0000000130307824 */ /* 0x010fce00078e0a8e */
[----:B------:R-:W4:Y:S01]  /*10080*/  MUFU.TANH R22, R22 ;  /* 0x0000001600167308 */ /* 0x000f220000002400 */
[----:B------:R-:W-:-:S07]  /*10090*/  IMAD R48, R136, -0x2, R48 ;  /* 0xfffffffe88307824 */ /* 0x000fce00078e0230 */
        /* <DEDUP_REMOVED lines=59> */
[----:B------:R-:W-:-:S02]  /*10450*/  VIADD R143, R48, UR48 ;  /* 0x00000030308f7c36 */ /* 0x000fc40008000000 */
[----:B------:R-:W-:Y:S02]  /*10460*/  VIADD R142, R48, UR50 ;  /* 0x00000032308e7c36 */ /* 0x000fe40008000000 */
[C---:B------:R-:W-:Y:S02]  /*10470*/  IMAD.IADD R87, R20.reuse, 0x1, R143 ;  /* 0x0000000114577824 */ /* 0x040fe400078e028f */
[----:B------:R-:W-:Y:S01]  /*10480*/  IMAD.IADD R86, R20, 0x1, R142 ;  /* 0x0000000114567824 */ /* 0x000fe200078e028e */
[----:B-1234-:R-:W-:Y:S06]  /*10490*/  @P2 BRA `(.L_x_1240) ;  /* 0x0000000000582947 */ /* 0x01efec0003800000 */
[----:B------:R-:W-:Y:S01]  /*104a0*/  ISETP.GT.AND P2, PT, R141, -0x1, PT ;  /* 0xffffffff8d00780c */ /* 0x000fe20003f44270 */
[----:B------:R-:W-:-:S12]  /*104b0*/  BSSY B0, `(.L_x_1241) ;  /* 0x0000010000007945 */ /* 0x000fd80003800000 */
[----:B------:R-:W-:Y:S05]  /*104c0*/  @P2 BRA `(.L_x_1242) ;  /* 0x0000000000202947 */ /* 0x000fea0003800000 */
[----:B------:R-:W-:Y:S02]  /*104d0*/  IMAD.U32 R145, RZ, RZ, UR44 ;  /* 0x0000002cff917e24 */ /* 0x000fe4000f8e00ff */
[----:B------:R-:W-:-:S03]  /*104e0*/  IMAD.MOV.U32 R156, RZ, RZ, R144 ;  /* 0x000000ffff9c7224 */ /* 0x000fc600078e0090 */
[----:B------:R-:W-:-:S13]  /*104f0*/  ISETP.NE.AND P2, PT, R145, 0x1, PT ;  /* 0x000000019100780c */ /* 0x000fda0003f45270 */
[----:B------:R-:W1:Y:S02]  /*10500*/  @P2 LDC.64 R48, c[0x0][0x9e8] ;  /* 0x00027a00ff302b82 */ /* 0x000e640000000a00 */
[----:B-1----:R-:W-:-:S05]  /*10510*/  @P2 IMAD.HI.U32 R48, R144, R48, RZ ;  /* 0x0000003090302227 */ /* 0x002fca00078e00ff */
[----:B------:R-:W-:-:S04]  /*10520*/  @P2 SHF.R.U32.HI R156, RZ, R49, R48 ;  /* 0x00000031ff9c2219 */ /* 0x000fc80000011630 */
[----:B------:R-:W-:Y:S01]  /*10530*/  LOP3.LUT R48, RZ, R156, RZ, 0x33, !PT ;  /* 0x0000009cff307212 */ /* 0x000fe200078e33ff */
[----:B------:R-:W-:Y:S06]  /*10540*/  BRA `(.L_x_1243) ;  /* 0x0000000000187947 */ /* 0x000fec0003800000 */
.L_x_1242:
[----:B------:R-:W-:-:S05]  /*10550*/  IMAD.U32 R145, RZ, RZ, UR44 ;  /* 0x0000002cff917e24 */ /* 0x000fca000f8e00ff */
[----:B------:R-:W-:-:S13]  /*10560*/  ISETP.NE.AND P2, PT, R145, 0x1, PT ;  /* 0x000000019100780c */ /* 0x000fda0003f45270 */
[----:B------:R-:W1:Y:S02]  /*10570*/  @P2 LDC.64 R48, c[0x0][0x9e8] ;  /* 0x00027a00ff302b82 */ /* 0x000e640000000a00 */
[----:B-1----:R-:W-:-:S04]  /*10580*/  @P2 IMAD.HI.U32 R156, R141, R48, RZ ;  /* 0x000000308d9c2227 */ /* 0x002fc800078e00ff */
[----:B------:R-:W-:Y:S01]  /*10590*/  IMAD.MOV.U32 R48, RZ, RZ, R141 ;  /* 0x000000ffff307224 */ /* 0x000fe200078e008d */
[----:B------:R-:W-:-:S07]  /*105a0*/  @P2 SHF.R.U32.HI R48, RZ, R49, R156 ;  /* 0x00000031ff302219 */ /* 0x000fce000001169c */
.L_x_1243:
[----:B------:R-:W-:Y:S05]  /*105b0*/  BSYNC B0 ;  /* 0x0000000000007941 */ /* 0x000fea0003800000 */
.L_x_1241:
[----:B------:R-:W-:-:S04]  /*105c0*/  IMAD R48, R48, R145, -R82 ;  /* 0x0000009130307224 */ /* 0x000fc800078e0a52 */
[----:B------:R-:W-:-:S05]  /*105d0*/  IMAD R48, R136, -0x2, R48 ;  /* 0xfffffffe88307824 */ /* 0x000fca00078e0230 */
[----:B------:R-:W-:Y:S02]  /*105e0*/  VIMNMX R86, R86, R48, !PT ;  /* 0x0000003056567248 */ /* 0x000fe40007fe0100 */
[----:B------:R-:W-:-:S07]  /*105f0*/  VIADDMNMX R87, R48, R145, R87, PT ;  /* 0x0000009130577246 */ /* 0x000fce0003800157 */
.L_x_1240:
[----:B------:R-:W-:Y:S01]  /*10600*/  ISETP.GT.AND P2, PT, R0, -0x1, PT ;  /* 0xffffffff0000780c */ /* 0x000fe20003f44270 */
[C---:B------:R-:W-:Y:S01]  /*10610*/  IMAD.IADD R143, R21.reuse, 0x1, R143 ;  /* 0x00000001158f7824 */ /* 0x040fe200078e028f */
[----:B------:R-:W-:Y:S02]  /*10620*/  IADD3 R142, R21, R142, RZ ;  /* 0x0000008e158e7210 */ /* 0x000fe40007ffe0ff */
[C---:B------:R-:W-:Y:S02]  /*10630*/  ISETP.GT.AND P5, PT, R86.reuse, 0x8, P2 ;  /* 0x000000085600780c */ /* 0x040fe400017a4270 */
[C---:B------:R-:W-:Y:S02]  /*10640*/  ISETP.GT.AND P4, PT, R86.reuse, RZ, P2 ;  /* 0x000000ff5600720c */ /* 0x040fe40001784270 */
[----:B------:R-:W-:Y:S02]  /*10650*/  ISETP.LT.OR P5, PT, R87, 0x9, P5 ;  /* 0x000000095700780c */ /* 0x000fe40002fa1670 */
[----:B------:R-:W-:-:S02]  /*10660*/  ISETP.GT.AND P3, PT, R86, 0x1, P2 ;  /* 0x000000015600780c */ /* 0x000fc40001764270 */
[----:B------:R-:W-:Y:S02]  /*10670*/  FSEL R22, R22, -INF , !P5 ;  /* 0xff80000016167808 */ /* 0x000fe40006800000 */
[----:B------:R-:W-:Y:S02]  /*10680*/  ISETP.GT.AND P5, PT, R86, 0x11, P2 ;  /* 0x000000115600780c */ /* 0x000fe400017a4270 */
[C---:B------:R-:W-:Y:S02]  /*10690*/  ISETP.LT.OR P4, PT, R87.reuse, 0x1, P4 ;  /* 0x000000015700780c */ /* 0x040fe40002781670 */
[C---:B------:R-:W-:Y:S02]  /*106a0*/  ISETP.LT.OR P3, PT, R87.reuse, 0x2, P3 ;  /* 0x000000025700780c */ /* 0x040fe40001f61670 */
[----:B------:R-:W-:Y:S02]  /*106b0*/  ISETP.LT.OR P5, PT, R87, 0x12, P5 ;  /* 0x000000125700780c */ /* 0x000fe40002fa1670 */
[----:B0-----:R-:W-:-:S02]  /*106c0*/  FSEL R48, R8, -INF , !P4 ;  /* 0xff80000008307808 */ /* 0x001fc40006000000 */
[----:B------:R-:W-:Y:S02]  /*106d0*/  FSEL R49, R9, -INF , !P3 ;  /* 0xff80000009317808 */ /* 0x000fe40005800000 */
[C---:B------:R-:W-:Y:S02]  /*106e0*/  ISETP.GT.AND P4, PT, R86.reuse, 0x9, P2 ;  /* 0x000000095600780c */ /* 0x040fe40001784270 */
[----:B------:R-:W-:Y:S02]  /*106f0*/  ISETP.GT.AND P3, PT, R86, 0x10, P2 ;  /* 0x000000105600780c */ /* 0x000fe40001764270 */
[----:B------:R-:W-:Y:S02]  /*10700*/  FSEL R28, R28, -INF , !P5 ;  /* 0xff8000001c1c7808 */ /* 0x000fe40006800000 */
[----:B------:R-:W-:Y:S02]  /*10710*/  ISETP.GT.AND P5, PT, R86, 0x20, P2 ;  /* 0x000000205600780c */ /* 0x000fe400017a4270 */
[----:B------:R-:W-:-:S02]  /*10720*/  ISETP.LT.OR P4, PT, R87, 0xa, P4 ;  /* 0x0000000a5700780c */ /* 0x000fc40002781670 */
[C---:B------:R-:W-:Y:S02]  /*10730*/  ISETP.LT.OR P3, PT, R87.reuse, 0x11, P3 ;  /* 0x000000115700780c */ /* 0x040fe40001f61670 */
[----:B------:R-:W-:Y:S02]  /*10740*/  ISETP.LT.OR P5, PT, R87, 0x21, P5 ;  /* 0x000000215700780c */ /* 0x000fe40002fa1670 */
[----:B------:R-:W-:Y:S02]  /*10750*/  FSEL R24, R24, -INF , !P4 ;  /* 0xff80000018187808 */ /* 0x000fe40006000000 */
[----:B------:R-:W-:Y:S02]  /*10760*/  FSEL R27, R27, -INF , !P3 ;  /* 0xff8000001b1b7808 */ /* 0x000fe40005800000 */
[C---:B------:R-:W-:Y:S02]  /*10770*/  ISETP.GT.AND P4, PT, R86.reuse, 0x18, P2 ;  /* 0x000000185600780c */ /* 0x040fe40001784270 */
[----:B------:R-:W-:-:S02]  /*10780*/  ISETP.GT.AND P3, PT, R86, 0x19, P2 ;  /* 0x000000195600780c */ /* 0x000fc40001764270 */
[----:B------:R-:W-:Y:S02]  /*10790*/  FSEL R35, R35, -INF , !P5 ;  /* 0xff80000023237808 */ /* 0x000fe40006800000 */
[----:B------:R-:W-:Y:S02]  /*107a0*/  ISETP.GT.AND P5, PT, R86, 0x29, P2 ;  /* 0x000000295600780c */ /* 0x000fe400017a4270 */
[C---:B------:R-:W-:Y:S02]  /*107b0*/  ISETP.LT.OR P4, PT, R87.reuse, 0x19, P4 ;  /* 0x000000195700780c */ /* 0x040fe40002781670 */
[C---:B------:R-:W-:Y:S02]  /*107c0*/  ISETP.LT.OR P3, PT, R87.reuse, 0x1a, P3 ;  /* 0x0000001a5700780c */ /* 0x040fe40001f61670 */
[----:B------:R-:W-:Y:S02]  /*107d0*/  ISETP.LT.OR P5, PT, R87, 0x2a, P5 ;  /* 0x0000002a5700780c */ /* 0x000fe40002fa1670 */
[----:B------:R-:W-:-:S02]  /*107e0*/  FSEL R31, R31, -INF , !P4 ;  /* 0xff8000001f1f7808 */ /* 0x000fc40006000000 */
        /* <DEDUP_REMOVED lines=58> */
[----:B------:R-:W-:Y:S02]  /*10b90*/  PLOP3.LUT P5, PT, PT, PT, UP0, 0x40, 0x0 ;  /* 0x000000000000781c */ /* 0x000fe40003fae808 */
[----:B------:R-:W-:-:S02]  /*10ba0*/  ISETP.LT.OR P4, PT, R87, 0x6a, P4 ;  /* 0x0000006a5700780c */ /* 0x000fc40002781670 */
[----:B------:R-:W-:Y:S02]  /*10bb0*/  ISETP.LT.OR P3, PT, R87, 0x71, P3 ;  /* 0x000000715700780c */ /* 0x000fe40001f61670 */
[----:B------:R-:W-:Y:S02]  /*10bc0*/  FSEL R74, R74, -INF , !P4 ;  /* 0xff8000004a4a7808 */ /* 0x000fe40006000000 */
[----:B------:R-:W-:Y:S02]  /*10bd0*/  FSEL R79, R79, -INF , !P3 ;  /* 0xff8000004f4f7808 */ /* 0x000fe40005800000 */
[C---:B------:R-:W-:Y:S02]  /*10be0*/  ISETP.GT.AND P4, PT, R86.reuse, 0x78, P2 ;  /* 0x000000785600780c */ /* 0x040fe40001784270 */
[----:B------:R-:W-:Y:S02]  /*10bf0*/  ISETP.GT.AND P3, PT, R86, 0x79, P2 ;  /* 0x000000795600780c */ /* 0x000fe40001764270 */
[----:B------:R-:W-:-:S02]  /*10c00*/  ISETP.LT.OR P4, PT, R87, 0x79, P4 ;  /* 0x000000795700780c */ /* 0x000fc40002781670 */
[----:B------:R-:W-:Y:S02]  /*10c10*/  ISETP.LT.OR P3, PT, R87, 0x7a, P3 ;  /* 0x0000007a5700780c */ /* 0x000fe40001f61670 */
[----:B------:R-:W-:Y:S02]  /*10c20*/  FSEL R84, R84, -INF , !P4 ;  /* 0xff80000054547808 */ /* 0x000fe40006000000 */
[----:B------:R-:W-:Y:S01]  /*10c30*/  FSEL R85, R85, -INF , !P3 ;  /* 0xff80000055557808 */ /* 0x000fe20005800000 */
[----:B------:R-:W-:Y:S08]  /*10c40*/  @P5 BRA `(.L_x_1244) ;  /* 0x0000000000585947 */ /* 0x000ff00003800000 */
[----:B------:R-:W-:Y:S01]  /*10c50*/  ISETP.GT.AND P3, PT, R140, -0x1, PT ;  /* 0xffffffff8c00780c */ /* 0x000fe20003f64270 */
[----:B------:R-:W-:-:S12]  /*10c60*/  BSSY B0, `(.L_x_1245) ;  /* 0x0000010000007945 */ /* 0x000fd80003800000 */
[----:B------:R-:W-:Y:S05]  /*10c70*/  @P3 BRA `(.L_x_1246) ;  /* 0x0000000000203947 */ /* 0x000fea0003800000 */
[----:B------:R-:W-:Y:S02]  /*10c80*/  IMAD.U32 R86, RZ, RZ, UR44 ;  /* 0x0000002cff567e24 */ /* 0x000fe4000f8e00ff */
[----:B------:R-:W-:-:S03]  /*10c90*/  IMAD.MOV.U32 R87, RZ, RZ, R15 ;  /* 0x000000ffff577224 */ /* 0x000fc600078e000f */
[----:B------:R-:W-:-:S13]  /*10ca0*/  ISETP.NE.AND P3, PT, R86, 0x1, PT ;  /* 0x000000015600780c */ /* 0x000fda0003f65270 */
[----:B------:R-:W0:Y:S02]  /*10cb0*/  @P3 LDC.64 R8, c[0x0][0x9e8] ;  /* 0x00027a00ff083b82 */ /* 0x000e240000000a00 */
[----:B0-----:R-:W-:-:S05]  /*10cc0*/  @P3 IMAD.HI.U32 R8, R15, R8, RZ ;  /* 0x000000080f083227 */ /* 0x001fca00078e00ff */
[----:B------:R-:W-:-:S04]  /*10cd0*/  @P3 SHF.R.U32.HI R87, RZ, R9, R8 ;  /* 0x00000009ff573219 */ /* 0x000fc80000011608 */
[----:B------:R-:W-:Y:S01]  /*10ce0*/  LOP3.LUT R8, RZ, R87, RZ, 0x33, !PT ;  /* 0x00000057ff087212 */ /* 0x000fe200078e33ff */
[----:B------:R-:W-:Y:S06]  /*10cf0*/  BRA `(.L_x_1247) ;  /* 0x0000000000187947 */ /* 0x000fec0003800000 */
.L_x_1246:
[----:B------:R-:W-:-:S05]  /*10d00*/  IMAD.U32 R86, RZ, RZ, UR44 ;  /* 0x0000002cff567e24 */ /* 0x000fca000f8e00ff */
[----:B------:R-:W-:-:S13]  /*10d10*/  ISETP.NE.AND P3, PT, R86, 0x1, PT ;  /* 0x000000015600780c */ /* 0x000fda0003f65270 */
[----:B------:R-:W0:Y:S02]  /*10d20*/  @P3 LDC.64 R8, c[0x0][0x9e8] ;  /* 0x00027a00ff083b82 */ /* 0x000e240000000a00 */
[----:B0-----:R-:W-:-:S04]  /*10d30*/  @P3 IMAD.HI.U32 R87, R140, R8, RZ ;  /* 0x000000088c573227 */ /* 0x001fc800078e00ff */
[----:B------:R-:W-:Y:S01]  /*10d40*/  IMAD.MOV.U32 R8, RZ, RZ, R140 ;  /* 0x000000ffff087224 */ /* 0x000fe200078e008c */
[----:B------:R-:W-:-:S07]  /*10d50*/  @P3 SHF.R.U32.HI R8, RZ, R9, R87 ;  /* 0x00000009ff083219 */ /* 0x000fce0000011657 */
.L_x_1247:
[----:B------:R-:W-:Y:S05]  /*10d60*/  BSYNC B0 ;  /* 0x0000000000007941 */ /* 0x000fea0003800000 */
.L_x_1245:
[----:B------:R-:W-:-:S04]  /*10d70*/  IMAD R82, R8, R86, -R82 ;  /* 0x0000005608527224 */ /* 0x000fc800078e0a52 */
[----:B------:R-:W-:-:S05]  /*10d80*/  IMAD R82, R136, -0x2, R82 ;  /* 0xfffffffe88527824 */ /* 0x000fca00078e0252 */
[----:B------:R-:W-:Y:S02]  /*10d90*/  VIMNMX R142, R142, R82, !PT ;  /* 0x000000528e8e7248 */ /* 0x000fe40007fe0100 */
[----:B------:R-:W-:-:S07]  /*10da0*/  VIADDMNMX R143, R82, R86, R143, PT ;  /* 0x00000056528f7246 */ /* 0x000fce000380018f */
.L_x_1244:
[----:B------:R-:W-:Y:S01]  /*10db0*/  @!P1 IMAD R8, R17, 0x8, R2 ;  /* 0x0000000811089824 */ /* 0x000fe200078e0202 */
[----:B------:R-:W2:Y:S01]  /*10dc0*/  LDL R86, [R1+0x1c] ;  /* 0x00001c0001567983 */ /* 0x000ea20000100800 */
[----:B------:R-:W-:Y:S01]  /*10dd0*/  UMOV UR39, UR7 ;  /* 0x0000000700277c82 */ /* 0x000fe20008000000 */
[----:B------:R-:W-:Y:S01]  /*10de0*/  ISETP.GT.AND P4, PT, R142, 0x8, P2 ;  /* 0x000000088e00780c */ /* 0x000fe20001784270 */
[----:B------:R-:W-:Y:S01]  /*10df0*/  @!P1 VIADD R8, R8, 0x2d860 ;  /* 0x0002d86008089836 */ /* 0x000fe20000000000 */
[----:B------:R-:W-:Y:S02]  /*10e00*/  ISETP.GT.AND P5, PT, R142, 0x9, P2 ;  /* 0x000000098e00780c */ /* 0x000fe400017a4270 */
[C---:B------:R-:W-:Y:S02]  /*10e10*/  ISETP.LT.OR P4, PT, R143.reuse, 0x9, P4 ;  /* 0x000000098f00780c */ /* 0x040fe40002781670 */
[----:B------:R-:W-:Y:S02]  /*10e20*/  @!P1 PRMT R8, RZ, 0x654, R8 ;  /* 0x00000654ff089816 */ /* 0x000fe40000000008 */
[----:B------:R-:W-:-:S02]  /*10e30*/  ISETP.LT.OR P5, PT, R143, 0xa, P5 ;  /* 0x0000000a8f00780c */ /* 0x000fc40002fa1670 */
[----:B------:R0:W-:Y:S01]  /*10e40*/  @!P1 SYNCS.ARRIVE.TRANS64.RED.A1T0 RZ, [R8+URZ], RZ ;  /* 0x000000ff08ff99a7 */ /* 0x0001e2000810043f */
[----:B------:R-:W-:Y:S02]  /*10e50*/  FSEL R25, R25, -INF , !P4 ;  /* 0xff80000019197808 */ /* 0x000fe40006000000 */
[----:B------:R-:W-:Y:S02]  /*10e60*/  ISETP.GT.AND P4, PT, R142, 0x11, P2 ;  /* 0x000000118e00780c */ /* 0x000fe40001784270 */
[----:B------:R-:W-:Y:S02]  /*10e70*/  FSEL R26, R26, -INF , !P5 ;  /* 0xff8000001a1a7808 */ /* 0x000fe40006800000 */
[----:B------:R-:W-:Y:S02]  /*10e80*/  ISETP.GT.AND P5, PT, R142, 0x18, P2 ;  /* 0x000000188e00780c */ /* 0x000fe400017a4270 */
[----:B0-----:R-:W-:Y:S02]  /*10e90*/  FMNMX.FTZ R8, R48, R12, !PT ;  /* 0x0000000c30087209 */ /* 0x001fe40007810000 */
        /* <DEDUP_REMOVED lines=63> */
[----:B------:R-:W-:Y:S01]  /*11290*/  FSEL R63, R63, -INF , !P4 ;  /* 0xff8000003f3f7808 */ /* 0x000fe20006000000 */
[----:B------:R-:W0:Y:S01]  /*112a0*/  SHFL.BFLY PT, R9, R8, 0x2, 0x1f ;  /* 0x0c401f0008097f89 */ /* 0x000e2200000e0000 */
[----:B------:R-:W-:Y:S02]  /*112b0*/  ISETP.GT.AND P4, PT, R142, 0x59, P2 ;  /* 0x000000598e00780c */ /* 0x000fe40001784270 */
[----:B------:R-:W-:Y:S02]  /*112c0*/  FSEL R64, R64, -INF , !P5 ;  /* 0xff80000040407808 */ /* 0x000fe40006800000 */
[----:B------:R-:W-:-:S02]  /*112d0*/  ISETP.GT.AND P5, PT, R142, 0x60, P2 ;  /* 0x000000608e00780c */ /* 0x000fc400017a4270 */
[C---:B------:R-:W-:Y:S02]  /*112e0*/  ISETP.LT.OR P4, PT, R143.reuse, 0x5a, P4 ;  /* 0x0000005a8f00780c */ /* 0x040fe40002781670 */
[----:B------:R-:W-:Y:S02]  /*112f0*/  ISETP.LT.OR P5, PT, R143, 0x61, P5 ;  /* 0x000000618f00780c */ /* 0x000fe40002fa1670 */
[----:B------:R-:W-:Y:S02]  /*11300*/  FSEL R68, R68, -INF , !P4 ;  /* 0xff80000044447808 */ /* 0x000fe40006000000 */
[C---:B------:R-:W-:Y:S02]  /*11310*/  ISETP.GT.AND P4, PT, R142.reuse, 0x68, P2 ;  /* 0x000000688e00780c */ /* 0x040fe40001784270 */
[----:B------:R-:W-:Y:S02]  /*11320*/  FSEL R71, R71, -INF , !P5 ;  /* 0xff80000047477808 */ /* 0x000fe40006800000 */
[----:B------:R-:W-:-:S02]  /*11330*/  ISETP.GT.AND P5, PT, R142, 0x69, P2 ;  /* 0x000000698e00780c */ /* 0x000fc400017a4270 */
[C---:B------:R-:W-:Y:S02]  /*11340*/  ISETP.LT.OR P4, PT, R143.reuse, 0x69, P4 ;  /* 0x000000698f00780c */ /* 0x040fe40002781670 */
[----:B------:R-:W-:Y:S02]  /*11350*/  ISETP.LT.OR P5, PT, R143, 0x6a, P5 ;  /* 0x0000006a8f00780c */ /* 0x000fe40002fa1670 */
[----:B------:R-:W-:Y:S02]  /*11360*/  FSEL R75, R75, -INF , !P4 ;  /* 0xff8000004b4b7808 */ /* 0x000fe40006000000 */
[----:B0-----:R-:W-:Y:S02]  /*11370*/  FMNMX.FTZ R9, R8, R9, !PT ;  /* 0x0000000908097209 */ /* 0x001fe40007810000 */
[----:B------:R-:W-:Y:S02]  /*11380*/  ISETP.GT.AND P4, PT, R142, 0x70, P2 ;  /* 0x000000708e00780c */ /* 0x000fe40001784270 */
[----:B------:R-:W-:Y:S01]  /*11390*/  FSEL R76, R76, -INF , !P5 ;  /* 0xff8000004c4c7808 */ /* 0x000fe20006800000 */
[----:B------:R-:W0:Y:S01]  /*113a0*/  SHFL.BFLY PT, R82, R9, 0x1, 0x1f ;  /* 0x0c201f0009527f89 */ /* 0x000e2200000e0000 */
[----:B------:R-:W-:-:S02]  /*113b0*/  ISETP.GT.AND P5, PT, R142, 0x71, P2 ;  /* 0x000000718e00780c */ /* 0x000fc400017a4270 */
[C---:B------:R-:W-:Y:S02]  /*113c0*/  ISETP.LT.OR P4, PT, R143.reuse, 0x71, P4 ;  /* 0x000000718f00780c */ /* 0x040fe40002781670 */
[----:B------:R-:W-:Y:S02]  /*113d0*/  ISETP.LT.OR P5, PT, R143, 0x72, P5 ;  /* 0x000000728f00780c */ /* 0x000fe40002fa1670 */
[----:B------:R-:W-:Y:S02]  /*113e0*/  FSEL R77, R77, -INF , !P4 ;  /* 0xff8000004d4d7808 */ /* 0x000fe40006000000 */
[----:B------:R-:W-:Y:S02]  /*113f0*/  FSEL R78, R78, -INF , !P5 ;  /* 0xff8000004e4e7808 */ /* 0x000fe40006800000 */
[----:B0-----:R-:W-:-:S04]  /*11400*/  FMNMX.FTZ R82, R9, R82, !PT ;  /* 0x0000005209527209 */ /* 0x001fc80007810000 */
[C---:B------:R-:W-:Y:S01]  /*11410*/  FSETP.NEU.FTZ.AND P3, PT, R82.reuse, -INF , PT ;  /* 0xff8000005200780b */ /* 0x040fe20003f7d000 */
[----:B------:R-:W-:-:S03]  /*11420*/  FMUL.FTZ R9, R82, UR39 ;  /* 0x0000002752097c20 */ /* 0x000fc60008410000 */
[----:B------:R-:W-:Y:S02]  /*11430*/  FSEL R8, R82, RZ, P3 ;  /* 0x000000ff52087208 */ /* 0x000fe40001800000 */
[----:B------:R-:W-:Y:S02]  /*11440*/  FSEL R9, R9, RZ, P3 ;  /* 0x000000ff09097208 */ /* 0x000fe40001800000 */
[----:B------:R-:W-:Y:S01]  /*11450*/  ISETP.GT.AND P3, PT, R142, 0x1, P2 ;  /* 0x000000018e00780c */ /* 0x000fe20001764270 */
[----:B------:R-:W-:Y:S02]  /*11460*/  FADD.FTZ R8, -R8, R12 ;  /* 0x0000000c08087221 */ /* 0x000fe40000010100 */
[--C-:B------:R-:W-:Y:S01]  /*11470*/  FFMA.FTZ R48, R48, UR39, -R9.reuse ;  /* 0x0000002730307c23 */ /* 0x100fe20008010809 */
[----:B------:R-:W-:Y:S01]  /*11480*/  ISETP.LT.OR P3, PT, R143, 0x2, P3 ;  /* 0x000000028f00780c */ /* 0x000fe20001f61670 */
[--C-:B------:R-:W-:Y:S01]  /*11490*/  FFMA.FTZ R49, R49, UR39, -R9.reuse ;  /* 0x0000002731317c23 */ /* 0x100fe20008010809 */
[--C-:B------:R-:W-:Y:S01]  /*114a0*/  FFMA.FTZ R22, R22, UR39, -R9.reuse ;  /* 0x0000002716167c23 */ /* 0x100fe20008010809 */
[--C-:B------:R-:W-:Y:S01]  /*114b0*/  FFMA.FTZ R24, R24, UR39, -R9.reuse ;  /* 0x0000002718187c23 */ /* 0x100fe20008010809 */
[----:B------:R-:W-:Y:S01]  /*114c0*/  FSEL R11, R11, -INF , !P3 ;  /* 0xff8000000b0b7808 */ /* 0x000fe20005800000 */
[--C-:B------:R-:W-:Y:S01]  /*114d0*/  FFMA.FTZ R27, R27, UR39, -R9.reuse ;  /* 0x000000271b1b7c23 */ /* 0x100fe20008010809 */
[----:B------:R-:W-:Y:S01]  /*114e0*/  ISETP.GT.AND P3, PT, R142, 0x10, P2 ;  /* 0x000000108e00780c */ /* 0x000fe20001764270 */
[--C-:B------:R-:W-:Y:S01]  /*114f0*/  FFMA.FTZ R28, R28, UR39, -R9.reuse ;  /* 0x000000271c1c7c23 */ /* 0x100fe20008010809 */
[--C-:B------:R-:W-:Y:S01]  /*11500*/  FFMA.FTZ R31, R31, UR39, -R9.reuse ;  /* 0x000000271f1f7c23 */ /* 0x100fe20008010809 */
        /* <DEDUP_REMOVED lines=34> */
[----:B------:R-:W-:Y:S01]  /*11730*/  FFMA.FTZ R85, R85, UR39, -R9 ;  /* 0x0000002755557c23 */ /* 0x000fe20008010809 */
[----:B------:R-:W-:Y:S01]  /*11740*/  FSEL R46, R46, -INF , !P3 ;  /* 0xff8000002e2e7808 */ /* 0x000fe20005800000 */
[----:B------:R-:W-:Y:S01]  /*11750*/  FMUL.FTZ R8, R8, UR39 ;  /* 0x0000002708087c20 */ /* 0x000fe20008410000 */
[----:B------:R-:W-:Y:S01]  /*11760*/  ISETP.GT.AND P3, PT, R142, 0x40, P2 ;  /* 0x000000408e00780c */ /* 0x000fe20001764270 */
[----:B------:R-:W-:Y:S03]  /*11770*/  MUFU.EX2 R48, R48 ;  /* 0x0000003000307308 */ /* 0x000fe60000000800 */
[----:B------:R-:W-:-:S04]  /*11780*/  ISETP.LT.OR P3, PT, R143, 0x41, P3 ;  /* 0x000000418f00780c */ /* 0x000fc80001f61670 */
[----:B------:R-:W-:Y:S01]  /*11790*/  FSEL R55, R55, -INF , !P3 ;  /* 0xff80000037377808 */ /* 0x000fe20005800000 */
[----:B------:R-:W0:Y:S01]  /*117a0*/  MUFU.EX2 R12, R8 ;  /* 0x00000008000c7308 */ /* 0x000e220000000800 */
[----:B------:R-:W-:-:S04]  /*117b0*/  ISETP.GT.AND P3, PT, R142, 0x49, P2 ;  /* 0x000000498e00780c */ /* 0x000fc80001764270 */
[----:B------:R-:W-:-:S03]  /*117c0*/  ISETP.LT.OR P3, PT, R143, 0x4a, P3 ;  /* 0x0000004a8f00780c */ /* 0x000fc60001f61670 */
[----:B------:R-:W1:Y:S01]  /*117d0*/  MUFU.EX2 R8, R49 ;  /* 0x0000003100087308 */ /* 0x000e620000000800 */
[----:B------:R-:W-:Y:S02]  /*117e0*/  FSEL R60, R60, -INF , !P3 ;  /* 0xff8000003c3c7808 */ /* 0x000fe40005800000 */
[----:B------:R-:W-:-:S04]  /*117f0*/  ISETP.GT.AND P3, PT, R142, 0x58, P2 ;  /* 0x000000588e00780c */ /* 0x000fc80001764270 */
[----:B------:R-:W-:Y:S01]  /*11800*/  ISETP.LT.OR P3, PT, R143, 0x59, P3 ;  /* 0x000000598f00780c */ /* 0x000fe20001f61670 */
[----:B------:R-:W-:Y:S01]  /*11810*/  MUFU.EX2 R28, R28 ;  /* 0x0000001c001c7308 */ /* 0x000fe20000000800 */
[----:B0-----:R-:W-:Y:S02]  /*11820*/  FFMA.FTZ R4, R12, R4, R48 ;  /* 0x000000040c047223 */ /* 0x001fe40000010030 */
[----:B------:R-:W-:Y:S02]  /*11830*/  FSEL R67, R67, -INF , !P3 ;  /* 0xff80000043437808 */ /* 0x000fe40005800000 */
[----:B------:R-:W-:-:S03]  /*11840*/  ISETP.GT.AND P3, PT, R142, 0x61, P2 ;  /* 0x000000618e00780c */ /* 0x000fc60001764270 */
[----:B------:R-:W-:Y:S01]  /*11850*/  MUFU.EX2 R35, R35 ;  /* 0x0000002300237308 */ /* 0x000fe20000000800 */
[C---:B------:R-:W-:Y:S01]  /*11860*/  ISETP.LT.OR P3, PT, R143.reuse, 0x62, P3 ;  /* 0x000000628f00780c */ /* 0x040fe20001f61670 */
[C---:B-1----:R-:W-:Y:S01]  /*11870*/  FADD.FTZ R4, R8.reuse, R4 ;  /* 0x0000000408047221 */ /* 0x042fe20000010000 */
[----:B------:R-:W-:Y:S02]  /*11880*/  F2FP.F16.F32.PACK_AB R8, R8, R48 ;  /* 0x000000300808723e */ /* 0x000fe400000000ff */
[----:B------:R-:W-:Y:S02]  /*11890*/  FSEL R72, R72, -INF , !P3 ;  /* 0xff80000048487808 */ /* 0x000fe40005800000 */
[----:B------:R-:W-:Y:S01]  /*118a0*/  ISETP.GT.AND P3, PT, R142, RZ, P2 ;  /* 0x000000ff8e00720c */ /* 0x000fe20001764270 */
[----:B------:R-:W-:Y:S03]  /*118b0*/  MUFU.EX2 R36, R36 ;  /* 0x0000002400247308 */ /* 0x000fe60000000800 */
[----:B------:R-:W-:-:S04]  /*118c0*/  ISETP.LT.OR P3, PT, R143, 0x1, P3 ;  /* 0x000000018f00780c */ /* 0x000fc80001f61670 */
[----:B------:R-:W-:Y:S01]  /*118d0*/  FSEL R9, R10, -INF , !P3 ;  /* 0xff8000000a097808 */ /* 0x000fe20005800000 */
[----:B------:R-:W-:Y:S01]  /*118e0*/  MUFU.EX2 R39, R39 ;  /* 0x0000002700277308 */ /* 0x000fe20000000800 */
[C---:B------:R-:W-:Y:S02]  /*118f0*/  ISETP.GT.AND P3, PT, R142.reuse, 0x78, P2 ;  /* 0x000000788e00780c */ /* 0x040fe40001764270 */
[----:B------:R-:W-:Y:S02]  /*11900*/  FMNMX.FTZ R10, R9, R13, !PT ;  /* 0x0000000d090a7209 */ /* 0x000fe40007810000 */
[----:B------:R-:W-:Y:S02]  /*11910*/  ISETP.GT.AND P2, PT, R142, 0x79, P2 ;  /* 0x000000798e00780c */ /* 0x000fe40001744270 */
[----:B------:R-:W-:Y:S01]  /*11920*/  FMNMX.FTZ R10, R11, R10, !PT ;  /* 0x0000000a0b0a7209 */ /* 0x000fe20007810000 */
[----:B------:R-:W-:Y:S01]  /*11930*/  MUFU.EX2 R40, R40 ;  /* 0x0000002800287308 */ /* 0x000fe20000000800 */
[----:B------:R-:W-:-:S02]  /*11940*/  ISETP.LT.OR P3, PT, R143, 0x79, P3 ;  /* 0x000000798f00780c */ /* 0x000fc40001f61670 */
[----:B------:R-:W-:Y:S02]  /*11950*/  FMNMX.FTZ R10, R25, R10, !PT ;  /* 0x0000000a190a7209 */ /* 0x000fe40007810000 */
[----:B------:R-:W-:Y:S02]  /*11960*/  ISETP.LT.OR P2, PT, R143, 0x7a, P2 ;  /* 0x0000007a8f00780c */ /* 0x000fe40001741670 */
[----:B------:R-:W-:Y:S01]  /*11970*/  FMNMX.FTZ R10, R26, R10, !PT ;  /* 0x0000000a1a0a7209 */ /* 0x000fe20007810000 */
[----:B------:R-:W-:Y:S01]  /*11980*/  MUFU.EX2 R44, R44 ;  /* 0x0000002c002c7308 */ /* 0x000fe20000000800 */
[----:B------:R-:W-:Y:S02]  /*11990*/  FSEL R81, R81, -INF , !P3 ;  /* 0xff80000051517808 */ /* 0x000fe40005800000 */
[----:B------:R-:W-:Y:S02]  /*119a0*/  FMNMX.FTZ R10, R29, R10, !PT ;  /* 0x0000000a1d0a7209 */ /* 0x000fe40007810000 */
[----:B------:R-:W-:-:S02]  /*119b0*/  FSEL R83, R83, -INF , !P2 ;  /* 0xff80000053537808 */ /* 0x000fc40005000000 */
[----:B------:R-:W-:Y:S01]  /*119c0*/  FMNMX.FTZ R10, R30, R10, !PT ;  /* 0x0000000a1e0a7209 */ /* 0x000fe20007810000 */
[----:B------:R-:W-:Y:S03]  /*119d0*/  MUFU.EX2 R47, R47 ;  /* 0x0000002f002f7308 */ /* 0x000fe60000000800 */
[----:B------:R-:W-:-:S04]  /*119e0*/  FMNMX.FTZ R10, R33, R10, !PT ;  /* 0x0000000a210a7209 */ /* 0x000fc80007810000 */
        /* <DEDUP_REMOVED lines=42> */
[----:B0-----:R-:W-:-:S07]  /*11c90*/  FMNMX.FTZ R17, R17, R10, !PT ;  /* 0x0000000a11117209 */ /* 0x001fce0007810000 */
[----:B------:R-:W0:Y:S01]  /*11ca0*/  MUFU.EX2 R10, R22 ;  /* 0x00000016000a7308 */ /* 0x000e220000000800 */
[----:B------:R-:W1:Y:S07]  /*11cb0*/  SHFL.BFLY PT, R48, R17, 0x1, 0x1f ;  /* 0x0c201f0011307f89 */ /* 0x000e6e00000e0000 */
[----:B------:R1:W3:Y:S08]  /*11cc0*/  MUFU.EX2 R22, R24 ;  /* 0x0000001800167308 */ /* 0x0002f00000000800 */
[----:B------:R-:W-:Y:S01]  /*11cd0*/  MUFU.EX2 R85, R85 ;  /* 0x0000005500557308 */ /* 0x000fe20000000800 */
[----:B0-----:R-:W-:Y:S01]  /*11ce0*/  FADD.FTZ R4, R10, R4 ;  /* 0x000000040a047221 */ /* 0x001fe20000010000 */
[----:B-1----:R-:W-:-:S03]  /*11cf0*/  FMNMX.FTZ R24, R17, R48, !PT ;  /* 0x0000003011187209 */ /* 0x002fc60007810000 */
[C---:B---3--:R-:W-:Y:S01]  /*11d00*/  FADD.FTZ R17, R22.reuse, R4 ;  /* 0x0000000416117221 */ /* 0x048fe20000010000 */
[----:B------:R-:W-:Y:S02]  /*11d10*/  F2FP.F16.F32.PACK_AB R10, R22, R10 ;  /* 0x0000000a160a723e */ /* 0x000fe400000000ff */
[C---:B------:R-:W-:Y:S01]  /*11d20*/  FSETP.NEU.FTZ.AND P2, PT, R24.reuse, -INF , PT ;  /* 0xff8000001800780b */ /* 0x040fe20003f5d000 */
[----:B------:R-:W-:-:S05]  /*11d30*/  FMUL.FTZ R4, R24, UR39 ;  /* 0x0000002718047c20 */ /* 0x000fca0008410000 */
[----:B------:R-:W-:-:S05]  /*11d40*/  FSEL R4, R4, RZ, P2 ;  /* 0x000000ff04047208 */ /* 0x000fca0001000000 */
[--C-:B------:R-:W-:Y:S01]  /*11d50*/  FFMA.FTZ R22, R9, UR39, -R4.reuse ;  /* 0x0000002709167c23 */ /* 0x100fe20008010804 */
[--C-:B------:R-:W-:Y:S01]  /*11d60*/  FFMA.FTZ R48, R11, UR39, -R4.reuse ;  /* 0x000000270b307c23 */ /* 0x100fe20008010804 */
[--C-:B------:R-:W-:Y:S01]  /*11d70*/  FFMA.FTZ R25, R25, UR39, -R4.reuse ;  /* 0x0000002719197c23 */ /* 0x100fe20008010804 */
[--C-:B------:R-:W-:Y:S01]  /*11d80*/  FFMA.FTZ R26, R26, UR39, -R4.reuse ;  /* 0x000000271a1a7c23 */ /* 0x100fe20008010804 */
[--C-:B------:R-:W-:Y:S01]  /*11d90*/  FFMA.FTZ R41, R41, UR39, -R4.reuse ;  /* 0x0000002729297c23 */ /* 0x100fe20008010804 */
[--C-:B------:R-:W-:Y:S01]  /*11da0*/  FFMA.FTZ R42, R42, UR39, -R4.reuse ;  /* 0x000000272a2a7c23 */ /* 0x100fe20008010804 */
[----:B------:R-:W-:Y:S01]  /*11db0*/  MUFU.EX2 R22, R22 ;  /* 0x0000001600167308 */ /* 0x000fe20000000800 */
[--C-:B------:R-:W-:Y:S01]  /*11dc0*/  FFMA.FTZ R55, R55, UR39, -R4.reuse ;  /* 0x0000002737377c23 */ /* 0x100fe20008010804 */
[--C-:B------:R-:W-:Y:S01]  /*11dd0*/  FFMA.FTZ R63, R63, UR39, -R4.reuse ;  /* 0x000000273f3f7c23 */ /* 0x100fe20008010804 */
[--C-:B------:R-:W-:Y:S01]  /*11de0*/  FFMA.FTZ R64, R64, UR39, -R4.reuse ;  /* 0x0000002740407c23 */ /* 0x100fe20008010804 */
[--C-:B------:R-:W-:Y:S01]  /*11df0*/  FFMA.FTZ R67, R67, UR39, -R4.reuse ;  /* 0x0000002743437c23 */ /* 0x100fe20008010804 */
[--C-:B------:R-:W-:Y:S01]  /*11e00*/  FFMA.FTZ R68, R68, UR39, -R4.reuse ;  /* 0x0000002744447c23 */ /* 0x100fe20008010804 */
[--C-:B------:R-:W-:Y:S01]  /*11e10*/  FFMA.FTZ R71, R71, UR39, -R4.reuse ;  /* 0x0000002747477c23 */ /* 0x100fe20008010804 */
[--C-:B------:R-:W-:Y:S01]  /*11e20*/  FFMA.FTZ R72, R72, UR39, -R4.reuse ;  /* 0x0000002748487c23 */ /* 0x100fe20008010804 */
[----:B------:R-:W0:Y:S01]  /*11e30*/  MUFU.EX2 R48, R48 ;  /* 0x0000003000307308 */ /* 0x000e220000000800 */
[--C-:B------:R-:W-:Y:S01]  /*11e40*/  FFMA.FTZ R75, R75, UR39, -R4.reuse ;  /* 0x000000274b4b7c23 */ /* 0x100fe20008010804 */
[--C-:B------:R-:W-:Y:S01]  /*11e50*/  FFMA.FTZ R76, R76, UR39, -R4.reuse ;  /* 0x000000274c4c7c23 */ /* 0x100fe20008010804 */
[--C-:B------:R-:W-:Y:S01]  /*11e60*/  FFMA.FTZ R77, R77, UR39, -R4.reuse ;  /* 0x000000274d4d7c23 */ /* 0x100fe20008010804 */
[--C-:B------:R-:W-:Y:S01]  /*11e70*/  FFMA.FTZ R78, R78, UR39, -R4.reuse ;  /* 0x000000274e4e7c23 */ /* 0x100fe20008010804 */
[----:B------:R-:W-:-:S03]  /*11e80*/  FFMA.FTZ R81, R81, UR39, -R4 ;  /* 0x0000002751517c23 */ /* 0x000fc60008010804 */
[----:B------:R-:W-:Y:S08]  /*11e90*/  MUFU.EX2 R25, R25 ;  /* 0x0000001900197308 */ /* 0x000ff00000000800 */
[----:B------:R-:W1:Y:S01]  /*11ea0*/  MUFU.EX2 R26, R26 ;  /* 0x0000001a001a7308 */ /* 0x000e620000000800 */
[----:B0-----:R-:W-:-:S07]  /*11eb0*/  F2FP.F16.F32.PACK_AB R9, R48, R22 ;  /* 0x000000163009723e */ /* 0x001fce00000000ff */
[----:B------:R-:W-:Y:S08]  /*11ec0*/  MUFU.EX2 R41, R41 ;  /* 0x0000002900297308 */ /* 0x000ff00000000800 */
[----:B------:R-:W-:Y:S01]  /*11ed0*/  MUFU.EX2 R42, R42 ;  /* 0x0000002a002a7308 */ /* 0x000fe20000000800 */
[----:B-1----:R-:W-:-:S05]  /*11ee0*/  F2FP.F16.F32.PACK_AB R11, R26, R25 ;  /* 0x000000191a0b723e */ /* 0x002fca00000000ff */
[----:B------:R0:W-:Y:S02]  /*11ef0*/  STSM.16.M88.4 [R137+0x21800], R8 ;  /* 0x0218000889007844 */ /* 0x0001e40000000200 */
[----:B------:R-:W-:Y:S08]  /*11f00*/  MUFU.EX2 R67, R67 ;  /* 0x0000004300437308 */ /* 0x000ff00000000800 */
[----:B------:R-:W-:Y:S01]  /*11f10*/  MUFU.EX2 R68, R68 ;  /* 0x0000004400447308 */ /* 0x000fe20000000800 */
[--C-:B0-----:R-:W-:Y:S01]  /*11f20*/  FFMA.FTZ R11, R29, UR39, -R4.reuse ;  /* 0x000000271d0b7c23 */ /* 0x101fe20008010804 */
[----:B------:R-:W-:-:S06]  /*11f30*/  FFMA.FTZ R29, R33, UR39, -R4 ;  /* 0x00000027211d7c23 */ /* 0x000fcc0008010804 */
[----:B------:R0:W1:Y:S01]  /*11f40*/  MUFU.EX2 R8, R27 ;  /* 0x0000001b00087308 */ /* 0x0000620000000800 */
[--C-:B------:R-:W-:Y:S01]  /*11f50*/  FFMA.FTZ R33, R45, UR39, -R4.reuse ;  /* 0x000000272d217c23 */ /* 0x100fe20008010804 */
[----:B------:R-:W-:-:S06]  /*11f60*/  FFMA.FTZ R45, R59, UR39, -R4 ;  /* 0x000000273b2d7c23 */ /* 0x000fcc0008010804 */
[----:B------:R3:W-:Y:S01]  /*11f70*/  MUFU.EX2 R10, R31 ;  /* 0x0000001f000a7308 */ /* 0x0007e20000000800 */
[----:B0-----:R-:W-:Y:S01]  /*11f80*/  FFMA.FTZ R27, R30, UR39, -R4 ;  /* 0x000000271e1b7c23 */ /* 0x001fe20008010804 */
[----:B------:R-:W-:-:S05]  /*11f90*/  FSEL R30, R24, RZ, P2 ;  /* 0x000000ff181e7208 */ /* 0x000fca0001000000 */
[----:B------:R-:W-:Y:S01]  /*11fa0*/  FADD.FTZ R30, -R30, R13 ;  /* 0x0000000d1e1e7221 */ /* 0x000fe20000010100 */
[----:B------:R-:W-:Y:S01]  /*11fb0*/  MUFU.EX2 R11, R11 ;  /* 0x0000000b000b7308 */ /* 0x000fe20000000800 */
[--C-:B---3--:R-:W-:Y:S01]  /*11fc0*/  FFMA.FTZ R31, R34, UR39, -R4.reuse ;  /* 0x00000027221f7c23 */ /* 0x108fe20008010804 */
[----:B-1----:R-:W-:Y:S01]  /*11fd0*/  FADD.FTZ R17, R8, R17 ;  /* 0x0000001108117221 */ /* 0x002fe20000010000 */
[----:B------:R-:W-:Y:S01]  /*11fe0*/  FMUL.FTZ R13, R30, UR39 ;  /* 0x000000271e0d7c20 */ /* 0x000fe20008410000 */
[--C-:B------:R-:W-:Y:S01]  /*11ff0*/  FFMA.FTZ R34, R37, UR39, -R4.reuse ;  /* 0x0000002725227c23 */ /* 0x100fe20008010804 */
[--C-:B------:R-:W-:Y:S01]  /*12000*/  FFMA.FTZ R37, R46, UR39, -R4.reuse ;  /* 0x000000272e257c23 */ /* 0x100fe20008010804 */
[C---:B------:R-:W-:Y:S01]  /*12010*/  FADD.FTZ R17, R28.reuse, R17 ;  /* 0x000000111c117221 */ /* 0x040fe20000010000 */
[----:B------:R-:W-:Y:S01]  /*12020*/  F2FP.F16.F32.PACK_AB R8, R28, R8 ;  /* 0x000000081c08723e */ /* 0x000fe200000000ff */
[----:B------:R-:W-:Y:S01]  /*12030*/  MUFU.EX2 R9, R32 ;  /* 0x0000002000097308 */ /* 0x000fe20000000800 */
[----:B------:R-:W-:Y:S01]  /*12040*/  F2FP.F16.F32.PACK_AB R28, R36, R35 ;  /* 0x00000023241c723e */ /* 0x000fe200000000ff */
[----:B------:R-:W-:-:S06]  /*12050*/  FFMA.FTZ R46, R60, UR39, -R4 ;  /* 0x000000273c2e7c23 */ /* 0x000fcc0008010804 */
[----:B------:R-:W0:Y:S08]  /*12060*/  MUFU.EX2 R13, R13 ;  /* 0x0000000d000d7308 */ /* 0x000e300000000800 */
[----:B------:R-:W1:Y:S08]  /*12070*/  MUFU.EX2 R27, R27 ;  /* 0x0000001b001b7308 */ /* 0x000e700000000800 */
[----:B------:R-:W3:Y:S01]  /*12080*/  MUFU.EX2 R29, R29 ;  /* 0x0000001d001d7308 */ /* 0x000ee20000000800 */
[----:B0-----:R-:W-:Y:S01]  /*12090*/  FFMA.FTZ R22, R13, R3, R22 ;  /* 0x000000030d167223 */ /* 0x001fe20000010016 */
[----:B------:R-:W-:-:S03]  /*120a0*/  FFMA.FTZ R3, R52, UR39, -R4 ;  /* 0x0000002734037c23 */ /* 0x000fc60008010804 */
[----:B------:R-:W-:-:S03]  /*120b0*/  FADD.FTZ R22, R48, R22 ;  /* 0x0000001630167221 */ /* 0x000fc60000010000 */
[----:B------:R-:W0:Y:S01]  /*120c0*/  MUFU.EX2 R31, R31 ;  /* 0x0000001f001f7308 */ /* 0x000e220000000800 */
[----:B------:R-:W-:Y:S01]  /*120d0*/  FADD.FTZ R30, R25, R22 ;  /* 0x00000016191e7221 */ /* 0x000fe20000010000 */
[----:B------:R-:W-:-:S03]  /*120e0*/  FFMA.FTZ R25, R56, UR39, -R4 ;  /* 0x0000002738197c23 */ /* 0x000fc60008010804 */
[----:B------:R-:W-:Y:S01]  /*120f0*/  FADD.FTZ R30, R26, R30 ;  /* 0x0000001e1a1e7221 */ /* 0x000fe20000010000 */
[----:B------:R-:W-:Y:S01]  /*12100*/  FADD.FTZ R26, R10, R17 ;  /* 0x000000110a1a7221 */ /* 0x000fe20000010000 */
[----:B------:R-:W-:Y:S01]  /*12110*/  F2FP.F16.F32.PACK_AB R10, R9, R10 ;  /* 0x0000000a090a723e */ /* 0x000fe200000000ff */
[----:B------:R4:W5:Y:S01]  /*12120*/  MUFU.EX2 R32, R43 ;  /* 0x0000002b00207308 */ /* 0x0009620000000800 */
[----:B------:R-:W-:Y:S01]  /*12130*/  FADD.FTZ R30, R11, R30 ;  /* 0x0000001e0b1e7221 */ /* 0x000fe20000010000 */
[----:B------:R-:W-:-:S03]  /*12140*/  FADD.FTZ R26, R9, R26 ;  /* 0x0000001a091a7221 */ /* 0x000fc60000010000 */
[----:B-1----:R-:W-:Y:S01]  /*12150*/  FADD.FTZ R30, R27, R30 ;  /* 0x0000001e1b1e7221 */ /* 0x002fe20000010000 */
[----:B------:R-:W-:Y:S02]  /*12160*/  FADD.FTZ R9, R35, R26 ;  /* 0x0000001a23097221 */ /* 0x000fe40000010000 */
[----:B------:R-:W1:Y:S01]  /*12170*/  MUFU.EX2 R34, R34 ;  /* 0x0000002200227308 */ /* 0x000e620000000800 */
[----:B----4-:R-:W-:Y:S01]  /*12180*/  FFMA.FTZ R43, R38, UR39, -R4 ;  /* 0x00000027262b7c23 */ /* 0x010fe20008010804 */
[----:B---3--:R-:W-:Y:S01]  /*12190*/  FADD.FTZ R30, R29, R30 ;  /* 0x0000001e1d1e7221 */ /* 0x008fe20000010000 */
[----:B------:R-:W-:Y:S01]  /*121a0*/  FADD.FTZ R9, R36, R9 ;  /* 0x0000000924097221 */ /* 0x000fe20000010000 */
[--C-:B------:R-:W-:Y:S01]  /*121b0*/  FFMA.FTZ R38, R51, UR39, -R4.reuse ;  /* 0x0000002733267c23 */ /* 0x100fe20008010804 */
[----:B------:R-:W-:Y:S01]  /*121c0*/  FFMA.FTZ R4, R83, UR39, -R4 ;  /* 0x0000002753047c23 */ /* 0x000fe20008010804 */
[----:B0-----:R-:W-:Y:S01]  /*121d0*/  FADD.FTZ R30, R31, R30 ;  /* 0x0000001e1f1e7221 */ /* 0x001fe20000010000 */
[----:B------:R-:W-:Y:S01]  /*121e0*/  FADD.FTZ R9, R39, R9 ;  /* 0x0000000927097221 */ /* 0x000fe20000010000 */
[----:B------:R-:W0:Y:S03]  /*121f0*/  MUFU.EX2 R43, R43 ;  /* 0x0000002b002b7308 */ /* 0x000e260000000800 */
[----:B------:R-:W-:-:S04]  /*12200*/  FADD.FTZ R9, R40, R9 ;  /* 0x0000000928097221 */ /* 0x000fc80000010000 */
[----:B-----5:R-:W-:Y:S01]  /*12210*/  FADD.FTZ R9, R32, R9 ;  /* 0x0000000920097221 */ /* 0x020fe20000010000 */
[----:B------:R-:W3:Y:S01]  /*12220*/  MUFU.EX2 R33, R33 ;  /* 0x0000002100217308 */ /* 0x000ee20000000800 */
[----:B-1----:R-:W-:Y:S01]  /*12230*/  FADD.FTZ R35, R34, R30 ;  /* 0x0000001e22237221 */ /* 0x002fe20000010000 */
[----:B------:R-:W-:Y:S01]  /*12240*/  F2FP.F16.F32.PACK_AB R30, R40, R39 ;  /* 0x00000027281e723e */ /* 0x000fe200000000ff */
[----:B------:R-:W-:Y:S01]  /*12250*/  FADD.FTZ R9, R44, R9 ;  /* 0x000000092c097221 */ /* 0x000fe20000010000 */
[----:B------:R-:W4:Y:S03]  /*12260*/  LDL R39, [R1+0x20] ;  /* 0x0000200001277983 */ /* 0x000f260000100800 */
[----:B------:R-:W-:Y:S01]  /*12270*/  FADD.FTZ R36, R47, R9 ;  /* 0x000000092f247221 */ /* 0x000fe20000010000 */
[----:B------:R-:W1:Y:S01]  /*12280*/  MUFU.EX2 R37, R37 ;  /* 0x0000002500257308 */ /* 0x000e620000000800 */
[----:B0-----:R-:W-:Y:S01]  /*12290*/  FADD.FTZ R35, R43, R35 ;  /* 0x000000232b237221 */ /* 0x001fe20000010000 */
[----:B------:R-:W-:Y:S01]  /*122a0*/  F2FP.F16.F32.PACK_AB R9, R27, R11 ;  /* 0x0000000b1b09723e */ /* 0x000fe200000000ff */
[----:B------:R-:W-:Y:S01]  /*122b0*/  FADD.FTZ R36, R50, R36 ;  /* 0x0000002432247221 */ /* 0x000fe20000010000 */
[----:B------:R-:W-:Y:S01]  /*122c0*/  F2FP.F16.F32.PACK_AB R11, R31, R29 ;  /* 0x0000001d1f0b723e */ /* 0x000fe200000000ff */
[----:B------:R-:W-:Y:S01]  /*122d0*/  FADD.FTZ R35, R41, R35 ;  /* 0x0000002329237221 */ /* 0x000fe20000010000 */
[----:B------:R-:W-:Y:S01]  /*122e0*/  F2FP.F16.F32.PACK_AB R29, R43, R34 ;  /* 0x000000222b1d723e */ /* 0x000fe200000000ff */
[----:B------:R-:W-:Y:S01]  /*122f0*/  FADD.FTZ R36, R53, R36 ;  /* 0x0000002435247221 */ /* 0x000fe20000010000 */
[----:B------:R-:W0:Y:S01]  /*12300*/  MUFU.EX2 R38, R38 ;  /* 0x0000002600267308 */ /* 0x000e220000000800 */
[C---:B------:R-:W-:Y:S01]  /*12310*/  FADD.FTZ R35, R42.reuse, R35 ;  /* 0x000000232a237221 */ /* 0x040fe20000010000 */
[----:B------:R-:W-:Y:S01]  /*12320*/  F2FP.F16.F32.PACK_AB R31, R42, R41 ;  /* 0x000000292a1f723e */ /* 0x000fe200000000ff */
[----:B------:R-:W-:Y:S01]  /*12330*/  FADD.FTZ R36, R54, R36 ;  /* 0x0000002436247221 */ /* 0x000fe20000010000 */
[----:B--2---:R2:W-:Y:S01]  /*12340*/  STSM.16.M88.4 [R86], R8 ;  /* 0x0000000856007844 */ /* 0x0045e20000000200 */
[----:B---3--:R-:W-:-:S02]  /*12350*/  FADD.FTZ R35, R33, R35 ;  /* 0x0000002321237221 */ /* 0x008fc40000010000 */
[----:B------:R-:W-:Y:S01]  /*12360*/  FADD.FTZ R36, R57, R36 ;  /* 0x0000002439247221 */ /* 0x000fe20000010000 */
[----:B------:R-:W3:Y:S01]  /*12370*/  MUFU.EX2 R3, R3 ;  /* 0x0000000300037308 */ /* 0x000ee20000000800 */
[----:B-1----:R-:W-:-:S07]  /*12380*/  FADD.FTZ R35, R37, R35 ;  /* 0x0000002325237221 */ /* 0x002fce0000010000 */
[----:B------:R-:W1:Y:S01]  /*12390*/  MUFU.EX2 R22, R55 ;  /* 0x0000003700167308 */ /* 0x000e620000000800 */
[----:B0-----:R-:W-:-:S07]  /*123a0*/  FADD.FTZ R35, R38, R35 ;  /* 0x0000002326237221 */ /* 0x001fce0000010000 */
[----:B------:R-:W0:Y:S01]  /*123b0*/  MUFU.EX2 R25, R25 ;  /* 0x0000001900197308 */ /* 0x000e220000000800 */
[----:B---3--:R-:W-:-:S07]  /*123c0*/  FADD.FTZ R35, R3, R35 ;  /* 0x0000002303237221 */ /* 0x008fce0000010000 */
[----:B------:R-:W3:Y:S01]  /*123d0*/  MUFU.EX2 R45, R45 ;  /* 0x0000002d002d7308 */ /* 0x000ee20000000800 */
[----:B-1----:R-:W-:-:S07]  /*123e0*/  FADD.FTZ R35, R22, R35 ;  /* 0x0000002316237221 */ /* 0x002fce0000010000 */
[----:B------:R-:W1:Y:S01]  /*123f0*/  MUFU.EX2 R46, R46 ;  /* 0x0000002e002e7308 */ /* 0x000e620000000800 */
[----:B0-----:R-:W-:Y:S01]  /*12400*/  FADD.FTZ R34, R25, R35 ;  /* 0x0000002319227221 */ /* 0x001fe20000010000 */
[----:B------:R-:W-:-:S06]  /*12410*/  FADD.FTZ R36, R58, R36 ;  /* 0x000000243a247221 */ /* 0x000fcc0000010000 */
[----:B------:R-:W0:Y:S01]  /*12420*/  MUFU.EX2 R17, R63 ;  /* 0x0000003f00117308 */ /* 0x000e220000000800 */
[----:B---3--:R-:W-:Y:S01]  /*12430*/  FADD.FTZ R27, R45, R34 ;  /* 0x000000222d1b7221 */ /* 0x008fe20000010000 */
[----:B------:R-:W-:-:S06]  /*12440*/  FADD.FTZ R35, R61, R36 ;  /* 0x000000243d237221 */ /* 0x000fcc0000010000 */
[----:B------:R-:W3:Y:S01]  /*12450*/  MUFU.EX2 R26, R64 ;  /* 0x00000040001a7308 */ /* 0x000ee20000000800 */
[----:B-1----:R-:W-:Y:S01]  /*12460*/  FADD.FTZ R36, R46, R27 ;  /* 0x0000001b2e247221 */ /* 0x002fe20000010000 */
[----:B------:R-:W-:Y:S01]  /*12470*/  FADD.FTZ R40, R62, R35 ;  /* 0x000000233e287221 */ /* 0x000fe20000010000 */
[----:B------:R3:W-:Y:S03]  /*12480*/  STSM.16.M88.4 [R139], R28 ;  /* 0x0000001c8b007844 */ /* 0x0007e60000000200 */
[----:B--2---:R-:W-:Y:S02]  /*12490*/  FADD.FTZ R11, R65, R40 ;  /* 0x00000028410b7221 */ /* 0x004fe40000010000 */
[----:B------:R-:W-:Y:S01]  /*124a0*/  MUFU.EX2 R71, R71 ;  /* 0x0000004700477308 */ /* 0x000fe20000000800 */
[----:B0-----:R-:W-:Y:S01]  /*124b0*/  FADD.FTZ R9, R17, R36 ;  /* 0x0000002411097221 */ /* 0x001fe20000010000 */
[----:B------:R-:W-:-:S02]  /*124c0*/  F2FP.F16.F32.PACK_AB R32, R44, R32 ;  /* 0x000000202c20723e */ /* 0x000fc400000000ff */
[----:B------:R-:W-:Y:S02]  /*124d0*/  F2FP.F16.F32.PACK_AB R34, R50, R47 ;  /* 0x0000002f3222723e */ /* 0x000fe400000000ff */
[----:B------:R-:W-:Y:S02]  /*124e0*/  F2FP.F16.F32.PACK_AB R33, R37, R33 ;  /* 0x000000212521723e */ /* 0x000fe400000000ff */
[----:B------:R-:W-:Y:S01]  /*124f0*/  F2FP.F16.F32.PACK_AB R35, R3, R38 ;  /* 0x000000260323723e */ /* 0x000fe200000000ff */
[----:B------:R-:W0:Y:S01]  /*12500*/  MUFU.EX2 R72, R72 ;  /* 0x0000004800487308 */ /* 0x000e220000000800 */
[----:B------:R-:W-:Y:S01]  /*12510*/  F2FP.F16.F32.PACK_AB R8, R54, R53 ;  /* 0x000000353608723e */ /* 0x000fe200000000ff */
[----:B---3--:R-:W-:Y:S01]  /*12520*/  FADD.FTZ R28, R26, R9 ;  /* 0x000000091a1c7221 */ /* 0x008fe20000010000 */
[----:B------:R-:W-:Y:S01]  /*12530*/  FADD.FTZ R30, R66, R11 ;  /* 0x0000000b421e7221 */ /* 0x000fe20000010000 */
[----:B------:R-:W-:Y:S02]  /*12540*/  F2FP.F16.F32.PACK_AB R10, R58, R57 ;  /* 0x000000393a0a723e */ /* 0x000fe400000000ff */
[----:B------:R-:W-:-:S02]  /*12550*/  F2FP.F16.F32.PACK_AB R9, R25, R22 ;  /* 0x000000161909723e */ /* 0x000fc400000000ff */
[----:B------:R-:W-:Y:S01]  /*12560*/  F2FP.F16.F32.PACK_AB R11, R46, R45 ;  /* 0x0000002d2e0b723e */ /* 0x000fe200000000ff */
[----:B------:R-:W-:Y:S01]  /*12570*/  STSM.16.M88.4 [R138], R32 ;  /* 0x000000208a007844 */ /* 0x000fe20000000200 */
[----:B------:R-:W-:Y:S03]  /*12580*/  MUFU.EX2 R75, R75 ;  /* 0x0000004b004b7308 */ /* 0x000fe60000000800 */
[----:B------:R1:W-:Y:S02]  /*12590*/  STSM.16.M88.4 [R137+0x27800], R8 ;  /* 0x0278000889007844 */ /* 0x0003e40000000200 */
[----:B-1----:R-:W-:Y:S02]  /*125a0*/  F2FP.F16.F32.PACK_AB R9, R26, R17 ;  /* 0x000000111a09723e */ /* 0x002fe400000000ff */
[----:B------:R-:W2:Y:S01]  /*125b0*/  LDL R17, [R1+0x18] ;  /* 0x0000180001117983 */ /* 0x000ea20000100800 */
[----:B------:R-:W1:Y:S01]  /*125c0*/  MUFU.EX2 R76, R76 ;  /* 0x0000004c004c7308 */ /* 0x000e620000000800 */
[----:B------:R-:W-:Y:S01]  /*125d0*/  FADD.FTZ R27, R69, R30 ;  /* 0x0000001e451b7221 */ /* 0x000fe20000010000 */
[----:B------:R-:W-:-:S03]  /*125e0*/  FADD.FTZ R3, R67, R28 ;  /* 0x0000001c43037221 */ /* 0x000fc60000010000 */
[----:B------:R-:W-:-:S03]  /*125f0*/  FADD.FTZ R28, R70, R27 ;  /* 0x0000001b461c7221 */ /* 0x000fc60000010000 */
[----:B------:R-:W-:Y:S01]  /*12600*/  MUFU.EX2 R77, R77 ;  /* 0x0000004d004d7308 */ /* 0x000fe20000000800 */
[----:B------:R-:W-:-:S07]  /*12610*/  FADD.FTZ R25, R73, R28 ;  /* 0x0000001c49197221 */ /* 0x000fce0000010000 */
[----:B------:R-:W3:Y:S08]  /*12620*/  MUFU.EX2 R78, R78 ;  /* 0x0000004e004e7308 */ /* 0x000ef00000000800 */
[----:B------:R-:W-:Y:S08]  /*12630*/  MUFU.EX2 R81, R81 ;  /* 0x0000005100517308 */ /* 0x000ff00000000800 */
[----:B------:R-:W5:Y:S01]  /*12640*/  MUFU.EX2 R36, R4 ;  /* 0x0000000400247308 */ /* 0x000f620000000800 */
[----:B------:R-:W-:Y:S01]  /*12650*/  FADD.FTZ R28, R74, R25 ;  /* 0x000000194a1c7221 */ /* 0x000fe20000010000 */
[----:B------:R-:W-:-:S02]  /*12660*/  F2FP.F16.F32.PACK_AB R8, R62, R61 ;  /* 0x0000003d3e08723e */ /* 0x000fc400000000ff */
[----:B------:R-:W-:Y:S01]  /*12670*/  F2FP.F16.F32.PACK_AB R10, R66, R65 ;  /* 0x00000041420a723e */ /* 0x000fe200000000ff */
[----:B------:R-:W-:Y:S01]  /*12680*/  FADD.FTZ R25, R79, R28 ;  /* 0x0000001c4f197221 */ /* 0x000fe20000010000 */
[----:B------:R-:W-:Y:S02]  /*12690*/  F2FP.F16.F32.PACK_AB R11, R68, R67 ;  /* 0x00000043440b723e */ /* 0x000fe400000000ff */
[----:B------:R-:W-:Y:S02]  /*126a0*/  F2FP.F16.F32.PACK_AB R28, R70, R69 ;  /* 0x00000045461c723e */ /* 0x000fe400000000ff */
[----:B------:R-:W-:Y:S02]  /*126b0*/  F2FP.F16.F32.PACK_AB R30, R74, R73 ;  /* 0x000000494a1e723e */ /* 0x000fe400000000ff */
[----:B0-----:R-:W-:Y:S02]  /*126c0*/  F2FP.F16.F32.PACK_AB R29, R72, R71 ;  /* 0x00000047481d723e */ /* 0x001fe400000000ff */
[----:B-1----:R-:W-:Y:S01]  /*126d0*/  F2FP.F16.F32.PACK_AB R31, R76, R75 ;  /* 0x0000004b4c1f723e */ /* 0x002fe200000000ff */
[----:B------:R-:W-:Y:S01]  /*126e0*/  FADD.FTZ R22, R68, R3 ;  /* 0x0000000344167221 */ /* 0x000fe20000010000 */
[----:B------:R-:W-:-:S02]  /*126f0*/  F2FP.F16.F32.PACK_AB R32, R80, R79 ;  /* 0x0000004f5020723e */ /* 0x000fc400000000ff */
[----:B---3--:R-:W-:Y:S02]  /*12700*/  F2FP.F16.F32.PACK_AB R33, R78, R77 ;  /* 0x0000004d4e21723e */ /* 0x008fe400000000ff */
[----:B------:R-:W-:Y:S02]  /*12710*/  F2FP.F16.F32.PACK_AB R34, R85, R84 ;  /* 0x000000545522723e */ /* 0x000fe400000000ff */
[----:B-----5:R-:W-:Y:S01]  /*12720*/  F2FP.F16.F32.PACK_AB R35, R36, R81 ;  /* 0x000000512423723e */ /* 0x020fe200000000ff */
[----:B------:R-:W-:-:S04]  /*12730*/  FADD.FTZ R3, R71, R22 ;  /* 0x0000001647037221 */ /* 0x000fc80000010000 */
[----:B------:R-:W-:-:S04]  /*12740*/  FADD.FTZ R22, R72, R3 ;  /* 0x0000000348167221 */ /* 0x000fc80000010000 */
[----:B------:R-:W-:-:S04]  /*12750*/  FADD.FTZ R3, R75, R22 ;  /* 0x000000164b037221 */ /* 0x000fc80000010000 */
[----:B------:R-:W-:-:S04]  /*12760*/  FADD.FTZ R22, R76, R3 ;  /* 0x000000034c167221 */ /* 0x000fc80000010000 */
[----:B------:R-:W-:Y:S01]  /*12770*/  FADD.FTZ R3, R77, R22 ;  /* 0x000000164d037221 */ /* 0x000fe20000010000 */
[----:B------:R-:W-:-:S03]  /*12780*/  FADD.FTZ R25, R80, R25 ;  /* 0x0000001950197221 */ /* 0x000fc60000010000 */
[----:B------:R-:W-:Y:S01]  /*12790*/  FADD.FTZ R4, R78, R3 ;  /* 0x000000034e047221 */ /* 0x000fe20000010000 */
[----:B------:R-:W-:-:S03]  /*127a0*/  FADD.FTZ R84, R84, R25 ;  /* 0x0000001954547221 */ /* 0x000fc60000010000 */
[----:B------:R-:W-:Y:S01]  /*127b0*/  FADD.FTZ R3, R81, R4 ;  /* 0x0000000451037221 */ /* 0x000fe20000010000 */
        /* <DEDUP_REMOVED lines=48> */
[----:B------:R-:W-:Y:S01]  /*12ac0*/  FADD.FTZ R4, R85, R84 ;  /* 0x0000005455047221 */ /* 0x000fe20000010000 */
[----:B------:R-:W-:Y:S01]  /*12ad0*/  FADD.FTZ R3, R36, R3 ;  /* 0x0000000324037221 */ /* 0x000fe20000010000 */
[----:B------:R-:W-:-:S02]  /*12ae0*/  IMAD.MOV.U32 R22, RZ, RZ, R5 ;  /* 0x000000ffff167224 */ /* 0x000fc400078e0005 */
[----:B------:R-:W-:Y:S02]  /*12af0*/  IMAD.MOV.U32 R12, RZ, RZ, R82 ;  /* 0x000000ffff0c7224 */ /* 0x000fe400078e0052 */
[----:B------:R-:W-:Y:S01]  /*12b00*/  IMAD.MOV.U32 R13, RZ, RZ, R24 ;  /* 0x000000ffff0d7224 */ /* 0x000fe200078e0018 */
[----:B----4-:R0:W-:Y:S04]  /*12b10*/  STSM.16.M88.4 [R39], R8 ;  /* 0x0000000827007844 */ /* 0x0101e80000000200 */
[----:B------:R0:W-:Y:S04]  /*12b20*/  STSM.16.M88.4 [R139+0x6000], R28 ;  /* 0x0060001c8b007844 */ /* 0x0001e80000000200 */
[----:B------:R0:W-:Y:S01]  /*12b30*/  STSM.16.M88.4 [R138+0x6000], R32 ;  /* 0x006000208a007844 */ /* 0x0001e20000000200 */
[----:B------:R1:W-:Y:S06]  /*12b40*/  MEMBAR.ALL.CTA ;  /* 0x0000000000007992 */ /* 0x0003ec0000008000 */
[----:B-1----:R-:W1:Y:S01]  /*12b50*/  FENCE.VIEW.ASYNC.S ;  /* 0x00000000000073c6 */ /* 0x002e620000000000 */
[C---:B--2---:R-:W-:Y:S01]  /*12b60*/  ISETP.GT.AND P2, PT, R0.reuse, R17, PT ;  /* 0x000000110000720c */ /* 0x044fe20003f44270 */
[----:B------:R-:W-:-:S02]  /*12b70*/  VIADD R0, R0, 0xffffffff ;  /* 0xffffffff00007836 */ /* 0x000fc40000000000 */
[----:B------:R-:W-:Y:S01]  /*12b80*/  IMAD.MOV.U32 R17, RZ, RZ, R14 ;  /* 0x000000ffff117224 */ /* 0x000fe200078e000e */
[----:B-1----:R-:W-:-:S09]  /*12b90*/  NOP ;  /* 0x0000000000007918 */ /* 0x002fd20000000000 */
[----:B0-----:R-:W-:Y:S05]  /*12ba0*/  @P2 BRA `(.L_x_1248) ;  /* 0xffffffc400482947 */ /* 0x001fea000383ffff */
[----:B------:R-:W-:Y:S02]  /*12bb0*/  IMAD.MOV.U32 R13, RZ, RZ, R24 ;  /* 0x000000ffff0d7224 */ /* 0x000fe400078e0018 */
[----:B------:R-:W-:Y:S02]  /*12bc0*/  IMAD.MOV.U32 R12, RZ, RZ, R82 ;  /* 0x000000ffff0c7224 */ /* 0x000fe400078e0052 */
[----:B------:R-:W-:Y:S02]  /*12bd0*/  IMAD.MOV.U32 R17, RZ, RZ, R14 ;  /* 0x000000ffff117224 */ /* 0x000fe400078e000e */
[----:B------:R-:W-:-:S07]  /*12be0*/  IMAD.MOV.U32 R22, RZ, RZ, R5 ;  /* 0x000000ffff167224 */ /* 0x000fce00078e0005 */
.L_x_1230:
[----:B------:R-:W2:Y:S01]  /*12bf0*/  LDL R9, [R1+0x30] ;  /* 0x0000300001097983 */ /* 0x000ea20000100800 */
[----:B------:R-:W0:Y:S01]  /*12c00*/  LDC R14, c[0x0][0x9e4] ;  /* 0x00027900ff0e7b82 */ /* 0x000e220000000800 */
[----:B------:R-:W-:Y:S02]  /*12c10*/  ULDC UR8, c[0x0][0x9dc] ;  /* 0x0002770000087ab9 */ /* 0x000fe40000000800 */
[----:B------:R-:W2:Y:S04]  /*12c20*/  LDL R5, [R1+0x28] ;  /* 0x0000280001057983 */ /* 0x000ea80000100800 */
[----:B------:R-:W3:Y:S01]  /*12c30*/  LDL.LU R8, [R1+0x34] ;  /* 0x0000340001087983 */ /* 0x000ee20000300800 */
[----:B0-----:R-:W-:Y:S02]  /*12c40*/  ISETP.GE.AND P5, PT, R14, 0x1, PT ;  /* 0x000000010e00780c */ /* 0x001fe40003fa6270 */
[----:B--2---:R-:W-:-:S05]  /*12c50*/  IADD3 R5, R5, 0xc0, -R9 ;  /* 0x000000c005057810 */ /* 0x004fca0007ffe809 */
[----:B---3--:R-:W-:-:S05]  /*12c60*/  IMAD R5, R8, 0xc0, R5 ;  /* 0x000000c008057824 */ /* 0x008fca00078e0205 */
[----:B------:R-:W-:Y:S01]  /*12c70*/  IADD3 R8, R5, -UR8, RZ ;  /* 0x8000000805087c10 */ /* 0x000fe2000fffe0ff */
        /* <DEDUP_REMOVED lines=11> */
.L_x_1251:
[----:B------:R-:W-:-:S13]  /*12d30*/  ISETP.NE.AND P2, PT, R14, 0x1, PT ;  /* 0x000000010e00780c */ /* 0x000fda0003f45270 */
[----:B------:R-:W0:Y:S02]  /*12d40*/  @P2 LDC.64 R10, c[0x0][0x9e8] ;  /* 0x00027a00ff0a2b82 */ /* 0x000e240000000a00 */
[----:B0-----:R-:W-:-:S05]  /*12d50*/  @P2 IMAD.HI.U32 R10, R5, R10, RZ ;  /* 0x0000000a050a2227 */ /* 0x001fca00078e00ff */
[----:B------:R-:W-:-:S07]  /*12d60*/  @P2 SHF.R.U32.HI R5, RZ, R11, R10 ;  /* 0x0000000bff052219 */ /* 0x000fce000001160a */
.L_x_1252:
[----:B------:R-:W-:Y:S05]  /*12d70*/  BSYNC B0 ;  /* 0x0000000000007941 */ /* 0x000fea0003800000 */
.L_x_1250:
[----:B------:R-:W-:-:S05]  /*12d80*/  IMAD R5, R5, R14, RZ ;  /* 0x0000000e05057224 */ /* 0x000fca00078e02ff */
[----:B------:R-:W-:-:S07]  /*12d90*/  VIMNMX R8, R8, R5, !PT ;  /* 0x0000000508087248 */ /* 0x000fce0007fe0100 */
.L_x_1249:
[----:B------:R-:W2:Y:S01]  /*12da0*/  LDL R9, [R1+0x3c] ;  /* 0x00003c0001097983 */ /* 0x000ea20000100800 */
[----:B------:R-:W-:-:S05]  /*12db0*/  VIADD R8, R8, 0x7f ;  /* 0x0000007f08087836 */ /* 0x000fca0000000000 */
[----:B------:R-:W-:-:S04]  /*12dc0*/  SHF.R.S32.HI R5, RZ, 0x1f, R8 ;  /* 0x0000001fff057819 */ /* 0x000fc80000011408 */
[----:B------:R-:W-:-:S04]  /*12dd0*/  LEA.HI R5, R5, R8, RZ, 0x7 ;  /* 0x0000000805057211 */ /* 0x000fc800078f38ff */
[----:B------:R-:W-:-:S04]  /*12de0*/  SHF.R.S32.HI R5, RZ, 0x7, R5 ;  /* 0x00000007ff057819 */ /* 0x000fc80000011405 */
[----:B--2---:R-:W-:-:S04]  /*12df0*/  VIMNMX R140, R9, R5, !PT ;  /* 0x00000005098c7248 */ /* 0x004fc80007fe0100 */
[----:B------:R-:W-:-:S13]  /*12e00*/  ISETP.GE.AND P2, PT, R0, R140, PT ;  /* 0x0000008c0000720c */ /* 0x000fda0003f46270 */
[----:B------:R-:W-:Y:S05]  /*12e10*/  @!P2 BRA `(.L_x_1253) ;  /* 0x0000002800f4a947 */ /* 0x000fea0003800000 */
[----:B------:R-:W-:Y:S02]  /*12e20*/  IMAD.MOV.U32 R5, RZ, RZ, R13 ;  /* 0x000000ffff057224 */ /* 0x000fe400078e000d */
[----:B------:R-:W-:Y:S02]  /*12e30*/  IMAD.MOV.U32 R8, RZ, RZ, R12 ;  /* 0x000000ffff087224 */ /* 0x000fe400078e000c */
[----:B------:R-:W-:Y:S02]  /*12e40*/  IMAD.MOV.U32 R10, RZ, RZ, R22 ;  /* 0x000000ffff0a7224 */ /* 0x000fe400078e0016 */
[----:B------:R-:W-:-:S07]  /*12e50*/  IMAD.MOV.U32 R9, RZ, RZ, R17 ;  /* 0x000000ffff097224 */ /* 0x000fce00078e0011 */
.L_x_1263:
        /* <DEDUP_REMOVED lines=11> */
.L_x_1255:
[----:B------:R-:W-:Y:S01]  /*12f10*/  IMAD R11, R17, 0x8, R2 ;  /* 0x00000008110b7824 */ /* 0x000fe200078e0202 */
[----:B------:R-:W-:-:S04]  /*12f20*/  SHF.L.U32 R12, R22, 0x1f, RZ ;  /* 0x0000001f160c7819 */ /* 0x000fc800000006ff */
[----:B------:R0:W1:Y:S01]  /*12f30*/  SYNCS.PHASECHK.TRANS64.TRYWAIT P3, [R11+URZ+0x2d830], R12 ;  /* 0x02d8300c0b0075a7 */ /* 0x000062000806017f */
[----:B------:R-:W-:Y:S05]  /*12f40*/  @!P0 BRA `(.L_x_1256) ;  /* 0x0000000000048947 */ /* 0x000fea0003800000 */
[----:B------:R-:W-:Y:S01]  /*12f50*/  BPT.TRAP 0x1 ;  /* 0x000000040000795c */ /* 0x000fe20000300000 */
.L_x_1256:
[----:B------:R-:W-:Y:S04]  /*12f60*/  BSSY B0, `(.L_x_1254) ;  /* 0x0000004000007945 */ /* 0x000fe80003800000 */
[----:B-1----:R-:W-:Y:S05]  /*12f70*/  @P3 BRA `(.L_x_1257) ;  /* 0x0000000000083947 */ /* 0x002fea0003800000 */
[----:B------:R-:W1:Y:S02]  /*12f80*/  SYNCS.PHASECHK.TRANS64.TRYWAIT P3, [R11+URZ+0x2d830], R12 ;  /* 0x02d8300c0b0075a7 */ /* 0x000e64000806017f */
[----:B-1----:R-:W-:Y:S05]  /*12f90*/  @!P3 BRA `(.L_x_1258) ;  /* 0x000000f4000cb947 */ /* 0x002fea0003800000 */
.L_x_1257:
[----:B------:R-:W-:Y:S05]  /*12fa0*/  BSYNC B0 ;  /* 0x0000000000007941 */ /* 0x000fea0003800000 */
.L_x_1254:
        /* <DEDUP_REMOVED lines=8> */
[----:B------:R-:W-:Y:S01]  /*13030*/  R2UR UR8, R6 ;  /* 0x00000000060872ca */ /* 0x000fe200000e0000 */
[----:B------:R-:W-:Y:S01]  /*13040*/  IMAD.MOV.U32 R27, RZ, RZ, -0x7fffffe0 ;  /* 0x80000020ff1b7424 */ /* 0x000fe200078e00ff */
[----:B------:R-:W-:Y:S02]  /*13050*/  R2UR UR9, R7 ;  /* 0x00000000070972ca */ /* 0x000fe400000e0000 */
[C---:B------:R-:W-:Y:S02]  /*13060*/  R2UR UR15, R25.reuse ;  /* 0x00000000190f72ca */ /* 0x040fe400000e0000 */
[----:B------:R-:W-:Y:S02]  /*13070*/  R2UR UR23, R25 ;  /* 0x00000000191772ca */ /* 0x000fe400000e0000 */
[----:B------:R-:W-:-:S02]  /*13080*/  R2UR UR27, R27 ;  /* 0x000000001b1b72ca */ /* 0x000fc400000e0000 */
[----:B------:R-:W-:Y:S02]  /*13090*/  R2UR UR12, R154 ;  /* 0x000000009a0c72ca */ /* 0x000fe400000e0000 */
[----:B------:R-:W-:Y:S01]  /*130a0*/  R2UR UR13, R155 ;  /* 0x000000009b0d72ca */ /* 0x000fe200000e0000 */
[----:B------:R0:W-:Y:S01]  /*130b0*/  BAR.SYNC.DEFER_BLOCKING R11, 0x100 ;  /* 0x0004000b0000751d */ /* 0x0001e20000010000 */
[----:B------:R-:W-:Y:S01]  /*130c0*/  IMAD.MOV.U32 R15, RZ, RZ, -0x7fffffe0 ;  /* 0x80000020ff0f7424 */ /* 0x000fe200078e00ff */
[----:B------:R-:W-:Y:S02]  /*130d0*/  R2UR UR16, R152 ;  /* 0x00000000981072ca */ /* 0x000fe400000e0000 */
        /* <DEDUP_REMOVED lines=9> */
[----:B------:R-:W-:-:S06]  /*13170*/  WARPGROUP.ARRIVE ;  /* 0x00000000000079c5 */ /* 0x000fcc0000000000 */
[----:B------:R-:W-:Y:S01]  /*13180*/  HGMMA.64x128x16.F32 R24, gdesc[UR8], RZ, !UPT, gsb0 ;  /* 0x01e00000081879f0 */ /* 0x000fe2000c0008ff */
[----:B------:R-:W-:Y:S01]  /*13190*/  VIADD R14, R12, 0x200 ;  /* 0x000002000c0e7836 */ /* 0x000fe20000000000 */
[----:B------:R-:W-:-:S04]  /*131a0*/  R2UR UR19, R15 ;  /* 0x000000000f1372ca */ /* 0x000fc800000e0000 */
        /* <DEDUP_REMOVED lines=14> */
[----:B------:R-:W-:Y:S02]  /*13290*/  IADD3 R12, R12, 0x402, RZ ;  /* 0x000004020c0c7810 */ /* 0x000fe40007ffe0ff */
[----:B------:R-:W-:Y:S02]  /*132a0*/  R2UR UR31, R13 ;  /* 0x000000000d1f72ca */ /* 0x000fe400000e0000 */
[----:B------:R-:W-:Y:S02]  /*132b0*/  R2UR UR30, R12 ;  /* 0x000000000c1e72ca */ /* 0x000fe400000e0000 */
[----:B------:R-:W-:Y:S02]  /*132c0*/  R2UR UR28, R146 ;  /* 0x00000000921c72ca */ /* 0x000fe400000e0000 */
[----:B------:R-:W-:Y:S01]  /*132d0*/  R2UR UR29, R147 ;  /* 0x00000000931d72ca */ /* 0x000fe200000e0000 */
[----:B------:R-:W-:-:S02]  /*132e0*/  WARPGROUP.DEPBAR.LE gsb0, 0x0 ;  /* 0x00008000000079c5 */ /* 0x000fc40000010000 */
[----:B------:R-:W-:-:S06]  /*132f0*/  WARPGROUP.ARRIVE ;  /* 0x00000000000079c5 */ /* 0x000fcc0000000000 */
        /* <DEDUP_REMOVED lines=8> */
.L_x_1260:
[----:B------:R-:W-:Y:S01]  /*13380*/  SHF.L.U32 R10, R10, 0x1f, RZ ;  /* 0x0000001f0a0a7819 */ /* 0x000fe200000006ff */
[----:B------:R-:W-:-:S04]  /*13390*/  IMAD R11, R9, 0x8, R2 ;  /* 0x00000008090b7824 */ /* 0x000fc800078e0202 */
[----:B------:R0:W1:Y:S01]  /*133a0*/  SYNCS.PHASECHK.TRANS64.TRYWAIT P2, [R11+URZ+0x2d850], R10 ;  /* 0x02d8500a0b0075a7 */ /* 0x000062000804017f */
[----:B------:R-:W-:Y:S05]  /*133b0*/  @!P0 BRA `(.L_x_1261) ;  /* 0x0000000000048947 */ /* 0x000fea0003800000 */
[----:B------:R-:W-:Y:S01]  /*133c0*/  BPT.TRAP 0x1 ;  /* 0x000000040000795c */ /* 0x000fe20000300000 */
.L_x_1261:
[----:B-1----:R-:W-:Y:S05]  /*133d0*/  @P2 BRA `(.L_x_1259) ;  /* 0x0000000000082947 */ /* 0x002fea0003800000 */
[----:B------:R-:W1:Y:S02]  /*133e0*/  SYNCS.PHASECHK.TRANS64.TRYWAIT P2, [R11+URZ+0x2d850], R10 ;  /* 0x02d8500a0b0075a7 */ /* 0x000e64000804017f */
[----:B-1----:R-:W-:Y:S05]  /*133f0*/  @!P2 BRA `(.L_x_1262) ;  /* 0x000000f00008a947 */ /* 0x002fea0003800000 */
.L_x_1259:
[----:B01----:R-:W-:Y:S01]  /*13400*/  VIADD R10, R2, 0x400 ;  /* 0x00000400020a7836 */ /* 0x003fe20000000000 */
[----:B------:R-:W-:Y:S05]  /*13410*/  WARPSYNC.ALL ;  /* 0x0000000000007948 */ /* 0x000fea0003800000 */
[----:B------:R-:W-:-:S04]  /*13420*/  SHF.R.U32.HI R10, RZ, 0x4, R10 ;  /* 0x00000004ff0a7819 */ /* 0x000fc8000001160a */
[----:B------:R-:W-:-:S04]  /*13430*/  LOP3.LUT R10, R10, 0x3fff, RZ, 0xc0, !PT ;  /* 0x00003fff0a0a7812 */ /* 0x000fc800078ec0ff */
[----:B------:R-:W-:-:S05]  /*13440*/  LOP3.LUT R10, R10, 0x2000000, RZ, 0xfc, !PT ;  /* 0x020000000a0a7812 */ /* 0x000fca00078efcff */
[----:B------:R-:W-:Y:S01]  /*13450*/  IMAD R10, R9, 0x600, R10 ;  /* 0x00000600090a7824 */ /* 0x000fe200078e020a */
[----:B------:R-:W2:Y:S01]  /*13460*/  LDL R141, [R1+0x38] ;  /* 0x00003800018d7983 */ /* 0x000ea20000100800 */
[----:B------:R-:W-:Y:S02]  /*13470*/  IMAD.MOV.U32 R11, RZ, RZ, -0x7fffffe0 ;  /* 0x80000020ff0b7424 */ /* 0x000fe400078e00ff */
[----:B------:R-:W-:Y:S01]  /*13480*/  FMUL.FTZ R14, R29, UR47 ;  /* 0x0000002f1d0e7c20 */ /* 0x000fe20008410000 */
[C---:B------:R-:W-:Y:S01]  /*13490*/  VIADD R12, R10.reuse, 0x40 ;  /* 0x000000400a0c7836 */ /* 0x040fe20000000000 */
[----:B------:R-:W-:Y:S01]  /*134a0*/  R2UR UR10, R10 ;  /* 0x000000000a0a72ca */ /* 0x000fe200000e0000 */
[----:B------:R-:W-:Y:S01]  /*134b0*/  IMAD.MOV.U32 R13, RZ, RZ, -0x7fffffe0 ;  /* 0x80000020ff0d7424 */ /* 0x000fe200078e00ff */
[C---:B------:R-:W-:Y:S01]  /*134c0*/  R2UR UR11, R11.reuse ;  /* 0x000000000b0b72ca */ /* 0x040fe200000e0000 */
[----:B------:R-:W-:Y:S01]  /*134d0*/  FMUL.FTZ R15, R32, UR47 ;  /* 0x0000002f200f7c20 */ /* 0x000fe20008410000 */
[----:B------:R-:W-:Y:S01]  /*134e0*/  R2UR UR14, R12 ;  /* 0x000000000c0e72ca */ /* 0x000fe200000e0000 */
[----:B------:R-:W-:Y:S01]  /*134f0*/  VIADD R12, R10, 0x80 ;  /* 0x000000800a0c7836 */ /* 0x000fe20000000000 */
[----:B------:R-:W-:Y:S01]  /*13500*/  R2UR UR43, R11 ;  /* 0x000000000b2b72ca */ /* 0x000fe200000e0000 */
[----:B------:R-:W-:Y:S01]  /*13510*/  FMUL.FTZ R11, R25, UR47 ;  /* 0x0000002f190b7c20 */ /* 0x000fe20008410000 */
[C---:B------:R-:W-:Y:S01]  /*13520*/  R2UR UR15, R13.reuse ;  /* 0x000000000d0f72ca */ /* 0x040fe200000e0000 */
[----:B------:R-:W-:Y:S01]  /*13530*/  MUFU.TANH R14, R14 ;  /* 0x0000000e000e7308 */ /* 0x000fe20000002400 */
[----:B------:R-:W-:Y:S01]  /*13540*/  R2UR UR18, R12 ;  /* 0x000000000c1272ca */ /* 0x000fe200000e0000 */
[----:B------:R-:W-:Y:S01]  /*13550*/  VIADD R12, R10, 0xc0 ;  /* 0x000000c00a0c7836 */ /* 0x000fe20000000000 */
[C---:B------:R-:W-:Y:S01]  /*13560*/  R2UR UR19, R13.reuse ;  /* 0x000000000d1372ca */ /* 0x040fe200000e0000 */
[----:B------:R-:W-:Y:S01]  /*13570*/  FMUL.FTZ R25, R36, UR47 ;  /* 0x0000002f24197c20 */ /* 0x000fe20008410000 */
[C---:B------:R-:W-:Y:S01]  /*13580*/  R2UR UR23, R13.reuse ;  /* 0x000000000d1772ca */ /* 0x040fe200000e0000 */
[----:B------:R-:W-:Y:S01]  /*13590*/  FMUL.FTZ R29, R40, UR47 ;  /* 0x0000002f281d7c20 */ /* 0x000fe20008410000 */
[----:B------:R-:W-:Y:S01]  /*135a0*/  R2UR UR22, R12 ;  /* 0x000000000c1672ca */ /* 0x000fe200000e0000 */
[----:B------:R-:W-:Y:S01]  /*135b0*/  VIADD R12, R10, 0x100 ;  /* 0x000001000a0c7836 */ /* 0x000fe20000000000 */
[C---:B------:R-:W-:Y:S01]  /*135c0*/  R2UR UR27, R13.reuse ;  /* 0x000000000d1b72ca */ /* 0x040fe200000e0000 */
[----:B------:R-:W-:Y:S01]  /*135d0*/  MUFU.TANH R11, R11 ;  /* 0x0000000b000b7308 */ /* 0x000fe20000002400 */
[----:B------:R-:W-:Y:S01]  /*135e0*/  R2UR UR31, R13 ;  /* 0x000000000d1f72ca */ /* 0x000fe200000e0000 */
[----:B------:R-:W-:Y:S01]  /*135f0*/  FMUL.FTZ R32, R41, UR47 ;  /* 0x0000002f29207c20 */ /* 0x000fe20008410000 */
[----:B------:R-:W-:Y:S01]  /*13600*/  R2UR UR26, R12 ;  /* 0x000000000c1a72ca */ /* 0x000fe200000e0000 */
[----:B------:R-:W-:Y:S01]  /*13610*/  VIADD R12, R10, 0x140 ;  /* 0x000001400a0c7836 */ /* 0x000fe20000000000 */
[----:B------:R-:W-:Y:S01]  /*13620*/  R2UR UR35, R13 ;  /* 0x000000000d2372ca */ /* 0x000fe200000e0000 */
[----:B------:R-:W-:Y:S01]  /*13630*/  FMUL.FTZ R13, R28, UR47 ;  /* 0x0000002f1c0d7c20 */ /* 0x000fe20008410000 */
[----:B------:R-:W-:Y:S01]  /*13640*/  FMUL.FTZ R28, R37, UR47 ;  /* 0x0000002f251c7c20 */ /* 0x000fe20008410000 */
[----:B------:R-:W-:Y:S01]  /*13650*/  MUFU.TANH R15, R15 ;  /* 0x0000000f000f7308 */ /* 0x000fe20000002400 */
[----:B------:R-:W-:Y:S01]  /*13660*/  R2UR UR30, R12 ;  /* 0x000000000c1e72ca */ /* 0x000fe200000e0000 */
[----:B------:R-:W-:-:S02]  /*13670*/  VIADD R12, R10, 0x180 ;  /* 0x000001800a0c7836 */ /* 0x000fc40000000000 */
[----:B------:R-:W-:Y:S01]  /*13680*/  FMUL.FTZ R36, R45, UR47 ;  /* 0x0000002f2d247c20 */ /* 0x000fe20008410000 */
[----:B------:R-:W-:Y:S02]  /*13690*/  VIADD R10, R10, 0x1c0 ;  /* 0x000001c00a0a7836 */ /* 0x000fe40000000000 */
[----:B------:R-:W-:Y:S01]  /*136a0*/  FMUL.FTZ R37, R48, UR47 ;  /* 0x0000002f30257c20 */ /* 0x000fe20008410000 */
[----:B------:R-:W-:Y:S01]  /*136b0*/  FMUL.FTZ R40, R49, UR47 ;  /* 0x0000002f31287c20 */ /* 0x000fe20008410000 */
[----:B------:R-:W-:Y:S01]  /*136c0*/  R2UR UR34, R12 ;  /* 0x000000000c2272ca */ /* 0x000fe200000e0000 */
[----:B------:R-:W-:Y:S01]  /*136d0*/  MUFU.TANH R13, R13 ;  /* 0x0000000d000d7308 */ /* 0x000fe20000002400 */
[----:B------:R-:W-:Y:S01]  /*136e0*/  R2UR UR42, R10 ;  /* 0x000000000a2a72ca */ /* 0x000fe200000e0000 */
[----:B------:R-:W-:Y:S01]  /*136f0*/  FMUL.FTZ R10, R24, UR47 ;  /* 0x0000002f180a7c20 */ /* 0x000fe20008410000 */
[----:B------:R-:W-:Y:S01]  /*13700*/  FMUL.FTZ R24, R33, UR47 ;  /* 0x0000002f21187c20 */ /* 0x000fe20008410000 */
[----:B------:R-:W-:Y:S01]  /*13710*/  FMUL.FTZ R33, R44, UR47 ;  /* 0x0000002f2c217c20 */ /* 0x000fe20008410000 */
[----:B------:R-:W-:Y:S01]  /*13720*/  FMUL.FTZ R41, R52, UR47 ;  /* 0x0000002f34297c20 */ /* 0x000fe20008410000 */
[----:B------:R-:W-:Y:S01]  /*13730*/  FMUL.FTZ R44, R53, UR47 ;  /* 0x0000002f352c7c20 */ /* 0x000fe20008410000 */
[----:B------:R-:W-:Y:S01]  /*13740*/  FMUL.FTZ R45, R56, UR47 ;  /* 0x0000002f382d7c20 */ /* 0x000fe20008410000 */
        /* <DEDUP_REMOVED lines=17> */
[----:B0-----:R-:W-:Y:S01]  /*13860*/  FMNMX.FTZ R12, R10, R8, !PT ;  /* 0x000000080a0c7209 */ /* 0x001fe20007810000 */
[----:B------:R-:W-:Y:S01]  /*13870*/  FMUL.FTZ R76, R85, UR47 ;  /* 0x0000002f554c7c20 */ /* 0x000fe20008410000 */
[----:B------:R-:W-:Y:S01]  /*13880*/  UMOV UR39, UR6 ;  /* 0x0000000600277c82 */ /* 0x000fe20008000000 */
[----:B------:R-:W-:Y:S01]  /*13890*/  FMUL.FTZ R26, R26, UR47 ;  /* 0x0000002f1a1a7c20 */ /* 0x000fe20008410000 */
[----:B------:R-:W-:Y:S01]  /*138a0*/  FMNMX.FTZ R12, R11, R12, !PT ;  /* 0x0000000c0b0c7209 */ /* 0x000fe20007810000 */
[----:B------:R-:W-:Y:S01]  /*138b0*/  FMUL.FTZ R27, R27, UR47 ;  /* 0x0000002f1b1b7c20 */ /* 0x000fe20008410000 */
[----:B------:R-:W-:Y:S01]  /*138c0*/  FMUL.FTZ R30, R30, UR47 ;  /* 0x0000002f1e1e7c20 */ /* 0x000fe20008410000 */
[----:B------:R-:W0:Y:S01]  /*138d0*/  MUFU.TANH R28, R28 ;  /* 0x0000001c001c7308 */ /* 0x000e220000002400 */
[----:B------:R-:W-:Y:S01]  /*138e0*/  FMNMX.FTZ R12, R13, R12, !PT ;  /* 0x0000000c0d0c7209 */ /* 0x000fe20007810000 */
[----:B------:R-:W-:Y:S01]  /*138f0*/  FMUL.FTZ R31, R31, UR47 ;  /* 0x0000002f1f1f7c20 */ /* 0x000fe20008410000 */
[----:B------:R-:W-:Y:S01]  /*13900*/  FMUL.FTZ R34, R34, UR47 ;  /* 0x0000002f22227c20 */ /* 0x000fe20008410000 */
[----:B------:R-:W-:Y:S01]  /*13910*/  FMUL.FTZ R35, R35, UR47 ;  /* 0x0000002f23237c20 */ /* 0x000fe20008410000 */
[----:B------:R-:W-:Y:S01]  /*13920*/  FMNMX.FTZ R12, R14, R12, !PT ;  /* 0x0000000c0e0c7209 */ /* 0x000fe20007810000 */
[----:B------:R-:W-:Y:S01]  /*13930*/  FMUL.FTZ R38, R38, UR47 ;  /* 0x0000002f26267c20 */ /* 0x000fe20008410000 */
[----:B------:R-:W-:Y:S01]  /*13940*/  FMUL.FTZ R39, R39, UR47 ;  /* 0x0000002f27277c20 */ /* 0x000fe20008410000 */
[----:B------:R-:W4:Y:S01]  /*13950*/  MUFU.TANH R29, R29 ;  /* 0x0000001d001d7308 */ /* 0x000f220000002400 */
[----:B------:R-:W-:Y:S01]  /*13960*/  FMNMX.FTZ R12, R15, R12, !PT ;  /* 0x0000000c0f0c7209 */ /* 0x000fe20007810000 */
[----:B------:R-:W-:Y:S01]  /*13970*/  FMUL.FTZ R42, R42, UR47 ;  /* 0x0000002f2a2a7c20 */ /* 0x000fe20008410000 */
[----:B------:R-:W-:Y:S01]  /*13980*/  FMUL.FTZ R43, R43, UR47 ;  /* 0x0000002f2b2b7c20 */ /* 0x000fe20008410000 */
[----:B------:R-:W-:Y:S01]  /*13990*/  FMUL.FTZ R46, R46, UR47 ;  /* 0x0000002f2e2e7c20 */ /* 0x000fe20008410000 */
[----:B-1----:R-:W-:Y:S01]  /*139a0*/  FMNMX.FTZ R12, R24, R12, !PT ;  /* 0x0000000c180c7209 */ /* 0x002fe20007810000 */
[----:B------:R-:W-:Y:S01]  /*139b0*/  FMUL.FTZ R47, R47, UR47 ;  /* 0x0000002f2f2f7c20 */ /* 0x000fe20008410000 */
[----:B------:R-:W-:Y:S01]  /*139c0*/  FMUL.FTZ R50, R50, UR47 ;  /* 0x0000002f32327c20 */ /* 0x000fe20008410000 */
[----:B------:R-:W1:Y:S01]  /*139d0*/  MUFU.TANH R32, R32 ;  /* 0x0000002000207308 */ /* 0x000e620000002400 */
[----:B---3--:R-:W-:Y:S01]  /*139e0*/  FMNMX.FTZ R12, R25, R12, !PT ;  /* 0x0000000c190c7209 */ /* 0x008fe20007810000 */
[----:B------:R-:W-:Y:S01]  /*139f0*/  FMUL.FTZ R63, R63, UR47 ;  /* 0x0000002f3f3f7c20 */ /* 0x000fe20008410000 */
[----:B------:R-:W-:Y:S01]  /*13a00*/  FMUL.FTZ R81, R66, UR47 ;  /* 0x0000002f42517c20 */ /* 0x000fe20008410000 */
[----:B------:R-:W-:Y:S01]  /*13a10*/  FMUL.FTZ R67, R67, UR47 ;  /* 0x0000002f43437c20 */ /* 0x000fe20008410000 */
[----:B0-----:R-:W-:Y:S01]  /*13a20*/  FMNMX.FTZ R12, R28, R12, !PT ;  /* 0x0000000c1c0c7209 */ /* 0x001fe20007810000 */
[----:B------:R-:W-:Y:S01]  /*13a30*/  FMUL.FTZ R70, R70, UR47 ;  /* 0x0000002f46467c20 */ /* 0x000fe20008410000 */
[----:B------:R-:W-:Y:S01]  /*13a40*/  FMUL.FTZ R71, R71, UR47 ;  /* 0x0000002f47477c20 */ /* 0x000fe20008410000 */
[----:B------:R-:W0:Y:S01]  /*13a50*/  MUFU.TANH R33, R33 ;  /* 0x0000002100217308 */ /* 0x000e220000002400 */
[----:B----4-:R-:W-:Y:S01]  /*13a60*/  FMNMX.FTZ R12, R29, R12, !PT ;  /* 0x0000000c1d0c7209 */ /* 0x010fe20007810000 */
        /* <DEDUP_REMOVED lines=10> */
[----:B------:R-:W-:-:S04]  /*13b10*/  WARPGROUP.ARRIVE ;  /* 0x00000000000079c5 */ /* 0x000fc80000000000 */
[----:B------:R-:W1:Y:S01]  /*13b20*/  MUFU.TANH R37, R37 ;  /* 0x0000002500257308 */ /* 0x000e620000002400 */
[----:B0-----:R-:W-:-:S07]  /*13b30*/  FMNMX.FTZ R12, R33, R12, !PT ;  /* 0x0000000c210c7209 */ /* 0x001fce0007810000 */
[----:B------:R-:W0:Y:S01]  /*13b40*/  MUFU.TANH R40, R40 ;  /* 0x0000002800287308 */ /* 0x000e220000002400 */
[----:B---3--:R-:W-:-:S07]  /*13b50*/  FMNMX.FTZ R12, R36, R12, !PT ;  /* 0x0000000c240c7209 */ /* 0x008fce0007810000 */
[----:B------:R-:W3:Y:S01]  /*13b60*/  MUFU.TANH R41, R41 ;  /* 0x0000002900297308 */ /* 0x000ee20000002400 */
[----:B-1----:R-:W-:-:S07]  /*13b70*/  FMNMX.FTZ R12, R37, R12, !PT ;  /* 0x0000000c250c7209 */ /* 0x002fce0007810000 */
        /* <DEDUP_REMOVED lines=34> */
[----:B------:R-:W-:Y:S01]  /*13da0*/  MUFU.TANH R26, R26 ;  /* 0x0000001a001a7308 */ /* 0x000fe20000002400 */
[----:B-1----:R-:W-:-:S07]  /*13db0*/  FMNMX.FTZ R12, R73, R12, !PT ;  /* 0x0000000c490c7209 */ /* 0x002fce0007810000 */
[----:B------:R-:W-:Y:S01]  /*13dc0*/  MUFU.TANH R27, R27 ;  /* 0x0000001b001b7308 */ /* 0x000fe20000002400 */
[----:B0-----:R-:W-:-:S05]  /*13dd0*/  FMNMX.FTZ R12, R76, R12, !PT ;  /* 0x0000000c4c0c7209 */ /* 0x001fca0007810000 */
[----:B------:R-:W0:Y:S02]  /*13de0*/  SHFL.BFLY PT, R77, R12, 0x2, 0x1f ;  /* 0x0c401f000c4d7f89 */ /* 0x000e2400000e0000 */
[----:B------:R-:W-:Y:S08]  /*13df0*/  MUFU.TANH R30, R30 ;  /* 0x0000001e001e7308 */ /* 0x000ff00000002400 */
[----:B------:R-:W-:Y:S08]  /*13e00*/  MUFU.TANH R31, R31 ;  /* 0x0000001f001f7308 */ /* 0x000ff00000002400 */
[----:B------:R-:W-:Y:S01]  /*13e10*/  MUFU.TANH R34, R34 ;  /* 0x0000002200227308 */ /* 0x000fe20000002400 */
[----:B0-----:R-:W-:-:S07]  /*13e20*/  FMNMX.FTZ R12, R12, R77, !PT ;  /* 0x0000004d0c0c7209 */ /* 0x001fce0007810000 */
[----:B------:R-:W-:Y:S01]  /*13e30*/  MUFU.TANH R35, R35 ;  /* 0x0000002300237308 */ /* 0x000fe20000002400 */
[----:B------:R-:W0:Y:S07]  /*13e40*/  SHFL.BFLY PT, R77, R12, 0x1, 0x1f ;  /* 0x0c201f000c4d7f89 */ /* 0x000e2e00000e0000 */
[----:B------:R-:W-:Y:S08]  /*13e50*/  MUFU.TANH R38, R38 ;  /* 0x0000002600267308 */ /* 0x000ff00000002400 */
[----:B------:R-:W-:Y:S08]  /*13e60*/  MUFU.TANH R39, R39 ;  /* 0x0000002700277308 */ /* 0x000ff00000002400 */
[----:B------:R-:W-:Y:S01]  /*13e70*/  MUFU.TANH R42, R42 ;  /* 0x0000002a002a7308 */ /* 0x000fe20000002400 */
[----:B0-----:R-:W-:-:S05]  /*13e80*/  FMNMX.FTZ R12, R12, R77, !PT ;  /* 0x0000004d0c0c7209 */ /* 0x001fca0007810000 */
[C---:B------:R-:W-:Y:S01]  /*13e90*/  FADD.FTZ R8, -R12.reuse, R8 ;  /* 0x000000080c087221 */ /* 0x040fe20000010100 */
[----:B------:R-:W-:Y:S01]  /*13ea0*/  FMUL.FTZ R77, R12, UR39 ;  /* 0x000000270c4d7c20 */ /* 0x000fe20008410000 */
[----:B------:R-:W-:Y:S02]  /*13eb0*/  MUFU.TANH R43, R43 ;  /* 0x0000002b002b7308 */ /* 0x000fe40000002400 */
[----:B------:R-:W-:Y:S01]  /*13ec0*/  FMUL.FTZ R8, R8, UR39 ;  /* 0x0000002708087c20 */ /* 0x000fe20008410000 */
        /* <DEDUP_REMOVED lines=18> */
[--C-:B------:R-:W-:Y:S01]  /*13ff0*/  FFMA.FTZ R45, R45, UR39, -R77.reuse ;  /* 0x000000272d2d7c23 */ /* 0x100fe2000801084d */
[--C-:B------:R-:W-:Y:S01]  /*14000*/  FFMA.FTZ R48, R48, UR39, -R77.reuse ;  /* 0x0000002730307c23 */ /* 0x100fe2000801084d */
[--C-:B------:R-:W-:Y:S01]  /*14010*/  FFMA.FTZ R49, R49, UR39, -R77.reuse ;  /* 0x0000002731317c23 */ /* 0x100fe2000801084d */
[----:B------:R1:W3:Y:S01]  /*14020*/  MUFU.EX2 R10, R11 ;  /* 0x0000000b000a7308 */ /* 0x0002e20000000800 */
[--C-:B------:R-:W-:Y:S01]  /*14030*/  FFMA.FTZ R52, R52, UR39, -R77.reuse ;  /* 0x0000002734347c23 */ /* 0x100fe2000801084d */
[--C-:B------:R-:W-:Y:S01]  /*14040*/  FFMA.FTZ R53, R53, UR39, -R77.reuse ;  /* 0x0000002735357c23 */ /* 0x100fe2000801084d */
[--C-:B------:R-:W-:Y:S01]  /*14050*/  FFMA.FTZ R56, R56, UR39, -R77.reuse ;  /* 0x0000002738387c23 */ /* 0x100fe2000801084d */
[--C-:B------:R-:W-:Y:S01]  /*14060*/  FFMA.FTZ R57, R57, UR39, -R77.reuse ;  /* 0x0000002739397c23 */ /* 0x100fe2000801084d */
[--C-:B------:R-:W-:Y:S01]  /*14070*/  FFMA.FTZ R60, R60, UR39, -R77.reuse ;  /* 0x000000273c3c7c23 */ /* 0x100fe2000801084d */
[--C-:B------:R-:W-:Y:S01]  /*14080*/  FFMA.FTZ R61, R61, UR39, -R77.reuse ;  /* 0x000000273d3d7c23 */ /* 0x100fe2000801084d */
[--C-:B------:R-:W-:Y:S01]  /*14090*/  FFMA.FTZ R64, R64, UR39, -R77.reuse ;  /* 0x0000002740407c23 */ /* 0x100fe2000801084d */
[----:B------:R-:W-:Y:S01]  /*140a0*/  MUFU.TANH R46, R46 ;  /* 0x0000002e002e7308 */ /* 0x000fe20000002400 */
[----:B0-----:R-:W-:Y:S01]  /*140b0*/  FFMA.FTZ R4, R80, R4, R8 ;  /* 0x0000000450047223 */ /* 0x001fe20000010008 */
[----:B-1----:R-:W-:Y:S01]  /*140c0*/  FMUL.FTZ R11, R51, UR47 ;  /* 0x0000002f330b7c20 */ /* 0x002fe20008410000 */
[----:B------:R-:W-:Y:S01]  /*140d0*/  FMUL.FTZ R51, R54, UR47 ;  /* 0x0000002f36337c20 */ /* 0x000fe20008410000 */
[----:B------:R-:W-:Y:S01]  /*140e0*/  FMUL.FTZ R54, R58, UR47 ;  /* 0x0000002f3a367c20 */ /* 0x000fe20008410000 */
[----:B------:R-:W-:Y:S01]  /*140f0*/  FMUL.FTZ R58, R59, UR47 ;  /* 0x0000002f3b3a7c20 */ /* 0x000fe20008410000 */
[--C-:B------:R-:W-:Y:S01]  /*14100*/  FFMA.FTZ R65, R65, UR39, -R77.reuse ;  /* 0x0000002741417c23 */ /* 0x100fe2000801084d */
[--C-:B------:R-:W-:Y:S01]  /*14110*/  FFMA.FTZ R68, R68, UR39, -R77.reuse ;  /* 0x0000002744447c23 */ /* 0x100fe2000801084d */
[----:B------:R-:W-:Y:S01]  /*14120*/  MUFU.TANH R47, R47 ;  /* 0x0000002f002f7308 */ /* 0x000fe20000002400 */
[C---:B---3--:R-:W-:Y:S01]  /*14130*/  FADD.FTZ R4, R10.reuse, R4 ;  /* 0x000000040a047221 */ /* 0x048fe20000010000 */
[----:B------:R-:W-:Y:S01]  /*14140*/  F2FP.F16.F32.PACK_AB R8, R10, R8 ;  /* 0x000000080a08723e */ /* 0x000fe200000000ff */
[--C-:B------:R-:W-:Y:S01]  /*14150*/  FFMA.FTZ R69, R69, UR39, -R77.reuse ;  /* 0x0000002745457c23 */ /* 0x100fe2000801084d */
[--C-:B------:R-:W-:Y:S01]  /*14160*/  FFMA.FTZ R72, R72, UR39, -R77.reuse ;  /* 0x0000002748487c23 */ /* 0x100fe2000801084d */
[--C-:B------:R-:W-:Y:S01]  /*14170*/  FFMA.FTZ R73, R73, UR39, -R77.reuse ;  /* 0x0000002749497c23 */ /* 0x100fe2000801084d */
[----:B------:R-:W-:Y:S01]  /*14180*/  FFMA.FTZ R76, R76, UR39, -R77 ;  /* 0x000000274c4c7c23 */ /* 0x000fe2000801084d */
[----:B------:R-:W-:Y:S01]  /*14190*/  FMUL.FTZ R77, R62, UR47 ;  /* 0x0000002f3e4d7c20 */ /* 0x000fe20008410000 */
[----:B------:R-:W0:Y:S08]  /*141a0*/  MUFU.EX2 R10, R13 ;  /* 0x0000000d000a7308 */ /* 0x000e300000000800 */
[----:B------:R1:W3:Y:S08]  /*141b0*/  MUFU.EX2 R13, R14 ;  /* 0x0000000e000d7308 */ /* 0x0002f00000000800 */
[----:B------:R-:W4:Y:S01]  /*141c0*/  MUFU.TANH R50, R50 ;  /* 0x0000003200327308 */ /* 0x000f220000002400 */
[----:B0-----:R-:W-:Y:S01]  /*141d0*/  FADD.FTZ R4, R10, R4 ;  /* 0x000000040a047221 */ /* 0x001fe20000010000 */
[----:B-1----:R-:W-:-:S06]  /*141e0*/  FMUL.FTZ R14, R55, UR47 ;  /* 0x0000002f370e7c20 */ /* 0x002fcc0008410000 */
[----:B------:R-:W0:Y:S01]  /*141f0*/  MUFU.TANH R11, R11 ;  /* 0x0000000b000b7308 */ /* 0x000e220000002400 */
[C---:B---3--:R-:W-:Y:S01]  /*14200*/  FADD.FTZ R4, R13.reuse, R4 ;  /* 0x000000040d047221 */ /* 0x048fe20000010000 */
[----:B------:R-:W-:Y:S02]  /*14210*/  F2FP.F16.F32.PACK_AB R10, R13, R10 ;  /* 0x0000000a0d0a723e */ /* 0x000fe400000000ff */
[----:B------:R-:W-:-:S04]  /*14220*/  FMNMX.FTZ R13, R26, R5, !PT ;  /* 0x000000051a0d7209 */ /* 0x000fc80007810000 */
[----:B------:R-:W-:Y:S01]  /*14230*/  FMNMX.FTZ R13, R27, R13, !PT ;  /* 0x0000000d1b0d7209 */ /* 0x000fe20007810000 */
[----:B------:R-:W1:Y:S03]  /*14240*/  MUFU.TANH R51, R51 ;  /* 0x0000003300337308 */ /* 0x000e660000002400 */
[----:B------:R-:W-:-:S04]  /*14250*/  FMNMX.FTZ R13, R30, R13, !PT ;  /* 0x0000000d1e0d7209 */ /* 0x000fc80007810000 */
[----:B------:R-:W-:Y:S01]  /*14260*/  FMNMX.FTZ R13, R31, R13, !PT ;  /* 0x0000000d1f0d7209 */ /* 0x000fe20007810000 */
[----:B------:R-:W3:Y:S03]  /*14270*/  MUFU.TANH R14, R14 ;  /* 0x0000000e000e7308 */ /* 0x000ee60000002400 */
[----:B------:R-:W-:-:S04]  /*14280*/  FMNMX.FTZ R13, R34, R13, !PT ;  /* 0x0000000d220d7209 */ /* 0x000fc80007810000 */
[----:B------:R-:W-:Y:S01]  /*14290*/  FMNMX.FTZ R13, R35, R13, !PT ;  /* 0x0000000d230d7209 */ /* 0x000fe20007810000 */
[----:B------:R-:W5:Y:S03]  /*142a0*/  MUFU.TANH R54, R54 ;  /* 0x0000003600367308 */ /* 0x000f660000002400 */
[----:B------:R-:W-:-:S04]  /*142b0*/  FMNMX.FTZ R13, R38, R13, !PT ;  /* 0x0000000d260d7209 */ /* 0x000fc80007810000 */
[----:B------:R-:W-:Y:S01]  /*142c0*/  FMNMX.FTZ R13, R39, R13, !PT ;  /* 0x0000000d270d7209 */ /* 0x000fe20007810000 */
[----:B------:R-:W2:Y:S03]  /*142d0*/  MUFU.TANH R58, R58 ;  /* 0x0000003a003a7308 */ /* 0x000ea60000002400 */
[----:B------:R-:W-:-:S04]  /*142e0*/  FMNMX.FTZ R13, R42, R13, !PT ;  /* 0x0000000d2a0d7209 */ /* 0x000fc80007810000 */
[----:B------:R-:W-:Y:S01]  /*142f0*/  FMNMX.FTZ R13, R43, R13, !PT ;  /* 0x0000000d2b0d7209 */ /* 0x000fe20007810000 */
[----:B------:R-:W2:Y:S03]  /*14300*/  MUFU.TANH R77, R77 ;  /* 0x0000004d004d7308 */ /* 0x000ea60000002400 */
[----:B------:R-:W-:-:S04]  /*14310*/  FMNMX.FTZ R13, R46, R13, !PT ;  /* 0x0000000d2e0d7209 */ /* 0x000fc80007810000 */
[----:B------:R-:W-:Y:S01]  /*14320*/  FMNMX.FTZ R13, R47, R13, !PT ;  /* 0x0000000d2f0d7209 */ /* 0x000fe20007810000 */
[----:B------:R-:W2:Y:S03]  /*14330*/  MUFU.TANH R63, R63 ;  /* 0x0000003f003f7308 */ /* 0x000ea60000002400 */
[----:B----4-:R-:W-:-:S04]  /*14340*/  FMNMX.FTZ R13, R50, R13, !PT ;  /* 0x0000000d320d7209 */ /* 0x010fc80007810000 */
[----:B0-----:R-:W-:Y:S01]  /*14350*/  FMNMX.FTZ R13, R11, R13, !PT ;  /* 0x0000000d0b0d7209 */ /* 0x001fe20007810000 */
[----:B------:R-:W0:Y:S03]  /*14360*/  MUFU.TANH R81, R81 ;  /* 0x0000005100517308 */ /* 0x000e260000002400 */
[----:B-1----:R-:W-:-:S04]  /*14370*/  FMNMX.FTZ R13, R51, R13, !PT ;  /* 0x0000000d330d7209 */ /* 0x002fc80007810000 */
[----:B---3--:R-:W-:Y:S01]  /*14380*/  FMNMX.FTZ R13, R14, R13, !PT ;  /* 0x0000000d0e0d7209 */ /* 0x008fe20007810000 */
[----:B------:R-:W1:Y:S03]  /*14390*/  MUFU.TANH R67, R67 ;  /* 0x0000004300437308 */ /* 0x000e660000002400 */
[----:B-----5:R-:W-:-:S04]  /*143a0*/  FMNMX.FTZ R13, R54, R13, !PT ;  /* 0x0000000d360d7209 */ /* 0x020fc80007810000 */
[----:B--2---:R-:W-:Y:S01]  /*143b0*/  FMNMX.FTZ R13, R58, R13, !PT ;  /* 0x0000000d3a0d7209 */ /* 0x004fe20007810000 */
[----:B------:R-:W2:Y:S03]  /*143c0*/  MUFU.TANH R70, R70 ;  /* 0x0000004600467308 */ /* 0x000ea60000002400 */
[----:B------:R-:W-:-:S04]  /*143d0*/  FMNMX.FTZ R13, R77, R13, !PT ;  /* 0x0000000d4d0d7209 */ /* 0x000fc80007810000 */
[----:B------:R-:W-:Y:S01]  /*143e0*/  FMNMX.FTZ R13, R63, R13, !PT ;  /* 0x0000000d3f0d7209 */ /* 0x000fe20007810000 */
[----:B------:R-:W3:Y:S03]  /*143f0*/  MUFU.TANH R71, R71 ;  /* 0x0000004700477308 */ /* 0x000ee60000002400 */
[----:B0-----:R-:W-:-:S04]  /*14400*/  FMNMX.FTZ R13, R81, R13, !PT ;  /* 0x0000000d510d7209 */ /* 0x001fc80007810000 */
[----:B-1----:R-:W-:Y:S01]  /*14410*/  FMNMX.FTZ R13, R67, R13, !PT ;  /* 0x0000000d430d7209 */ /* 0x002fe20007810000 */
[----:B------:R-:W0:Y:S03]  /*14420*/  MUFU.TANH R74, R74 ;  /* 0x0000004a004a7308 */ /* 0x000e260000002400 */
[----:B--2---:R-:W-:-:S05]  /*14430*/  FMNMX.FTZ R13, R70, R13, !PT ;  /* 0x0000000d460d7209 */ /* 0x004fca0007810000 */
[----:B------:R-:W1:Y:S01]  /*14440*/  MUFU.TANH R75, R75 ;  /* 0x0000004b004b7308 */ /* 0x000e620000002400 */
[----:B---3--:R-:W-:-:S07]  /*14450*/  FMNMX.FTZ R13, R71, R13, !PT ;  /* 0x0000000d470d7209 */ /* 0x008fce0007810000 */
        /* <DEDUP_REMOVED lines=11> */
[----:B--2---:R-:W-:-:S04]  /*14510*/  FMNMX.FTZ R13, R83, R13, !PT ;  /* 0x0000000d530d7209 */ /* 0x004fc80007810000 */
[----:B0-----:R-:W-:-:S04]  /*14520*/  FMNMX.FTZ R13, R85, R13, !PT ;  /* 0x0000000d550d7209 */ /* 0x001fc80007810000 */
[----:B-1----:R-:W-:-:S05]  /*14530*/  FMNMX.FTZ R13, R87, R13, !PT ;  /* 0x0000000d570d7209 */ /* 0x002fca0007810000 */
[----:B------:R-:W0:Y:S02]  /*14540*/  SHFL.BFLY PT, R55, R13, 0x2, 0x1f ;  /* 0x0c401f000d377f89 */ /* 0x000e2400000e0000 */
[----:B0-----:R-:W-:-:S05]  /*14550*/  FMNMX.FTZ R13, R13, R55, !PT ;  /* 0x000000370d0d7209 */ /* 0x001fca0007810000 */
[----:B------:R-:W0:Y:S02]  /*14560*/  SHFL.BFLY PT, R55, R13, 0x1, 0x1f ;  /* 0x0c201f000d377f89 */ /* 0x000e2400000e0000 */
[----:B0-----:R-:W-:-:S05]  /*14570*/  FMNMX.FTZ R13, R13, R55, !PT ;  /* 0x000000370d0d7209 */ /* 0x001fca0007810000 */
[C---:B------:R-:W-:Y:S01]  /*14580*/  FMUL.FTZ R86, R13.reuse, UR39 ;  /* 0x000000270d567c20 */ /* 0x040fe20008410000 */
[----:B------:R-:W-:-:S03]  /*14590*/  FADD.FTZ R5, -R13, R5 ;  /* 0x000000050d057221 */ /* 0x000fc60000010100 */
[--C-:B------:R-:W-:Y:S01]  /*145a0*/  FFMA.FTZ R59, R27, UR39, -R86.reuse ;  /* 0x000000271b3b7c23 */ /* 0x100fe20008010856 */
[--C-:B------:R-:W-:Y:S01]  /*145b0*/  FFMA.FTZ R55, R26, UR39, -R86.reuse ;  /* 0x000000271a377c23 */ /* 0x100fe20008010856 */
[----:B------:R-:W-:Y:S01]  /*145c0*/  IMAD.MOV.U32 R27, RZ, RZ, 0x40000040 ;  /* 0x40000040ff1b7424 */ /* 0x000fe200078e00ff */
[----:B------:R-:W-:Y:S01]  /*145d0*/  LOP3.LUT R26, R141, 0x10000, RZ, 0xfc, !PT ;  /* 0x000100008d1a7812 */ /* 0x000fe200078efcff */
[--C-:B------:R-:W-:Y:S01]  /*145e0*/  FFMA.FTZ R62, R30, UR39, -R86.reuse ;  /* 0x000000271e3e7c23 */ /* 0x100fe20008010856 */
[--C-:B------:R-:W-:Y:S01]  /*145f0*/  FFMA.FTZ R66, R31, UR39, -R86.reuse ;  /* 0x000000271f427c23 */ /* 0x100fe20008010856 */
[----:B------:R-:W-:Y:S01]  /*14600*/  IMAD.MOV.U32 R31, RZ, RZ, 0x40000040 ;  /* 0x40000040ff1f7424 */ /* 0x000fe200078e00ff */
[C---:B------:R-:W-:Y:S01]  /*14610*/  R2UR UR8, R26.reuse ;  /* 0x000000001a0872ca */ /* 0x040fe200000e0000 */
[----:B------:R-:W-:Y:S01]  /*14620*/  VIADD R30, R26, 0x2 ;  /* 0x000000021a1e7836 */ /* 0x000fe20000000000 */
[----:B------:R-:W-:Y:S01]  /*14630*/  R2UR UR9, R27 ;  /* 0x000000001b0972ca */ /* 0x000fe200000e0000 */
[----:B------:R-:W-:Y:S01]  /*14640*/  IMAD.MOV.U32 R27, RZ, RZ, 0x40000040 ;  /* 0x40000040ff1b7424 */ /* 0x000fe200078e00ff */
[----:B------:R-:W-:Y:S01]  /*14650*/  R2UR UR13, R31 ;  /* 0x000000001f0d72ca */ /* 0x000fe200000e0000 */
[----:B------:R-:W-:Y:S01]  /*14660*/  IMAD.MOV.U32 R31, RZ, RZ, 0x40000040 ;  /* 0x40000040ff1f7424 */ /* 0x000fe200078e00ff */
[----:B------:R-:W-:Y:S01]  /*14670*/  R2UR UR12, R30 ;  /* 0x000000001e0c72ca */ /* 0x000fe200000e0000 */
[----:B------:R-:W0:Y:S01]  /*14680*/  S2R R141, SR_TID.X ;  /* 0x00000000008d7919 */ /* 0x000e220000002100 */
[----:B------:R-:W-:Y:S01]  /*14690*/  IADD3 R30, R26, 0x4, RZ ;  /* 0x000000041a1e7810 */ /* 0x000fe20007ffe0ff */
[--C-:B------:R-:W-:Y:S01]  /*146a0*/  FFMA.FTZ R82, R11, UR39, -R86.reuse ;  /* 0x000000270b527c23 */ /* 0x100fe20008010856 */
[----:B------:R-:W-:Y:S01]  /*146b0*/  R2UR UR17, R31 ;  /* 0x000000001f1172ca */ /* 0x000fe200000e0000 */
[----:B------:R-:W-:Y:S01]  /*146c0*/  IMAD.MOV.U32 R31, RZ, RZ, 0x40000040 ;  /* 0x40000040ff1f7424 */ /* 0x000fe200078e00ff */
[----:B------:R-:W-:Y:S01]  /*146d0*/  R2UR UR16, R30 ;  /* 0x000000001e1072ca */ /* 0x000fe200000e0000 */
[----:B------:R-:W-:Y:S01]  /*146e0*/  VIADD R30, R26, 0x6 ;  /* 0x000000061a1e7836 */ /* 0x000fe20000000000 */
[----:B------:R-:W-:Y:S01]  /*146f0*/  R2UR UR41, R27 ;  /* 0x000000001b2972ca */ /* 0x000fe200000e0000 */
[----:B------:R-:W-:Y:S01]  /*14700*/  HGMMA.64x96x16.F32 R88, gdesc[UR8].tnspB, R88, gsb0 ;  /* 0x41600000085879f0 */ /* 0x000fe20008000858 */
[----:B------:R-:W-:Y:S01]  /*14710*/  R2UR UR21, R31 ;  /* 0x000000001f1572ca */ /* 0x000fe200000e0000 */
[----:B------:R-:W-:Y:S01]  /*14720*/  IMAD.MOV.U32 R31, RZ, RZ, 0x40000040 ;  /* 0x40000040ff1f7424 */ /* 0x000fe200078e00ff */
[----:B------:R-:W-:Y:S01]  /*14730*/  R2UR UR20, R30 ;  /* 0x000000001e1472ca */ /* 0x000fe200000e0000 */
[----:B------:R-:W-:Y:S01]  /*14740*/  VIADD R30, R26, 0x600 ;  /* 0x000006001a1e7836 */ /* 0x000fe20000000000 */
[----:B------:R-:W-:Y:S01]  /*14750*/  MUFU.EX2 R55, R55 ;  /* 0x0000003700377308 */ /* 0x000fe20000000800 */
[----:B------:R-:W-:Y:S01]  /*14760*/  FFMA.FTZ R34, R34, UR39, -R86 ;  /* 0x0000002722227c23 */ /* 0x000fe20008010856 */
[----:B------:R-:W-:Y:S01]  /*14770*/  R2UR UR25, R31 ;  /* 0x000000001f1972ca */ /* 0x000fe200000e0000 */
[----:B------:R-:W-:Y:S01]  /*14780*/  IMAD.MOV.U32 R31, RZ, RZ, 0x40000040 ;  /* 0x40000040ff1f7424 */ /* 0x000fe200078e00ff */
[----:B------:R-:W-:Y:S01]  /*14790*/  R2UR UR24, R30 ;  /* 0x000000001e1872ca */ /* 0x000fe200000e0000 */
[----:B------:R-:W-:-:S02]  /*147a0*/  VIADD R30, R26, 0x602 ;  /* 0x000006021a1e7836 */ /* 0x000fc40000000000 */
[--C-:B------:R-:W-:Y:S01]  /*147b0*/  FFMA.FTZ R35, R35, UR39, -R86.reuse ;  /* 0x0000002723237c23 */ /* 0x100fe20008010856 */
[--C-:B------:R-:W-:Y:S01]  /*147c0*/  FFMA.FTZ R38, R38, UR39, -R86.reuse ;  /* 0x0000002726267c23 */ /* 0x100fe20008010856 */
[----:B------:R-:W-:Y:S01]  /*147d0*/  R2UR UR29, R31 ;  /* 0x000000001f1d72ca */ /* 0x000fe200000e0000 */
[----:B------:R-:W-:Y:S01]  /*147e0*/  IMAD.MOV.U32 R31, RZ, RZ, 0x40000040 ;  /* 0x40000040ff1f7424 */ /* 0x000fe200078e00ff */
[----:B------:R-:W-:Y:S01]  /*147f0*/  R2UR UR28, R30 ;  /* 0x000000001e1c72ca */ /* 0x000fe200000e0000 */
[C---:B------:R-:W-:Y:S01]  /*14800*/  VIADD R30, R26.reuse, 0x604 ;  /* 0x000006041a1e7836 */ /* 0x040fe20000000000 */
[----:B------:R-:W-:Y:S01]  /*14810*/  MUFU.EX2 R59, R59 ;  /* 0x0000003b003b7308 */ /* 0x000fe20000000800 */
[----:B------:R-:W-:Y:S01]  /*14820*/  VIADD R26, R26, 0x606 ;  /* 0x000006061a1a7836 */ /* 0x000fe20000000000 */
[----:B------:R-:W-:Y:S01]  /*14830*/  R2UR UR33, R31 ;  /* 0x000000001f2172ca */ /* 0x000fe200000e0000 */
[--C-:B------:R-:W-:Y:S01]  /*14840*/  FFMA.FTZ R39, R39, UR39, -R86.reuse ;  /* 0x0000002727277c23 */ /* 0x100fe20008010856 */
[----:B------:R-:W-:Y:S01]  /*14850*/  R2UR UR32, R30 ;  /* 0x000000001e2072ca */ /* 0x000fe200000e0000 */
[--C-:B------:R-:W-:Y:S01]  /*14860*/  FFMA.FTZ R42, R42, UR39, -R86.reuse ;  /* 0x000000272a2a7c23 */ /* 0x100fe20008010856 */
[----:B------:R-:W-:Y:S01]  /*14870*/  R2UR UR40, R26 ;  /* 0x000000001a2872ca */ /* 0x000fe200000e0000 */
[--C-:B------:R-:W-:Y:S01]  /*14880*/  FFMA.FTZ R43, R43, UR39, -R86.reuse ;  /* 0x000000272b2b7c23 */ /* 0x100fe20008010856 */
[----:B0-----:R-:W-:Y:S01]  /*14890*/  SHF.R.U32.HI R11, RZ, 0x7, R141 ;  /* 0x00000007ff0b7819 */ /* 0x001fe2000001168d */
[--C-:B------:R-:W-:Y:S01]  /*148a0*/  FFMA.FTZ R46, R46, UR39, -R86.reuse ;  /* 0x000000272e2e7c23 */ /* 0x100fe20008010856 */
[----:B------:R-:W-:Y:S01]  /*148b0*/  ISETP.GE.U32.AND P2, PT, R141, 0x180, PT ;  /* 0x000001808d00780c */ /* 0x000fe20003f46070 */
[--C-:B------:R-:W-:Y:S01]  /*148c0*/  FFMA.FTZ R47, R47, UR39, -R86.reuse ;  /* 0x000000272f2f7c23 */ /* 0x100fe20008010856 */
[----:B------:R-:W-:Y:S01]  /*148d0*/  FFMA.FTZ R50, R50, UR39, -R86 ;  /* 0x0000002732327c23 */ /* 0x000fe20008010856 */
[----:B------:R-:W-:-:S02]  /*148e0*/  VIADD R11, R11, 0x9 ;  /* 0x000000090b0b7836 */ /* 0x000fc40000000000 */
        /* <DEDUP_REMOVED lines=16> */
[----:B------:R-:W-:Y:S01]  /*149f0*/  FFMA.FTZ R85, R85, UR39, -R86 ;  /* 0x0000002755557c23 */ /* 0x000fe20008010856 */
[----:B------:R-:W-:-:S02]  /*14a00*/  @!P1 IMAD R9, R9, 0x8, R2 ;  /* 0x0000000809099824 */ /* 0x000fc400078e0202 */
[----:B------:R-:W-:Y:S01]  /*14a10*/  FMUL.FTZ R5, R5, UR39 ;  /* 0x0000002705057c20 */ /* 0x000fe20008410000 */
[----:B------:R-:W-:Y:S02]  /*14a20*/  WARPGROUP.DEPBAR.LE gsb0, 0x0 ;  /* 0x00008000000079c5 */ /* 0x000fe40000010000 */
[----:B------:R-:W-:Y:S01]  /*14a30*/  WARPGROUP.ARRIVE ;  /* 0x00000000000079c5 */ /* 0x000fe20000000000 */
[----:B------:R-:W-:Y:S01]  /*14a40*/  SEL R11, R11, 0x9, !P2 ;  /* 0x000000090b0b7807 */ /* 0x000fe20005000000 */
[----:B------:R-:W-:Y:S01]  /*14a50*/  MUFU.EX2 R62, R62 ;  /* 0x0000003e003e7308 */ /* 0x000fe20000000800 */
[----:B------:R-:W-:Y:S02]  /*14a60*/  FFMA.FTZ R86, R87, UR39, -R86 ;  /* 0x0000002757567c23 */ /* 0x000fe40008010856 */
[----:B------:R-:W2:Y:S01]  /*14a70*/  LDL R87, [R1+0x1c] ;  /* 0x00001c0001577983 */ /* 0x000ea20000100800 */
[----:B------:R-:W-:Y:S04]  /*14a80*/  HGMMA.64x96x16.F32 R88, gdesc[UR12].tnspB, R88, gsb0 ;  /* 0x416000000c5879f0 */ /* 0x000fe80008000858 */
[----:B------:R-:W-:Y:S01]  /*14a90*/  MUFU.EX2 R66, R66 ;  /* 0x0000004200427308 */ /* 0x000fe20000000800 */
[----:B------:R-:W-:-:S07]  /*14aa0*/  @!P1 IADD3 R9, R9, 0x2d860, RZ ;  /* 0x0002d86009099810 */ /* 0x000fce0007ffe0ff */
[----:B------:R-:W0:Y:S01]  /*14ab0*/  MUFU.EX2 R5, R5 ;  /* 0x0000000500057308 */ /* 0x000e220000000800 */
[----:B------:R-:W-:Y:S02]  /*14ac0*/  WARPGROUP.DEPBAR.LE gsb0, 0x0 ;  /* 0x00008000000079c5 */ /* 0x000fe40000010000 */
[----:B------:R-:W-:-:S06]  /*14ad0*/  WARPGROUP.ARRIVE ;  /* 0x00000000000079c5 */ /* 0x000fcc0000000000 */
[----:B------:R-:W-:Y:S03]  /*14ae0*/  HGMMA.64x96x16.F32 R88, gdesc[UR16].tnspB, R88, gsb0 ;  /* 0x41600000105879f0 */ /* 0x000fe60008000858 */
        /* <DEDUP_REMOVED lines=14> */
[----:B------:R-:W-:Y:S01]  /*14bd0*/  HGMMA.64x96x16.F32 R88, gdesc[UR40].tnspB, R88, gsb0 ;  /* 0x41600000285879f0 */ /* 0x000fe20008000858 */
[----:B------:R-:W-:Y:S01]  /*14be0*/  @!P1 PRMT R9, RZ, 0x654, R9 ;  /* 0x00000654ff099816 */ /* 0x000fe20000000009 */
[----:B------:R-:W1:Y:S01]  /*14bf0*/  MUFU.EX2 R34, R34 ;  /* 0x0000002200227308 */ /* 0x000e620000000800 */
[----:B0-----:R-:W-:-:S04]  /*14c00*/  FFMA.FTZ R3, R5, R3, R55 ;  /* 0x0000000305037223 */ /* 0x001fc80000010037 */
[----:B------:R-:W-:-:S03]  /*14c10*/  FADD.FTZ R3, R59, R3 ;  /* 0x000000033b037221 */ /* 0x000fc60000010000 */
[----:B------:R-:W0:Y:S01]  /*14c20*/  MUFU.EX2 R35, R35 ;  /* 0x0000002300237308 */ /* 0x000e220000000800 */
[----:B------:R-:W-:-:S07]  /*14c30*/  FADD.FTZ R3, R62, R3 ;  /* 0x000000033e037221 */ /* 0x000fce0000010000 */
[----:B------:R-:W3:Y:S01]  /*14c40*/  MUFU.EX2 R38, R38 ;  /* 0x0000002600267308 */ /* 0x000ee20000000800 */
[----:B------:R-:W-:-:S07]  /*14c50*/  FADD.FTZ R3, R66, R3 ;  /* 0x0000000342037221 */ /* 0x000fce0000010000 */
[----:B------:R-:W-:Y:S01]  /*14c60*/  MUFU.EX2 R39, R39 ;  /* 0x0000002700277308 */ /* 0x000fe20000000800 */
[----:B-1----:R-:W-:-:S04]  /*14c70*/  FADD.FTZ R3, R34, R3 ;  /* 0x0000000322037221 */ /* 0x002fc80000010000 */
[----:B0-----:R-:W-:-:S04]  /*14c80*/  FADD.FTZ R3, R35, R3 ;  /* 0x0000000323037221 */ /* 0x001fc80000010000 */
[----:B---3--:R-:W-:Y:S01]  /*14c90*/  FADD.FTZ R3, R38, R3 ;  /* 0x0000000326037221 */ /* 0x008fe20000010000 */
[----:B------:R-:W-:Y:S02]  /*14ca0*/  WARPGROUP.DEPBAR.LE gsb0, 0x0 ;  /* 0x00008000000079c5 */ /* 0x000fe40000010000 */
[----:B------:R0:W-:Y:S06]  /*14cb0*/  BAR.ARV R11, 0x100 ;  /* 0x0004000b0000751d */ /* 0x0001ec0000002000 */
[----:B0-----:R-:W-:-:S04]  /*14cc0*/  @!P1 IMAD R11, R17, 0x8, R2 ;  /* 0x00000008110b9824 */ /* 0x001fc800078e0202 */
[----:B------:R-:W-:-:S05]  /*14cd0*/  @!P1 VIADD R11, R11, 0x2d840 ;  /* 0x0002d8400b0b9836 */ /* 0x000fca0000000000 */
[----:B------:R-:W-:-:S04]  /*14ce0*/  @!P1 PRMT R11, RZ, 0x654, R11 ;  /* 0x00000654ff0b9816 */ /* 0x000fc8000000000b */
[----:B------:R0:W-:Y:S01]  /*14cf0*/  @!P1 SYNCS.ARRIVE.TRANS64.RED.A1T0 RZ, [R11+URZ], RZ ;  /* 0x000000ff0bff99a7 */ /* 0x0001e2000810043f */
[----:B------:R1:W-:Y:S01]  /*14d00*/  @!P1 SYNCS.ARRIVE.TRANS64.RED.A1T0 RZ, [R9+URZ], RZ ;  /* 0x000000ff09ff99a7 */ /* 0x0003e2000810043f */
[----:B0-----:R-:W-:Y:S02]  /*14d10*/  F2FP.F16.F32.PACK_AB R11, R66, R62 ;  /* 0x0000003e420b723e */ /* 0x001fe400000000ff */
[----:B-1----:R-:W-:-:S05]  /*14d20*/  F2FP.F16.F32.PACK_AB R9, R59, R55 ;  /* 0x000000373b09723e */ /* 0x002fca00000000ff */
[----:B------:R0:W-:Y:S02]  /*14d30*/  STSM.16.M88.4 [R137+0x21800], R8 ;  /* 0x0218000889007844 */ /* 0x0001e40000000200 */
[----:B0-----:R-:W0:Y:S08]  /*14d40*/  MUFU.EX2 R8, R15 ;  /* 0x0000000f00087308 */ /* 0x001e300000000800 */
[----:B------:R-:W1:Y:S08]  /*14d50*/  MUFU.EX2 R9, R24 ;  /* 0x0000001800097308 */ /* 0x000e700000000800 */
[----:B------:R-:W3:Y:S01]  /*14d60*/  MUFU.EX2 R10, R25 ;  /* 0x00000019000a7308 */ /* 0x000ee20000000800 */
[----:B0-----:R-:W-:-:S07]  /*14d70*/  FADD.FTZ R4, R8, R4 ;  /* 0x0000000408047221 */ /* 0x001fce0000010000 */
[----:B------:R-:W0:Y:S01]  /*14d80*/  MUFU.EX2 R11, R28 ;  /* 0x0000001c000b7308 */ /* 0x000e220000000800 */
[----:B-1----:R-:W-:-:S04]  /*14d90*/  FADD.FTZ R4, R9, R4 ;  /* 0x0000000409047221 */ /* 0x002fc80000010000 */
[----:B---3--:R-:W-:-:S04]  /*14da0*/  FADD.FTZ R4, R10, R4 ;  /* 0x000000040a047221 */ /* 0x008fc80000010000 */
[C---:B0-----:R-:W-:Y:S01]  /*14db0*/  FADD.FTZ R4, R11.reuse, R4 ;  /* 0x000000040b047221 */ /* 0x041fe20000010000 */
[----:B------:R-:W-:Y:S02]  /*14dc0*/  F2FP.F16.F32.PACK_AB R10, R11, R10 ;  /* 0x0000000a0b0a723e */ /* 0x000fe400000000ff */
[----:B------:R-:W-:Y:S02]  /*14dd0*/  F2FP.F16.F32.PACK_AB R11, R39, R38 ;  /* 0x00000026270b723e */ /* 0x000fe400000000ff */
[----:B------:R-:W3:Y:S01]  /*14de0*/  LDL R38, [R1+0x20] ;  /* 0x0000200001267983 */ /* 0x000ee20000100800 */
[----:B------:R-:W0:Y:S08]  /*14df0*/  MUFU.EX2 R24, R29 ;  /* 0x0000001d00187308 */ /* 0x000e300000000800 */
[----:B------:R-:W1:Y:S08]  /*14e00*/  MUFU.EX2 R15, R32 ;  /* 0x00000020000f7308 */ /* 0x000e700000000800 */
[----:B------:R-:W4:Y:S08]  /*14e10*/  MUFU.EX2 R25, R42 ;  /* 0x0000002a00197308 */ /* 0x000f300000000800 */
[----:B------:R-:W5:Y:S01]  /*14e20*/  MUFU.EX2 R26, R33 ;  /* 0x00000021001a7308 */ /* 0x000f620000000800 */
[----:B0-----:R-:W-:-:S07]  /*14e30*/  FADD.FTZ R4, R24, R4 ;  /* 0x0000000418047221 */ /* 0x001fce0000010000 */
[----:B------:R-:W0:Y:S08]  /*14e40*/  MUFU.EX2 R43, R43 ;  /* 0x0000002b002b7308 */ /* 0x000e300000000800 */
[----:B------:R-:W0:Y:S01]  /*14e50*/  MUFU.EX2 R36, R36 ;  /* 0x0000002400247308 */ /* 0x000e220000000800 */
[----:B------:R-:W-:Y:S01]  /*14e60*/  FADD.FTZ R3, R39, R3 ;  /* 0x0000000327037221 */ /* 0x000fe20000010000 */
[----:B-1----:R-:W-:-:S06]  /*14e70*/  FADD.FTZ R4, R15, R4 ;  /* 0x000000040f047221 */ /* 0x002fcc0000010000 */
[----:B------:R-:W1:Y:S08]  /*14e80*/  MUFU.EX2 R27, R46 ;  /* 0x0000002e001b7308 */ /* 0x000e700000000800 */
[----:B------:R-:W1:Y:S01]  /*14e90*/  MUFU.EX2 R37, R37 ;  /* 0x0000002500257308 */ /* 0x000e620000000800 */
[----:B----4-:R-:W-:Y:S01]  /*14ea0*/  FADD.FTZ R3, R25, R3 ;  /* 0x0000000319037221 */ /* 0x010fe20000010000 */
[----:B-----5:R-:W-:-:S06]  /*14eb0*/  FADD.FTZ R4, R26, R4 ;  /* 0x000000041a047221 */ /* 0x020fcc0000010000 */
[----:B------:R-:W4:Y:S08]  /*14ec0*/  MUFU.EX2 R47, R47 ;  /* 0x0000002f002f7308 */ /* 0x000f300000000800 */
[----:B------:R-:W5:Y:S01]  /*14ed0*/  MUFU.EX2 R40, R40 ;  /* 0x0000002800287308 */ /* 0x000f620000000800 */
[----:B0-----:R-:W-:Y:S01]  /*14ee0*/  FADD.FTZ R3, R43, R3 ;  /* 0x000000032b037221 */ /* 0x001fe20000010000 */
[----:B------:R-:W-:-:S06]  /*14ef0*/  FADD.FTZ R4, R36, R4 ;  /* 0x0000000424047221 */ /* 0x000fcc0000010000 */
[----:B------:R-:W0:Y:S08]  /*14f00*/  MUFU.EX2 R50, R50 ;  /* 0x0000003200327308 */ /* 0x000e300000000800 */
[----:B------:R-:W0:Y:S01]  /*14f10*/  MUFU.EX2 R41, R41 ;  /* 0x0000002900297308 */ /* 0x000e220000000800 */
[----:B-1----:R-:W-:Y:S01]  /*14f20*/  FADD.FTZ R3, R27, R3 ;  /* 0x000000031b037221 */ /* 0x002fe20000010000 */
[----:B------:R-:W-:-:S06]  /*14f30*/  FADD.FTZ R4, R37, R4 ;  /* 0x0000000425047221 */ /* 0x000fcc0000010000 */
        /* <DEDUP_REMOVED lines=9> */
[----:B------:R-:W2:Y:S01]  /*14fd0*/  MUFU.EX2 R48, R48 ;  /* 0x0000003000307308 */ /* 0x000ea20000000800 */
        /* <DEDUP_REMOVED lines=9> */
[----:B--2---:R-:W-:-:S06]  /*15070*/  FADD.FTZ R33, R48, R33 ;  /* 0x0000002130217221 */ /* 0x004fcc0000010000 */
[----:B------:R-:W0:Y:S01]  /*15080*/  MUFU.EX2 R31, R77 ;  /* 0x0000004d001f7308 */ /* 0x000e220000000800 */
[----:B------:R-:W-:-:S07]  /*15090*/  F2FP.F16.F32.PACK_AB R8, R9, R8 ;  /* 0x000000080908723e */ /* 0x000fce00000000ff */
[----:B------:R-:W2:Y:S01]  /*150a0*/  MUFU.EX2 R53, R53 ;  /* 0x0000003500357308 */ /* 0x000ea20000000800 */
[----:B------:R-:W-:Y:S01]  /*150b0*/  F2FP.F16.F32.PACK_AB R9, R35, R34 ;  /* 0x000000222309723e */ /* 0x000fe200000000ff */
[----:B-1----:R-:W-:-:S06]  /*150c0*/  FADD.FTZ R3, R29, R4 ;  /* 0x000000041d037221 */ /* 0x002fcc0000010000 */
[----:B------:R-:W1:Y:S01]  /*150d0*/  MUFU.EX2 R63, R63 ;  /* 0x0000003f003f7308 */ /* 0x000e620000000800 */
[----:B------:R-:W-:-:S07]  /*150e0*/  FADD.FTZ R33, R30, R33 ;  /* 0x000000211e217221 */ /* 0x000fce0000010000 */
[----:B------:R-:W1:Y:S01]  /*150f0*/  MUFU.EX2 R56, R56 ;  /* 0x0000003800387308 */ /* 0x000e620000000800 */
[----:B------:R5:W-:Y:S01]  /*15100*/  STSM.16.M88.4 [R87], R8 ;  /* 0x0000000857007844 */ /* 0x000be20000000200 */
[----:B----4-:R-:W-:-:S06]  /*15110*/  FADD.FTZ R4, R58, R3 ;  /* 0x000000033a047221 */ /* 0x010fcc0000010000 */
[----:B------:R-:W4:Y:S08]  /*15120*/  MUFU.EX2 R81, R81 ;  /* 0x0000005100517308 */ /* 0x000f300000000800 */
[----:B------:R-:W4:Y:S01]  /*15130*/  MUFU.EX2 R57, R57 ;  /* 0x0000003900397308 */ /* 0x000f220000000800 */
[----:B-----5:R-:W-:Y:S01]  /*15140*/  FADD.FTZ R10, R52, R33 ;  /* 0x00000021340a7221 */ /* 0x020fe20000010000 */
[----:B0-----:R-:W-:-:S06]  /*15150*/  FADD.FTZ R4, R31, R4 ;  /* 0x000000041f047221 */ /* 0x001fcc0000010000 */
[----:B------:R-:W0:Y:S01]  /*15160*/  MUFU.EX2 R67, R67 ;  /* 0x0000004300437308 */ /* 0x000e220000000800 */
[----:B--2---:R-:W-:-:S07]  /*15170*/  FADD.FTZ R3, R53, R10 ;  /* 0x0000000a35037221 */ /* 0x004fce0000010000 */
[----:B------:R-:W2:Y:S01]  /*15180*/  MUFU.EX2 R60, R60 ;  /* 0x0000003c003c7308 */ /* 0x000ea20000000800 */
[----:B-1----:R-:W-:Y:S01]  /*15190*/  FADD.FTZ R4, R63, R4 ;  /* 0x000000043f047221 */ /* 0x002fe20000010000 */
[----:B------:R-:W-:-:S06]  /*151a0*/  F2FP.F16.F32.PACK_AB R11, R14, R51 ;  /* 0x000000330e0b723e */ /* 0x000fcc00000000ff */
[----:B------:R-:W1:Y:S01]  /*151b0*/  MUFU.EX2 R70, R70 ;  /* 0x0000004600467308 */ /* 0x000e620000000800 */
[----:B------:R-:W-:-:S07]  /*151c0*/  FADD.FTZ R14, R56, R3 ;  /* 0x00000003380e7221 */ /* 0x000fce0000010000 */
[----:B------:R-:W5:Y:S01]  /*151d0*/  MUFU.EX2 R61, R61 ;  /* 0x0000003d003d7308 */ /* 0x000f620000000800 */
[----:B------:R-:W-:Y:S01]  /*151e0*/  F2FP.F16.F32.PACK_AB R24, R15, R24 ;  /* 0x000000180f18723e */ /* 0x000fe200000000ff */
[----:B----4-:R-:W-:-:S06]  /*151f0*/  FADD.FTZ R4, R81, R4 ;  /* 0x0000000451047221 */ /* 0x010fcc0000010000 */
[----:B------:R-:W4:Y:S01]  /*15200*/  MUFU.EX2 R71, R71 ;  /* 0x0000004700477308 */ /* 0x000f220000000800 */
[----:B------:R-:W-:-:S07]  /*15210*/  FADD.FTZ R15, R57, R14 ;  /* 0x0000000e390f7221 */ /* 0x000fce0000010000 */
[----:B------:R-:W4:Y:S01]  /*15220*/  MUFU.EX2 R64, R64 ;  /* 0x0000004000407308 */ /* 0x000f220000000800 */
[----:B0-----:R-:W-:Y:S01]  /*15230*/  FADD.FTZ R3, R67, R4 ;  /* 0x0000000443037221 */ /* 0x001fe20000010000 */
[----:B--2---:R-:W-:-:S06]  /*15240*/  FADD.FTZ R34, R60, R15 ;  /* 0x0000000f3c227221 */ /* 0x004fcc0000010000 */
[----:B------:R-:W-:Y:S08]  /*15250*/  MUFU.EX2 R65, R65 ;  /* 0x0000004100417308 */ /* 0x000ff00000000800 */
[----:B------:R-:W0:Y:S01]  /*15260*/  MUFU.EX2 R74, R74 ;  /* 0x0000004a004a7308 */ /* 0x000e220000000800 */
[----:B-1----:R-:W-:Y:S01]  /*15270*/  FADD.FTZ R14, R70, R3 ;  /* 0x00000003460e7221 */ /* 0x002fe20000010000 */
[----:B-----5:R-:W-:-:S06]  /*15280*/  FADD.FTZ R15, R61, R34 ;  /* 0x000000223d0f7221 */ /* 0x020fcc0000010000 */
[----:B------:R-:W-:Y:S01]  /*15290*/  MUFU.EX2 R68, R68 ;  /* 0x0000004400447308 */ /* 0x000fe20000000800 */
[----:B------:R-:W-:-:S07]  /*152a0*/  F2FP.F16.F32.PACK_AB R25, R43, R25 ;  /* 0x000000192b19723e */ /* 0x000fce00000000ff */
[----:B------:R-:W1:Y:S01]  /*152b0*/  MUFU.EX2 R75, R75 ;  /* 0x0000004b004b7308 */ /* 0x000e620000000800 */
[----:B------:R-:W-:Y:S02]  /*152c0*/  F2FP.F16.F32.PACK_AB R26, R36, R26 ;  /* 0x0000001a241a723e */ /* 0x000fe400000000ff */
[----:B------:R-:W-:Y:S01]  /*152d0*/  F2FP.F16.F32.PACK_AB R27, R47, R27 ;  /* 0x0000001b2f1b723e */ /* 0x000fe200000000ff */
[----:B----4-:R-:W-:Y:S01]  /*152e0*/  FADD.FTZ R3, R71, R14 ;  /* 0x0000000e47037221 */ /* 0x010fe20000010000 */
[----:B------:R-:W-:-:S03]  /*152f0*/  F2FP.F16.F32.PACK_AB R8, R40, R37 ;  /* 0x000000252808723e */ /* 0x000fc600000000ff */
[----:B------:R-:W-:Y:S01]  /*15300*/  MUFU.EX2 R32, R69 ;  /* 0x0000004500207308 */ /* 0x000fe20000000800 */
[----:B------:R-:W-:Y:S02]  /*15310*/  F2FP.F16.F32.PACK_AB R9, R82, R50 ;  /* 0x000000325209723e */ /* 0x000fe400000000ff */
[----:B------:R-:W-:-:S05]  /*15320*/  F2FP.F16.F32.PACK_AB R10, R44, R41 ;  /* 0x000000292c0a723e */ /* 0x000fca00000000ff */
[----:B------:R-:W2:Y:S01]  /*15330*/  MUFU.EX2 R78, R78 ;  /* 0x0000004e004e7308 */ /* 0x000ea20000000800 */
[----:B------:R-:W-:Y:S01]  /*15340*/  FADD.FTZ R14, R64, R15 ;  /* 0x0000000f400e7221 */ /* 0x000fe20000010000 */
[----:B------:R-:W-:Y:S06]  /*15350*/  STSM.16.M88.4 [R139], R24 ;  /* 0x000000188b007844 */ /* 0x000fec0000000200 */
[----:B------:R-:W-:Y:S01]  /*15360*/  MUFU.EX2 R72, R72 ;  /* 0x0000004800487308 */ /* 0x000fe20000000800 */
[----:B------:R0:W-:Y:S07]  /*15370*/  STSM.16.M88.4 [R138], R8 ;  /* 0x000000088a007844 */ /* 0x0001ee0000000200 */
[----:B------:R-:W4:Y:S08]  /*15380*/  MUFU.EX2 R79, R79 ;  /* 0x0000004f004f7308 */ /* 0x000f300000000800 */
[----:B------:R-:W-:Y:S01]  /*15390*/  MUFU.EX2 R73, R73 ;  /* 0x0000004900497308 */ /* 0x000fe20000000800 */
[----:B0-----:R-:W-:Y:S01]  /*153a0*/  FADD.FTZ R10, R74, R3 ;  /* 0x000000034a0a7221 */ /* 0x001fe20000010000 */
[----:B------:R-:W-:-:S06]  /*153b0*/  FADD.FTZ R11, R65, R14 ;  /* 0x0000000e410b7221 */ /* 0x000fcc0000010000 */
[----:B------:R-:W0:Y:S01]  /*153c0*/  MUFU.EX2 R33, R84 ;  /* 0x0000005400217308 */ /* 0x000e220000000800 */
[----:B-1----:R-:W-:Y:S01]  /*153d0*/  FADD.FTZ R3, R75, R10 ;  /* 0x0000000a4b037221 */ /* 0x002fe20000010000 */
[----:B------:R-:W-:-:S06]  /*153e0*/  FADD.FTZ R15, R68, R11 ;  /* 0x0000000b440f7221 */ /* 0x000fcc0000010000 */
[----:B------:R-:W-:Y:S08]  /*153f0*/  MUFU.EX2 R76, R76 ;  /* 0x0000004c004c7308 */ /* 0x000ff00000000800 */
[----:B------:R-:W1:Y:S08]  /*15400*/  MUFU.EX2 R4, R83 ;  /* 0x0000005300047308 */ /* 0x000e700000000800 */
[----:B------:R-:W-:Y:S08]  /*15410*/  MUFU.EX2 R85, R85 ;  /* 0x0000005500557308 */ /* 0x000ff00000000800 */
[----:B------:R-:W5:Y:S01]  /*15420*/  MUFU.EX2 R86, R86 ;  /* 0x0000005600567308 */ /* 0x000f620000000800 */
[----:B--2---:R-:W-:Y:S01]  /*15430*/  FADD.FTZ R14, R78, R3 ;  /* 0x000000034e0e7221 */ /* 0x004fe20000010000 */
[----:B------:R-:W-:Y:S01]  /*15440*/  FADD.FTZ R15, R32, R15 ;  /* 0x0000000f200f7221 */ /* 0x000fe20000010000 */
[----:B------:R-:W-:-:S02]  /*15450*/  F2FP.F16.F32.PACK_AB R28, R48, R28 ;  /* 0x0000001c301c723e */ /* 0x000fc400000000ff */
[----:B----4-:R-:W-:Y:S01]  /*15460*/  FADD.FTZ R14, R79, R14 ;  /* 0x0000000e4f0e7221 */ /* 0x010fe20000010000 */
[----:B------:R-:W-:Y:S01]  /*15470*/  FADD.FTZ R34, R72, R15 ;  /* 0x0000000f48227221 */ /* 0x000fe20000010000 */
[----:B------:R-:W-:Y:S02]  /*15480*/  F2FP.F16.F32.PACK_AB R29, R58, R29 ;  /* 0x0000001d3a1d723e */ /* 0x000fe400000000ff */
[----:B------:R-:W-:Y:S02]  /*15490*/  F2FP.F16.F32.PACK_AB R30, R52, R30 ;  /* 0x0000001e341e723e */ /* 0x000fe400000000ff */
[----:B------:R-:W-:Y:S01]  /*154a0*/  F2FP.F16.F32.PACK_AB R31, R63, R31 ;  /* 0x0000001f3f1f723e */ /* 0x000fe200000000ff */
[----:B0-----:R-:W-:Y:S01]  /*154b0*/  FADD.FTZ R3, R33, R14 ;  /* 0x0000000e21037221 */ /* 0x001fe20000010000 */
[----:B------:R-:W-:Y:S01]  /*154c0*/  F2FP.F16.F32.PACK_AB R8, R56, R53 ;  /* 0x000000353808723e */ /* 0x000fe200000000ff */
[----:B------:R-:W-:Y:S01]  /*154d0*/  FADD.FTZ R15, R73, R34 ;  /* 0x00000022490f7221 */ /* 0x000fe20000010000 */
[----:B------:R-:W-:-:S02]  /*154e0*/  F2FP.F16.F32.PACK_AB R9, R67, R81 ;  /* 0x000000514309723e */ /* 0x000fc400000000ff */
[----:B------:R-:W-:Y:S02]  /*154f0*/  F2FP.F16.F32.PACK_AB R10, R60, R57 ;  /* 0x000000393c0a723e */ /* 0x000fe400000000ff */
[----:B------:R-:W-:Y:S02]  /*15500*/  F2FP.F16.F32.PACK_AB R11, R71, R70 ;  /* 0x00000046470b723e */ /* 0x000fe400000000ff */
[----:B------:R-:W-:Y:S02]  /*15510*/  F2FP.F16.F32.PACK_AB R24, R64, R61 ;  /* 0x0000003d4018723e */ /* 0x000fe400000000ff */
[----:B------:R-:W-:Y:S02]  /*15520*/  F2FP.F16.F32.PACK_AB R25, R75, R74 ;  /* 0x0000004a4b19723e */ /* 0x000fe400000000ff */
[----:B------:R-:W-:Y:S02]  /*15530*/  F2FP.F16.F32.PACK_AB R26, R68, R65 ;  /* 0x00000041441a723e */ /* 0x000fe400000000ff */
[----:B------:R-:W-:-:S02]  /*15540*/  F2FP.F16.F32.PACK_AB R27, R79, R78 ;  /* 0x0000004e4f1b723e */ /* 0x000fc400000000ff */
[----:B------:R-:W-:Y:S02]  /*15550*/  F2FP.F16.F32.PACK_AB R32, R72, R32 ;  /* 0x000000204820723e */ /* 0x000fe400000000ff */
[----:B-1----:R-:W-:Y:S02]  /*15560*/  F2FP.F16.F32.PACK_AB R33, R4, R33 ;  /* 0x000000210421723e */ /* 0x002fe400000000ff */
[----:B------:R-:W-:Y:S02]  /*15570*/  F2FP.F16.F32.PACK_AB R34, R76, R73 ;  /* 0x000000494c22723e */ /* 0x000fe400000000ff */
[----:B-----5:R-:W-:Y:S01]  /*15580*/  F2FP.F16.F32.PACK_AB R35, R86, R85 ;  /* 0x000000555623723e */ /* 0x020fe200000000ff */
[----:B------:R-:W-:Y:S04]  /*15590*/  STSM.16.M88.4 [R137+0x27800], R28 ;  /* 0x0278001c89007844 */ /* 0x000fe80000000200 */
[----:B---3--:R0:W-:Y:S04]  /*155a0*/  STSM.16.M88.4 [R38], R8 ;  /* 0x0000000826007844 */ /* 0x0081e80000000200 */
[----:B------:R1:W-:Y:S04]  /*155b0*/  STSM.16.M88.4 [R139+0x6000], R24 ;  /* 0x006000188b007844 */ /* 0x0003e80000000200 */
[----:B------:R1:W-:Y:S01]  /*155c0*/  STSM.16.M88.4 [R138+0x6000], R32 ;  /* 0x006000208a007844 */ /* 0x0003e20000000200 */
[----:B------:R-:W-:Y:S01]  /*155d0*/  @!PT LDS RZ, [RZ] ;  /* 0x00000000fffff984 */ /* 0x000fe20000000800 */
[----:B------:R-:W-:Y:S01]  /*155e0*/  @!PT LDS RZ, [RZ] ;  /* 0x00000000fffff984 */ /* 0x000fe20000000800 */
[----:B------:R-:W-:Y:S01]  /*155f0*/  @!PT LDS RZ, [RZ] ;  /* 0x00000000fffff984 */ /* 0x000fe20000000800 */
[----:B------:R-:W-:Y:S01]  /*15600*/  @!PT LDS RZ, [RZ] ;  /* 0x00000000fffff984 */ /* 0x000fe20000000800 */
[----:B------:R2:W-:Y:S06]  /*15610*/  MEMBAR.ALL.CTA ;  /* 0x0000000000007992 */ /* 0x0005ec0000008000 */
[----:B--2---:R-:W2:Y:S01]  /*15620*/  FENCE.VIEW.ASYNC.S ;  /* 0x00000000000073c6 */ /* 0x004ea20000000000 */
[----:B------:R-:W-:Y:S01]  /*15630*/  ISETP.GT.AND P2, PT, R0, R140, PT ;  /* 0x0000008c0000720c */ /* 0x000fe20003f44270 */
[----:B------:R-:W-:Y:S01]  /*15640*/  FADD.FTZ R14, R4, R3 ;  /* 0x00000003040e7221 */ /* 0x000fe20000010000 */
[----:B------:R-:W-:-:S03]  /*15650*/  FMUL.FTZ R90, R90, R5 ;  /* 0x000000055a5a7220 */ /* 0x000fc60000410000 */
        /* <DEDUP_REMOVED lines=50> */
[----:B------:R-:W-:-:S02]  /*15980*/  VIADD R0, R0, 0xffffffff ;  /* 0xffffffff00007836 */ /* 0x000fc40000000000 */
[----:B0-----:R-:W-:Y:S02]  /*15990*/  IMAD.MOV.U32 R10, RZ, RZ, R22 ;  /* 0x000000ffff0a7224 */ /* 0x001fe400078e0016 */
[----:B------:R-:W-:Y:S02]  /*159a0*/  IMAD.MOV.U32 R9, RZ, RZ, R17 ;  /* 0x000000ffff097224 */ /* 0x000fe400078e0011 */
[----:B------:R-:W-:Y:S02]  /*159b0*/  IMAD.MOV.U32 R5, RZ, RZ, R13 ;  /* 0x000000ffff057224 */ /* 0x000fe400078e000d */
[----:B------:R-:W-:Y:S01]  /*159c0*/  IMAD.MOV.U32 R8, RZ, RZ, R12 ;  /* 0x000000ffff087224 */ /* 0x000fe200078e000c */
[----:B--2---:R-:W-:Y:S01]  /*159d0*/  NOP ;  /* 0x0000000000007918 */ /* 0x004fe20000000000 */
[----:B-1----:R-:W-:Y:S05]  /*159e0*/  @P2 BRA `(.L_x_1263) ;  /* 0xffffffd4001c2947 */ /* 0x002fea000383ffff */
.L_x_1253:
[----:B------:R-:W2:Y:S02]  /*159f0*/  LDL R5, [R1+0x3c] ;  /* 0x00003c0001057983 */ /* 0x000ea40000100800 */
[----:B--2---:R-:W-:-:S13]  /*15a00*/  ISETP.GE.AND P2, PT, R0, R5, PT ;  /* 0x000000050000720c */ /* 0x004fda0003f46270 */
[----:B------:R-:W-:Y:S05]  /*15a10*/  @!P2 BRA `(.L_x_1264) ;  /* 0x0000003c0008a947 */ /* 0x000fea0003800000 */
[----:B------:R-:W2:Y:S04]  /*15a20*/  LDL R8, [R1+0x30] ;  /* 0x0000300001087983 */ /* 0x000ea80000100800 */
[----:B------:R-:W2:Y:S01]  /*15a30*/  LDL R5, [R1+0x28] ;  /* 0x0000280001057983 */ /* 0x000ea20000100800 */
[----:B------:R-:W-:Y:S02]  /*15a40*/  IMAD.MOV.U32 R14, RZ, RZ, R22 ;  /* 0x000000ffff0e7224 */ /* 0x000fe400078e0016 */
[----:B------:R-:W-:Y:S02]  /*15a50*/  IMAD.MOV.U32 R11, RZ, RZ, R17 ;  /* 0x000000ffff0b7224 */ /* 0x000fe400078e0011 */
[----:B--2---:R-:W-:Y:S02]  /*15a60*/  IMAD.IADD R10, R5, 0x1, -R8 ;  /* 0x00000001050a7824 */ /* 0x004fe400078e0a08 */
[----:B------:R-:W-:-:S02]  /*15a70*/  IMAD.MOV.U32 R5, RZ, RZ, R13 ;  /* 0x000000ffff057224 */ /* 0x000fc400078e000d */
[--C-:B------:R-:W-:Y:S02]  /*15a80*/  IMAD.IADD R9, R20, 0x1, R10.reuse ;  /* 0x0000000114097824 */ /* 0x100fe400078e020a */
[----:B------:R-:W-:Y:S02]  /*15a90*/  IMAD.IADD R10, R21, 0x1, R10 ;  /* 0x00000001150a7824 */ /* 0x000fe400078e020a */
[----:B------:R-:W-:Y:S01]  /*15aa0*/  IMAD.MOV.U32 R8, RZ, RZ, R12 ;  /* 0x000000ffff087224 */ /* 0x000fe200078e000c */
[----:B------:R-:W-:Y:S02]  /*15ab0*/  LOP3.LUT R145, RZ, R9, RZ, 0x33, !PT ;  /* 0x00000009ff917212 */ /* 0x000fe400078e33ff */
[----:B------:R-:W-:-:S07]  /*15ac0*/  LOP3.LUT R140, RZ, R10, RZ, 0x33, !PT ;  /* 0x0000000aff8c7212 */ /* 0x000fce00078e33ff */
.L_x_1282:
        /* <DEDUP_REMOVED lines=11> */
.L_x_1266:
[----:B------:R-:W-:Y:S01]  /*15b80*/  IMAD R12, R17, 0x8, R2 ;  /* 0x00000008110c7824 */ /* 0x000fe200078e0202 */
[----:B------:R-:W-:-:S04]  /*15b90*/  SHF.L.U32 R13, R22, 0x1f, RZ ;  /* 0x0000001f160d7819 */ /* 0x000fc800000006ff */
[----:B------:R0:W1:Y:S01]  /*15ba0*/  SYNCS.PHASECHK.TRANS64.TRYWAIT P3, [R12+URZ+0x2d830], R13 ;  /* 0x02d8300d0c0075a7 */ /* 0x000062000806017f */
[----:B------:R-:W-:Y:S05]  /*15bb0*/  @!P0 BRA `(.L_x_1267) ;  /* 0x0000000000048947 */ /* 0x000fea0003800000 */
[----:B------:R-:W-:Y:S01]  /*15bc0*/  BPT.TRAP 0x1 ;  /* 0x000000040000795c */ /* 0x000fe20000300000 */
.L_x_1267:
[----:B------:R-:W-:Y:S04]  /*15bd0*/  BSSY B0, `(.L_x_1265) ;  /* 0x0000004000007945 */ /* 0x000fe80003800000 */
[----:B-1----:R-:W-:Y:S05]  /*15be0*/  @P3 BRA `(.L_x_1268) ;  /* 0x0000000000083947 */ /* 0x002fea0003800000 */
[----:B------:R-:W1:Y:S02]  /*15bf0*/  SYNCS.PHASECHK.TRANS64.TRYWAIT P3, [R12+URZ+0x2d830], R13 ;  /* 0x02d8300d0c0075a7 */ /* 0x000e64000806017f */
[----:B-1----:R-:W-:Y:S05]  /*15c00*/  @!P3 BRA `(.L_x_1269) ;  /* 0x000000c80018b947 */ /* 0x002fea0003800000 */
.L_x_1268:
[----:B------:R-:W-:Y:S05]  /*15c10*/  BSYNC B0 ;  /* 0x0000000000007941 */ /* 0x000fea0003800000 */
.L_x_1265:
        /* <DEDUP_REMOVED lines=10> */
[----:B------:R-:W-:Y:S01]  /*15cc0*/  R2UR UR9, R7 ;  /* 0x00000000070972ca */ /* 0x000fe200000e0000 */
[----:B------:R-:W-:Y:S01]  /*15cd0*/  IMAD.MOV.U32 R29, RZ, RZ, -0x7fffffe0 ;  /* 0x80000020ff1d7424 */ /* 0x000fe200078e00ff */
[----:B------:R-:W-:Y:S02]  /*15ce0*/  R2UR UR15, R27 ;  /* 0x000000001b0f72ca */ /* 0x000fe400000e0000 */
[----:B------:R-:W-:Y:S02]  /*15cf0*/  R2UR UR19, R25 ;  /* 0x00000000191372ca */ /* 0x000fe400000e0000 */
[----:B------:R-:W-:-:S02]  /*15d00*/  R2UR UR23, R27 ;  /* 0x000000001b1772ca */ /* 0x000fc400000e0000 */
[----:B------:R-:W-:Y:S02]  /*15d10*/  R2UR UR27, R29 ;  /* 0x000000001d1b72ca */ /* 0x000fe400000e0000 */
[----:B------:R-:W-:Y:S02]  /*15d20*/  R2UR UR12, R154 ;  /* 0x000000009a0c72ca */ /* 0x000fe400000e0000 */
[----:B------:R-:W-:Y:S01]  /*15d30*/  R2UR UR13, R155 ;  /* 0x000000009b0d72ca */ /* 0x000fe200000e0000 */
[----:B------:R0:W-:Y:S01]  /*15d40*/  BAR.SYNC.DEFER_BLOCKING R15, 0x100 ;  /* 0x0004000f0000751d */ /* 0x0001e20000010000 */
[----:B------:R-:W-:Y:S01]  /*15d50*/  R2UR UR16, R152 ;  /* 0x00000000981072ca */ /* 0x000fe200000e0000 */
[----:B--2---:R-:W-:-:S05]  /*15d60*/  IMAD R12, R17, 0x600, R12 ;  /* 0x00000600110c7824 */ /* 0x004fca00078e020c */
[C---:B------:R-:W-:Y:S01]  /*15d70*/  IADD3 R26, R12.reuse, 0x2, RZ ;  /* 0x000000020c1a7810 */ /* 0x040fe20007ffe0ff */
[C---:B------:R-:W-:Y:S01]  /*15d80*/  VIADD R24, R12.reuse, 0x200 ;  /* 0x000002000c187836 */ /* 0x040fe20000000000 */
[C---:B------:R-:W-:Y:S01]  /*15d90*/  R2UR UR10, R12.reuse ;  /* 0x000000000c0a72ca */ /* 0x040fe200000e0000 */
[----:B------:R-:W-:Y:S01]  /*15da0*/  VIADD R28, R12, 0x400 ;  /* 0x000004000c1c7836 */ /* 0x000fe20000000000 */
[----:B------:R-:W-:Y:S01]  /*15db0*/  R2UR UR14, R26 ;  /* 0x000000001a0e72ca */ /* 0x000fe200000e0000 */
[----:B------:R-:W-:Y:S01]  /*15dc0*/  VIADD R26, R12, 0x202 ;  /* 0x000002020c1a7836 */ /* 0x000fe20000000000 */
[----:B------:R-:W-:Y:S02]  /*15dd0*/  R2UR UR18, R24 ;  /* 0x00000000181272ca */ /* 0x000fe400000e0000 */
[----:B------:R-:W-:Y:S02]  /*15de0*/  R2UR UR26, R28 ;  /* 0x000000001c1a72ca */ /* 0x000fe400000e0000 */
[----:B------:R-:W-:-:S02]  /*15df0*/  R2UR UR22, R26 ;  /* 0x000000001a1672ca */ /* 0x000fc400000e0000 */
[----:B------:R-:W-:-:S06]  /*15e00*/  WARPGROUP.ARRIVE ;  /* 0x00000000000079c5 */ /* 0x000fcc0000000000 */
[----:B------:R-:W-:Y:S01]  /*15e10*/  HGMMA.64x128x16.F32 R24, gdesc[UR8], RZ, !UPT, gsb0 ;  /* 0x01e00000081879f0 */ /* 0x000fe2000c0008ff */
[----:B------:R-:W-:Y:S02]  /*15e20*/  R2UR UR17, R153 ;  /* 0x00000000991172ca */ /* 0x000fe400000e0000 */
[----:B------:R-:W-:Y:S02]  /*15e30*/  WARPGROUP.DEPBAR.LE gsb0, 0x0 ;  /* 0x00008000000079c5 */ /* 0x000fe40000010000 */
[----:B------:R-:W-:-:S07]  /*15e40*/  WARPGROUP.ARRIVE ;  /* 0x00000000000079c5 */ /* 0x000fce0000000000 */
        /* <DEDUP_REMOVED lines=26> */
.L_x_1271:
[----:B------:R-:W-:Y:S01]  /*15ff0*/  SHF.L.U32 R12, R14, 0x1f, RZ ;  /* 0x0000001f0e0c7819 */ /* 0x000fe200000006ff */
[----:B------:R-:W-:-:S04]  /*16000*/  IMAD R13, R11, 0x8, R2 ;  /* 0x000000080b0d7824 */ /* 0x000fc800078e0202 */
[----:B------:R0:W1:Y:S01]  /*16010*/  SYNCS.PHASECHK.TRANS64.TRYWAIT P2, [R13+URZ+0x2d850], R12 ;  /* 0x02d8500c0d0075a7 */ /* 0x000062000804017f */
[----:B------:R-:W-:Y:S05]  /*16020*/  @!P0 BRA `(.L_x_1272) ;  /* 0x0000000000048947 */ /* 0x000fea0003800000 */
[----:B------:R-:W-:Y:S01]  /*16030*/  BPT.TRAP 0x1 ;  /* 0x000000040000795c */ /* 0x000fe20000300000 */
.L_x_1272:
[----:B-1----:R-:W-:Y:S05]  /*16040*/  @P2 BRA `(.L_x_1270) ;  /* 0x0000000000082947 */ /* 0x002fea0003800000 */
[----:B------:R-:W1:Y:S02]  /*16050*/  SYNCS.PHASECHK.TRANS64.TRYWAIT P2, [R13+URZ+0x2d850], R12 ;  /* 0x02d8500c0d0075a7 */ /* 0x000e64000804017f */
[----:B-1----:R-:W-:Y:S05]  /*16060*/  @!P2 BRA `(.L_x_1273) ;  /* 0x000000c40014a947 */ /* 0x002fea0003800000 */
.L_x_1270:
        /* <DEDUP_REMOVED lines=8> */
[C---:B------:R-:W-:Y:S01]  /*160f0*/  R2UR UR11, R13.reuse ;  /* 0x000000000d0b72ca */ /* 0x040fe200000e0000 */
[----:B------:R-:W4:Y:S01]  /*16100*/  LDL R142, [R1+0x30] ;  /* 0x00003000018e7983 */ /* 0x000f220000100800 */
[----:B------:R-:W-:Y:S02]  /*16110*/  LOP3.LUT R12, R12, 0x2000000, RZ, 0xfc, !PT ;  /* 0x020000000c0c7812 */ /* 0x000fe400078efcff */
[----:B------:R-:W-:Y:S01]  /*16120*/  R2UR UR43, R13 ;  /* 0x000000000d2b72ca */ /* 0x000fe200000e0000 */
[----:B------:R-:W-:Y:S01]  /*16130*/  WARPGROUP.ARRIVE ;  /* 0x00000000000079c5 */ /* 0x000fe20000000000 */
[----:B------:R-:W-:Y:S01]  /*16140*/  R2UR UR15, R15 ;  /* 0x000000000f0f72ca */ /* 0x000fe200000e0000 */
[----:B------:R-:W-:Y:S01]  /*16150*/  IMAD R12, R11, 0x600, R12 ;  /* 0x000006000b0c7824 */ /* 0x000fe200078e020c */
[C---:B------:R-:W-:Y:S02]  /*16160*/  R2UR UR19, R15.reuse ;  /* 0x000000000f1372ca */ /* 0x040fe400000e0000 */
[----:B------:R-:W-:Y:S01]  /*16170*/  R2UR UR23, R15 ;  /* 0x000000000f1772ca */ /* 0x000fe200000e0000 */
[C---:B------:R-:W-:Y:S01]  /*16180*/  VIADD R14, R12.reuse, 0x40 ;  /* 0x000000400c0e7836 */ /* 0x040fe20000000000 */
[----:B------:R-:W-:-:S02]  /*16190*/  R2UR UR10, R12 ;  /* 0x000000000c0a72ca */ /* 0x000fc400000e0000 */
[C---:B------:R-:W-:Y:S02]  /*161a0*/  R2UR UR27, R15.reuse ;  /* 0x000000000f1b72ca */ /* 0x040fe400000e0000 */
[----:B------:R-:W-:Y:S01]  /*161b0*/  R2UR UR14, R14 ;  /* 0x000000000e0e72ca */ /* 0x000fe200000e0000 */
[----:B------:R-:W-:Y:S01]  /*161c0*/  VIADD R14, R12, 0x80 ;  /* 0x000000800c0e7836 */ /* 0x000fe20000000000 */
[C---:B------:R-:W-:Y:S02]  /*161d0*/  R2UR UR31, R15.reuse ;  /* 0x000000000f1f72ca */ /* 0x040fe400000e0000 */
[----:B------:R-:W-:Y:S02]  /*161e0*/  R2UR UR35, R15 ;  /* 0x000000000f2372ca */ /* 0x000fe400000e0000 */
[----:B------:R-:W-:Y:S01]  /*161f0*/  R2UR UR18, R14 ;  /* 0x000000000e1272ca */ /* 0x000fe200000e0000 */
[----:B------:R-:W-:-:S05]  /*16200*/  VIADD R14, R12, 0xc0 ;  /* 0x000000c00c0e7836 */ /* 0x000fca0000000000 */
[----:B------:R-:W-:Y:S02]  /*16210*/  R2UR UR22, R14 ;  /* 0x000000000e1672ca */ /* 0x000fe400000e0000 */
[----:B------:R-:W-:-:S04]  /*16220*/  IADD3 R14, R12, 0x100, RZ ;  /* 0x000001000c0e7810 */ /* 0x000fc80007ffe0ff */
[----:B------:R-:W-:Y:S01]  /*16230*/  R2UR UR26, R14 ;  /* 0x000000000e1a72ca */ /* 0x000fe200000e0000 */
[----:B------:R-:W-:-:S05]  /*16240*/  VIADD R14, R12, 0x140 ;  /* 0x000001400c0e7836 */ /* 0x000fca0000000000 */
[----:B------:R-:W-:Y:S01]  /*16250*/  R2UR UR30, R14 ;  /* 0x000000000e1e72ca */ /* 0x000fe200000e0000 */
[C---:B------:R-:W-:Y:S02]  /*16260*/  VIADD R14, R12.reuse, 0x180 ;  /* 0x000001800c0e7836 */ /* 0x040fe40000000000 */
[----:B------:R-:W-:Y:S02]  /*16270*/  VIADD R12, R12, 0x1c0 ;  /* 0x000001c00c0c7836 */ /* 0x000fe40000000000 */
[----:B------:R-:W-:Y:S01]  /*16280*/  IMAD.MOV.U32 R13, RZ, RZ, 0x40000040 ;  /* 0x40000040ff0d7424 */ /* 0x000fe200078e00ff */
[----:B------:R-:W-:Y:S02]  /*16290*/  R2UR UR34, R14 ;  /* 0x000000000e2272ca */ /* 0x000fe400000e0000 */
[----:B------:R-:W-:Y:S02]  /*162a0*/  R2UR UR42, R12 ;  /* 0x000000000c2a72ca */ /* 0x000fe400000e0000 */
[----:B------:R-:W-:Y:S01]  /*162b0*/  R2UR UR9, R13 ;  /* 0x000000000d0972ca */ /* 0x000fe200000e0000 */
[----:B------:R-:W-:-:S05]  /*162c0*/  IMAD.MOV.U32 R15, RZ, RZ, 0x40000040 ;  /* 0x40000040ff0f7424 */ /* 0x000fca00078e00ff */
[----:B------:R-:W-:Y:S01]  /*162d0*/  R2UR UR13, R15 ;  /* 0x000000000f0d72ca */ /* 0x000fe200000e0000 */
[----:B------:R-:W-:-:S05]  /*162e0*/  IMAD.MOV.U32 R15, RZ, RZ, 0x40000040 ;  /* 0x40000040ff0f7424 */ /* 0x000fca00078e00ff */
[----:B------:R-:W-:Y:S02]  /*162f0*/  R2UR UR17, R15 ;  /* 0x000000000f1172ca */ /* 0x000fe400000e0000 */
[----:B--2---:R-:W-:-:S04]  /*16300*/  LOP3.LUT R12, R141, 0x10000, RZ, 0xfc, !PT ;  /* 0x000100008d0c7812 */ /* 0x004fc800078efcff */
[----:B------:R-:W-:-:S13]  /*16310*/  R2UR UR8, R12 ;  /* 0x000000000c0872ca */ /* 0x000fda00000e0000 */
[----:B------:R-:W-:Y:S01]  /*16320*/  HGMMA.64x96x16.F32 R88, gdesc[UR8].tnspB, R88, gsb0 ;  /* 0x41600000085879f0 */ /* 0x000fe20008000858 */
[----:B------:R-:W-:-:S05]  /*16330*/  VIADD R14, R12, 0x2 ;  /* 0x000000020c0e7836 */ /* 0x000fca0000000000 */
[----:B------:R-:W-:Y:S01]  /*16340*/  R2UR UR12, R14 ;  /* 0x000000000e0c72ca */ /* 0x000fe200000e0000 */
[----:B------:R-:W-:Y:S01]  /*16350*/  VIADD R14, R12, 0x4 ;  /* 0x000000040c0e7836 */ /* 0x000fe20000000000 */
[----:B------:R-:W-:Y:S02]  /*16360*/  WARPGROUP.DEPBAR.LE gsb0, 0x0 ;  /* 0x00008000000079c5 */ /* 0x000fe40000010000 */
[----:B------:R-:W-:-:S09]  /*16370*/  WARPGROUP.ARRIVE ;  /* 0x00000000000079c5 */ /* 0x000fd20000000000 */
[----:B------:R-:W-:Y:S01]  /*16380*/  HGMMA.64x96x16.F32 R88, gdesc[UR12].tnspB, R88, gsb0 ;  /* 0x416000000c5879f0 */ /* 0x000fe20008000858 */
[----:B------:R-:W-:Y:S01]  /*16390*/  R2UR UR16, R14 ;  /* 0x000000000e1072ca */ /* 0x000fe200000e0000 */
[----:B------:R-:W-:Y:S02]  /*163a0*/  VIADD R14, R12, 0x6 ;  /* 0x000000060c0e7836 */ /* 0x000fe40000000000 */
[----:B------:R-:W-:-:S03]  /*163b0*/  IMAD.MOV.U32 R15, RZ, RZ, 0x40000040 ;  /* 0x40000040ff0f7424 */ /* 0x000fc600078e00ff */
[----:B------:R-:W-:Y:S02]  /*163c0*/  R2UR UR20, R14 ;  /* 0x000000000e1472ca */ /* 0x000fe400000e0000 */
[----:B------:R-:W-:Y:S01]  /*163d0*/  R2UR UR21, R15 ;  /* 0x000000000f1572ca */ /* 0x000fe200000e0000 */
[----:B------:R-:W-:Y:S02]  /*163e0*/  WARPGROUP.DEPBAR.LE gsb0, 0x0 ;  /* 0x00008000000079c5 */ /* 0x000fe40000010000 */
[----:B------:R-:W-:-:S06]  /*163f0*/  WARPGROUP.ARRIVE ;  /* 0x00000000000079c5 */ /* 0x000fcc0000000000 */
[----:B------:R-:W-:Y:S01]  /*16400*/  HGMMA.64x96x16.F32 R88, gdesc[UR16].tnspB, R88, gsb0 ;  /* 0x41600000105879f0 */ /* 0x000fe20008000858 */
        /* <DEDUP_REMOVED lines=28> */
[----:B------:R-:W-:Y:S01]  /*165d0*/  FMUL.FTZ R14, R25, UR46 ;  /* 0x0000002e190e7c20 */ /* 0x000fe20008410000 */
[----:B------:R-:W-:Y:S01]  /*165e0*/  FMUL.FTZ R25, R30, UR46 ;  /* 0x0000002e1e197c20 */ /* 0x000fe20008410000 */
[----:B------:R-:W-:Y:S01]  /*165f0*/  FMUL.FTZ R30, R34, UR46 ;  /* 0x0000002e221e7c20 */ /* 0x000fe20008410000 */
[----:B------:R-:W-:Y:S01]  /*16600*/  FMUL.FTZ R34, R37, UR46 ;  /* 0x0000002e25227c20 */ /* 0x000fe20008410000 */
[----:B------:R-:W-:Y:S01]  /*16610*/  FMUL.FTZ R37, R42, UR46 ;  /* 0x0000002e2a257c20 */ /* 0x000fe20008410000 */
[----:B------:R-:W-:Y:S01]  /*16620*/  FMUL.FTZ R42, R45, UR46 ;  /* 0x0000002e2d2a7c20 */ /* 0x000fe20008410000 */
[----:B------:R-:W-:Y:S02]  /*16630*/  FMUL.FTZ R45, R50, UR46 ;  /* 0x0000002e322d7c20 */ /* 0x000fe40008410000 */
[----:B------:R-:W0:Y:S01]  /*16640*/  S2R R50, SR_TID.X ;  /* 0x0000000000327919 */ /* 0x000e220000002100 */
[----:B------:R-:W-:Y:S01]  /*16650*/  FMUL.FTZ R12, R24, UR46 ;  /* 0x0000002e180c7c20 */ /* 0x000fe20008410000 */
[----:B------:R-:W-:Y:S01]  /*16660*/  FMUL.FTZ R24, R28, UR46 ;  /* 0x0000002e1c187c20 */ /* 0x000fe20008410000 */
[----:B------:R-:W-:Y:S01]  /*16670*/  FMUL.FTZ R28, R32, UR46 ;  /* 0x0000002e201c7c20 */ /* 0x000fe20008410000 */
[----:B------:R-:W-:-:S02]  /*16680*/  WARPGROUP.DEPBAR.LE gsb0, 0x0 ;  /* 0x00008000000079c5 */ /* 0x000fc40000010000 */
[----:B------:R-:W-:-:S06]  /*16690*/  WARPGROUP.ARRIVE ;  /* 0x00000000000079c5 */ /* 0x000fcc0000000000 */
[----:B------:R-:W-:Y:S01]  /*166a0*/  HGMMA.64x96x16.F32 R88, gdesc[UR40].tnspB, R88, gsb0 ;  /* 0x41600000285879f0 */ /* 0x000fe20008000858 */
[----:B0-----:R-:W-:Y:S01]  /*166b0*/  SHF.R.U32.HI R144, RZ, 0x7, R50 ;  /* 0x00000007ff907819 */ /* 0x001fe20000011632 */
[----:B------:R-:W-:Y:S01]  /*166c0*/  FMUL.FTZ R32, R36, UR46 ;  /* 0x0000002e24207c20 */ /* 0x000fe20008410000 */
[----:B------:R-:W-:Y:S01]  /*166d0*/  ISETP.GE.U32.AND P2, PT, R50, 0x180, PT ;  /* 0x000001803200780c */ /* 0x000fe20003f46070 */
[----:B------:R-:W-:Y:S02]  /*166e0*/  FMUL.FTZ R36, R40, UR46 ;  /* 0x0000002e28247c20 */ /* 0x000fe40008410000 */
[----:B------:R-:W-:Y:S02]  /*166f0*/  VIADD R50, R144, 0x9 ;  /* 0x0000000990327836 */ /* 0x000fe40000000000 */
        /* <DEDUP_REMOVED lines=54> */
[----:B------:R-:W0:Y:S08]  /*16a60*/  MUFU.TANH R12, R12 ;  /* 0x0000000c000c7308 */ /* 0x000e300000002400 */
[----:B------:R-:W1:Y:S08]  /*16a70*/  MUFU.TANH R14, R14 ;  /* 0x0000000e000e7308 */ /* 0x000e700000002400 */
[----:B------:R-:W2:Y:S01]  /*16a80*/  MUFU.TANH R13, R13 ;  /* 0x0000000d000d7308 */ /* 0x000ea20000002400 */
[----:B------:R-:W-:-:S02]  /*16a90*/  WARPGROUP.DEPBAR.LE gsb0, 0x0 ;  /* 0x00008000000079c5 */ /* 0x000fc40000010000 */
[----:B------:R5:W-:Y:S06]  /*16aa0*/  BAR.ARV R50, 0x100 ;  /* 0x000400320000751d */ /* 0x000bec0000002000 */
[----:B-----5:R-:W-:-:S04]  /*16ab0*/  @!P1 IMAD R50, R17, 0x8, R2 ;  /* 0x0000000811329824 */ /* 0x020fc800078e0202 */
[----:B------:R-:W-:-:S05]  /*16ac0*/  @!P1 VIADD R50, R50, 0x2d840 ;  /* 0x0002d84032329836 */ /* 0x000fca0000000000 */
[----:B------:R-:W-:-:S04]  /*16ad0*/  @!P1 PRMT R50, RZ, 0x654, R50 ;  /* 0x00000654ff329816 */ /* 0x000fc80000000032 */
[----:B------:R3:W-:Y:S01]  /*16ae0*/  @!P1 SYNCS.ARRIVE.TRANS64.RED.A1T0 RZ, [R50+URZ], RZ ;  /* 0x000000ff32ff99a7 */ /* 0x0007e2000810043f */
[----:B------:R-:W0:Y:S01]  /*16af0*/  MUFU.TANH R15, R15 ;  /* 0x0000000f000f7308 */ /* 0x000e220000002400 */
[----:B---3--:R-:W-:-:S07]  /*16b00*/  IADD3 R50, R143, 0x1, -R83 ;  /* 0x000000018f327810 */ /* 0x008fce0007ffe853 */
[----:B------:R-:W3:Y:S01]  /*16b10*/  MUFU.TANH R24, R24 ;  /* 0x0000001800187308 */ /* 0x000ee20000002400 */
[----:B----4-:R-:W-:-:S07]  /*16b20*/  IMAD.IADD R50, R50, 0x1, -R142 ;  /* 0x0000000132327824 */ /* 0x010fce00078e0a8e */
[----:B------:R-:W4:Y:S01]  /*16b30*/  MUFU.TANH R26, R26 ;  /* 0x0000001a001a7308 */ /* 0x000f220000002400 */
[----:B------:R-:W-:-:S07]  /*16b40*/  IMAD R142, R136, -0x2, R50 ;  /* 0xfffffffe888e7824 */ /* 0x000fce00078e0232 */
[----:B------:R-:W0:Y:S01]  /*16b50*/  MUFU.TANH R25, R25 ;  /* 0x0000001900197308 */ /* 0x000e220000002400 */
[----:B------:R-:W-:-:S07]  /*16b60*/  VIADD R143, R142, UR45 ;  /* 0x0000002d8e8f7c36 */ /* 0x000fce0008000000 */
        /* <DEDUP_REMOVED lines=58> */
[C---:B------:R-:W-:Y:S02]  /*16f10*/  IMAD.IADD R87, R20.reuse, 0x1, R143 ;  /* 0x0000000114577824 */ /* 0x040fe400078e028f */
[----:B------:R-:W-:Y:S01]  /*16f20*/  IMAD.IADD R86, R20, 0x1, R142 ;  /* 0x0000000114567824 */ /* 0x000fe200078e028e */
[----:B-1234-:R-:W-:Y:S06]  /*16f30*/  @!P5 BRA `(.L_x_1274) ;  /* 0x000000000058d947 */ /* 0x01efec0003800000 */
        /* <DEDUP_REMOVED lines=11> */
.L_x_1276:
[----:B------:R-:W-:-:S05]  /*16ff0*/  IMAD.U32 R144, RZ, RZ, UR4 ;  /* 0x00000004ff907e24 */ /* 0x000fca000f8e00ff */
[----:B------:R-:W-:-:S13]  /*17000*/  ISETP.NE.AND P2, PT, R144, 0x1, PT ;  /* 0x000000019000780c */ /* 0x000fda0003f45270 */
[----:B------:R-:W1:Y:S02]  /*17010*/  @P2 LDC.64 R50, c[0x0][0x9e8] ;  /* 0x00027a00ff322b82 */ /* 0x000e640000000a00 */
[----:B-1----:R-:W-:-:S04]  /*17020*/  @P2 IMAD.HI.U32 R156, R9, R50, RZ ;  /* 0x00000032099c2227 */ /* 0x002fc800078e00ff */
[----:B------:R-:W-:Y:S01]  /*17030*/  IMAD.MOV.U32 R50, RZ, RZ, R9 ;  /* 0x000000ffff327224 */ /* 0x000fe200078e0009 */
[----:B------:R-:W-:-:S07]  /*17040*/  @P2 SHF.R.U32.HI R50, RZ, R51, R156 ;  /* 0x00000033ff322219 */ /* 0x000fce000001169c */
.L_x_1277:
[----:B------:R-:W-:Y:S05]  /*17050*/  BSYNC B0 ;  /* 0x0000000000007941 */ /* 0x000fea0003800000 */
.L_x_1275:
[----:B------:R-:W-:-:S04]  /*17060*/  IMAD R50, R50, R144, -R83 ;  /* 0x0000009032327224 */ /* 0x000fc800078e0a53 */
[----:B------:R-:W-:-:S05]  /*17070*/  IMAD R50, R136, -0x2, R50 ;  /* 0xfffffffe88327824 */ /* 0x000fca00078e0232 */
[----:B------:R-:W-:Y:S02]  /*17080*/  VIMNMX R86, R86, R50, !PT ;  /* 0x0000003256567248 */ /* 0x000fe40007fe0100 */
[----:B------:R-:W-:-:S07]  /*17090*/  VIADDMNMX R87, R50, R144, R87, PT ;  /* 0x0000009032577246 */ /* 0x000fce0003800157 */
.L_x_1274:
[----:B------:R-:W-:Y:S01]  /*170a0*/  ISETP.GT.AND P2, PT, R0, -0x1, PT ;  /* 0xffffffff0000780c */ /* 0x000fe20003f44270 */
[C---:B------:R-:W-:Y:S01]  /*170b0*/  IMAD.IADD R142, R21.reuse, 0x1, R142 ;  /* 0x00000001158e7824 */ /* 0x040fe200078e028e */
[----:B------:R-:W-:Y:S02]  /*170c0*/  IADD3 R143, R21, R143, RZ ;  /* 0x0000008f158f7210 */ /* 0x000fe40007ffe0ff */
[C---:B------:R-:W-:Y:S02]  /*170d0*/  ISETP.GT.AND P4, PT, R86.reuse, RZ, P2 ;  /* 0x000000ff5600720c */ /* 0x040fe40001784270 */
[----:B------:R-:W-:Y:S02]  /*170e0*/  ISETP.GT.AND P3, PT, R86, 0x1, P2 ;  /* 0x000000015600780c */ /* 0x000fe40001764270 */
[C---:B------:R-:W-:Y:S02]  /*170f0*/  ISETP.LT.OR P4, PT, R87.reuse, 0x1, P4 ;  /* 0x000000015700780c */ /* 0x040fe40002781670 */
[----:B------:R-:W-:-:S02]  /*17100*/  ISETP.LT.OR P3, PT, R87, 0x2, P3 ;  /* 0x000000025700780c */ /* 0x000fc40001f61670 */
[----:B0-----:R-:W-:Y:S02]  /*17110*/  FSEL R50, R12, -INF , !P4 ;  /* 0xff8000000c327808 */ /* 0x001fe40006000000 */
[----:B------:R-:W-:Y:S02]  /*17120*/  FSEL R14, R14, -INF , !P3 ;  /* 0xff8000000e0e7808 */ /* 0x000fe40005800000 */
[C---:B------:R-:W-:Y:S02]  /*17130*/  ISETP.GT.AND P4, PT, R86.reuse, 0x8, P2 ;  /* 0x000000085600780c */ /* 0x040fe40001784270 */
[----:B------:R-:W-:Y:S02]  /*17140*/  ISETP.GT.AND P3, PT, R86, 0x9, P2 ;  /* 0x000000095600780c */ /* 0x000fe40001764270 */
[C---:B------:R-:W-:Y:S02]  /*17150*/  ISETP.LT.OR P4, PT, R87.reuse, 0x9, P4 ;  /* 0x000000095700780c */ /* 0x040fe40002781670 */
[----:B------:R-:W-:-:S02]  /*17160*/  ISETP.LT.OR P3, PT, R87, 0xa, P3 ;  /* 0x0000000a5700780c */ /* 0x000fc40001f61670 */
[----:B------:R-:W-:Y:S02]  /*17170*/  FSEL R24, R24, -INF , !P4 ;  /* 0xff80000018187808 */ /* 0x000fe40006000000 */
        /* <DEDUP_REMOVED lines=84> */
[----:B------:R-:W-:Y:S01]  /*176c0*/  FSEL R85, R85, -INF , !P3 ;  /* 0xff80000055557808 */ /* 0x000fe20005800000 */
[----:B------:R-:W-:Y:S08]  /*176d0*/  @!P5 BRA `(.L_x_1278) ;  /* 0x000000000058d947 */ /* 0x000ff00003800000 */
        /* <DEDUP_REMOVED lines=11> */
.L_x_1280:
[----:B------:R-:W-:-:S05]  /*17790*/  IMAD.U32 R12, RZ, RZ, UR4 ;  /* 0x00000004ff0c7e24 */ /* 0x000fca000f8e00ff */
[----:B------:R-:W-:-:S13]  /*177a0*/  ISETP.NE.AND P3, PT, R12, 0x1, PT ;  /* 0x000000010c00780c */ /* 0x000fda0003f65270 */
[----:B------:R-:W0:Y:S02]  /*177b0*/  @P3 LDC.64 R28, c[0x0][0x9e8] ;  /* 0x00027a00ff1c3b82 */ /* 0x000e240000000a00 */
[----:B0-----:R-:W-:-:S04]  /*177c0*/  @P3 IMAD.HI.U32 R86, R10, R28, RZ ;  /* 0x0000001c0a563227 */ /* 0x001fc800078e00ff */
[----:B------:R-:W-:Y:S01]  /*177d0*/  IMAD.MOV.U32 R28, RZ, RZ, R10 ;  /* 0x000000ffff1c7224 */ /* 0x000fe200078e000a */
[----:B------:R-:W-:-:S07]  /*177e0*/  @P3 SHF.R.U32.HI R28, RZ, R29, R86 ;  /* 0x0000001dff1c3219 */ /* 0x000fce0000011656 */
.L_x_1281:
[----:B------:R-:W-:Y:S05]  /*177f0*/  BSYNC B0 ;  /* 0x0000000000007941 */ /* 0x000fea0003800000 */
.L_x_1279:
[----:B------:R-:W-:-:S04]  /*17800*/  IMAD R83, R28, R12, -R83 ;  /* 0x0000000c1c537224 */ /* 0x000fc800078e0a53 */
[----:B------:R-:W-:-:S05]  /*17810*/  IMAD R83, R136, -0x2, R83 ;  /* 0xfffffffe88537824 */ /* 0x000fca00078e0253 */
[----:B------:R-:W-:Y:S02]  /*17820*/  VIMNMX R142, R142, R83, !PT ;  /* 0x000000538e8e7248 */ /* 0x000fe40007fe0100 */
[----:B------:R-:W-:-:S07]  /*17830*/  VIADDMNMX R143, R83, R12, R143, PT ;  /* 0x0000000c538f7246 */ /* 0x000fce000380018f */
.L_x_1278:
[----:B------:R-:W-:Y:S01]  /*17840*/  @!P1 IMAD R11, R11, 0x8, R2 ;  /* 0x000000080b0b9824 */ /* 0x000fe200078e0202 */
[----:B------:R-:W2:Y:S01]  /*17850*/  LDL R83, [R1+0x1c] ;  /* 0x00001c0001537983 */ /* 0x000ea20000100800 */
[----:B------:R-:W-:Y:S02]  /*17860*/  UMOV UR39, UR5 ;  /* 0x0000000500277c82 */ /* 0x000fe40008000000 */
[----:B------:R-:W-:-:S05]  /*17870*/  @!P1 VIADD R11, R11, 0x2d860 ;  /* 0x0002d8600b0b9836 */ /* 0x000fca0000000000 */
[----:B------:R-:W-:-:S04]  /*17880*/  @!P1 PRMT R11, RZ, 0x654, R11 ;  /* 0x00000654ff0b9816 */ /* 0x000fc8000000000b */
[----:B------:R0:W-:Y:S02]  /*17890*/  @!P1 SYNCS.ARRIVE.TRANS64.RED.A1T0 RZ, [R11+URZ], RZ ;  /* 0x000000ff0bff99a7 */ /* 0x0001e4000810043f */
[----:B0-----:R-:W-:-:S04]  /*178a0*/  FMNMX.FTZ R11, R50, R8, !PT ;  /* 0x00000008320b7209 */ /* 0x001fc80007810000 */
        /* <DEDUP_REMOVED lines=30> */
[----:B------:R-:W-:-:S05]  /*17a90*/  FMNMX.FTZ R11, R85, R11, !PT ;  /* 0x0000000b550b7209 */ /* 0x000fca0007810000 */
[----:B------:R-:W0:Y:S02]  /*17aa0*/  SHFL.BFLY PT, R12, R11, 0x2, 0x1f ;  /* 0x0c401f000b0c7f89 */ /* 0x000e2400000e0000 */
[----:B0-----:R-:W-:-:S05]  /*17ab0*/  FMNMX.FTZ R12, R11, R12, !PT ;  /* 0x0000000c0b0c7209 */ /* 0x001fca0007810000 */
[----:B------:R-:W0:Y:S02]  /*17ac0*/  SHFL.BFLY PT, R11, R12, 0x1, 0x1f ;  /* 0x0c201f000c0b7f89 */ /* 0x000e2400000e0000 */
[----:B0-----:R-:W-:-:S04]  /*17ad0*/  FMNMX.FTZ R12, R12, R11, !PT ;  /* 0x0000000b0c0c7209 */ /* 0x001fc80007810000 */
[----:B------:R-:W-:-:S04]  /*17ae0*/  FSETP.NEU.FTZ.AND P3, PT, R12, -INF , PT ;  /* 0xff8000000c00780b */ /* 0x000fc80003f7d000 */
[----:B------:R-:W-:-:S05]  /*17af0*/  FSEL R11, R12, RZ, P3 ;  /* 0x000000ff0c0b7208 */ /* 0x000fca0001800000 */
[----:B------:R-:W-:Y:S01]  /*17b00*/  FADD.FTZ R8, -R11, R8 ;  /* 0x000000080b087221 */ /* 0x000fe20000010100 */
[----:B------:R-:W-:-:S03]  /*17b10*/  FMUL.FTZ R11, R12, UR39 ;  /* 0x000000270c0b7c20 */ /* 0x000fc60008410000 */
[----:B------:R-:W-:Y:S02]  /*17b20*/  FMUL.FTZ R8, R8, UR39 ;  /* 0x0000002708087c20 */ /* 0x000fe40008410000 */
[----:B------:R-:W-:Y:S02]  /*17b30*/  FSEL R11, R11, RZ, P3 ;  /* 0x000000ff0b0b7208 */ /* 0x000fe40001800000 */
[----:B------:R-:W-:Y:S02]  /*17b40*/  ISETP.GT.AND P3, PT, R142, 0x1, P2 ;  /* 0x000000018e00780c */ /* 0x000fe40001764270 */
[----:B------:R-:W-:Y:S01]  /*17b50*/  MUFU.EX2 R8, R8 ;  /* 0x0000000800087308 */ /* 0x000fe20000000800 */
[--C-:B------:R-:W-:Y:S01]  /*17b60*/  FFMA.FTZ R50, R50, UR39, -R11.reuse ;  /* 0x0000002732327c23 */ /* 0x100fe2000801080b */
[----:B------:R-:W-:Y:S01]  /*17b70*/  ISETP.LT.OR P4, PT, R143, 0x2, P3 ;  /* 0x000000028f00780c */ /* 0x000fe20001f81670 */
[--C-:B------:R-:W-:Y:S01]  /*17b80*/  FFMA.FTZ R14, R14, UR39, -R11.reuse ;  /* 0x000000270e0e7c23 */ /* 0x100fe2000801080b */
[----:B------:R-:W-:Y:S01]  /*17b90*/  ISETP.GT.AND P3, PT, R142, 0x8, P2 ;  /* 0x000000088e00780c */ /* 0x000fe20001764270 */
[--C-:B------:R-:W-:Y:S01]  /*17ba0*/  FFMA.FTZ R28, R24, UR39, -R11.reuse ;  /* 0x00000027181c7c23 */ /* 0x100fe2000801080b */
[----:B------:R-:W-:Y:S01]  /*17bb0*/  FSEL R15, R15, -INF , !P4 ;  /* 0xff8000000f0f7808 */ /* 0x000fe20006000000 */
[--C-:B------:R-:W-:Y:S01]  /*17bc0*/  FFMA.FTZ R26, R26, UR39, -R11.reuse ;  /* 0x000000271a1a7c23 */ /* 0x100fe2000801080b */
[----:B------:R-:W-:Y:S01]  /*17bd0*/  ISETP.GT.AND P4, PT, R142, 0x9, P2 ;  /* 0x000000098e00780c */ /* 0x000fe20001784270 */
[----:B------:R-:W0:Y:S01]  /*17be0*/  MUFU.EX2 R24, R50 ;  /* 0x0000003200187308 */ /* 0x000e220000000800 */
[----:B------:R-:W-:Y:S01]  /*17bf0*/  ISETP.LT.OR P3, PT, R143, 0x9, P3 ;  /* 0x000000098f00780c */ /* 0x000fe20001f61670 */
[--C-:B------:R-:W-:Y:S01]  /*17c00*/  FFMA.FTZ R51, R51, UR39, -R11.reuse ;  /* 0x0000002733337c23 */ /* 0x100fe2000801080b */
[----:B------:R-:W-:Y:S01]  /*17c10*/  ISETP.LT.OR P4, PT, R143, 0xa, P4 ;  /* 0x0000000a8f00780c */ /* 0x000fe20002781670 */
[--C-:B------:R-:W-:Y:S01]  /*17c20*/  FFMA.FTZ R144, R144, UR39, -R11.reuse ;  /* 0x0000002790907c23 */ /* 0x100fe2000801080b */
[----:B------:R-:W-:Y:S01]  /*17c30*/  FSEL R25, R25, -INF , !P3 ;  /* 0xff80000019197808 */ /* 0x000fe20005800000 */
[--C-:B------:R-:W-:Y:S01]  /*17c40*/  FFMA.FTZ R32, R32, UR39, -R11.reuse ;  /* 0x0000002720207c23 */ /* 0x100fe2000801080b */
[----:B------:R-:W-:Y:S01]  /*17c50*/  FSEL R27, R27, -INF , !P4 ;  /* 0xff8000001b1b7808 */ /* 0x000fe20006000000 */
[----:B------:R-:W1:Y:S01]  /*17c60*/  MUFU.EX2 R14, R14 ;  /* 0x0000000e000e7308 */ /* 0x000e620000000800 */
[----:B------:R-:W-:Y:S01]  /*17c70*/  ISETP.GT.AND P4, PT, R142, 0x11, P2 ;  /* 0x000000118e00780c */ /* 0x000fe20001784270 */
[--C-:B------:R-:W-:Y:S01]  /*17c80*/  FFMA.FTZ R34, R34, UR39, -R11.reuse ;  /* 0x0000002722227c23 */ /* 0x100fe2000801080b */
[----:B------:R-:W-:Y:S01]  /*17c90*/  ISETP.GT.AND P3, PT, R142, 0x10, P2 ;  /* 0x000000108e00780c */ /* 0x000fe20001764270 */
[--C-:B------:R-:W-:Y:S01]  /*17ca0*/  FFMA.FTZ R36, R36, UR39, -R11.reuse ;  /* 0x0000002724247c23 */ /* 0x100fe2000801080b */
[C---:B------:R-:W-:Y:S01]  /*17cb0*/  ISETP.LT.OR P4, PT, R143.reuse, 0x12, P4 ;  /* 0x000000128f00780c */ /* 0x040fe20002781670 */
[--C-:B------:R-:W-:Y:S01]  /*17cc0*/  FFMA.FTZ R38, R38, UR39, -R11.reuse ;  /* 0x0000002726267c23 */ /* 0x100fe2000801080b */
[----:B------:R-:W-:Y:S01]  /*17cd0*/  ISETP.LT.OR P3, PT, R143, 0x11, P3 ;  /* 0x000000118f00780c */ /* 0x000fe20001f61670 */
[----:B------:R-:W3:Y:S01]  /*17ce0*/  MUFU.EX2 R28, R28 ;  /* 0x0000001c001c7308 */ /* 0x000ee20000000800 */
[----:B------:R-:W-:Y:S01]  /*17cf0*/  FSEL R31, R31, -INF , !P4 ;  /* 0xff8000001f1f7808 */ /* 0x000fe20006000000 */
[----:B0-----:R-:W-:Y:S01]  /*17d00*/  FFMA.FTZ R4, R8, R4, R24 ;  /* 0x0000000408047223 */ /* 0x001fe20000010018 */
[----:B------:R-:W-:Y:S01]  /*17d10*/  ISETP.GT.AND P4, PT, R142, 0x19, P2 ;  /* 0x000000198e00780c */ /* 0x000fe20001784270 */
[--C-:B------:R-:W-:Y:S01]  /*17d20*/  FFMA.FTZ R40, R40, UR39, -R11.reuse ;  /* 0x0000002728287c23 */ /* 0x100fe2000801080b */
[----:B------:R-:W-:Y:S01]  /*17d30*/  FSEL R30, R30, -INF , !P3 ;  /* 0xff8000001e1e7808 */ /* 0x000fe20005800000 */
[--C-:B------:R-:W-:Y:S01]  /*17d40*/  FFMA.FTZ R42, R42, UR39, -R11.reuse ;  /* 0x000000272a2a7c23 */ /* 0x100fe2000801080b */
[----:B------:R-:W-:Y:S01]  /*17d50*/  ISETP.LT.OR P4, PT, R143, 0x1a, P4 ;  /* 0x0000001a8f00780c */ /* 0x000fe20002781670 */
[----:B------:R-:W0:Y:S01]  /*17d60*/  MUFU.EX2 R26, R26 ;  /* 0x0000001a001a7308 */ /* 0x000e220000000800 */
[----:B------:R-:W-:Y:S01]  /*17d70*/  ISETP.GT.AND P3, PT, R142, 0x18, P2 ;  /* 0x000000188e00780c */ /* 0x000fe20001764270 */
[----:B-1----:R-:W-:Y:S01]  /*17d80*/  FADD.FTZ R4, R14, R4 ;  /* 0x000000040e047221 */ /* 0x002fe20000010000 */
[----:B------:R-:W-:Y:S01]  /*17d90*/  FSEL R35, R35, -INF , !P4 ;  /* 0xff80000023237808 */ /* 0x000fe20006000000 */
[--C-:B------:R-:W-:Y:S01]  /*17da0*/  FFMA.FTZ R44, R44, UR39, -R11.reuse ;  /* 0x000000272c2c7c23 */ /* 0x100fe2000801080b */
[----:B------:R-:W-:Y:S01]  /*17db0*/  ISETP.GT.AND P4, PT, R142, 0x21, P2 ;  /* 0x000000218e00780c */ /* 0x000fe20001784270 */
[--C-:B------:R-:W-:Y:S01]  /*17dc0*/  FFMA.FTZ R46, R46, UR39, -R11.reuse ;  /* 0x000000272e2e7c23 */ /* 0x100fe2000801080b */
[C---:B------:R-:W-:Y:S01]  /*17dd0*/  ISETP.LT.OR P3, PT, R143.reuse, 0x19, P3 ;  /* 0x000000198f00780c */ /* 0x040fe20001f61670 */
[----:B------:R-:W1:Y:S01]  /*17de0*/  MUFU.EX2 R51, R51 ;  /* 0x0000003300337308 */ /* 0x000e620000000800 */
[----:B------:R-:W-:Y:S01]  /*17df0*/  ISETP.LT.OR P4, PT, R143, 0x22, P4 ;  /* 0x000000228f00780c */ /* 0x000fe20002781670 */
[----:B---3--:R-:W-:Y:S01]  /*17e00*/  FADD.FTZ R4, R28, R4 ;  /* 0x000000041c047221 */ /* 0x008fe20000010000 */
[----:B------:R-:W-:Y:S01]  /*17e10*/  FSEL R33, R33, -INF , !P3 ;  /* 0xff80000021217808 */ /* 0x000fe20005800000 */
[--C-:B------:R-:W-:Y:S01]  /*17e20*/  FFMA.FTZ R48, R48, UR39, -R11.reuse ;  /* 0x0000002730307c23 */ /* 0x100fe2000801080b */
[----:B------:R-:W-:Y:S01]  /*17e30*/  FSEL R39, R39, -INF , !P4 ;  /* 0xff80000027277808 */ /* 0x000fe20006000000 */
[--C-:B------:R-:W-:Y:S01]  /*17e40*/  FFMA.FTZ R52, R52, UR39, -R11.reuse ;  /* 0x0000002734347c23 */ /* 0x100fe2000801080b */
[C---:B------:R-:W-:Y:S01]  /*17e50*/  ISETP.GT.AND P4, PT, R142.reuse, 0x29, P2 ;  /* 0x000000298e00780c */ /* 0x040fe20001784270 */
[----:B------:R-:W-:Y:S01]  /*17e60*/  MUFU.EX2 R34, R34 ;  /* 0x0000002200227308 */ /* 0x000fe20000000800 */
[----:B------:R-:W-:Y:S01]  /*17e70*/  ISETP.GT.AND P3, PT, R142, 0x20, P2 ;  /* 0x000000208e00780c */ /* 0x000fe20001764270 */
[--C-:B------:R-:W-:Y:S01]  /*17e80*/  FFMA.FTZ R54, R54, UR39, -R11.reuse ;  /* 0x0000002736367c23 */ /* 0x100fe2000801080b */
[C---:B------:R-:W-:Y:S01]  /*17e90*/  ISETP.LT.OR P4, PT, R143.reuse, 0x2a, P4 ;  /* 0x0000002a8f00780c */ /* 0x040fe20002781670 */
[--C-:B------:R-:W-:Y:S01]  /*17ea0*/  FFMA.FTZ R56, R56, UR39, -R11.reuse ;  /* 0x0000002738387c23 */ /* 0x100fe2000801080b */
[----:B------:R-:W-:Y:S01]  /*17eb0*/  ISETP.LT.OR P3, PT, R143, 0x21, P3 ;  /* 0x000000218f00780c */ /* 0x000fe20001f61670 */
[--C-:B------:R-:W-:Y:S01]  /*17ec0*/  FFMA.FTZ R58, R58, UR39, -R11.reuse ;  /* 0x000000273a3a7c23 */ /* 0x100fe2000801080b */
[----:B------:R-:W-:Y:S01]  /*17ed0*/  FSEL R43, R43, -INF , !P4 ;  /* 0xff8000002b2b7808 */ /* 0x000fe20006000000 */
[----:B------:R-:W-:Y:S01]  /*17ee0*/  MUFU.EX2 R36, R36 ;  /* 0x0000002400247308 */ /* 0x000fe20000000800 */
[----:B------:R-:W-:Y:S01]  /*17ef0*/  ISETP.GT.AND P4, PT, R142, 0x31, P2 ;  /* 0x000000318e00780c */ /* 0x000fe20001784270 */
[--C-:B------:R-:W-:Y:S01]  /*17f00*/  FFMA.FTZ R60, R60, UR39, -R11.reuse ;  /* 0x000000273c3c7c23 */ /* 0x100fe2000801080b */
[----:B------:R-:W-:Y:S01]  /*17f10*/  FSEL R37, R37, -INF , !P3 ;  /* 0xff80000025257808 */ /* 0x000fe20005800000 */
[--C-:B------:R-:W-:Y:S01]  /*17f20*/  FFMA.FTZ R62, R62, UR39, -R11.reuse ;  /* 0x000000273e3e7c23 */ /* 0x100fe2000801080b */
[----:B------:R-:W-:Y:S01]  /*17f30*/  ISETP.LT.OR P4, PT, R143, 0x32, P4 ;  /* 0x000000328f00780c */ /* 0x000fe20002781670 */
[--C-:B------:R-:W-:Y:S01]  /*17f40*/  FFMA.FTZ R64, R64, UR39, -R11.reuse ;  /* 0x0000002740407c23 */ /* 0x100fe2000801080b */
[----:B------:R-:W-:Y:S01]  /*17f50*/  ISETP.GT.AND P3, PT, R142, 0x28, P2 ;  /* 0x000000288e00780c */ /* 0x000fe20001764270 */
[----:B------:R-:W-:Y:S01]  /*17f60*/  MUFU.EX2 R38, R38 ;  /* 0x0000002600267308 */ /* 0x000fe20000000800 */
[----:B------:R-:W-:Y:S01]  /*17f70*/  FSEL R47, R47, -INF , !P4 ;  /* 0xff8000002f2f7808 */ /* 0x000fe20006000000 */
[--C-:B------:R-:W-:Y:S01]  /*17f80*/  FFMA.FTZ R66, R66, UR39, -R11.reuse ;  /* 0x0000002742427c23 */ /* 0x100fe2000801080b */
[----:B------:R-:W-:Y:S01]  /*17f90*/  ISETP.GT.AND P4, PT, R142, 0x39, P2 ;  /* 0x000000398e00780c */ /* 0x000fe20001784270 */
[--C-:B------:R-:W-:Y:S01]  /*17fa0*/  FFMA.FTZ R68, R68, UR39, -R11.reuse ;  /* 0x0000002744447c23 */ /* 0x100fe2000801080b */
[C---:B------:R-:W-:Y:S01]  /*17fb0*/  ISETP.LT.OR P3, PT, R143.reuse, 0x29, P3 ;  /* 0x000000298f00780c */ /* 0x040fe20001f61670 */
[--C-:B------:R-:W-:Y:S01]  /*17fc0*/  FFMA.FTZ R70, R70, UR39, -R11.reuse ;  /* 0x0000002746467c23 */ /* 0x100fe2000801080b */
[----:B------:R-:W-:Y:S01]  /*17fd0*/  ISETP.LT.OR P4, PT, R143, 0x3a, P4 ;  /* 0x0000003a8f00780c */ /* 0x000fe20002781670 */
[----:B------:R-:W-:Y:S01]  /*17fe0*/  MUFU.EX2 R40, R40 ;  /* 0x0000002800287308 */ /* 0x000fe20000000800 */
[----:B------:R-:W-:Y:S01]  /*17ff0*/  FSEL R41, R41, -INF , !P3 ;  /* 0xff80000029297808 */ /* 0x000fe20005800000 */
[--C-:B------:R-:W-:Y:S01]  /*18000*/  FFMA.FTZ R72, R72, UR39, -R11.reuse ;  /* 0x0000002748487c23 */ /* 0x100fe2000801080b */
[----:B------:R-:W-:Y:S01]  /*18010*/  FSEL R53, R53, -INF , !P4 ;  /* 0xff80000035357808 */ /* 0x000fe20006000000 */
[--C-:B------:R-:W-:Y:S01]  /*18020*/  FFMA.FTZ R74, R74, UR39, -R11.reuse ;  /* 0x000000274a4a7c23 */ /* 0x100fe2000801080b */
[----:B------:R-:W-:Y:S01]  /*18030*/  ISETP.GT.AND P4, PT, R142, 0x41, P2 ;  /* 0x000000418e00780c */ /* 0x000fe20001784270 */
[--C-:B------:R-:W-:Y:S01]  /*18040*/  FFMA.FTZ R76, R76, UR39, -R11.reuse ;  /* 0x000000274c4c7c23 */ /* 0x100fe2000801080b */
[----:B------:R-:W-:Y:S01]  /*18050*/  ISETP.GT.AND P3, PT, R142, 0x30, P2 ;  /* 0x000000308e00780c */ /* 0x000fe20001764270 */
[----:B------:R-:W-:Y:S01]  /*18060*/  MUFU.EX2 R42, R42 ;  /* 0x0000002a002a7308 */ /* 0x000fe20000000800 */
[C---:B------:R-:W-:Y:S01]  /*18070*/  ISETP.LT.OR P4, PT, R143.reuse, 0x42, P4 ;  /* 0x000000428f00780c */ /* 0x040fe20002781670 */
[--C-:B------:R-:W-:Y:S01]  /*18080*/  FFMA.FTZ R80, R80, UR39, -R11.reuse ;  /* 0x0000002750507c23 */ /* 0x100fe2000801080b */
[----:B------:R-:W-:Y:S01]  /*18090*/  ISETP.LT.OR P3, PT, R143, 0x31, P3 ;  /* 0x000000318f00780c */ /* 0x000fe20001f61670 */
[--C-:B------:R-:W-:Y:S01]  /*180a0*/  FFMA.FTZ R141, R141, UR39, -R11.reuse ;  /* 0x000000278d8d7c23 */ /* 0x100fe2000801080b */
[----:B------:R-:W-:Y:S01]  /*180b0*/  FSEL R57, R57, -INF , !P4 ;  /* 0xff80000039397808 */ /* 0x000fe20006000000 */
[--C-:B------:R-:W-:Y:S01]  /*180c0*/  FFMA.FTZ R84, R84, UR39, -R11.reuse ;  /* 0x0000002754547c23 */ /* 0x100fe2000801080b */
[----:B------:R-:W-:Y:S01]  /*180d0*/  ISETP.GT.AND P4, PT, R142, 0x49, P2 ;  /* 0x000000498e00780c */ /* 0x000fe20001784270 */
[----:B------:R-:W-:Y:S01]  /*180e0*/  MUFU.EX2 R44, R44 ;  /* 0x0000002c002c7308 */ /* 0x000fe20000000800 */
[----:B------:R-:W-:Y:S01]  /*180f0*/  FSEL R45, R45, -INF , !P3 ;  /* 0xff8000002d2d7808 */ /* 0x000fe20005800000 */
[----:B------:R-:W-:Y:S01]  /*18100*/  FFMA.FTZ R11, R85, UR39, -R11 ;  /* 0x00000027550b7c23 */ /* 0x000fe2000801080b */
[----:B------:R-:W-:-:S02]  /*18110*/  ISETP.LT.OR P4, PT, R143, 0x4a, P4 ;  /* 0x0000004a8f00780c */ /* 0x000fc40002781670 */
[C---:B------:R-:W-:Y:S02]  /*18120*/  ISETP.GT.AND P3, PT, R142.reuse, 0x38, P2 ;  /* 0x000000388e00780c */ /* 0x040fe40001764270 */
[----:B------:R-:W-:Y:S01]  /*18130*/  FSEL R61, R61, -INF , !P4 ;  /* 0xff8000003d3d7808 */ /* 0x000fe20006000000 */
[----:B------:R-:W-:Y:S01]  /*18140*/  MUFU.EX2 R46, R46 ;  /* 0x0000002e002e7308 */ /* 0x000fe20000000800 */
[----:B------:R-:W-:Y:S02]  /*18150*/  ISETP.GT.AND P4, PT, R142, 0x51, P2 ;  /* 0x000000518e00780c */ /* 0x000fe40001784270 */
[C---:B------:R-:W-:Y:S02]  /*18160*/  ISETP.LT.OR P3, PT, R143.reuse, 0x39, P3 ;  /* 0x000000398f00780c */ /* 0x040fe40001f61670 */
[----:B------:R-:W-:Y:S02]  /*18170*/  ISETP.LT.OR P4, PT, R143, 0x52, P4 ;  /* 0x000000528f00780c */ /* 0x000fe40002781670 */
[----:B------:R-:W-:Y:S01]  /*18180*/  FSEL R49, R49, -INF , !P3 ;  /* 0xff80000031317808 */ /* 0x000fe20005800000 */
[----:B------:R-:W-:Y:S01]  /*18190*/  MUFU.EX2 R48, R48 ;  /* 0x0000003000307308 */ /* 0x000fe20000000800 */
[----:B------:R-:W-:-:S02]  /*181a0*/  FSEL R65, R65, -INF , !P4 ;  /* 0xff80000041417808 */ /* 0x000fc40006000000 */
[C---:B------:R-:W-:Y:S02]  /*181b0*/  ISETP.GT.AND P4, PT, R142.reuse, 0x59, P2 ;  /* 0x000000598e00780c */ /* 0x040fe40001784270 */
[C---:B------:R-:W-:Y:S02]  /*181c0*/  ISETP.GT.AND P3, PT, R142.reuse, 0x40, P2 ;  /* 0x000000408e00780c */ /* 0x040fe40001764270 */
[C---:B------:R-:W-:Y:S01]  /*181d0*/  ISETP.LT.OR P4, PT, R143.reuse, 0x5a, P4 ;  /* 0x0000005a8f00780c */ /* 0x040fe20002781670 */
[----:B------:R-:W-:Y:S01]  /*181e0*/  MUFU.EX2 R52, R52 ;  /* 0x0000003400347308 */ /* 0x000fe20000000800 */
[----:B------:R-:W-:Y:S02]  /*181f0*/  ISETP.LT.OR P3, PT, R143, 0x41, P3 ;  /* 0x000000418f00780c */ /* 0x000fe40001f61670 */
[----:B------:R-:W-:Y:S02]  /*18200*/  FSEL R69, R69, -INF , !P4 ;  /* 0xff80000045457808 */ /* 0x000fe40006000000 */
[----:B------:R-:W-:-:S02]  /*18210*/  ISETP.GT.AND P4, PT, R142, 0x61, P2 ;  /* 0x000000618e00780c */ /* 0x000fc40001784270 */
[----:B------:R-:W-:Y:S01]  /*18220*/  FSEL R55, R55, -INF , !P3 ;  /* 0xff80000037377808 */ /* 0x000fe20005800000 */
[----:B------:R-:W-:Y:S01]  /*18230*/  MUFU.EX2 R54, R54 ;  /* 0x0000003600367308 */ /* 0x000fe20000000800 */
[----:B------:R-:W-:Y:S02]  /*18240*/  ISETP.LT.OR P4, PT, R143, 0x62, P4 ;  /* 0x000000628f00780c */ /* 0x000fe40002781670 */
[C---:B------:R-:W-:Y:S02]  /*18250*/  ISETP.GT.AND P3, PT, R142.reuse, 0x48, P2 ;  /* 0x000000488e00780c */ /* 0x040fe40001764270 */
[----:B------:R-:W-:Y:S02]  /*18260*/  FSEL R73, R73, -INF , !P4 ;  /* 0xff80000049497808 */ /* 0x000fe40006000000 */
[----:B------:R-:W-:Y:S01]  /*18270*/  ISETP.GT.AND P4, PT, R142, 0x69, P2 ;  /* 0x000000698e00780c */ /* 0x000fe20001784270 */
[----:B------:R-:W-:Y:S01]  /*18280*/  MUFU.EX2 R56, R56 ;  /* 0x0000003800387308 */ /* 0x000fe20000000800 */
[----:B------:R-:W-:-:S02]  /*18290*/  ISETP.LT.OR P3, PT, R143, 0x49, P3 ;  /* 0x000000498f00780c */ /* 0x000fc40001f61670 */
[----:B------:R-:W-:Y:S02]  /*182a0*/  ISETP.LT.OR P4, PT, R143, 0x6a, P4 ;  /* 0x0000006a8f00780c */ /* 0x000fe40002781670 */
[----:B------:R-:W-:Y:S02]  /*182b0*/  FSEL R59, R59, -INF , !P3 ;  /* 0xff8000003b3b7808 */ /* 0x000fe40005800000 */
[----:B------:R-:W-:Y:S01]  /*182c0*/  FSEL R77, R77, -INF , !P4 ;  /* 0xff8000004d4d7808 */ /* 0x000fe20006000000 */
[----:B------:R-:W-:Y:S01]  /*182d0*/  MUFU.EX2 R58, R58 ;  /* 0x0000003a003a7308 */ /* 0x000fe20000000800 */
[C---:B------:R-:W-:Y:S02]  /*182e0*/  ISETP.GT.AND P4, PT, R142.reuse, RZ, P2 ;  /* 0x000000ff8e00720c */ /* 0x040fe40001784270 */
[----:B------:R-:W-:Y:S02]  /*182f0*/  ISETP.GT.AND P3, PT, R142, 0x50, P2 ;  /* 0x000000508e00780c */ /* 0x000fe40001764270 */
[----:B------:R-:W-:-:S02]  /*18300*/  ISETP.LT.OR P4, PT, R143, 0x1, P4 ;  /* 0x000000018f00780c */ /* 0x000fc40002781670 */
[----:B------:R-:W-:Y:S01]  /*18310*/  ISETP.LT.OR P3, PT, R143, 0x51, P3 ;  /* 0x000000518f00780c */ /* 0x000fe20001f61670 */
[----:B------:R-:W-:Y:S01]  /*18320*/  MUFU.EX2 R60, R60 ;  /* 0x0000003c003c7308 */ /* 0x000fe20000000800 */
[----:B------:R-:W-:Y:S02]  /*18330*/  FSEL R29, R13, -INF , !P4 ;  /* 0xff8000000d1d7808 */ /* 0x000fe40006000000 */
[----:B------:R-:W-:Y:S02]  /*18340*/  FSEL R63, R63, -INF , !P3 ;  /* 0xff8000003f3f7808 */ /* 0x000fe40005800000 */
[----:B------:R-:W-:Y:S02]  /*18350*/  FMNMX.FTZ R13, R29, R5, !PT ;  /* 0x000000051d0d7209 */ /* 0x000fe40007810000 */
        /* <DEDUP_REMOVED lines=8> */
[----:B------:R-:W-:Y:S02]  /*183e0*/  ISETP.GT.AND P3, PT, R142, 0x60, P2 ;  /* 0x000000608e00780c */ /* 0x000fe40001764270 */
[----:B------:R-:W-:-:S02]  /*183f0*/  FMNMX.FTZ R13, R30, R13, !PT ;  /* 0x0000000d1e0d7209 */ /* 0x000fc40007810000 */
[----:B------:R-:W-:Y:S01]  /*18400*/  ISETP.LT.OR P3, PT, R143, 0x61, P3 ;  /* 0x000000618f00780c */ /* 0x000fe20001f61670 */
[----:B------:R-:W-:Y:S01]  /*18410*/  MUFU.EX2 R66, R66 ;  /* 0x0000004200427308 */ /* 0x000fe20000000800 */
[----:B------:R-:W-:Y:S02]  /*18420*/  FMNMX.FTZ R13, R31, R13, !PT ;  /* 0x0000000d1f0d7209 */ /* 0x000fe40007810000 */
        /* <DEDUP_REMOVED lines=20> */
[C---:B------:R-:W-:Y:S02]  /*18570*/  ISETP.GT.AND P4, PT, R142.reuse, 0x78, P2 ;  /* 0x000000788e00780c */ /* 0x040fe40001784270 */
[----:B------:R-:W-:Y:S02]  /*18580*/  FMNMX.FTZ R13, R49, R13, !PT ;  /* 0x0000000d310d7209 */ /* 0x000fe40007810000 */
[----:B------:R-:W-:Y:S01]  /*18590*/  ISETP.LT.OR P3, PT, R143, 0x72, P3 ;  /* 0x000000728f00780c */ /* 0x000fe20001f61670 */
        /* <DEDUP_REMOVED lines=9> */
[----:B------:R-:W-:Y:S01]  /*18630*/  ISETP.LT.OR P2, PT, R143, 0x7a, P2 ;  /* 0x0000007a8f00780c */ /* 0x000fe20001741670 */
[----:B------:R-:W-:Y:S01]  /*18640*/  MUFU.EX2 R84, R84 ;  /* 0x0000005400547308 */ /* 0x000fe20000000800 */
[----:B------:R-:W-:-:S02]  /*18650*/  FMNMX.FTZ R13, R61, R13, !PT ;  /* 0x0000000d3d0d7209 */ /* 0x000fc40007810000 */
[----:B------:R-:W-:Y:S02]  /*18660*/  FSEL R81, R81, -INF , !P4 ;  /* 0xff80000051517808 */ /* 0x000fe40006000000 */
[----:B------:R-:W-:Y:S02]  /*18670*/  FMNMX.FTZ R13, R63, R13, !PT ;  /* 0x0000000d3f0d7209 */ /* 0x000fe40007810000 */
[----:B------:R-:W-:Y:S01]  /*18680*/  FSEL R82, R82, -INF , !P2 ;  /* 0xff80000052527808 */ /* 0x000fe20005000000 */
[----:B------:R-:W-:Y:S01]  /*18690*/  MUFU.EX2 R11, R11 ;  /* 0x0000000b000b7308 */ /* 0x000fe20000000800 */
[----:B------:R-:W-:Y:S02]  /*186a0*/  FMNMX.FTZ R13, R65, R13, !PT ;  /* 0x0000000d410d7209 */ /* 0x000fe40007810000 */
[----:B------:R-:W-:Y:S02]  /*186b0*/  F2FP.F16.F32.PACK_AB R24, R14, R24 ;  /* 0x000000180e18723e */ /* 0x000fe400000000ff */
        /* <DEDUP_REMOVED lines=10> */
[----:B------:R-:W3:Y:S02]  /*18760*/  SHFL.BFLY PT, R14, R13, 0x2, 0x1f ;  /* 0x0c401f000d0e7f89 */ /* 0x000ee400000e0000 */
[----:B---3--:R-:W-:-:S05]  /*18770*/  FMNMX.FTZ R13, R13, R14, !PT ;  /* 0x0000000e0d0d7209 */ /* 0x008fca0007810000 */
[----:B------:R-:W3:Y:S02]  /*18780*/  SHFL.BFLY PT, R14, R13, 0x1, 0x1f ;  /* 0x0c201f000d0e7f89 */ /* 0x000ee400000e0000 */
[----:B---3--:R-:W-:Y:S01]  /*18790*/  FMNMX.FTZ R13, R13, R14, !PT ;  /* 0x0000000e0d0d7209 */ /* 0x008fe20007810000 */
[C---:B0-----:R-:W-:Y:S01]  /*187a0*/  FADD.FTZ R14, R26.reuse, R4 ;  /* 0x000000041a0e7221 */ /* 0x041fe20000010000 */
[----:B------:R-:W-:Y:S02]  /*187b0*/  F2FP.F16.F32.PACK_AB R26, R26, R28 ;  /* 0x0000001c1a1a723e */ /* 0x000fe400000000ff */
[C---:B------:R-:W-:Y:S01]  /*187c0*/  FSETP.NEU.FTZ.AND P2, PT, R13.reuse, -INF , PT ;  /* 0xff8000000d00780b */ /* 0x040fe20003f5d000 */
[----:B------:R-:W-:Y:S01]  /*187d0*/  FMUL.FTZ R4, R13, UR39 ;  /* 0x000000270d047c20 */ /* 0x000fe20008410000 */
[----:B-1----:R-:W-:-:S04]  /*187e0*/  FADD.FTZ R14, R51, R14 ;  /* 0x0000000e330e7221 */ /* 0x002fc80000010000 */
        /* <DEDUP_REMOVED lines=21> */
[----:B------:R-:W-:-:S02]  /*18940*/  FFMA.FTZ R79, R79, UR39, -R4 ;  /* 0x000000274f4f7c23 */ /* 0x000fc40008010804 */
        /* <DEDUP_REMOVED lines=10> */
[----:B------:R-:W-:Y:S01]  /*189f0*/  FSEL R30, R13, RZ, P2 ;  /* 0x000000ff0d1e7208 */ /* 0x000fe20001000000 */
[----:B------:R-:W-:-:S05]  /*18a00*/  FFMA.FTZ R27, R31, UR39, -R4 ;  /* 0x000000271f1b7c23 */ /* 0x000fca0008010804 */
[----:B------:R-:W0:Y:S01]  /*18a10*/  MUFU.EX2 R24, R144 ;  /* 0x0000009000187308 */ /* 0x000e220000000800 */
[--C-:B------:R-:W-:Y:S01]  /*18a20*/  FFMA.FTZ R31, R33, UR39, -R4.reuse ;  /* 0x00000027211f7c23 */ /* 0x100fe20008010804 */
[--C-:B------:R-:W-:Y:S01]  /*18a30*/  FFMA.FTZ R33, R35, UR39, -R4.reuse ;  /* 0x0000002723217c23 */ /* 0x100fe20008010804 */
[----:B------:R-:W-:Y:S01]  /*18a40*/  FADD.FTZ R30, -R30, R5 ;  /* 0x000000051e1e7221 */ /* 0x000fe20000010100 */
[--C-:B------:R-:W-:Y:S01]  /*18a50*/  FFMA.FTZ R35, R37, UR39, -R4.reuse ;  /* 0x0000002725237c23 */ /* 0x100fe20008010804 */
[--C-:B------:R-:W-:Y:S01]  /*18a60*/  FFMA.FTZ R37, R47, UR39, -R4.reuse ;  /* 0x000000272f257c23 */ /* 0x100fe20008010804 */
[--C-:B------:R-:W-:Y:S01]  /*18a70*/  FFMA.FTZ R47, R49, UR39, -R4.reuse ;  /* 0x00000027312f7c23 */ /* 0x100fe20008010804 */
[----:B------:R-:W-:Y:S01]  /*18a80*/  FMUL.FTZ R5, R30, UR39 ;  /* 0x000000271e057c20 */ /* 0x000fe20008410000 */
[----:B------:R-:W-:Y:S01]  /*18a90*/  MUFU.EX2 R25, R25 ;  /* 0x0000001900197308 */ /* 0x000fe20000000800 */
[----:B------:R-:W-:-:S07]  /*18aa0*/  FFMA.FTZ R49, R57, UR39, -R4 ;  /* 0x0000002739317c23 */ /* 0x000fce0008010804 */
[----:B------:R-:W1:Y:S01]  /*18ab0*/  MUFU.EX2 R5, R5 ;  /* 0x0000000500057308 */ /* 0x000e620000000800 */
[C---:B0-----:R-:W-:Y:S01]  /*18ac0*/  FADD.FTZ R14, R24.reuse, R14 ;  /* 0x0000000e180e7221 */ /* 0x041fe20000010000 */
[----:B------:R-:W-:-:S06]  /*18ad0*/  F2FP.F16.F32.PACK_AB R24, R24, R51 ;  /* 0x000000331818723e */ /* 0x000fcc00000000ff */
[----:B------:R-:W0:Y:S08]  /*18ae0*/  MUFU.EX2 R26, R32 ;  /* 0x00000020001a7308 */ /* 0x000e300000000800 */
[----:B------:R-:W3:Y:S01]  /*18af0*/  MUFU.EX2 R27, R27 ;  /* 0x0000001b001b7308 */ /* 0x000ee20000000800 */
[----:B-1----:R-:W-:Y:S01]  /*18b00*/  FFMA.FTZ R28, R5, R3, R28 ;  /* 0x00000003051c7223 */ /* 0x002fe2000001001c */
[--C-:B------:R-:W-:Y:S01]  /*18b10*/  FFMA.FTZ R3, R53, UR39, -R4.reuse ;  /* 0x0000002735037c23 */ /* 0x100fe20008010804 */
[----:B------:R-:W-:-:S02]  /*18b20*/  FFMA.FTZ R53, R59, UR39, -R4 ;  /* 0x000000273b357c23 */ /* 0x000fc40008010804 */
[----:B------:R-:W-:Y:S01]  /*18b30*/  FADD.FTZ R28, R15, R28 ;  /* 0x0000001c0f1c7221 */ /* 0x000fe20000010000 */
[--C-:B------:R-:W-:Y:S01]  /*18b40*/  FFMA.FTZ R15, R55, UR39, -R4.reuse ;  /* 0x00000027370f7c23 */ /* 0x100fe20008010804 */
[----:B------:R-:W-:Y:S01]  /*18b50*/  FFMA.FTZ R55, R61, UR39, -R4 ;  /* 0x000000273d377c23 */ /* 0x000fe20008010804 */
[----:B------:R-:W1:Y:S01]  /*18b60*/  MUFU.EX2 R31, R31 ;  /* 0x0000001f001f7308 */ /* 0x000e620000000800 */
[----:B------:R-:W-:Y:S01]  /*18b70*/  FADD.FTZ R29, R29, R28 ;  /* 0x0000001c1d1d7221 */ /* 0x000fe20000010000 */
[----:B0-----:R-:W-:Y:S01]  /*18b80*/  FADD.FTZ R28, R26, R14 ;  /* 0x0000000e1a1c7221 */ /* 0x001fe20000010000 */
[----:B------:R-:W-:Y:S01]  /*18b90*/  F2FP.F16.F32.PACK_AB R26, R34, R26 ;  /* 0x0000001a221a723e */ /* 0x000fe200000000ff */
[----:B------:R-:W-:Y:S01]  /*18ba0*/  FFMA.FTZ R4, R82, UR39, -R4 ;  /* 0x0000002752047c23 */ /* 0x000fe20008010804 */
[----:B------:R-:W-:Y:S01]  /*18bb0*/  FADD.FTZ R29, R50, R29 ;  /* 0x0000001d321d7221 */ /* 0x000fe20000010000 */
[----:B------:R-:W-:Y:S02]  /*18bc0*/  FADD.FTZ R28, R34, R28 ;  /* 0x0000001c221c7221 */ /* 0x000fe40000010000 */
[----:B------:R-:W0:Y:S01]  /*18bd0*/  MUFU.EX2 R33, R33 ;  /* 0x0000002100217308 */ /* 0x000e220000000800 */
[----:B------:R-:W-:Y:S01]  /*18be0*/  FADD.FTZ R29, R25, R29 ;  /* 0x0000001d191d7221 */ /* 0x000fe20000010000 */
[----:B------:R-:W-:Y:S01]  /*18bf0*/  FADD.FTZ R28, R36, R28 ;  /* 0x0000001c241c7221 */ /* 0x000fe20000010000 */
[----:B---3--:R-:W-:-:S02]  /*18c00*/  F2FP.F16.F32.PACK_AB R25, R27, R25 ;  /* 0x000000191b19723e */ /* 0x008fc400000000ff */
[----:B------:R-:W-:Y:S01]  /*18c10*/  FADD.FTZ R29, R27, R29 ;  /* 0x0000001d1b1d7221 */ /* 0x000fe20000010000 */
[C---:B------:R-:W-:Y:S01]  /*18c20*/  FADD.FTZ R30, R38.reuse, R28 ;  /* 0x0000001c261e7221 */ /* 0x040fe20000010000 */
[----:B------:R-:W-:Y:S01]  /*18c30*/  F2FP.F16.F32.PACK_AB R28, R38, R36 ;  /* 0x00000024261c723e */ /* 0x000fe200000000ff */
[----:B------:R-:W3:Y:S01]  /*18c40*/  MUFU.EX2 R35, R35 ;  /* 0x0000002300237308 */ /* 0x000ee20000000800 */
[----:B-1----:R-:W-:Y:S01]  /*18c50*/  FADD.FTZ R29, R31, R29 ;  /* 0x0000001d1f1d7221 */ /* 0x002fe20000010000 */
[----:B------:R-:W-:-:S04]  /*18c60*/  FADD.FTZ R30, R40, R30 ;  /* 0x0000001e281e7221 */ /* 0x000fc80000010000 */
[----:B------:R-:W-:Y:S02]  /*18c70*/  FADD.FTZ R30, R42, R30 ;  /* 0x0000001e2a1e7221 */ /* 0x000fe40000010000 */
[----:B------:R-:W1:Y:S01]  /*18c80*/  MUFU.EX2 R37, R37 ;  /* 0x0000002500257308 */ /* 0x000e620000000800 */
[C---:B0-----:R-:W-:Y:S01]  /*18c90*/  FADD.FTZ R29, R33.reuse, R29 ;  /* 0x0000001d211d7221 */ /* 0x041fe20000010000 */
[----:B------:R-:W-:Y:S01]  /*18ca0*/  FADD.FTZ R30, R44, R30 ;  /* 0x0000001e2c1e7221 */ /* 0x000fe20000010000 */
[----:B------:R-:W-:-:S05]  /*18cb0*/  F2FP.F16.F32.PACK_AB R27, R33, R31 ;  /* 0x0000001f211b723e */ /* 0x000fca00000000ff */
[----:B------:R-:W0:Y:S01]  /*18cc0*/  MUFU.EX2 R47, R47 ;  /* 0x0000002f002f7308 */ /* 0x000e220000000800 */
[----:B---3--:R-:W-:-:S07]  /*18cd0*/  FADD.FTZ R29, R35, R29 ;  /* 0x0000001d231d7221 */ /* 0x008fce0000010000 */
[----:B------:R-:W3:Y:S01]  /*18ce0*/  MUFU.EX2 R3, R3 ;  /* 0x0000000300037308 */ /* 0x000ee20000000800 */
[----:B------:R-:W-:-:S07]  /*18cf0*/  FADD.FTZ R29, R39, R29 ;  /* 0x0000001d271d7221 */ /* 0x000fce0000010000 */
[----:B------:R-:W4:Y:S01]  /*18d00*/  MUFU.EX2 R15, R15 ;  /* 0x0000000f000f7308 */ /* 0x000f220000000800 */
[----:B------:R-:W-:-:S07]  /*18d10*/  FADD.FTZ R29, R41, R29 ;  /* 0x0000001d291d7221 */ /* 0x000fce0000010000 */
[----:B------:R-:W5:Y:S01]  /*18d20*/  MUFU.EX2 R49, R49 ;  /* 0x0000003100317308 */ /* 0x000f620000000800 */
[----:B------:R-:W-:Y:S01]  /*18d30*/  FADD.FTZ R51, R43, R29 ;  /* 0x0000001d2b337221 */ /* 0x000fe20000010000 */
[----:B------:R-:W-:Y:S01]  /*18d40*/  FADD.FTZ R29, R46, R30 ;  /* 0x0000001e2e1d7221 */ /* 0x000fe20000010000 */
[----:B------:R-:W-:Y:S01]  /*18d50*/  F2FP.F16.F32.PACK_AB R30, R42, R40 ;  /* 0x000000282a1e723e */ /* 0x000fe200000000ff */
[----:B--2---:R2:W-:Y:S01]  /*18d60*/  STSM.16.M88.4 [R83], R24 ;  /* 0x0000001853007844 */ /* 0x0045e20000000200 */
[----:B------:R-:W-:Y:S01]  /*18d70*/  FADD.FTZ R51, R45, R51 ;  /* 0x000000332d337221 */ /* 0x000fe20000010000 */
[----:B------:R-:W-:Y:S02]  /*18d80*/  FADD.FTZ R29, R48, R29 ;  /* 0x0000001d301d7221 */ /* 0x000fe40000010000 */
[----:B------:R-:W2:Y:S01]  /*18d90*/  MUFU.EX2 R53, R53 ;  /* 0x0000003500357308 */ /* 0x000ea20000000800 */
[----:B-1----:R-:W-:Y:S01]  /*18da0*/  FADD.FTZ R51, R37, R51 ;  /* 0x0000003325337221 */ /* 0x002fe20000010000 */
[----:B------:R-:W-:-:S03]  /*18db0*/  FADD.FTZ R40, R52, R29 ;  /* 0x0000001d34287221 */ /* 0x000fc60000010000 */
[----:B0-----:R-:W-:-:S03]  /*18dc0*/  FADD.FTZ R29, R47, R51 ;  /* 0x000000332f1d7221 */ /* 0x001fc60000010000 */
[----:B------:R-:W0:Y:S01]  /*18dd0*/  MUFU.EX2 R55, R55 ;  /* 0x0000003700377308 */ /* 0x000e220000000800 */
[----:B---3--:R-:W-:Y:S01]  /*18de0*/  FADD.FTZ R31, R3, R29 ;  /* 0x0000001d031f7221 */ /* 0x008fe20000010000 */
[----:B------:R-:W-:Y:S01]  /*18df0*/  F2FP.F16.F32.PACK_AB R29, R39, R35 ;  /* 0x00000023271d723e */ /* 0x000fe200000000ff */
[----:B------:R-:W-:Y:S02]  /*18e00*/  FADD.FTZ R40, R54, R40 ;  /* 0x0000002836287221 */ /* 0x000fe40000010000 */
[----:B----4-:R-:W-:Y:S01]  /*18e10*/  FADD.FTZ R33, R15, R31 ;  /* 0x0000001f0f217221 */ /* 0x010fe20000010000 */
[----:B------:R-:W-:Y:S01]  /*18e20*/  F2FP.F16.F32.PACK_AB R31, R43, R41 ;  /* 0x000000292b1f723e */ /* 0x000fe200000000ff */
[----:B------:R-:W-:Y:S01]  /*18e30*/  FADD.FTZ R40, R56, R40 ;  /* 0x0000002838287221 */ /* 0x000fe20000010000 */
[----:B------:R-:W1:Y:S01]  /*18e40*/  MUFU.EX2 R14, R63 ;  /* 0x0000003f000e7308 */ /* 0x000e620000000800 */
[----:B------:R-:W3:Y:S01]  /*18e50*/  LDL R41, [R1+0x20] ;  /* 0x0000200001297983 */ /* 0x000ee20000100800 */
[----:B-----5:R-:W-:-:S06]  /*18e60*/  FADD.FTZ R42, R49, R33 ;  /* 0x00000021312a7221 */ /* 0x020fcc0000010000 */
[----:B------:R-:W4:Y:S01]  /*18e70*/  MUFU.EX2 R34, R65 ;  /* 0x0000004100227308 */ /* 0x000f220000000800 */
[----:B--2---:R-:W-:Y:S01]  /*18e80*/  FADD.FTZ R42, R53, R42 ;  /* 0x0000002a352a7221 */ /* 0x004fe20000010000 */
[----:B------:R-:W-:Y:S02]  /*18e90*/  F2FP.F16.F32.PACK_AB R44, R46, R44 ;  /* 0x0000002c2e2c723e */ /* 0x000fe400000000ff */
[----:B------:R-:W-:Y:S02]  /*18ea0*/  F2FP.F16.F32.PACK_AB R45, R37, R45 ;  /* 0x0000002d252d723e */ /* 0x000fe400000000ff */
[----:B------:R-:W-:Y:S02]  /*18eb0*/  F2FP.F16.F32.PACK_AB R47, R3, R47 ;  /* 0x0000002f032f723e */ /* 0x000fe400000000ff */
[----:B------:R-:W-:Y:S01]  /*18ec0*/  F2FP.F16.F32.PACK_AB R24, R56, R54 ;  /* 0x000000363818723e */ /* 0x000fe200000000ff */
[----:B------:R-:W2:Y:S01]  /*18ed0*/  MUFU.EX2 R38, R67 ;  /* 0x0000004300267308 */ /* 0x000ea20000000800 */
[----:B------:R-:W-:-:S02]  /*18ee0*/  F2FP.F16.F32.PACK_AB R46, R52, R48 ;  /* 0x00000030342e723e */ /* 0x000fc400000000ff */
[----:B------:R-:W-:Y:S02]  /*18ef0*/  F2FP.F16.F32.PACK_AB R26, R60, R58 ;  /* 0x0000003a3c1a723e */ /* 0x000fe400000000ff */
[----:B------:R-:W-:Y:S02]  /*18f00*/  F2FP.F16.F32.PACK_AB R25, R49, R15 ;  /* 0x0000000f3119723e */ /* 0x000fe400000000ff */
[C---:B0-----:R-:W-:Y:S01]  /*18f10*/  F2FP.F16.F32.PACK_AB R27, R55.reuse, R53 ;  /* 0x00000035371b723e */ /* 0x041fe200000000ff */
[----:B------:R-:W-:Y:S01]  /*18f20*/  FADD.FTZ R35, R55, R42 ;  /* 0x0000002a37237221 */ /* 0x000fe20000010000 */
[----:B------:R-:W-:Y:S01]  /*18f30*/  STSM.16.M88.4 [R139], R28 ;  /* 0x0000001c8b007844 */ /* 0x000fe20000000200 */
[----:B------:R-:W-:Y:S01]  /*18f40*/  FADD.FTZ R40, R58, R40 ;  /* 0x000000283a287221 */ /* 0x000fe20000010000 */
[----:B------:R-:W0:Y:S02]  /*18f50*/  MUFU.EX2 R50, R69 ;  /* 0x0000004500327308 */ /* 0x000e240000000800 */
[----:B------:R-:W-:Y:S01]  /*18f60*/  STSM.16.M88.4 [R138], R44 ;  /* 0x0000002c8a007844 */ /* 0x000fe20000000200 */
[----:B-1----:R-:W-:-:S03]  /*18f70*/  FADD.FTZ R35, R14, R35 ;  /* 0x000000230e237221 */ /* 0x002fc60000010000 */
[----:B------:R4:W-:Y:S02]  /*18f80*/  STSM.16.M88.4 [R137+0x27800], R24 ;  /* 0x0278001889007844 */ /* 0x0009e40000000200 */
[----:B------:R-:W1:Y:S08]  /*18f90*/  MUFU.EX2 R36, R71 ;  /* 0x0000004700247308 */ /* 0x000e700000000800 */
[----:B------:R-:W5:Y:S01]  /*18fa0*/  MUFU.EX2 R73, R73 ;  /* 0x0000004900497308 */ /* 0x000f620000000800 */
[----:B----4-:R-:W-:-:S02]  /*18fb0*/  F2FP.F16.F32.PACK_AB R25, R34, R14 ;  /* 0x0000000e2219723e */ /* 0x010fc400000000ff */
[----:B------:R-:W4:Y:S01]  /*18fc0*/  LDL R14, [R1+0x3c] ;  /* 0x00003c00010e7983 */ /* 0x000f220000100800 */
[----:B------:R-:W-:-:S04]  /*18fd0*/  FADD.FTZ R33, R60, R40 ;  /* 0x000000283c217221 */ /* 0x000fc80000010000 */
[----:B------:R-:W5:Y:S01]  /*18fe0*/  MUFU.EX2 R75, R75 ;  /* 0x0000004b004b7308 */ /* 0x000f620000000800 */
[----:B------:R-:W-:Y:S01]  /*18ff0*/  FADD.FTZ R33, R62, R33 ;  /* 0x000000213e217221 */ /* 0x000fe20000010000 */
[----:B------:R-:W-:-:S03]  /*19000*/  FADD.FTZ R35, R34, R35 ;  /* 0x0000002322237221 */ /* 0x000fc60000010000 */
[----:B------:R-:W-:Y:S01]  /*19010*/  FADD.FTZ R39, R64, R33 ;  /* 0x0000002140277221 */ /* 0x000fe20000010000 */
[----:B--2---:R-:W-:Y:S02]  /*19020*/  FADD.FTZ R35, R38, R35 ;  /* 0x0000002326237221 */ /* 0x004fe40000010000 */
[----:B------:R-:W2:Y:S01]  /*19030*/  MUFU.EX2 R77, R77 ;  /* 0x0000004d004d7308 */ /* 0x000ea20000000800 */
[----:B------:R-:W-:Y:S01]  /*19040*/  FADD.FTZ R39, R66, R39 ;  /* 0x0000002742277221 */ /* 0x000fe20000010000 */
[----:B0-----:R-:W-:-:S03]  /*19050*/  FADD.FTZ R35, R50, R35 ;  /* 0x0000002332237221 */ /* 0x001fc60000010000 */
[----:B------:R-:W-:Y:S01]  /*19060*/  FADD.FTZ R39, R68, R39 ;  /* 0x0000002744277221 */ /* 0x000fe20000010000 */
[----:B-1----:R-:W-:Y:S02]  /*19070*/  FADD.FTZ R28, R36, R35 ;  /* 0x00000023241c7221 */ /* 0x002fe40000010000 */
[----:B------:R-:W0:Y:S01]  /*19080*/  MUFU.EX2 R32, R80 ;  /* 0x0000005000207308 */ /* 0x000e220000000800 */
[----:B------:R-:W-:Y:S01]  /*19090*/  FADD.FTZ R39, R70, R39 ;  /* 0x0000002746277221 */ /* 0x000fe20000010000 */
[----:B-----5:R-:W-:-:S06]  /*190a0*/  FADD.FTZ R28, R73, R28 ;  /* 0x0000001c491c7221 */ /* 0x020fcc0000010000 */
[----:B------:R-:W1:Y:S01]  /*190b0*/  MUFU.EX2 R33, R78 ;  /* 0x0000004e00217308 */ /* 0x000e620000000800 */
[----:B------:R-:W-:-:S07]  /*190c0*/  FADD.FTZ R39, R72, R39 ;  /* 0x0000002748277221 */ /* 0x000fce0000010000 */
[----:B------:R-:W5:Y:S08]  /*190d0*/  MUFU.EX2 R40, R79 ;  /* 0x0000004f00287308 */ /* 0x000f700000000800 */
[----:B------:R-:W-:Y:S08]  /*190e0*/  MUFU.EX2 R81, R81 ;  /* 0x0000005100517308 */ /* 0x000ff00000000800 */
[----:B------:R-:W5:Y:S01]  /*190f0*/  MUFU.EX2 R52, R4 ;  /* 0x0000000400347308 */ /* 0x000f620000000800 */
[----:B------:R-:W-:Y:S01]  /*19100*/  FADD.FTZ R39, R74, R39 ;  /* 0x000000274a277221 */ /* 0x000fe20000010000 */
[----:B------:R-:W-:-:S03]  /*19110*/  FADD.FTZ R42, R75, R28 ;  /* 0x0000001c4b2a7221 */ /* 0x000fc60000010000 */
[----:B------:R-:W-:Y:S01]  /*19120*/  FADD.FTZ R39, R76, R39 ;  /* 0x000000274c277221 */ /* 0x000fe20000010000 */
[----:B--2---:R-:W-:Y:S01]  /*19130*/  FADD.FTZ R42, R77, R42 ;  /* 0x0000002a4d2a7221 */ /* 0x004fe20000010000 */
[----:B------:R-:W-:Y:S02]  /*19140*/  F2FP.F16.F32.PACK_AB R24, R64, R62 ;  /* 0x0000003e4018723e */ /* 0x000fe400000000ff */
[----:B------:R-:W-:Y:S01]  /*19150*/  F2FP.F16.F32.PACK_AB R26, R68, R66 ;  /* 0x00000042441a723e */ /* 0x000fe200000000ff */
[----:B0-----:R-:W-:Y:S01]  /*19160*/  FADD.FTZ R48, R32, R39 ;  /* 0x0000002720307221 */ /* 0x001fe20000010000 */
[----:B------:R-:W-:Y:S01]  /*19170*/  F2FP.F16.F32.PACK_AB R27, R50, R38 ;  /* 0x00000026321b723e */ /* 0x000fe200000000ff */
[----:B-1----:R-:W-:Y:S01]  /*19180*/  FADD.FTZ R3, R33, R42 ;  /* 0x0000002a21037221 */ /* 0x002fe20000010000 */
[----:B------:R-:W-:Y:S02]  /*19190*/  F2FP.F16.F32.PACK_AB R28, R72, R70 ;  /* 0x00000046481c723e */ /* 0x000fe400000000ff */
[----:B------:R-:W-:-:S02]  /*191a0*/  F2FP.F16.F32.PACK_AB R30, R76, R74 ;  /* 0x0000004a4c1e723e */ /* 0x000fc400000000ff */
[----:B------:R-:W-:Y:S02]  /*191b0*/  F2FP.F16.F32.PACK_AB R29, R73, R36 ;  /* 0x00000024491d723e */ /* 0x000fe400000000ff */
[----:B------:R-:W-:Y:S02]  /*191c0*/  F2FP.F16.F32.PACK_AB R31, R77, R75 ;  /* 0x0000004b4d1f723e */ /* 0x000fe400000000ff */
[----:B------:R-:W-:Y:S02]  /*191d0*/  F2FP.F16.F32.PACK_AB R32, R141, R32 ;  /* 0x000000208d20723e */ /* 0x000fe400000000ff */
[----:B-----5:R-:W-:Y:S02]  /*191e0*/  F2FP.F16.F32.PACK_AB R33, R40, R33 ;  /* 0x000000212821723e */ /* 0x020fe400000000ff */
[----:B------:R-:W-:Y:S02]  /*191f0*/  F2FP.F16.F32.PACK_AB R34, R11, R84 ;  /* 0x000000540b22723e */ /* 0x000fe400000000ff */
[----:B------:R-:W-:Y:S01]  /*19200*/  F2FP.F16.F32.PACK_AB R35, R52, R81 ;  /* 0x000000513423723e */ /* 0x000fe200000000ff */
[----:B------:R-:W-:Y:S01]  /*19210*/  FADD.FTZ R15, R141, R48 ;  /* 0x000000308d0f7221 */ /* 0x000fe20000010000 */
[----:B------:R-:W-:-:S03]  /*19220*/  FADD.FTZ R4, R40, R3 ;  /* 0x0000000328047221 */ /* 0x000fc60000010000 */
[----:B------:R-:W-:Y:S01]  /*19230*/  FADD.FTZ R84, R84, R15 ;  /* 0x0000000f54547221 */ /* 0x000fe20000010000 */
[----:B------:R-:W-:Y:S01]  /*19240*/  FADD.FTZ R3, R81, R4 ;  /* 0x0000000451037221 */ /* 0x000fe20000010000 */
[-C--:B------:R-:W-:Y:S01]  /*19250*/  FMUL.FTZ R88, R88, R8.reuse ;  /* 0x0000000858587220 */ /* 0x080fe20000410000 */
[-C--:B------:R-:W-:Y:S01]  /*19260*/  FMUL.FTZ R89, R89, R8.reuse ;  /* 0x0000000859597220 */ /* 0x080fe20000410000 */
        /* <DEDUP_REMOVED lines=48> */
[----:B------:R-:W-:-:S02]  /*19570*/  IMAD.MOV.U32 R11, RZ, RZ, R17 ;  /* 0x000000ffff0b7224 */ /* 0x000fc400078e0011 */
[----:B------:R-:W-:Y:S02]  /*19580*/  IMAD.MOV.U32 R8, RZ, RZ, R12 ;  /* 0x000000ffff087224 */ /* 0x000fe400078e000c */
[----:B------:R-:W-:Y:S01]  /*19590*/  IMAD.MOV.U32 R5, RZ, RZ, R13 ;  /* 0x000000ffff057224 */ /* 0x000fe200078e000d */
[----:B---3--:R0:W-:Y:S04]  /*195a0*/  STSM.16.M88.4 [R41], R24 ;  /* 0x0000001829007844 */ /* 0x0081e80000000200 */
[----:B------:R0:W-:Y:S04]  /*195b0*/  STSM.16.M88.4 [R139+0x6000], R28 ;  /* 0x0060001c8b007844 */ /* 0x0001e80000000200 */
[----:B------:R0:W-:Y:S01]  /*195c0*/  STSM.16.M88.4 [R138+0x6000], R32 ;  /* 0x006000208a007844 */ /* 0x0001e20000000200 */
[----:B------:R1:W-:Y:S06]  /*195d0*/  MEMBAR.ALL.CTA ;  /* 0x0000000000007992 */ /* 0x0003ec0000008000 */
[----:B-1----:R-:W1:Y:S01]  /*195e0*/  FENCE.VIEW.ASYNC.S ;  /* 0x00000000000073c6 */ /* 0x002e620000000000 */
[C---:B----4-:R-:W-:Y:S01]  /*195f0*/  ISETP.GT.AND P2, PT, R0.reuse, R14, PT ;  /* 0x0000000e0000720c */ /* 0x050fe20003f44270 */
[----:B------:R-:W-:-:S02]  /*19600*/  VIADD R0, R0, 0xffffffff ;  /* 0xffffffff00007836 */ /* 0x000fc40000000000 */
[----:B------:R-:W-:Y:S01]  /*19610*/  IMAD.MOV.U32 R14, RZ, RZ, R22 ;  /* 0x000000ffff0e7224 */ /* 0x000fe200078e0016 */
[----:B-1----:R-:W-:-:S09]  /*19620*/  NOP ;  /* 0x0000000000007918 */ /* 0x002fd20000000000 */
[----:B0-----:R-:W-:Y:S05]  /*19630*/  @P2 BRA `(.L_x_1282) ;  /* 0xffffffc400242947 */ /* 0x001fea000383ffff */
.L_x_1264:
[----:B------:R-:W-:Y:S05]  /*19640*/  WARPSYNC.ALL ;  /* 0x0000000000007948 */ /* 0x000fea0003800000 */
[----:B------:R-:W-:Y:S06]  /*19650*/  BAR.ARV 0x8, 0x1a0 ;  /* 0x0206800000007b1d */ /* 0x000fec0000002000 */
[----:B------:R-:W-:Y:S05]  /*19660*/  @!P0 BRA `(.L_x_1283) ;  /* 0x0000000000048947 */ /* 0x000fea0003800000 */
[----:B------:R-:W-:Y:S01]  /*19670*/  BPT.TRAP 0x1 ;  /* 0x000000040000795c */ /* 0x000fe20000300000 */
.L_x_1283:
[----:B------:R-:W-:Y:S01]  /*19680*/  IMAD R11, R17, 0x8, R2 ;  /* 0x00000008110b7824 */ /* 0x000fe200078e0202 */
[----:B------:R-:W-:-:S04]  /*19690*/  SHF.L.U32 R0, R22, 0x1f, RZ ;  /* 0x0000001f16007819 */ /* 0x000fc800000006ff */
[----:B------:R0:W1:Y:S01]  /*196a0*/  SYNCS.PHASECHK.TRANS64.TRYWAIT P2, [R11+URZ+0x2d850], R0 ;  /* 0x02d850000b0075a7 */ /* 0x000062000804017f */
[----:B------:R-:W-:Y:S05]  /*196b0*/  @!P0 BRA `(.L_x_1284) ;  /* 0x0000000000048947 */ /* 0x000fea0003800000 */
[----:B------:R-:W-:Y:S01]  /*196c0*/  BPT.TRAP 0x1 ;  /* 0x000000040000795c */ /* 0x000fe20000300000 */
.L_x_1284:
[----:B------:R-:W2:Y:S01]  /*196d0*/  LDL.LU R5, [R1+0x38] ;  /* 0x0000380001057983 */ /* 0x000ea20000300800 */
[----:B------:R-:W-:Y:S02]  /*196e0*/  VIADD R2, R2, 0x400 ;  /* 0x0000040002027836 */ /* 0x000fe40000000000 */
[----:B------:R-:W-:-:S03]  /*196f0*/  IMAD.MOV.U32 R9, RZ, RZ, 0x40000040 ;  /* 0x40000040ff097424 */ /* 0x000fc600078e00ff */
[----:B------:R-:W-:-:S04]  /*19700*/  SHF.R.U32.HI R2, RZ, 0x4, R2 ;  /* 0x00000004ff027819 */ /* 0x000fc80000011602 */
[----:B------:R-:W-:-:S04]  /*19710*/  LOP3.LUT R2, R2, 0x3fff, RZ, 0xc0, !PT ;  /* 0x00003fff02027812 */ /* 0x000fc800078ec0ff */
[----:B------:R-:W-:Y:S02]  /*19720*/  LOP3.LUT R2, R2, 0x2000000, RZ, 0xfc, !PT ;  /* 0x0200000002027812 */ /* 0x000fe400078efcff */
[----:B--2---:R-:W-:Y:S01]  /*19730*/  LOP3.LUT R8, R5, 0x10000, RZ, 0xfc, !PT ;  /* 0x0001000005087812 */ /* 0x004fe200078efcff */
[----:B-1----:R-:W-:Y:S06]  /*19740*/  @P2 BRA `(.L_x_1285) ;  /* 0x0000000000082947 */ /* 0x002fec0003800000 */
[----:B------:R-:W1:Y:S02]  /*19750*/  SYNCS.PHASECHK.TRANS64.TRYWAIT P0, [R11+URZ+0x2d850], R0 ;  /* 0x02d850000b0075a7 */ /* 0x000e64000800017f */
[----:B-1----:R-:W-:Y:S05]  /*19760*/  @!P0 BRA `(.L_x_1286) ;  /* 0x0000008c00688947 */ /* 0x002fea0003800000 */
.L_x_1285:
[----:B------:R-:W-:Y:S01]  /*19770*/  IMAD R6, R17, 0x600, R2 ;  /* 0x0000060011067824 */ /* 0x000fe200078e0202 */
[----:B------:R-:W-:Y:S01]  /*19780*/  MOV R7, 0x80000020 ;  /* 0x8000002000077802 */ /* 0x000fe20000000f00 */
[----:B------:R-:W-:Y:S05]  /*19790*/  WARPSYNC.ALL ;  /* 0x0000000000007948 */ /* 0x000fea0003800000 */
[----:B------:R-:W-:Y:S01]  /*197a0*/  R2UR UR4, R8 ;  /* 0x00000000080472ca */ /* 0x000fe200000e0000 */
[----:B------:R-:W2:Y:S01]  /*197b0*/  LDL.LU R24, [R1+0x4c] ;  /* 0x00004c0001187983 */ /* 0x000ea20000300800 */
[----:B------:R-:W-:Y:S01]  /*197c0*/  R2UR UR5, R9 ;  /* 0x00000000090572ca */ /* 0x000fe200000e0000 */
[----:B------:R-:W-:Y:S01]  /*197d0*/  WARPGROUP.ARRIVE ;  /* 0x00000000000079c5 */ /* 0x000fe20000000000 */
[----:B------:R-:W-:Y:S01]  /*197e0*/  R2UR UR6, R6 ;  /* 0x00000000060672ca */ /* 0x000fe200000e0000 */
[----:B------:R-:W-:Y:S01]  /*197f0*/  VIADD R20, R8, 0x2 ;  /* 0x0000000208147836 */ /* 0x000fe20000000000 */
[----:B------:R-:W-:Y:S01]  /*19800*/  R2UR UR7, R7 ;  /* 0x00000000070772ca */ /* 0x000fe200000e0000 */
[----:B------:R-:W-:Y:S01]  /*19810*/  VIADD R14, R6, 0x40 ;  /* 0x00000040060e7836 */ /* 0x000fe20000000000 */
[----:B------:R-:W3:Y:S01]  /*19820*/  SHFL.BFLY PT, R5, R4, 0x2, 0x1f ;  /* 0x0c401f0004057f89 */ /* 0x000ee200000e0000 */
[----:B------:R-:W-:-:S02]  /*19830*/  IMAD.MOV.U32 R21, RZ, RZ, 0x40000040 ;  /* 0x40000040ff157424 */ /* 0x000fc400078e00ff */
[----:B------:R-:W-:Y:S01]  /*19840*/  IMAD.MOV.U32 R15, RZ, RZ, -0x7fffffe0 ;  /* 0x80000020ff0f7424 */ /* 0x000fe200078e00ff */
[----:B01----:R-:W0:Y:S01]  /*19850*/  SHFL.BFLY PT, R0, R3, 0x2, 0x1f ;  /* 0x0c401f0003007f89 */ /* 0x003e2200000e0000 */
[----:B------:R-:W-:Y:S02]  /*19860*/  IMAD.MOV.U32 R9, RZ, RZ, 0x40000040 ;  /* 0x40000040ff097424 */ /* 0x000fe400078e00ff */
[----:B------:R-:W-:Y:S02]  /*19870*/  IMAD.MOV.U32 R7, RZ, RZ, -0x7fffffe0 ;  /* 0x80000020ff077424 */ /* 0x000fe400078e00ff */
[----:B------:R-:W-:Y:S02]  /*19880*/  VIADD R17, R17, 0x1 ;  /* 0x0000000111117836 */ /* 0x000fe40000000000 */
[----:B------:R-:W-:Y:S01]  /*19890*/  HGMMA.64x96x16.F32 R88, gdesc[UR4].tnspB, R88, gsb0 ;  /* 0x41600000045879f0 */ /* 0x000fe20008000858 */
[----:B------:R-:W-:Y:S01]  /*198a0*/  R2UR UR4, R20 ;  /* 0x00000000140472ca */ /* 0x000fe200000e0000 */
[----:B------:R-:W-:Y:S01]  /*198b0*/  VIADD R20, R8, 0x4 ;  /* 0x0000000408147836 */ /* 0x000fe20000000000 */
[----:B------:R-:W-:Y:S01]  /*198c0*/  R2UR UR5, R21 ;  /* 0x00000000150572ca */ /* 0x000fe200000e0000 */
[----:B------:R-:W-:Y:S01]  /*198d0*/  IMAD.MOV.U32 R21, RZ, RZ, 0x40000040 ;  /* 0x40000040ff157424 */ /* 0x000fe200078e00ff */
[----:B------:R-:W-:Y:S01]  /*198e0*/  R2UR UR6, R14 ;  /* 0x000000000e0672ca */ /* 0x000fe200000e0000 */
[----:B------:R-:W-:Y:S01]  /*198f0*/  VIADD R14, R6, 0x80 ;  /* 0x00000080060e7836 */ /* 0x000fe20000000000 */
[----:B------:R-:W-:Y:S01]  /*19900*/  R2UR UR7, R15 ;  /* 0x000000000f0772ca */ /* 0x000fe200000e0000 */
[----:B------:R-:W-:Y:S01]  /*19910*/  IMAD.MOV.U32 R15, RZ, RZ, -0x7fffffe0 ;  /* 0x80000020ff0f7424 */ /* 0x000fe200078e00ff */
[----:B------:R-:W-:Y:S01]  /*19920*/  ISETP.NE.AND P2, PT, R17, 0x2, PT ;  /* 0x000000021100780c */ /* 0x000fe20003f45270 */
[----:B---3--:R-:W-:Y:S01]  /*19930*/  FADD.FTZ R5, R5, R4 ;  /* 0x0000000405057221 */ /* 0x008fe20000010000 */
[----:B------:R-:W-:-:S02]  /*19940*/  IMAD.MOV.U32 R4, RZ, RZ, RZ ;  /* 0x000000ffff047224 */ /* 0x000fc400078e00ff */
[----:B------:R-:W-:Y:S01]  /*19950*/  SEL R17, R17, RZ, P2 ;  /* 0x000000ff11117207 */ /* 0x000fe20001000000 */
[----:B0-----:R-:W-:Y:S01]  /*19960*/  FADD.FTZ R2, R0, R3 ;  /* 0x0000000300027221 */ /* 0x001fe20000010000 */
[----:B------:R-:W-:Y:S01]  /*19970*/  SEL R3, RZ, 0x1, P2 ;  /* 0x00000001ff037807 */ /* 0x000fe20001000000 */
[----:B------:R-:W0:Y:S03]  /*19980*/  SHFL.BFLY PT, R0, R5, 0x1, 0x1f ;  /* 0x0c201f0005007f89 */ /* 0x000e2600000e0000 */
[----:B------:R-:W-:Y:S01]  /*19990*/  LOP3.LUT R22, R22, R3, RZ, 0x3c, !PT ;  /* 0x0000000316167212 */ /* 0x000fe200078e3cff */
[----:B------:R-:W-:Y:S01]  /*199a0*/  IMAD.MOV.U32 R3, RZ, RZ, -0x800000 ;  /* 0xff800000ff037424 */ /* 0x000fe200078e00ff */
[----:B------:R-:W-:Y:S02]  /*199b0*/  WARPGROUP.DEPBAR.LE gsb0, 0x0 ;  /* 0x00008000000079c5 */ /* 0x000fe40000010000 */
[----:B------:R-:W-:-:S06]  /*199c0*/  WARPGROUP.ARRIVE ;  /* 0x00000000000079c5 */ /* 0x000fcc0000000000 */
        /* <DEDUP_REMOVED lines=15> */
[----:B------:R-:W-:Y:S01]  /*19ac0*/  IMAD.MOV.U32 R21, RZ, RZ, 0x40000040 ;  /* 0x40000040ff157424 */ /* 0x000fe200078e00ff */
[----:B------:R-:W-:Y:S01]  /*19ad0*/  R2UR UR6, R14 ;  /* 0x000000000e0672ca */ /* 0x000fe200000e0000 */
[----:B------:R-:W-:Y:S01]  /*19ae0*/  VIADD R14, R6, 0x100 ;  /* 0x00000100060e7836 */ /* 0x000fe20000000000 */
[----:B------:R-:W-:Y:S02]  /*19af0*/  R2UR UR7, R15 ;  /* 0x000000000f0772ca */ /* 0x000fe400000e0000 */
[----:B------:R-:W-:Y:S01]  /*19b00*/  MOV R15, 0x80000020 ;  /* 0x80000020000f7802 */ /* 0x000fe20000000f00 */
[----:B--2---:R-:W-:-:S05]  /*19b10*/  VIADD R24, R24, 0x1 ;  /* 0x0000000118187836 */ /* 0x004fca0000000000 */
[----:B------:R-:W-:Y:S01]  /*19b20*/  STL [R1+0x4c], R24 ;  /* 0x00004c1801007387 */ /* 0x000fe20000100800 */
        /* <DEDUP_REMOVED lines=21> */
[----:B------:R-:W-:Y:S02]  /*19c80*/  IMAD.MOV.U32 R15, RZ, RZ, -0x7fffffe0 ;  /* 0x80000020ff0f7424 */ /* 0x000fe400078e00ff */
[----:B------:R-:W-:-:S02]  /*19c90*/  VIADD R8, R8, 0x606 ;  /* 0x0000060608087836 */ /* 0x000fc40000000000 */
[----:B------:R-:W-:Y:S01]  /*19ca0*/  VIADD R6, R6, 0x1c0 ;  /* 0x000001c006067836 */ /* 0x000fe20000000000 */
[----:B------:R-:W-:Y:S02]  /*19cb0*/  WARPGROUP.DEPBAR.LE gsb0, 0x0 ;  /* 0x00008000000079c5 */ /* 0x000fe40000010000 */
[----:B------:R-:W-:-:S06]  /*19cc0*/  WARPGROUP.ARRIVE ;  /* 0x00000000000079c5 */ /* 0x000fcc0000000000 */
        /* <DEDUP_REMOVED lines=8> */
[----:B------:R-:W-:Y:S01]  /*19d50*/  R2UR UR4, R8 ;  /* 0x00000000080472ca */ /* 0x000fe200000e0000 */
[----:B0-----:R-:W-:Y:S01]  /*19d60*/  FADD.FTZ R8, R5, R0 ;  /* 0x0000000005087221 */ /* 0x001fe20000010000 */
[----:B------:R-:W-:Y:S01]  /*19d70*/  R2UR UR5, R9 ;  /* 0x00000000090572ca */ /* 0x000fe200000e0000 */
[----:B------:R-:W-:Y:S01]  /*19d80*/  @!P1 VIADD R9, R11, 0x2d860 ;  /* 0x0002d8600b099836 */ /* 0x000fe20000000000 */
[----:B------:R-:W-:Y:S01]  /*19d90*/  R2UR UR6, R6 ;  /* 0x00000000060672ca */ /* 0x000fe200000e0000 */
[----:B------:R-:W-:Y:S01]  /*19da0*/  IMAD.U32 R11, RZ, RZ, UR39 ;  /* 0x00000027ff0b7e24 */ /* 0x000fe2000f8e00ff */
[----:B------:R-:W-:Y:S01]  /*19db0*/  R2UR UR7, R7 ;  /* 0x00000000070772ca */ /* 0x000fe200000e0000 */
[----:B------:R-:W-:Y:S01]  /*19dc0*/  IMAD.MOV.U32 R0, RZ, RZ, -0x800000 ;  /* 0xff800000ff007424 */ /* 0x000fe200078e00ff */
[----:B------:R-:W0:Y:S01]  /*19dd0*/  SHFL.BFLY PT, R7, R2, 0x1, 0x1f ;  /* 0x0c201f0002077f89 */ /* 0x000e2200000e0000 */
[----:B------:R-:W-:-:S02]  /*19de0*/  FSETP.NE.FTZ.AND P0, PT, R8, RZ, PT ;  /* 0x000000ff0800720b */ /* 0x000fc40003f15000 */
[----:B------:R-:W-:Y:S02]  /*19df0*/  @!P1 PRMT R9, RZ, 0x654, R9 ;  /* 0x00000654ff099816 */ /* 0x000fe40000000009 */
[----:B------:R-:W-:-:S09]  /*19e00*/  MOV R5, UR39 ;  /* 0x0000002700057c02 */ /* 0x000fd20008000f00 */
[----:B------:R-:W1:Y:S01]  /*19e10*/  @P0 MUFU.LG2 R6, R8 ;  /* 0x0000000800060308 */ /* 0x000e620000000c00 */
[----:B------:R-:W-:-:S07]  /*19e20*/  @P0 FMUL.FTZ R5, R5, 0.69314718246459960938 ;  /* 0x3f31721805050820 */ /* 0x000fce0000410000 */
[----:B------:R-:W-:Y:S01]  /*19e30*/  @P0 MUFU.RCP R4, R8 ;  /* 0x0000000800040308 */ /* 0x000fe20000001000 */
[----:B0-----:R-:W-:Y:S01]  /*19e40*/  FADD.FTZ R10, R2, R7 ;  /* 0x00000007020a7221 */ /* 0x001fe20000010000 */
[----:B------:R-:W-:-:S04]  /*19e50*/  IMAD.MOV.U32 R2, RZ, RZ, RZ ;  /* 0x000000ffff027224 */ /* 0x000fc800078e00ff */
[----:B------:R-:W-:Y:S01]  /*19e60*/  FSETP.NE.FTZ.AND P3, PT, R10, RZ, PT ;  /* 0x000000ff0a00720b */ /* 0x000fe20003f75000 */
[----:B-1----:R-:W-:-:S04]  /*19e70*/  @P0 FMUL.FTZ R6, R6, 0.69314718246459960938 ;  /* 0x3f31721806060820 */ /* 0x002fc80000410000 */
[----:B------:R-:W-:Y:S01]  /*19e80*/  @P0 FFMA.FTZ R0, R5, R12, R6 ;  /* 0x0000000c05000223 */ /* 0x000fe20000010006 */
[----:B------:R-:W-:-:S07]  /*19e90*/  PLOP3.LUT P0, PT, PT, PT, PT, 0x8, 0x0 ;  /* 0x000000000000781c */ /* 0x000fce0003f0e170 */
[----:B------:R-:W0:Y:S01]  /*19ea0*/  @P3 MUFU.LG2 R7, R10 ;  /* 0x0000000a00073308 */ /* 0x000e220000000c00 */
[----:B------:R-:W-:-:S07]  /*19eb0*/  @P3 FMUL.FTZ R11, R11, 0.69314718246459960938 ;  /* 0x3f3172180b0b3820 */ /* 0x000fce0000410000 */
[----:B------:R-:W1:Y:S01]  /*19ec0*/  @P3 MUFU.RCP R2, R10 ;  /* 0x0000000a00023308 */ /* 0x000e620000001000 */
[----:B0-----:R-:W-:-:S04]  /*19ed0*/  @P3 FMUL.FTZ R8, R7, 0.69314718246459960938 ;  /* 0x3f31721807083820 */ /* 0x001fc80000410000 */
[----:B------:R-:W-:Y:S01]  /*19ee0*/  @P3 FFMA.FTZ R3, R11, R13, R8 ;  /* 0x0000000d0b033223 */ /* 0x000fe20000010008 */
[----:B------:R-:W-:Y:S02]  /*19ef0*/  WARPGROUP.DEPBAR.LE gsb0, 0x0 ;  /* 0x00008000000079c5 */ /* 0x000fe40000010000 */
[----:B------:R-:W-:-:S06]  /*19f00*/  WARPGROUP.ARRIVE ;  /* 0x00000000000079c5 */ /* 0x000fcc0000000000 */
[----:B------:R-:W-:Y:S03]  /*19f10*/  HGMMA.64x96x16.F32 R88, gdesc[UR4].tnspB, R88, gsb0 ;  /* 0x41600000045879f0 */ /* 0x000fe60008000858 */
        /* <DEDUP_REMOVED lines=49> */
[----:B0-----:R-:W-:-:S07]  /*1a230*/  FMUL.FTZ R135, R135, R2 ;  /* 0x0000000287877220 */ /* 0x001fce0000410000 */
.L_x_1171:
[----:B------:R-:W-:Y:S05]  /*1a240*/  WARPSYNC.ALL ;  /* 0x0000000000007948 */ /* 0x000fea0003800000 */
[----:B------:R-:W0:Y:S08]  /*1a250*/  S2UR UR5, SR_CgaCtaId ;  /* 0x00000000000579c3 */ /* 0x000e300000008800 */
[----:B------:R-:W-:Y:S06]  /*1a260*/  BAR.SYNC.DEFER_BLOCKING 0x5, 0x1a0 ;  /* 0x0146800000007b1d */ /* 0x000fec0000010000 */
[----:B------:R-:W-:Y:S01]  /*1a270*/  UMOV UR4, 0x400 ;  /* 0x0000040000047882 */ /* 0x000fe20000000000 */
[----:B------:R-:W-:Y:S01]  /*1a280*/  BSSY B0, `(.L_x_1287) ;  /* 0x0000190000007945 */ /* 0x000fe20003800000 */
[----:B------:R-:W1:Y:S01]  /*1a290*/  S2R R46, SR_TID.X ;  /* 0x00000000002e7919 */ /* 0x000e620000002100 */
[----:B0-----:R-:W-:-:S06]  /*1a2a0*/  ULEA UR4, UR5, UR4, 0x18 ;  /* 0x0000000405047291 */ /* 0x001fcc000f8ec03f */
[----:B------:R-:W-:-:S05]  /*1a2b0*/  IMAD.U32 R2, RZ, RZ, UR4 ;  /* 0x00000004ff027e24 */ /* 0x000fca000f8e00ff */
[----:B------:R-:W0:Y:S01]  /*1a2c0*/  LDS.128 R8, [R2+0x2d8d0] ;  /* 0x02d8d00002087984 */ /* 0x000e220000000c00 */
[----:B-1----:R-:W-:-:S05]  /*1a2d0*/  VIADD R32, R46, 0xffffff80 ;  /* 0xffffff802e207836 */ /* 0x002fca0000000000 */
[----:B------:R-:W-:-:S04]  /*1a2e0*/  SHF.R.S32.HI R33, RZ, 0x1f, R32 ;  /* 0x0000001fff217819 */ /* 0x000fc80000011420 */
[----:B------:R-:W-:-:S04]  /*1a2f0*/  LEA.HI R20, R33, R32, RZ, 0x2 ;  /* 0x0000002021147211 */ /* 0x000fc800078f10ff */
[----:B------:R-:W-:Y:S02]  /*1a300*/  LOP3.LUT R5, R20, 0x1ffffffc, RZ, 0xc0, !PT ;  /* 0x1ffffffc14057812 */ /* 0x000fe400078ec0ff */
[----:B------:R-:W-:-:S03]  /*1a310*/  SHF.R.S32.HI R20, RZ, 0x2, R20 ;  /* 0x00000002ff147819 */ /* 0x000fc60000011414 */
[----:B------:R-:W-:-:S04]  /*1a320*/  IMAD.IADD R5, R32, 0x1, -R5 ;  /* 0x0000000120057824 */ /* 0x000fc800078e0a05 */
[----:B------:R-:W-:Y:S01]  /*1a330*/  IMAD.SHL.U32 R36, R5, 0x8, RZ ;  /* 0x0000000805247824 */ /* 0x000fe200078e00ff */
[----:B0-----:R0:W-:Y:S04]  /*1a340*/  STL.64 [R1+0x30], R8 ;  /* 0x0000300801007387 */ /* 0x0011e80000100a00 */
[----:B------:R0:W-:Y:S01]  /*1a350*/  STL.64 [R1+0x38], R10 ;  /* 0x0000380a01007387 */ /* 0x0001e20000100a00 */
[----:B------:R-:W-:Y:S06]  /*1a360*/  BAR.ARV 0x4, 0x1a0 ;  /* 0x0106800000007b1d */ /* 0x000fec0000002000 */
[----:B------:R-:W-:Y:S05]  /*1a370*/  @P0 BRA `(.L_x_1288) ;  /* 0x0000001000240947 */ /* 0x000fea0003800000 */
[----:B------:R-:W2:Y:S01]  /*1a380*/  LDL R45, [R1+0x48] ;  /* 0x00004800012d7983 */ /* 0x000ea20000100800 */
[CC--:B------:R-:W-:Y:S01]  /*1a390*/  LEA.HI R4, R33.reuse, R32.reuse, RZ, 0x4 ;  /* 0x0000002021047211 */ /* 0x0c0fe200078f20ff */
[----:B------:R-:W-:Y:S05]  /*1a3a0*/  WARPSYNC.ALL ;  /* 0x0000000000007948 */ /* 0x000fea0003800000 */
[----:B------:R-:W1:Y:S01]  /*1a3b0*/  S2R R5, SR_SWINHI ;  /* 0x0000000000057919 */ /* 0x000e620000002f00 */
[----:B0-----:R-:W-:Y:S01]  /*1a3c0*/  SHF.R.S32.HI R11, RZ, 0x4, R4 ;  /* 0x00000004ff0b7819 */ /* 0x001fe20000011404 */
[----:B------:R-:W-:Y:S01]  /*1a3d0*/  ULDC.64 UR4, c[0x0][0xbd8] ;  /* 0x0002f60000047ab9 */ /* 0x000fe20000000a00 */
[----:B------:R-:W-:-:S02]  /*1a3e0*/  LEA.HI R10, R33, R32, RZ, 0x5 ;  /* 0x00000020210a7211 */ /* 0x000fc400078f28ff */
[C---:B------:R-:W-:Y:S02]  /*1a3f0*/  LEA.HI R8, R4.reuse, R11, RZ, 0x1 ;  /* 0x0000000b04087211 */ /* 0x040fe400078f08ff */
[----:B------:R-:W-:Y:S02]  /*1a400*/  LOP3.LUT R9, R4, 0xfffffff0, RZ, 0xc0, !PT ;  /* 0xfffffff004097812 */ /* 0x000fe400078ec0ff */
[----:B------:R-:W-:Y:S02]  /*1a410*/  LOP3.LUT R8, R8, 0x1ffffffe, RZ, 0xc0, !PT ;  /* 0x1ffffffe08087812 */ /* 0x000fe400078ec0ff */
[----:B------:R-:W-:Y:S01]  /*1a420*/  SHF.R.S32.HI R10, RZ, 0x5, R10 ;  /* 0x00000005ff0a7819 */ /* 0x000fe2000001140a */
[----:B------:R-:W-:Y:S01]  /*1a430*/  IMAD.IADD R9, R32, 0x1, -R9 ;  /* 0x0000000120097824 */ /* 0x000fe200078e0a09 */
[----:B------:R-:W-:Y:S01]  /*1a440*/  F2FP.F16.F32.PACK_AB R6, R93, R6 ;  /* 0x000000065d06723e */ /* 0x000fe200000000ff */
[----:B------:R-:W-:Y:S01]  /*1a450*/  IMAD.IADD R8, R11, 0x1, -R8 ;  /* 0x000000010b087824 */ /* 0x000fe200078e0a08 */
[----:B------:R-:W-:Y:S01]  /*1a460*/  F2FP.F16.F32.PACK_AB R26, R125, R26 ;  /* 0x0000001a7d1a723e */ /* 0x000fe200000000ff */
[----:B------:R-:W-:Y:S01]  /*1a470*/  IMAD R9, R10, 0x10, R9 ;  /* 0x000000100a097824 */ /* 0x000fe200078e0209 */
[----:B------:R-:W-:Y:S01]  /*1a480*/  F2FP.F16.F32.PACK_AB R27, R34, R27 ;  /* 0x0000001b221b723e */ /* 0x000fe200000000ff */
[----:B------:R-:W-:Y:S01]  /*1a490*/  IMAD.SHL.U32 R8, R8, 0x8, RZ ;  /* 0x0000000808087824 */ /* 0x000fe200078e00ff */
[----:B------:R-:W-:-:S02]  /*1a4a0*/  MOV R28, R2 ;  /* 0x00000002001c7202 */ /* 0x000fc40000000f00 */
[----:B-1----:R-:W-:Y:S01]  /*1a4b0*/  MOV R29, R5 ;  /* 0x00000005001d7202 */ /* 0x002fe20000000f00 */
[----:B------:R-:W-:-:S04]  /*1a4c0*/  IMAD.U32 R5, R9, 0x20, R8 ;  /* 0x0000002009057824 */ /* 0x000fc800078e0008 */
[----:B------:R-:W-:Y:S01]  /*1a4d0*/  IMAD.WIDE R4, R5, 0x2, R28 ;  /* 0x0000000205047825 */ /* 0x000fe200078e021c */
[----:B------:R-:W-:Y:S02]  /*1a4e0*/  BAR.SYNC.DEFER_BLOCKING 0x1, 0x180 ;  /* 0x0046000000007b1d */ /* 0x000fe40000010000 */
[C---:B------:R-:W-:Y:S02]  /*1a4f0*/  IADD3 R39, P1, R4.reuse, 0x6000, RZ ;  /* 0x0000600004277810 */ /* 0x040fe40007f3e0ff */
[C---:B------:R-:W-:Y:S02]  /*1a500*/  IADD3 R31, P4, R4.reuse, 0x20, RZ ;  /* 0x00000020041f7810 */ /* 0x040fe40007f9e0ff */
[C---:B------:R-:W-:Y:S01]  /*1a510*/  IADD3 R35, P3, R4.reuse, 0x3000, RZ ;  /* 0x0000300004237810 */ /* 0x040fe20007f7e0ff */
[--C-:B------:R-:W-:Y:S01]  /*1a520*/  IMAD.X R15, RZ, RZ, R5.reuse, P1 ;  /* 0x000000ffff0f7224 */ /* 0x100fe200008e0605 */
[C---:B------:R-:W-:Y:S01]  /*1a530*/  IADD3 R37, P2, R4.reuse, 0x3020, RZ ;  /* 0x0000302004257810 */ /* 0x040fe20007f5e0ff */
[----:B------:R-:W-:Y:S01]  /*1a540*/  IMAD.X R9, RZ, RZ, R5, P4 ;  /* 0x000000ffff097224 */ /* 0x000fe200020e0605 */
[----:B------:R-:W-:-:S02]  /*1a550*/  LOP3.LUT R13, R4, 0x180, RZ, 0xc0, !PT ;  /* 0x00000180040d7812 */ /* 0x000fc400078ec0ff */
[----:B------:R-:W-:Y:S02]  /*1a560*/  ISETP.NE.U32.AND P1, PT, RZ, UR4, PT ;  /* 0x00000004ff007c0c */ /* 0x000fe4000bf25070 */
[----:B------:R-:W-:Y:S02]  /*1a570*/  IADD3 R41, P0, R4, 0x6020, RZ ;  /* 0x0000602004297810 */ /* 0x000fe40007f1e0ff */
[----:B------:R-:W-:Y:S02]  /*1a580*/  LOP3.LUT R8, R31, 0x180, RZ, 0xc0, !PT ;  /* 0x000001801f087812 */ /* 0x000fe400078ec0ff */
[----:B------:R-:W-:Y:S01]  /*1a590*/  LOP3.LUT R10, R35, 0x180, RZ, 0xc0, !PT ;  /* 0x00000180230a7812 */ /* 0x000fe200078ec0ff */
[----:B------:R-:W-:Y:S01]  /*1a5a0*/  IMAD.X R25, RZ, RZ, R5, P0 ;  /* 0x000000ffff197224 */ /* 0x000fe200000e0605 */
[----:B------:R-:W-:Y:S02]  /*1a5b0*/  LOP3.LUT R12, R37, 0x180, RZ, 0xc0, !PT ;  /* 0x00000180250c7812 */ /* 0x000fe400078ec0ff */
[----:B------:R-:W-:-:S02]  /*1a5c0*/  LOP3.LUT R14, R39, 0x180, RZ, 0xc0, !PT ;  /* 0x00000180270e7812 */ /* 0x000fc400078ec0ff */
[----:B------:R-:W-:Y:S02]  /*1a5d0*/  SHF.R.U64 R13, R13, 0x3, RZ ;  /* 0x000000030d0d7819 */ /* 0x000fe400000012ff */
[----:B------:R-:W-:Y:S01]  /*1a5e0*/  ISETP.NE.AND.EX P1, PT, RZ, UR5, PT, P1 ;  /* 0x00000005ff007c0c */ /* 0x000fe2000bf25310 */
[----:B------:R-:W-:Y:S01]  /*1a5f0*/  ULDC.64 UR4, c[0x0][0xbe0] ;  /* 0x0002f80000047ab9 */ /* 0x000fe20000000a00 */
[----:B------:R-:W-:Y:S02]  /*1a600*/  SHF.R.U64 R8, R8, 0x3, RZ ;  /* 0x0000000308087819 */ /* 0x000fe400000012ff */
[----:B------:R-:W-:Y:S02]  /*1a610*/  SHF.R.U64 R10, R10, 0x3, RZ ;  /* 0x000000030a0a7819 */ /* 0x000fe400000012ff */
[----:B------:R-:W-:Y:S02]  /*1a620*/  SHF.R.U64 R12, R12, 0x3, RZ ;  /* 0x000000030c0c7819 */ /* 0x000fe400000012ff */
[----:B------:R-:W-:-:S02]  /*1a630*/  SHF.R.U64 R14, R14, 0x3, RZ ;  /* 0x000000030e0e7819 */ /* 0x000fc400000012ff */
[----:B------:R-:W-:Y:S01]  /*1a640*/  LOP3.LUT R4, R13, R4, RZ, 0x3c, !PT ;  /* 0x000000040d047212 */ /* 0x000fe200078e3cff */
[----:B------:R-:W-:Y:S01]  /*1a650*/  IMAD.X R13, RZ, RZ, R5, P2 ;  /* 0x000000ffff0d7224 */ /* 0x000fe200010e0605 */
[----:B------:R-:W-:Y:S02]  /*1a660*/  ISETP.NE.U32.AND P0, PT, RZ, UR4, PT ;  /* 0x00000004ff007c0c */ /* 0x000fe4000bf05070 */
[----:B------:R-:W-:Y:S02]  /*1a670*/  IADD3.X R11, RZ, R5, RZ, P3, !PT ;  /* 0x00000005ff0b7210 */ /* 0x000fe40001ffe4ff */
[----:B------:R-:W-:Y:S02]  /*1a680*/  LOP3.LUT R8, R8, R31, RZ, 0x3c, !PT ;  /* 0x0000001f08087212 */ /* 0x000fe400078e3cff */
[----:B------:R-:W-:Y:S02]  /*1a690*/  LOP3.LUT R24, R41, 0x180, RZ, 0xc0, !PT ;  /* 0x0000018029187812 */ /* 0x000fe400078ec0ff */
[----:B------:R-:W-:-:S02]  /*1a6a0*/  LOP3.LUT R10, R10, R35, RZ, 0x3c, !PT ;  /* 0x000000230a0a7212 */ /* 0x000fc400078e3cff */
[----:B------:R-:W-:Y:S02]  /*1a6b0*/  LOP3.LUT R12, R12, R37, RZ, 0x3c, !PT ;  /* 0x000000250c0c7212 */ /* 0x000fe400078e3cff */
[----:B------:R-:W-:Y:S02]  /*1a6c0*/  LOP3.LUT R14, R14, R39, RZ, 0x3c, !PT ;  /* 0x000000270e0e7212 */ /* 0x000fe400078e3cff */
[----:B------:R-:W-:Y:S02]  /*1a6d0*/  MOV R35, R4 ;  /* 0x0000000400237202 */ /* 0x000fe40000000f00 */
[----:B------:R-:W-:Y:S02]  /*1a6e0*/  ISETP.NE.AND.EX P0, PT, RZ, UR5, PT, P0 ;  /* 0x00000005ff007c0c */ /* 0x000fe4000bf05300 */
[----:B------:R-:W-:Y:S02]  /*1a6f0*/  F2FP.F16.F32.PACK_AB R4, R30, R7 ;  /* 0x000000071e04723e */ /* 0x000fe400000000ff */
[----:B------:R-:W-:Y:S01]  /*1a700*/  SHF.R.U64 R24, R24, 0x3, RZ ;  /* 0x0000000318187819 */ /* 0x000fe200000012ff */
[----:B------:R-:W2:Y:S01]  /*1a710*/  LDC.64 R30, c[0x0][0xbd8] ;  /* 0x0002f600ff1e7b82 */ /* 0x000ea20000000a00 */
[----:B------:R-:W-:-:S02]  /*1a720*/  F2FP.F16.F32.PACK_AB R5, R91, R90 ;  /* 0x0000005a5b05723e */ /* 0x000fc400000000ff */
[----:B------:R-:W-:Y:S02]  /*1a730*/  F2FP.F16.F32.PACK_AB R7, R95, R94 ;  /* 0x0000005e5f07723e */ /* 0x000fe400000000ff */
[----:B------:R-:W-:Y:S02]  /*1a740*/  MOV R40, R8 ;  /* 0x0000000800287202 */ /* 0x000fe40000000f00 */
[----:B------:R-:W-:Y:S01]  /*1a750*/  MOV R38, R10 ;  /* 0x0000000a00267202 */ /* 0x000fe20000000f00 */
[----:B------:R0:W-:Y:S01]  /*1a760*/  STSM.16.M88.4 [R35], R4 ;  /* 0x0000000423007844 */ /* 0x0001e20000000200 */
[----:B------:R-:W-:Y:S02]  /*1a770*/  MOV R39, R12 ;  /* 0x0000000c00277202 */ /* 0x000fe40000000f00 */
[----:B------:R-:W-:Y:S02]  /*1a780*/  MOV R37, R14 ;  /* 0x0000000e00257202 */ /* 0x000fe40000000f00 */
[----:B------:R-:W-:-:S02]  /*1a790*/  F2FP.F16.F32.PACK_AB R8, R97, R96 ;  /* 0x000000606108723e */ /* 0x000fc400000000ff */
[----:B------:R-:W-:Y:S02]  /*1a7a0*/  F2FP.F16.F32.PACK_AB R9, R99, R98 ;  /* 0x000000626309723e */ /* 0x000fe400000000ff */
[----:B------:R-:W-:Y:S02]  /*1a7b0*/  F2FP.F16.F32.PACK_AB R10, R101, R100 ;  /* 0x00000064650a723e */ /* 0x000fe400000000ff */
[----:B------:R-:W-:Y:S02]  /*1a7c0*/  F2FP.F16.F32.PACK_AB R11, R103, R102 ;  /* 0x00000066670b723e */ /* 0x000fe400000000ff */
[----:B------:R-:W-:Y:S02]  /*1a7d0*/  F2FP.F16.F32.PACK_AB R12, R21, R104 ;  /* 0x00000068150c723e */ /* 0x000fe400000000ff */
[----:B------:R-:W-:Y:S01]  /*1a7e0*/  F2FP.F16.F32.PACK_AB R13, R107, R106 ;  /* 0x0000006a6b0d723e */ /* 0x000fe200000000ff */
[----:B------:R1:W-:Y:S01]  /*1a7f0*/  STSM.16.M88.4 [R40], R8 ;  /* 0x0000000828007844 */ /* 0x0003e20000000200 */
[----:B------:R-:W-:-:S02]  /*1a800*/  F2FP.F16.F32.PACK_AB R14, R109, R108 ;  /* 0x0000006c6d0e723e */ /* 0x000fc400000000ff */
[----:B------:R-:W-:Y:S02]  /*1a810*/  F2FP.F16.F32.PACK_AB R15, R111, R110 ;  /* 0x0000006e6f0f723e */ /* 0x000fe400000000ff */
[----:B------:R-:W-:Y:S02]  /*1a820*/  LOP3.LUT R24, R24, R41, RZ, 0x3c, !PT ;  /* 0x0000002918187212 */ /* 0x000fe400078e3cff */
[----:B------:R-:W-:Y:S01]  /*1a830*/  LEA.HI R33, R33, R32, RZ, 0x7 ;  /* 0x0000002021217211 */ /* 0x000fe200078f38ff */
[----:B------:R3:W-:Y:S01]  /*1a840*/  STSM.16.M88.4 [R38], R12 ;  /* 0x0000000c26007844 */ /* 0x0007e20000000200 */
[----:B0-----:R-:W-:Y:S02]  /*1a850*/  MOV R35, R24 ;  /* 0x0000001800237202 */ /* 0x001fe40000000f00 */
[----:B------:R-:W-:Y:S02]  /*1a860*/  F2FP.F16.F32.PACK_AB R4, R113, R112 ;  /* 0x000000707104723e */ /* 0x000fe400000000ff */
[----:B------:R-:W-:-:S02]  /*1a870*/  F2FP.F16.F32.PACK_AB R5, R115, R114 ;  /* 0x000000727305723e */ /* 0x000fc400000000ff */
[----:B------:R-:W-:Y:S02]  /*1a880*/  F2FP.F16.F32.PACK_AB R6, R117, R116 ;  /* 0x000000747506723e */ /* 0x000fe400000000ff */
[----:B------:R-:W-:Y:S02]  /*1a890*/  F2FP.F16.F32.PACK_AB R7, R119, R118 ;  /* 0x000000767707723e */ /* 0x000fe400000000ff */
[----:B------:R-:W-:Y:S02]  /*1a8a0*/  F2FP.F16.F32.PACK_AB R24, R121, R120 ;  /* 0x000000787918723e */ /* 0x000fe400000000ff */
[----:B------:R-:W-:Y:S01]  /*1a8b0*/  F2FP.F16.F32.PACK_AB R25, R123, R122 ;  /* 0x0000007a7b19723e */ /* 0x000fe200000000ff */
[----:B------:R0:W-:Y:S01]  /*1a8c0*/  STSM.16.M88.4 [R39], R4 ;  /* 0x0000000427007844 */ /* 0x0001e20000000200 */
[----:B-1----:R-:W-:Y:S01]  /*1a8d0*/  F2FP.F16.F32.PACK_AB R8, R129, R128 ;  /* 0x000000808108723e */ /* 0x002fe200000000ff */
[----:B---3--:R-:W1:Y:S01]  /*1a8e0*/  @P0 LDC.64 R12, c[0x0][0xbe0] ;  /* 0x0002f800ff0c0b82 */ /* 0x008e620000000a00 */
[----:B------:R-:W-:Y:S01]  /*1a8f0*/  LOP3.LUT R15, R33, 0xffffff80, RZ, 0xc0, !PT ;  /* 0xffffff80210f7812 */ /* 0x000fe200078ec0ff */
[----:B------:R3:W-:Y:S01]  /*1a900*/  STSM.16.M88.4 [R37], R24 ;  /* 0x0000001825007844 */ /* 0x0007e20000000200 */
[----:B------:R-:W-:Y:S01]  /*1a910*/  F2FP.F16.F32.PACK_AB R9, R131, R130 ;  /* 0x000000828309723e */ /* 0x000fe200000000ff */
[----:B------:R-:W-:Y:S01]  /*1a920*/  ULDC UR4, c[0x0][0xa88] ;  /* 0x0002a20000047ab9 */ /* 0x000fe20000000800 */
[----:B------:R-:W-:-:S02]  /*1a930*/  F2FP.F16.F32.PACK_AB R10, R133, R132 ;  /* 0x00000084850a723e */ /* 0x000fc400000000ff */
[----:B------:R-:W-:Y:S01]  /*1a940*/  F2FP.F16.F32.PACK_AB R11, R135, R134 ;  /* 0x00000086870b723e */ /* 0x000fe200000000ff */
[----:B------:R-:W-:Y:S02]  /*1a950*/  IMAD.IADD R15, R32, 0x1, -R15 ;  /* 0x00000001200f7824 */ /* 0x000fe400078e0a0f */
[----:B------:R-:W-:Y:S02]  /*1a960*/  IMAD.MOV.U32 R38, RZ, RZ, RZ ;  /* 0x000000ffff267224 */ /* 0x000fe400078e00ff */
[----:B------:R3:W-:Y:S01]  /*1a970*/  STSM.16.M88.4 [R35], R8 ;  /* 0x0000000823007844 */ /* 0x0007e20000000200 */
[----:B------:R-:W-:-:S04]  /*1a980*/  SHF.R.S32.HI R14, RZ, 0x1f, R15 ;  /* 0x0000001fff0e7819 */ /* 0x000fc8000001140f */
[----:B0-----:R-:W-:-:S04]  /*1a990*/  LEA.HI R4, R14, R15, RZ, 0x2 ;  /* 0x0000000f0e047211 */ /* 0x001fc800078f10ff */
[--C-:B------:R-:W-:Y:S02]  /*1a9a0*/  SHF.R.S32.HI R6, RZ, 0x2, R4.reuse ;  /* 0x00000002ff067819 */ /* 0x100fe40000011404 */
[----:B------:R-:W-:-:S04]  /*1a9b0*/  SHF.R.S32.HI R5, RZ, 0x1f, R4 ;  /* 0x0000001fff057819 */ /* 0x000fc80000011404 */
[----:B------:R-:W-:Y:S01]  /*1a9c0*/  LEA.HI R5, R5, R6, RZ, 0x3 ;  /* 0x0000000605057211 */ /* 0x000fe200078f18ff */
[----:B------:R-:W-:-:S03]  /*1a9d0*/  IMAD.U32 R42, RZ, RZ, UR4 ;  /* 0x00000004ff2a7e24 */ /* 0x000fc6000f8e00ff */
[----:B------:R-:W-:Y:S01]  /*1a9e0*/  LOP3.LUT R7, R5, 0xfffffff8, RZ, 0xc0, !PT ;  /* 0xfffffff805077812 */ /* 0x000fe200078ec0ff */
[C---:B--2---:R-:W-:Y:S01]  /*1a9f0*/  IMAD.WIDE R30, R45.reuse, 0x4, R30 ;  /* 0x000000042d1e7825 */ /* 0x044fe200078e021e */
[----:B------:R-:W-:Y:S03]  /*1aa00*/  BAR.SYNC.DEFER_BLOCKING 0x1, 0x180 ;  /* 0x0046000000007b1d */ /* 0x000fe60000010000 */
[----:B-1----:R-:W-:-:S03]  /*1aa10*/  @P0 IMAD.WIDE R4, R45, 0x4, R12 ;  /* 0x000000042d040825 */ /* 0x002fc600078e020c */
[----:B------:R3:W5:Y:S01]  /*1aa20*/  @P1 LDG.E R38, desc[UR52][R30.64] ;  /* 0x000000341e261981 */ /* 0x000762000c1e1900 */
[----:B------:R-:W-:Y:S01]  /*1aa30*/  SHF.R.S32.HI R33, RZ, 0x7, R33 ;  /* 0x00000007ff217819 */ /* 0x000fe20000011421 */
[----:B------:R-:W-:Y:S01]  /*1aa40*/  IMAD.IADD R7, R6, 0x1, -R7 ;  /* 0x0000000106077824 */ /* 0x000fe200078e0a07 */
[----:B------:R-:W-:Y:S01]  /*1aa50*/  LEA.HI R14, R14, R15, RZ, 0x5 ;  /* 0x0000000f0e0e7211 */ /* 0x000fe200078f28ff */
[----:B------:R3:W5:Y:S02]  /*1aa60*/  @P0 LDG.E R42, desc[UR52][R4.64] ;  /* 0x00000034042a0981 */ /* 0x000764000c1e1900 */
[----:B------:R-:W-:Y:S01]  /*1aa70*/  IMAD.HI R6, R33, 0x55555556, RZ ;  /* 0x5555555621067827 */ /* 0x000fe200078e02ff */
[----:B------:R-:W-:Y:S06]  /*1aa80*/  @P0 BRA `(.L_x_1289) ;  /* 0x0000000000100947 */ /* 0x000fec0003800000 */
[----:B------:R-:W-:Y:S05]  /*1aa90*/  @!P1 BRA `(.L_x_1289) ;  /* 0x00000000000c9947 */ /* 0x000fea0003800000 */
[----:B---3--:R-:W2:Y:S04]  /*1aaa0*/  LDG.E R5, desc[UR52][R30.64] ;  /* 0x000000341e057981 */ /* 0x008ea8000c1e1900 */
[----:B-----5:R-:W2:Y:S02]  /*1aab0*/  LDG.E R42, desc[UR52][R30.64+0x4] ;  /* 0x000004341e2a7981 */ /* 0x020ea4000c1e1900 */
[----:B--2---:R-:W-:-:S07]  /*1aac0*/  IMAD.IADD R42, R42, 0x1, -R5 ;  /* 0x000000012a2a7824 */ /* 0x004fce00078e0a05 */
.L_x_1289:
[----:B------:R-:W2:Y:S01]  /*1aad0*/  LDL.LU R47, [R1+0x44] ;  /* 0x00004400012f7983 */ /* 0x000ea20000300800 */
[----:B------:R-:W-:Y:S01]  /*1aae0*/  LEA.HI R6, R6, R6, RZ, 0x1 ;  /* 0x0000000606067211 */ /* 0x000fe200078f08ff */
[----:B------:R-:W-:Y:S02]  /*1aaf0*/  ULDC.64 UR4, c[0x0][0xb70] ;  /* 0x0002dc0000047ab9 */ /* 0x000fe40000000a00 */
[----:B------:R-:W4:Y:S01]  /*1ab00*/  LDL.LU R46, [R1+0x50] ;  /* 0x00005000012e7983 */ /* 0x000f220000300800 */
[----:B------:R-:W-:Y:S01]  /*1ab10*/  SHF.R.S32.HI R14, RZ, 0x5, R14 ;  /* 0x00000005ff0e7819 */ /* 0x000fe2000001140e */
[----:B------:R-:W-:Y:S01]  /*1ab20*/  IMAD R33, R6, -0x3, R33 ;  /* 0xfffffffd06217824 */ /* 0x000fe200078e0221 */
[----:B-----5:R-:W-:Y:S02]  /*1ab30*/  SHF.R.S32.HI R39, RZ, 0x1f, R38 ;  /* 0x0000001fff277819 */ /* 0x020fe40000011426 */
[----:B------:R-:W-:Y:S01]  /*1ab40*/  SHF.R.S32.HI R6, RZ, 0x1f, R45 ;  /* 0x0000001fff067819 */ /* 0x000fe2000001142d */
[----:B------:R-:W-:Y:S01]  /*1ab50*/  IMAD R14, R14, 0x10, R7 ;  /* 0x000000100e0e7824 */ /* 0x000fe200078e0207 */
[----:B------:R-:W-:Y:S01]  /*1ab60*/  SEL R45, R45, RZ, !P1 ;  /* 0x000000ff2d2d7207 */ /* 0x000fe20004800000 */
[----:B------:R-:W-:Y:S01]  /*1ab70*/  IMAD R7, R20, 0x20, R36 ;  /* 0x0000002014077824 */ /* 0x000fe200078e0224 */
[----:B------:R-:W-:Y:S01]  /*1ab80*/  SEL R44, R6, RZ, !P1 ;  /* 0x000000ff062c7207 */ /* 0x000fe20004800000 */
[----:B---3--:R-:W-:Y:S01]  /*1ab90*/  IMAD R11, R33, 0x40, R14 ;  /* 0x00000040210b7824 */ /* 0x008fe200078e020e */
[----:B------:R-:W-:Y:S01]  /*1aba0*/  LOP3.LUT P0, RZ, R15, 0x3, RZ, 0xc0, !PT ;  /* 0x000000030fff7812 */ /* 0x000fe2000780c0ff */
[----:B------:R-:W-:-:S03]  /*1abb0*/  IMAD.WIDE R28, R7, 0x2, R28 ;  /* 0x00000002071c7825 */ /* 0x000fc600078e021c */
[C---:B------:R-:W-:Y:S02]  /*1abc0*/  IADD3 R13, P5, R28.reuse, 0x3000, RZ ;  /* 0x000030001c0d7810 */ /* 0x040fe40007fbe0ff */
[C---:B------:R-:W-:Y:S02]  /*1abd0*/  IADD3 R25, P4, R28.reuse, 0x4800, RZ ;  /* 0x000048001c197810 */ /* 0x040fe40007f9e0ff */
[----:B------:R-:W-:Y:S02]  /*1abe0*/  IADD3 R31, P3, R28, 0x6000, RZ ;  /* 0x000060001c1f7810 */ /* 0x000fe40007f7e0ff */
[----:B------:R-:W-:Y:S02]  /*1abf0*/  LOP3.LUT R12, R13, 0x180, RZ, 0xc0, !PT ;  /* 0x000001800d0c7812 */ /* 0x000fe400078ec0ff */
[----:B------:R-:W-:Y:S02]  /*1ac00*/  LOP3.LUT R24, R25, 0x180, RZ, 0xc0, !PT ;  /* 0x0000018019187812 */ /* 0x000fe400078ec0ff */
[----:B------:R-:W-:-:S02]  /*1ac10*/  LOP3.LUT R30, R31, 0x180, RZ, 0xc0, !PT ;  /* 0x000001801f1e7812 */ /* 0x000fc400078ec0ff */
[----:B------:R-:W-:Y:S02]  /*1ac20*/  SHF.R.U64 R12, R12, 0x3, RZ ;  /* 0x000000030c0c7819 */ /* 0x000fe400000012ff */
[----:B------:R-:W-:Y:S02]  /*1ac30*/  SHF.R.U64 R24, R24, 0x3, RZ ;  /* 0x0000000318187819 */ /* 0x000fe400000012ff */
[----:B------:R-:W-:Y:S02]  /*1ac40*/  SHF.R.U64 R30, R30, 0x3, RZ ;  /* 0x000000031e1e7819 */ /* 0x000fe400000012ff */
[----:B------:R-:W-:Y:S01]  /*1ac50*/  LOP3.LUT R12, R12, R13, RZ, 0x3c, !PT ;  /* 0x0000000d0c0c7212 */ /* 0x000fe200078e3cff */
[--C-:B------:R-:W-:Y:S01]  /*1ac60*/  IMAD.X R13, RZ, RZ, R29.reuse, P5 ;  /* 0x000000ffff0d7224 */ /* 0x100fe200028e061d */
[----:B------:R-:W-:Y:S02]  /*1ac70*/  LOP3.LUT R24, R24, R25, RZ, 0x3c, !PT ;  /* 0x0000001918187212 */ /* 0x000fe400078e3cff */
[----:B------:R-:W-:Y:S01]  /*1ac80*/  LOP3.LUT R30, R30, R31, RZ, 0x3c, !PT ;  /* 0x0000001f1e1e7212 */ /* 0x000fe200078e3cff */
[----:B------:R-:W-:Y:S01]  /*1ac90*/  IMAD.X R31, RZ, RZ, R29, P3 ;  /* 0x000000ffff1f7224 */ /* 0x000fe200018e061d */
[----:B------:R-:W-:-:S02]  /*1aca0*/  IADD3.X R25, RZ, R29, RZ, P4, !PT ;  /* 0x0000001dff197210 */ /* 0x000fc400027fe4ff */
[----:B------:R-:W-:Y:S01]  /*1acb0*/  SHF.R.S32.HI R37, RZ, 0x1f, R36 ;  /* 0x0000001fff257819 */ /* 0x000fe20000011424 */
[----:B------:R-:W-:Y:S01]  /*1acc0*/  BSSY B1, `(.L_x_1290) ;  /* 0x000005c000017945 */ /* 0x000fe20003800000 */
[----:B--2---:R-:W-:Y:S01]  /*1acd0*/  SHF.R.S32.HI R43, RZ, 0x1f, R47 ;  /* 0x0000001fff2b7819 */ /* 0x004fe2000001142f */
[----:B----4-:R-:W-:-:S04]  /*1ace0*/  IMAD R11, R46, 0xc0, R11 ;  /* 0x000000c02e0b7824 */ /* 0x010fc800078e020b */
[----:B------:R-:W-:Y:S01]  /*1acf0*/  IMAD R4, R43, UR4, RZ ;  /* 0x000000042b047c24 */ /* 0x000fe2000f8e02ff */
[----:B------:R-:W-:-:S03]  /*1ad00*/  SHF.R.S32.HI R7, RZ, 0x1f, R11 ;  /* 0x0000001fff077819 */ /* 0x000fc6000001140b */
[C---:B------:R-:W-:Y:S02]  /*1ad10*/  IMAD R9, R47.reuse, UR5, R4 ;  /* 0x000000052f097c24 */ /* 0x040fe4000f8e0204 */
[----:B------:R-:W-:Y:S01]  /*1ad20*/  IMAD.WIDE.U32 R4, R47, UR4, R38 ;  /* 0x000000042f047c25 */ /* 0x000fe2000f8e0026 */
[----:B------:R-:W-:-:S03]  /*1ad30*/  ULDC.64 UR4, c[0x0][0xb78] ;  /* 0x0002de0000047ab9 */ /* 0x000fc60000000a00 */
[----:B------:R-:W-:Y:S01]  /*1ad40*/  IMAD.IADD R5, R5, 0x1, R9 ;  /* 0x0000000105057824 */ /* 0x000fe200078e0209 */
[----:B------:R-:W-:Y:S01]  /*1ad50*/  IADD3 R9, P2, R28, 0x1800, RZ ;  /* 0x000018001c097810 */ /* 0x000fe20007f5e0ff */
[----:B------:R-:W-:Y:S02]  /*1ad60*/  IMAD R6, R44, UR4, RZ ;  /* 0x000000042c067c24 */ /* 0x000fe4000f8e02ff */
[----:B------:R-:W-:Y:S01]  /*1ad70*/  IMAD.WIDE.U32 R4, R45, UR4, R4 ;  /* 0x000000042d047c25 */ /* 0x000fe2000f8e0004 */
[----:B------:R-:W-:-:S03]  /*1ad80*/  LOP3.LUT R8, R9, 0x180, RZ, 0xc0, !PT ;  /* 0x0000018009087812 */ /* 0x000fc600078ec0ff */
[----:B------:R-:W-:Y:S01]  /*1ad90*/  IMAD R6, R45, UR5, R6 ;  /* 0x000000052d067c24 */ /* 0x000fe2000f8e0206 */
[----:B------:R-:W-:Y:S01]  /*1ada0*/  IADD3 R4, P1, R11, R4, RZ ;  /* 0x000000040b047210 */ /* 0x000fe20007f3e0ff */
[----:B------:R-:W-:Y:S01]  /*1adb0*/  ULDC.64 UR4, c[0x0][0xb40] ;  /* 0x0002d00000047ab9 */ /* 0x000fe20000000a00 */
[----:B------:R-:W-:Y:S02]  /*1adc0*/  SHF.R.U64 R8, R8, 0x3, RZ ;  /* 0x0000000308087819 */ /* 0x000fe400000012ff */
[----:B------:R-:W-:Y:S01]  /*1add0*/  IADD3.X R7, R7, R5, R6, P1, !PT ;  /* 0x0000000507077210 */ /* 0x000fe20000ffe406 */
[----:B------:R-:W-:Y:S01]  /*1ade0*/  VIADD R5, R11, 0x8 ;  /* 0x000000080b057836 */ /* 0x000fe20000000000 */
[----:B------:R-:W-:Y:S02]  /*1adf0*/  LEA R40, P1, R4, UR4, 0x2 ;  /* 0x0000000404287c11 */ /* 0x000fe4000f8210ff */
[----:B------:R-:W-:Y:S01]  /*1ae00*/  LOP3.LUT R8, R8, R9, RZ, 0x3c, !PT ;  /* 0x0000000908087212 */ /* 0x000fe200078e3cff */
[----:B------:R-:W-:Y:S01]  /*1ae10*/  IMAD.X R9, RZ, RZ, R29, P2 ;  /* 0x000000ffff097224 */ /* 0x000fe200010e061d */
[----:B------:R-:W-:Y:S01]  /*1ae20*/  LEA.HI.X R41, R4, UR5, R7, 0x2, P1 ;  /* 0x0000000504297c11 */ /* 0x000fe200088f1407 */
[----:B------:R-:W-:Y:S01]  /*1ae30*/  ULDC.64 UR4, c[0x0][0xaa0] ;  /* 0x0002a80000047ab9 */ /* 0x000fe20000000a00 */
[----:B------:R-:W-:-:S02]  /*1ae40*/  IADD3 R7, P2, R28, 0x7800, RZ ;  /* 0x000078001c077810 */ /* 0x000fc40007f5e0ff */
[----:B------:R-:W-:Y:S02]  /*1ae50*/  LOP3.LUT R4, R28, 0x180, RZ, 0xc0, !PT ;  /* 0x000001801c047812 */ /* 0x000fe400078ec0ff */
[-C--:B------:R-:W-:Y:S01]  /*1ae60*/  ISETP.GE.OR P1, PT, R11, R42.reuse, P0 ;  /* 0x0000002a0b00720c */ /* 0x080fe20000726670 */
[----:B------:R-:W-:Y:S01]  /*1ae70*/  IMAD.X R33, RZ, RZ, R29, P2 ;  /* 0x000000ffff217224 */ /* 0x000fe200010e061d */
[----:B------:R-:W-:Y:S02]  /*1ae80*/  ISETP.GE.OR P0, PT, R5, R42, P0 ;  /* 0x0000002a0500720c */ /* 0x000fe40000706670 */
[----:B------:R-:W-:Y:S02]  /*1ae90*/  LOP3.LUT R6, R7, 0x180, RZ, 0xc0, !PT ;  /* 0x0000018007067812 */ /* 0x000fe400078ec0ff */
[----:B------:R-:W-:Y:S02]  /*1aea0*/  SHF.R.U64 R5, R4, 0x3, RZ ;  /* 0x0000000304057819 */ /* 0x000fe400000012ff */
[----:B------:R-:W-:-:S02]  /*1aeb0*/  SHF.R.U64 R6, R6, 0x3, RZ ;  /* 0x0000000306067819 */ /* 0x000fc400000012ff */
[----:B------:R-:W-:Y:S01]  /*1aec0*/  LOP3.LUT R4, R5, R28, RZ, 0x3c, !PT ;  /* 0x0000001c05047212 */ /* 0x000fe200078e3cff */
[----:B------:R-:W-:Y:S01]  /*1aed0*/  IMAD.MOV.U32 R5, RZ, RZ, R29 ;  /* 0x000000ffff057224 */ /* 0x000fe200078e001d */
[----:B------:R-:W-:Y:S01]  /*1aee0*/  LOP3.LUT R32, R6, R7, RZ, 0x3c, !PT ;  /* 0x0000000706207212 */ /* 0x000fe200078e3cff */
[----:B------:R-:W-:Y:S04]  /*1aef0*/  @!P1 STG.E desc[UR52][R40.64], R0 ;  /* 0x0000000028009986 */ /* 0x000fe8000c101934 */
[----:B------:R0:W-:Y:S01]  /*1af00*/  @!P0 STG.E desc[UR52][R40.64+0x20], R3 ;  /* 0x0000200328008986 */ /* 0x0001e2000c101934 */
[----:B------:R-:W-:-:S03]  /*1af10*/  IMAD R21, R39, UR4, RZ ;  /* 0x0000000427157c24 */ /* 0x000fc6000f8e02ff */
[----:B------:R-:W5:Y:S04]  /*1af20*/  LD.E.128 R4, desc[UR52][R4.64] ;  /* 0x0000003404047980 */ /* 0x000f68000c101d00 */
[----:B------:R-:W5:Y:S04]  /*1af30*/  LD.E.128 R8, desc[UR52][R8.64] ;  /* 0x0000003408087980 */ /* 0x000f68000c101d00 */
[----:B------:R-:W5:Y:S04]  /*1af40*/  LD.E.128 R12, desc[UR52][R12.64] ;  /* 0x000000340c0c7980 */ /* 0x000f68000c101d00 */
[----:B------:R-:W5:Y:S04]  /*1af50*/  LD.E.128 R24, desc[UR52][R24.64] ;  /* 0x0000003418187980 */ /* 0x000f68000c101d00 */
[----:B------:R-:W5:Y:S04]  /*1af60*/  LD.E.128 R28, desc[UR52][R30.64] ;  /* 0x000000341e1c7980 */ /* 0x000f68000c101d00 */
[----:B------:R-:W5:Y:S01]  /*1af70*/  LD.E.128 R32, desc[UR52][R32.64] ;  /* 0x0000003420207980 */ /* 0x000f62000c101d00 */
[C---:B0-----:R-:W-:Y:S01]  /*1af80*/  IMAD.WIDE.U32 R40, R38.reuse, UR4, R36 ;  /* 0x0000000426287c25 */ /* 0x041fe2000f8e0024 */
[----:B------:R-:W-:Y:S01]  /*1af90*/  @!PT LDS RZ, [RZ] ;  /* 0x00000000fffff984 */ /* 0x000fe20000000800 */
[----:B------:R-:W-:Y:S01]  /*1afa0*/  @!PT LDS RZ, [RZ] ;  /* 0x00000000fffff984 */ /* 0x000fe20000000800 */
[----:B------:R-:W-:Y:S01]  /*1afb0*/  @!PT LDS RZ, [RZ] ;  /* 0x00000000fffff984 */ /* 0x000fe20000000800 */
[----:B------:R-:W-:Y:S01]  /*1afc0*/  @!PT LDS RZ, [RZ] ;  /* 0x00000000fffff984 */ /* 0x000fe20000000800 */
[----:B------:R0:W-:Y:S06]  /*1afd0*/  MEMBAR.ALL.CTA ;  /* 0x0000000000007992 */ /* 0x0001ec0000008000 */
[----:B0-----:R-:W0:Y:S01]  /*1afe0*/  FENCE.VIEW.ASYNC.S ;  /* 0x00000000000073c6 */ /* 0x001e220000000000 */
[----:B------:R-:W-:Y:S01]  /*1aff0*/  IMAD R21, R38, UR5, R21 ;  /* 0x0000000526157c24 */ /* 0x000fe2000f8e0215 */
[----:B------:R-:W-:Y:S01]  /*1b000*/  ULDC.64 UR4, c[0x0][0xae0] ;  /* 0x0002b80000047ab9 */ /* 0x000fe20000000a00 */
[----:B------:R-:W-:-:S02]  /*1b010*/  IMAD R42, R46, -0xc0, R42 ;  /* 0xffffff402e2a7824 */ /* 0x000fc400078e022a */
[----:B------:R-:W-:Y:S02]  /*1b020*/  IMAD.IADD R41, R41, 0x1, R21 ;  /* 0x0000000129297824 */ /* 0x000fe400078e0215 */
[----:B------:R-:W-:Y:S01]  /*1b030*/  IMAD R21, R43, UR4, RZ ;  /* 0x000000042b157c24 */ /* 0x000fe2000f8e02ff */
[CC--:B------:R-:W-:Y:S01]  /*1b040*/  ISETP.GE.AND P0, PT, R20.reuse, R42.reuse, PT ;  /* 0x0000002a1400720c */ /* 0x0c0fe20003f06270 */
[----:B------:R-:W-:Y:S02]  /*1b050*/  VIADD R3, R20, 0x60 ;  /* 0x0000006014037836 */ /* 0x000fe40000000000 */
[----:B------:R-:W-:Y:S02]  /*1b060*/  VIADD R0, R2, 0x2d820 ;  /* 0x0002d82002007836 */ /* 0x000fe40000000000 */
[----:B------:R-:W-:Y:S01]  /*1b070*/  IMAD R21, R47, UR5, R21 ;  /* 0x000000052f157c24 */ /* 0x000fe2000f8e0215 */
[----:B------:R-:W-:Y:S01]  /*1b080*/  ISETP.GE.AND P3, PT, R3, R42, PT ;  /* 0x0000002a0300720c */ /* 0x000fe20003f66270 */
[----:B------:R-:W-:Y:S01]  /*1b090*/  IMAD.WIDE.U32 R38, R47, UR4, R40 ;  /* 0x000000042f267c25 */ /* 0x000fe2000f8e0028 */
[----:B------:R-:W-:Y:S01]  /*1b0a0*/  ULDC.64 UR4, c[0x0][0xae8] ;  /* 0x0002ba0000047ab9 */ /* 0x000fe20000000a00 */
[----:B------:R-:W-:-:S02]  /*1b0b0*/  PRMT R0, RZ, 0x654, R0 ;  /* 0x00000654ff007816 */ /* 0x000fc40000000000 */
[----:B------:R-:W-:Y:S01]  /*1b0c0*/  IMAD.IADD R39, R39, 0x1, R21 ;  /* 0x0000000127277824 */ /* 0x000fe200078e0215 */
[----:B------:R-:W-:Y:S01]  /*1b0d0*/  SHF.R.S32.HI R21, RZ, 0x1f, R20 ;  /* 0x0000001fff157819 */ /* 0x000fe20000011414 */
[----:B------:R-:W-:Y:S02]  /*1b0e0*/  IMAD R3, R44, UR4, RZ ;  /* 0x000000042c037c24 */ /* 0x000fe4000f8e02ff */
[C---:B------:R-:W-:Y:S01]  /*1b0f0*/  IMAD.WIDE.U32 R40, R45.reuse, UR4, R38 ;  /* 0x000000042d287c25 */ /* 0x040fe2000f8e0026 */
[----:B0-----:R0:W-:Y:S03]  /*1b100*/  SYNCS.ARRIVE.TRANS64.RED.A1T0 RZ, [R0+URZ], RZ ;  /* 0x000000ff00ff79a7 */ /* 0x0011e6000810043f */
[----:B------:R-:W-:Y:S02]  /*1b110*/  IMAD R3, R45, UR5, R3 ;  /* 0x000000052d037c24 */ /* 0x000fe4000f8e0203 */
[----:B------:R-:W-:-:S04]  /*1b120*/  IMAD.WIDE R38, R46, 0xc0, R20 ;  /* 0x000000c02e267825 */ /* 0x000fc800078e0214 */
[----:B------:R-:W-:Y:S01]  /*1b130*/  IMAD.IADD R37, R41, 0x1, R3 ;  /* 0x0000000129257824 */ /* 0x000fe200078e0203 */
[----:B0-----:R-:W-:Y:S06]  /*1b140*/  @P0 BRA `(.L_x_1291) ;  /* 0x00000000004c0947 */ /* 0x001fec0003800000 */
        /* <DEDUP_REMOVED lines=19> */
.L_x_1291:
[----:B------:R-:W-:Y:S05]  /*1b280*/  BSYNC B1 ;  /* 0x0000000000017941 */ /* 0x000fea0003800000 */
.L_x_1290:
[----:B------:R-:W-:Y:S05]  /*1b290*/  @P3 BRA `(.L_x_1292) ;  /* 0x0000000800383947 */ /* 0x000fea0003800000 */
[----:B------:R-:W-:Y:S01]  /*1b2a0*/  IADD3 R3, P0, R38, 0x60, RZ ;  /* 0x0000006026037810 */ /* 0x000fe20007f1e0ff */
[----:B------:R-:W-:Y:S01]  /*1b2b0*/  ULDC.64 UR4, c[0x0][0xad8] ;  /* 0x0002b60000047ab9 */ /* 0x000fe20000000a00 */
[----:B0----5:R-:W-:Y:S01]  /*1b2c0*/  MOV R5, R37 ;  /* 0x0000002500057202 */ /* 0x021fe20000000f00 */
[----:B------:R-:W-:Y:S01]  /*1b2d0*/  IMAD.MOV.U32 R4, RZ, RZ, R40 ;  /* 0x000000ffff047224 */ /* 0x000fe200078e0028 */
[----:B------:R-:W-:Y:S01]  /*1b2e0*/  ULDC.64 UR6, c[0x0][0xa80] ;  /* 0x0002a00000067ab9 */ /* 0x000fe20000000a00 */
[----:B------:R-:W-:Y:S02]  /*1b2f0*/  IMAD.X R38, RZ, RZ, R39, P0 ;  /* 0x000000ffff267224 */ /* 0x000fe400000e0627 */
[----:B------:R-:W-:Y:S02]  /*1b300*/  VIADD R0, R36, 0x20 ;  /* 0x0000002024007836 */ /* 0x000fe40000000000 */
[----:B------:R-:W-:Y:S02]  /*1b310*/  IMAD R38, R38, UR4, RZ ;  /* 0x0000000426267c24 */ /* 0x000fe4000f8e02ff */
[----:B------:R-:W-:Y:S01]  /*1b320*/  IMAD.WIDE.U32 R4, R3, UR4, R4 ;  /* 0x0000000403047c25 */ /* 0x000fe2000f8e0004 */
[----:B------:R-:W-:-:S02]  /*1b330*/  ULDC UR4, c[0x0][0xa8c] ;  /* 0x0002a30000047ab9 */ /* 0x000fc40000000800 */
        /* <DEDUP_REMOVED lines=13> */
.L_x_1288:
[----:B0-----:R-:W2:Y:S01]  /*1b410*/  LDL R8, [R1+0x48] ;  /* 0x0000480001087983 */ /* 0x001ea20000100800 */
[----:B------:R-:W-:Y:S01]  /*1b420*/  ULDC.64 UR4, c[0x0][0xbd8] ;  /* 0x0002f60000047ab9 */ /* 0x000fe20000000a00 */
[----:B------:R-:W2:Y:S01]  /*1b430*/  LDC.64 R4, c[0x0][0xbd8] ;  /* 0x0002f600ff047b82 */ /* 0x000ea20000000a00 */
[----:B------:R-:W-:Y:S01]  /*1b440*/  ISETP.NE.U32.AND P0, PT, RZ, UR4, PT ;  /* 0x00000004ff007c0c */ /* 0x000fe2000bf05070 */
[----:B------:R-:W-:-:S03]  /*1b450*/  IMAD.MOV.U32 R3, RZ, RZ, RZ ;  /* 0x000000ffff037224 */ /* 0x000fc600078e00ff */
[----:B------:R-:W-:Y:S01]  /*1b460*/  ISETP.NE.AND.EX P0, PT, RZ, UR5, PT, P0 ;  /* 0x00000005ff007c0c */ /* 0x000fe2000bf05300 */
[----:B------:R-:W-:Y:S02]  /*1b470*/  ULDC.64 UR4, c[0x0][0xbe0] ;  /* 0x0002f80000047ab9 */ /* 0x000fe40000000a00 */
[----:B------:R-:W-:-:S04]  /*1b480*/  ISETP.NE.U32.AND P1, PT, RZ, UR4, PT ;  /* 0x00000004ff007c0c */ /* 0x000fc8000bf25070 */
[----:B------:R-:W-:-:S13]  /*1b490*/  ISETP.NE.AND.EX P1, PT, RZ, UR5, PT, P1 ;  /* 0x00000005ff007c0c */ /* 0x000fda000bf25310 */
[----:B------:R-:W0:Y:S01]  /*1b4a0*/  @P1 LDC.64 R6, c[0x0][0xbe0] ;  /* 0x0002f800ff061b82 */ /* 0x000e220000000a00 */
[----:B------:R-:W-:Y:S02]  /*1b4b0*/  ULDC UR4, c[0x0][0xa88] ;  /* 0x0002a20000047ab9 */ /* 0x000fe40000000800 */
[----:B------:R-:W-:Y:S02]  /*1b4c0*/  IMAD.U32 R0, RZ, RZ, UR4 ;  /* 0x00000004ff007e24 */ /* 0x000fe4000f8e00ff */
[----:B--2---:R-:W-:-:S04]  /*1b4d0*/  IMAD.WIDE R4, R8, 0x4, R4 ;  /* 0x0000000408047825 */ /* 0x004fc800078e0204 */
[----:B0-----:R-:W-:Y:S01]  /*1b4e0*/  @P1 IMAD.WIDE R6, R8, 0x4, R6 ;  /* 0x0000000408061825 */ /* 0x001fe200078e0206 */
[----:B------:R0:W5:Y:S04]  /*1b4f0*/  @P0 LDG.E R3, desc[UR52][R4.64] ;  /* 0x0000003404030981 */ /* 0x000168000c1e1900 */
[----:B------:R0:W5:Y:S01]  /*1b500*/  @P1 LDG.E R0, desc[UR52][R6.64] ;  /* 0x0000003406001981 */ /* 0x000162000c1e1900 */
[----:B------:R-:W-:Y:S01]  /*1b510*/  ISETP.GT.AND P2, PT, R32, 0xbf, PT ;  /* 0x000000bf2000780c */ /* 0x000fe20003f44270 */
[----:B------:R-:W-:-:S12]  /*1b520*/  @P1 BRA `(.L_x_1293) ;  /* 0x0000000000101947 */ /* 0x000fd80003800000 */
[----:B------:R-:W-:Y:S05]  /*1b530*/  @!P0 BRA `(.L_x_1293) ;  /* 0x00000000000c8947 */ /* 0x000fea0003800000 */
[----:B0-----:R-:W2:Y:S04]  /*1b540*/  LDG.E R7, desc[UR52][R4.64] ;  /* 0x0000003404077981 */ /* 0x001ea8000c1e1900 */
[----:B-----5:R-:W2:Y:S02]  /*1b550*/  LDG.E R0, desc[UR52][R4.64+0x4] ;  /* 0x0000043404007981 */ /* 0x020ea4000c1e1900 */
[----:B--2---:R-:W-:-:S07]  /*1b560*/  IMAD.IADD R0, R0, 0x1, -R7 ;  /* 0x0000000100007824 */ /* 0x004fce00078e0a07 */
.L_x_1293:
[----:B------:R-:W2:Y:S04]  /*1b570*/  LDL R13, [R1+0x44] ;  /* 0x00004400010d7983 */ /* 0x000ea80000100800 */
[----:B------:R1:W5:Y:S01]  /*1b580*/  LDL R12, [R1+0x50] ;  /* 0x00005000010c7983 */ /* 0x0003620000100800 */
[----:B0-----:R-:W-:Y:S01]  /*1b590*/  SHF.R.S32.HI R4, RZ, 0x1f, R8 ;  /* 0x0000001fff047819 */ /* 0x001fe20000011408 */
[----:B------:R-:W-:Y:S01]  /*1b5a0*/  BSSY B1, `(.L_x_1294) ;  /* 0x000001c000017945 */ /* 0x000fe20003800000 */
[----:B------:R-:W-:Y:S02]  /*1b5b0*/  SEL R11, R8, RZ, !P0 ;  /* 0x000000ff080b7207 */ /* 0x000fe40004000000 */
[----:B------:R-:W-:Y:S02]  /*1b5c0*/  SHF.R.S32.HI R37, RZ, 0x1f, R36 ;  /* 0x0000001fff257819 */ /* 0x000fe40000011424 */
[----:B------:R-:W-:-:S02]  /*1b5d0*/  SEL R10, R4, RZ, !P0 ;  /* 0x000000ff040a7207 */ /* 0x000fc40004000000 */
[----:B-----5:R-:W-:Y:S02]  /*1b5e0*/  SHF.R.S32.HI R8, RZ, 0x1f, R3 ;  /* 0x0000001fff087819 */ /* 0x020fe40000011403 */
[----:B--2---:R-:W-:Y:S01]  /*1b5f0*/  SHF.R.S32.HI R9, RZ, 0x1f, R13 ;  /* 0x0000001fff097819 */ /* 0x004fe2000001140d */
[----:B-1----:R-:W-:Y:S06]  /*1b600*/  @P2 BRA `(.L_x_1295) ;  /* 0x0000000000542947 */ /* 0x002fec0003800000 */
[----:B------:R-:W-:-:S04]  /*1b610*/  IMAD R4, R12, 0xc0, R46 ;  /* 0x000000c00c047824 */ /* 0x000fc800078e022e */
        /* <DEDUP_REMOVED lines=20> */
.L_x_1295:
[----:B------:R-:W-:Y:S05]  /*1b760*/  BSYNC B1 ;  /* 0x0000000000017941 */ /* 0x000fea0003800000 */
.L_x_1294:
[----:B------:R-:W-:Y:S01]  /*1b770*/  ULDC.64 UR4, c[0x0][0xaa0] ;  /* 0x0002a80000047ab9 */ /* 0x000fe20000000a00 */
[----:B0-----:R-:W-:Y:S01]  /*1b780*/  IMAD R7, R12, -0xc0, R0 ;  /* 0xffffff400c077824 */ /* 0x001fe200078e0200 */
[----:B------:R-:W-:Y:S01]  /*1b790*/  SHF.R.S32.HI R21, RZ, 0x1f, R20 ;  /* 0x0000001fff157819 */ /* 0x000fe20000011414 */
[----:B------:R-:W-:Y:S01]  /*1b7a0*/  IMAD R6, R8, UR4, RZ ;  /* 0x0000000408067c24 */ /* 0x000fe2000f8e02ff */
[----:B------:R-:W-:Y:S01]  /*1b7b0*/  BSSY B1, `(.L_x_1296) ;  /* 0x0000026000017945 */ /* 0x000fe20003800000 */
[----:B------:R-:W-:Y:S01]  /*1b7c0*/  IMAD.WIDE.U32 R4, R3, UR4, R36 ;  /* 0x0000000403047c25 */ /* 0x000fe2000f8e0024 */
[----:B------:R-:W-:-:S03]  /*1b7d0*/  ISETP.GE.AND P0, PT, R20, R7, PT ;  /* 0x000000071400720c */ /* 0x000fc60003f06270 */
[----:B------:R-:W-:Y:S01]  /*1b7e0*/  IMAD R3, R3, UR5, R6 ;  /* 0x0000000503037c24 */ /* 0x000fe2000f8e0206 */
[----:B------:R-:W-:Y:S01]  /*1b7f0*/  ULDC.64 UR4, c[0x0][0xae0] ;  /* 0x0002b80000047ab9 */ /* 0x000fe20000000a00 */
[----:B------:R-:W-:Y:S02]  /*1b800*/  VIADD R0, R20, 0x60 ;  /* 0x0000006014007836 */ /* 0x000fe40000000000 */
[----:B------:R-:W-:Y:S02]  /*1b810*/  IMAD R6, R9, UR4, RZ ;  /* 0x0000000409067c24 */ /* 0x000fe4000f8e02ff */
[----:B------:R-:W-:Y:S01]  /*1b820*/  IMAD.IADD R5, R5, 0x1, R3 ;  /* 0x0000000105057824 */ /* 0x000fe200078e0203 */
[----:B------:R-:W-:Y:S01]  /*1b830*/  ISETP.GE.AND P1, PT, R0, R7, PT ;  /* 0x000000070000720c */ /* 0x000fe20003f26270 */
[C---:B------:R-:W-:Y:S02]  /*1b840*/  IMAD R3, R13.reuse, UR5, R6 ;  /* 0x000000050d037c24 */ /* 0x040fe4000f8e0206 */
[----:B------:R-:W-:Y:S01]  /*1b850*/  IMAD.WIDE.U32 R4, R13, UR4, R4 ;  /* 0x000000040d047c25 */ /* 0x000fe2000f8e0004 */
[----:B------:R-:W-:-:S03]  /*1b860*/  ULDC.64 UR4, c[0x0][0xae8] ;  /* 0x0002ba0000047ab9 */ /* 0x000fc60000000a00 */
[----:B------:R-:W-:Y:S02]  /*1b870*/  IMAD.IADD R5, R5, 0x1, R3 ;  /* 0x0000000105057824 */ /* 0x000fe400078e0203 */
[----:B------:R-:W-:Y:S02]  /*1b880*/  IMAD R0, R10, UR4, RZ ;  /* 0x000000040a007c24 */ /* 0x000fe4000f8e02ff */
[----:B------:R-:W-:-:S04]  /*1b890*/  IMAD.WIDE.U32 R6, R11, UR4, R4 ;  /* 0x000000040b067c25 */ /* 0x000fc8000f8e0004 */
[----:B------:R-:W-:Y:S02]  /*1b8a0*/  IMAD R3, R11, UR5, R0 ;  /* 0x000000050b037c24 */ /* 0x000fe4000f8e0200 */
[----:B------:R-:W-:-:S04]  /*1b8b0*/  IMAD.WIDE R20, R12, 0xc0, R20 ;  /* 0x000000c00c147825 */ /* 0x000fc800078e0214 */
[----:B------:R-:W-:Y:S01]  /*1b8c0*/  IMAD.IADD R9, R7, 0x1, R3 ;  /* 0x0000000107097824 */ /* 0x000fe200078e0203 */
[----:B------:R-:W-:Y:S06]  /*1b8d0*/  @P0 BRA `(.L_x_1297) ;  /* 0x00000000004c0947 */ /* 0x000fec0003800000 */
[----:B------:R-:W-:Y:S01]  /*1b8e0*/  ULDC.64 UR6, c[0x0][0xad8] ;  /* 0x0002b60000067ab9 */ /* 0x000fe20000000a00 */
[C---:B------:R-:W-:Y:S01]  /*1b8f0*/  VIADD R0, R36.reuse, 0x20 ;  /* 0x0000002024007836 */ /* 0x040fe20000000000 */
[----:B------:R-:W-:Y:S01]  /*1b900*/  IADD3 R8, R36, 0x40, RZ ;  /* 0x0000004024087810 */ /* 0x000fe20007ffe0ff */
[----:B------:R-:W-:Y:S01]  /*1b910*/  IMAD R3, R21, UR6, RZ ;  /* 0x0000000615037c24 */ /* 0x000fe2000f8e02ff */
[----:B------:R-:W-:Y:S01]  /*1b920*/  ULDC UR4, c[0x0][0xa8c] ;  /* 0x0002a30000047ab9 */ /* 0x000fe20000000800 */
[----:B------:R-:W-:Y:S01]  /*1b930*/  IMAD.MOV.U32 R4, RZ, RZ, R6 ;  /* 0x000000ffff047224 */ /* 0x000fe200078e0006 */
[----:B------:R-:W-:Y:S01]  /*1b940*/  ISETP.GE.AND P3, PT, R0, UR4, PT ;  /* 0x0000000400007c0c */ /* 0x000fe2000bf66270 */
[----:B------:R-:W-:Y:S01]  /*1b950*/  IMAD.MOV.U32 R5, RZ, RZ, R9 ;  /* 0x000000ffff057224 */ /* 0x000fe200078e0009 */
[----:B------:R-:W-:Y:S01]  /*1b960*/  ISETP.GE.AND P2, PT, R36, UR4, PT ;  /* 0x0000000424007c0c */ /* 0x000fe2000bf46270 */
[----:B------:R-:W-:Y:S01]  /*1b970*/  IMAD R3, R20, UR7, R3 ;  /* 0x0000000714037c24 */ /* 0x000fe2000f8e0203 */
[----:B------:R-:W-:Y:S01]  /*1b980*/  ISETP.GE.AND P4, PT, R8, UR4, PT ;  /* 0x0000000408007c0c */ /* 0x000fe2000bf86270 */
        /* <DEDUP_REMOVED lines=8> */
.L_x_1297:
[----:B------:R-:W-:Y:S05]  /*1ba10*/  BSYNC B1 ;  /* 0x0000000000017941 */ /* 0x000fea0003800000 */
.L_x_1296:
        /* <DEDUP_REMOVED lines=22> */
.L_x_1292:
[----:B------:R-:W-:Y:S05]  /*1bb80*/  BSYNC B0 ;  /* 0x0000000000007941 */ /* 0x000fea0003800000 */
.L_x_1287:
[----:B------:R-:W4:Y:S01]  /*1bb90*/  LDL R0, [R1+0x3c] ;  /* 0x00003c0001007983 */ /* 0x000f220000100800 */
[----:B------:R-:W-:Y:S02]  /*1bba0*/  ULDC UR4, c[0x0][0xc14] ;  /* 0x0003050000047ab9 */ /* 0x000fe40000000800 */
[----:B----4-:R-:W-:-:S13]  /*1bbb0*/  ISETP.GE.AND P0, PT, R0, UR4, PT ;  /* 0x0000000400007c0c */ /* 0x010fda000bf06270 */
[----:B------:R-:W-:Y:S05]  /*1bbc0*/  @!P0 BRA `(.L_x_1298) ;  /* 0xfffffe5400448947 */ /* 0x000fea000383ffff */
[----:B------:R-:W-:Y:S05]  /*1bbd0*/  BRA `(.L_x_1089) ;  /* 0x0000005c00dc7947 */ /* 0x000fea0003800000 */
.L_x_1087:
[----:B------:R-:W-:-:S08]  /*1bbe0*/  NOP ;  /* 0x0000000000007918 */ /* 0x000fd00000000000 */
[----:B------:R-:W0:-:S00]  /*1bbf0*/  USETMAXREG.DEALLOC.CTAPOOL 0x20 ;  /* 0x00000020000079c8 */ /* 0x000e0000080e0500 */
[----:B0-----:R-:W-:-:S06]  /*1bc00*/  LOP3.LUT R0, R0, 0x3, RZ, 0xc0, !PT ;  /* 0x0000000300007812 */ /* 0x001fcc00078ec0ff */
[----:B------:R-:W0:Y:S02]  /*1bc10*/  SHFL.IDX PT, R0, R0, RZ, 0x1f ;  /* 0x00001fff00007589 */ /* 0x000e2400000e0000 */
[----:B0-----:R-:W-:-:S13]  /*1bc20*/  ISETP.NE.AND P0, PT, R0, RZ, PT ;  /* 0x000000ff0000720c */ /* 0x001fda0003f05270 */
[----:B------:R-:W-:Y:S05]  /*1bc30*/  @P0 BRA `(.L_x_1089) ;  /* 0x0000005c00c40947 */ /* 0x000fea0003800000 */
[----:B------:R-:W2:Y:S01]  /*1bc40*/  LDL.LU R7, [R1] ;  /* 0x0000000001077983 */ /* 0x000ea20000300800 */
[----:B------:R-:W-:Y:S01]  /*1bc50*/  ULDC UR5, c[0x0][0xc14] ;  /* 0x0003050000057ab9 */ /* 0x000fe20000000800 */
[----:B------:R-:W0:Y:S01]  /*1bc60*/  S2R R2, SR_TID.X ;  /* 0x0000000000027919 */ /* 0x000e220000002100 */
[----:B------:R-:W-:Y:S01]  /*1bc70*/  IMAD.MOV.U32 R0, RZ, RZ, RZ ;  /* 0x000000ffff007224 */ /* 0x000fe200078e00ff */
        /* <DEDUP_REMOVED lines=18> */
[----:B------:R-:W-:Y:S01]  /*1bda0*/  MOV R16, RZ ;  /* 0x000000ff00107202 */ /* 0x000fe20000000f00 */
        /* <DEDUP_REMOVED lines=24> */
[----:B------:R2:W-:Y:S01]  /*1bf30*/  STL [R1], R7 ;  /* 0x0000000701007387 */ /* 0x0005e20000100800 */
[----:B0-----:R-:W-:-:S05]  /*1bf40*/  IMAD R4, R4, UR4, RZ ;  /* 0x0000000404047c24 */ /* 0x001fca000f8e02ff */
[----:B-1----:R-:W-:Y:S01]  /*1bf50*/  ISETP.GT.AND P0, PT, R4, UR6, PT ;  /* 0x0000000604007c0c */ /* 0x002fe2000bf04270 */
[----:B------:R-:W-:-:S12]  /*1bf60*/  IMAD.MOV.U32 R3, RZ, RZ, R4 ;  /* 0x000000ffff037224 */ /* 0x000fd800078e0004 */
[----:B--2---:R-:W-:Y:S05]  /*1bf70*/  @P0 BRA `(.L_x_1299) ;  /* 0x0000000000b80947 */ /* 0x004fea0003800000 */
[----:B------:R-:W-:Y:S01]  /*1bf80*/  IMAD.MOV.U32 R4, RZ, RZ, R3 ;  /* 0x000000ffff047224 */ /* 0x000fe200078e0003 */
[----:B------:R-:W-:Y:S01]  /*1bf90*/  ULDC UR5, c[0x0][0xc14] ;  /* 0x0003050000057ab9 */ /* 0x000fe20000000800 */
[----:B------:R-:W-:Y:S01]  /*1bfa0*/  IMAD.MOV.U32 R19, RZ, RZ, RZ ;  /* 0x000000ffff137224 */ /* 0x000fe200078e00ff */
[----:B------:R-:W-:Y:S01]  /*1bfb0*/  ULDC UR7, c[0x0][0xc14] ;  /* 0x0003050000077ab9 */ /* 0x000fe20000000800 */
[----:B------:R-:W-:-:S05]  /*1bfc0*/  ULDC UR4, c[0x0][0xc10] ;  /* 0x0003040000047ab9 */ /* 0x000fca0000000800 */
.L_x_1303:
[----:B------:R-:W-:Y:S02]  /*1bfd0*/  VIADD R0, R19, 0x1f ;  /* 0x0000001f13007836 */ /* 0x000fe40000000000 */
[----:B------:R-:W-:-:S03]  /*1bfe0*/  IMAD.U32 R19, RZ, RZ, UR7 ;  /* 0x00000007ff137e24 */ /* 0x000fc6000f8e00ff */
[----:B------:R-:W-:-:S13]  /*1bff0*/  ISETP.GE.AND P0, PT, R0, UR5, PT ;  /* 0x0000000500007c0c */ /* 0x000fda000bf06270 */
[----:B------:R-:W-:Y:S05]  /*1c000*/  @P0 BRA `(.L_x_1300) ;  /* 0x0000000400d00947 */ /* 0x000fea0003800000 */
[----:B------:R-:W-:Y:S01]  /*1c010*/  IMAD.MOV.U32 R19, RZ, RZ, R0 ;  /* 0x000000ffff137224 */ /* 0x000fe200078e0000 */
[C---:B------:R-:W-:Y:S01]  /*1c020*/  ISETP.NE.AND P1, PT, R28.reuse, 0x1f, PT ;  /* 0x0000001f1c00780c */ /* 0x040fe20003f25270 */
[----:B------:R-:W-:Y:S01]  /*1c030*/  BSSY B0, `(.L_x_1301) ;  /* 0x0000008000007945 */ /* 0x000fe20003800000 */
[----:B------:R-:W-:Y:S02]  /*1c040*/  IMAD.MOV.U32 R0, RZ, RZ, RZ ;  /* 0x000000ffff007224 */ /* 0x000fe400078e00ff */
[----:B------:R-:W-:-:S05]  /*1c050*/  IMAD.IADD R5, R28, 0x1, R19 ;  /* 0x000000011c057824 */ /* 0x000fca00078e0213 */
[----:B------:R-:W-:-:S13]  /*1c060*/  ISETP.GE.OR P0, PT, R5, UR5, !P1 ;  /* 0x0000000505007c0c */ /* 0x000fda000cf06670 */
[----:B------:R-:W-:Y:S05]  /*1c070*/  @P0 BRA `(.L_x_1302) ;  /* 0x00000000000c0947 */ /* 0x000fea0003800000 */
[----:B------:R-:W0:Y:S02]  /*1c080*/  LDC.64 R2, c[0x0][0xc58] ;  /* 0x00031600ff027b82 */ /* 0x000e240000000a00 */
[----:B0-----:R-:W-:-:S05]  /*1c090*/  IMAD.WIDE R2, R5, 0x4, R2 ;  /* 0x0000000405027825 */ /* 0x001fca00078e0202 */
[----:B------:R0:W5:Y:S02]  /*1c0a0*/  LDG.E R0, desc[UR52][R2.64] ;  /* 0x0000003402007981 */ /* 0x000164000c1e1900 */
.L_x_1302:
[----:B------:R-:W-:Y:S05]  /*1c0b0*/  BSYNC B0 ;  /* 0x0000000000007941 */ /* 0x000fea0003800000 */
.L_x_1301:
[----:B0----5:R-:W0:Y:S01]  /*1c0c0*/  SHFL.UP PT, R2, R0, 0x1, RZ ;  /* 0x0420000000027989 */ /* 0x021e2200000e00ff */
[C---:B------:R-:W-:Y:S02]  /*1c0d0*/  ISETP.NE.AND P0, PT, R28.reuse, RZ, PT ;  /* 0x000000ff1c00720c */ /* 0x040fe40003f05270 */
[----:B------:R-:W-:Y:S02]  /*1c0e0*/  ISETP.GE.U32.AND P1, PT, R28, 0x2, PT ;  /* 0x000000021c00780c */ /* 0x000fe40003f26070 */
        /* <DEDUP_REMOVED lines=22> */
[----:B------:R-:W-:-:S07]  /*1c250*/  MOV R5, R7 ;  /* 0x0000000700057202 */ /* 0x000fce0000000f00 */
.L_x_1299:
        /* <DEDUP_REMOVED lines=20> */
.L_x_1304:
        /* <DEDUP_REMOVED lines=23> */
[----:B------:R-:W-:Y:S01]  /*1c510*/  IMAD R6, R7, R2, RZ ;  /* 0x0000000207067224 */ /* 0x000fe200078e02ff */
[----:B------:R-:W-:-:S03]  /*1c520*/  IADD3 R2, -R2, RZ, RZ ;  /* 0x000000ff02027210 */ /* 0x000fc60007ffe1ff */
[----:B------:R-:W-:Y:S02]  /*1c530*/  IMAD.MOV R8, RZ, RZ, -R6 ;  /* 0x000000ffff087224 */ /* 0x000fe400078e0a06 */
[----:B------:R-:W-:Y:S02]  /*1c540*/  IMAD R4, R4, R2, R5 ;  /* 0x0000000204047224 */ /* 0x000fe400078e0205 */
[----:B------:R-:W-:Y:S01]  /*1c550*/  IMAD.MOV.U32 R2, RZ, RZ, RZ ;  /* 0x000000ffff027224 */ /* 0x000fe200078e00ff */
[----:B------:R-:W-:Y:S02]  /*1c560*/  VIADDMNMX R7, R8, UR4, R7, PT ;  /* 0x0000000408077c46 */ /* 0x000fe4000b800107 */
[----:B------:R-:W-:Y:S02]  /*1c570*/  IABS R11, R4 ;  /* 0x00000004000b7213 */ /* 0x000fe40000000000 */
        /* <DEDUP_REMOVED lines=29> */
.L_x_1300:
[----:B------:R-:W-:Y:S02]  /*1c750*/  IMAD.MOV.U32 R17, RZ, RZ, RZ ;  /* 0x000000ffff117224 */ /* 0x000fe400078e00ff */
[----:B------:R-:W-:Y:S02]  /*1c760*/  IMAD.U32 R16, RZ, RZ, UR6 ;  /* 0x00000006ff107e24 */ /* 0x000fe4000f8e00ff */
[----:B------:R-:W-:-:S07]  /*1c770*/  IMAD.MOV.U32 R18, RZ, RZ, RZ ;  /* 0x000000ffff127224 */ /* 0x000fce00078e00ff */
.L_x_1305:
[----:B------:R-:W-:Y:S01]  /*1c780*/  ISETP.NE.AND P0, PT, R28, RZ, PT ;  /* 0x000000ff1c00720c */ /* 0x000fe20003f05270 */
[----:B------:R0:W-:Y:S01]  /*1c790*/  STL [R1+0x4], RZ ;  /* 0x000004ff01007387 */ /* 0x0001e20000100800 */
[----:B------:R-:W-:Y:S01]  /*1c7a0*/  IMAD.MOV.U32 R24, RZ, RZ, 0x1 ;  /* 0x00000001ff187424 */ /* 0x000fe200078e00ff */
[----:B------:R-:W-:-:S10]  /*1c7b0*/  MOV R22, RZ ;  /* 0x000000ff00167202 */ /* 0x000fd40000000f00 */
        /* <DEDUP_REMOVED lines=9> */
[----:B------:R-:W-:Y:S01]  /*1c850*/  ULDC.64 UR38, c[0x0][0x198] ;  /* 0x0000660000267ab9 */ /* 0x000fe20000000a00 */
[----:B------:R-:W-:Y:S01]  /*1c860*/  IMAD.MOV.U32 R25, RZ, RZ, RZ ;  /* 0x000000ffff197224 */ /* 0x000fe200078e00ff */
[----:B------:R-:W-:Y:S01]  /*1c870*/  ULDC UR37, c[0x0][0xc] ;  /* 0x0000030000257ab9 */ /* 0x000fe20000000800 */
[----:B------:R-:W-:Y:S02]  /*1c880*/  IMAD.MOV.U32 R22, RZ, RZ, RZ ;  /* 0x000000ffff167224 */ /* 0x000fe400078e00ff */
[----:B------:R-:W-:-:S07]  /*1c890*/  IMAD.MOV.U32 R24, RZ, RZ, 0x1 ;  /* 0x00000001ff187424 */ /* 0x000fce00078e00ff */
.L_x_1408:
[----:B------:R-:W-:Y:S05]  /*1c8a0*/  YIELD ;  /* 0x0000000000007946 */ /* 0x000fea0003800000 */
[----:B------:R-:W-:Y:S01]  /*1c8b0*/  ULDC.64 UR4, c[0x0][0xa28] ;  /* 0x00028a0000047ab9 */ /* 0x000fe20000000a00 */
[----:B0-----:R-:W-:Y:S01]  /*1c8c0*/  IMAD.MOV.U32 R8, RZ, RZ, RZ ;  /* 0x000000ffff087224 */ /* 0x001fe200078e00ff */
[----:B------:R-:W-:Y:S01]  /*1c8d0*/  ISETP.NE.U32.AND P0, PT, RZ, UR4, PT ;  /* 0x00000004ff007c0c */ /* 0x000fe2000bf05070 */
[----:B0-----:R-:W-:Y:S01]  /*1c8e0*/  IMAD.MOV.U32 R0, RZ, RZ, RZ ;  /* 0x000000ffff007224 */ /* 0x001fe200078e00ff */
[----:B------:R-:W-:Y:S01]  /*1c8f0*/  ULDC.64 UR8, c[0x0][0xa08] ;  /* 0x0002820000087ab9 */ /* 0x000fe20000000a00 */
[----:B------:R-:W-:Y:S01]  /*1c900*/  ULDC.64 UR10, c[0x0][0xa10] ;  /* 0x00028400000a7ab9 */ /* 0x000fe20000000a00 */
[----:B------:R-:W-:Y:S01]  /*1c910*/  ISETP.NE.AND.EX P0, PT, RZ, UR5, PT, P0 ;  /* 0x00000005ff007c0c */ /* 0x000fe2000bf05300 */
[----:B------:R-:W-:-:S12]  /*1c920*/  ULDC.64 UR4, c[0x0][0xa00] ;  /* 0x0002800000047ab9 */ /* 0x000fd80000000a00 */
[----:B--2---:R-:W0:Y:S01]  /*1c930*/  @P0 LDC.64 R2, c[0x0][0xa28] ;  /* 0x00028a00ff020b82 */ /* 0x004e220000000a00 */
[----:B------:R-:W-:-:S04]  /*1c940*/  ISETP.NE.U32.AND P2, PT, RZ, UR4, PT ;  /* 0x00000004ff007c0c */ /* 0x000fc8000bf45070 */
[----:B------:R-:W-:Y:S01]  /*1c950*/  ISETP.NE.AND.EX P2, PT, RZ, UR5, PT, P2 ;  /* 0x00000005ff007c0c */ /* 0x000fe2000bf45320 */
[----:B------:R-:W-:Y:S01]  /*1c960*/  ULDC.64 UR4, c[0x0][0xa18] ;  /* 0x0002860000047ab9 */ /* 0x000fe20000000a00 */
[----:B0-----:R-:W-:-:S05]  /*1c970*/  @P0 IMAD.WIDE R2, R19, 0x4, R2 ;  /* 0x0000000413020825 */ /* 0x001fca00078e0202 */
[----:B------:R0:W5:Y:S01]  /*1c980*/  @P0 LDG.E R8, desc[UR52][R2.64] ;  /* 0x0000003402080981 */ /* 0x000162000c1e1900 */
[----:B------:R-:W-:Y:S01]  /*1c990*/  ISETP.NE.U32.AND P0, PT, RZ, UR4, PT ;  /* 0x00000004ff007c0c */ /* 0x000fe2000bf05070 */
[----:B0-----:R-:W0:Y:S03]  /*1c9a0*/  LDC.64 R2, c[0x0][0xa00] ;  /* 0x00028000ff027b82 */ /* 0x001e260000000a00 */
[----:B------:R-:W-:-:S13]  /*1c9b0*/  ISETP.NE.AND.EX P0, PT, RZ, UR5, PT, P0 ;  /* 0x00000005ff007c0c */ /* 0x000fda000bf05300 */
[----:B------:R-:W2:Y:S01]  /*1c9c0*/  @P0 LDC.64 R4, c[0x0][0xa18] ;  /* 0x00028600ff040b82 */ /* 0x000ea20000000a00 */
[----:B0-----:R-:W-:-:S05]  /*1c9d0*/  IMAD.WIDE R2, R19, 0x4, R2 ;  /* 0x0000000413027825 */ /* 0x001fca00078e0202 */
[----:B------:R-:W3:Y:S01]  /*1c9e0*/  @P2 LDG.E R0, desc[UR52][R2.64] ;  /* 0x0000003402002981 */ /* 0x000ee2000c1e1900 */
[----:B------:R-:W-:Y:S02]  /*1c9f0*/  ULDC UR4, c[0x0][0x288] ;  /* 0x0000a20000047ab9 */ /* 0x000fe40000000800 */
[----:B------:R-:W-:Y:S01]  /*1ca00*/  IMAD.U32 R7, RZ, RZ, UR4 ;  /* 0x00000004ff077e24 */ /* 0x000fe2000f8e00ff */
[----:B------:R-:W-:Y:S01]  /*1ca10*/  ULDC.64 UR4, c[0x0][0x3f8] ;  /* 0x0000fe0000047ab9 */ /* 0x000fe20000000a00 */
[----:B--2---:R-:W-:-:S05]  /*1ca20*/  @P0 IMAD.WIDE R4, R19, 0x4, R4 ;  /* 0x0000000413040825 */ /* 0x004fca00078e0204 */
[----:B------:R0:W5:Y:S01]  /*1ca30*/  @P0 LDG.E R7, desc[UR52][R4.64] ;  /* 0x0000003404070981 */ /* 0x000162000c1e1900 */
[----:B------:R-:W-:Y:S01]  /*1ca40*/  UISETP.NE.U32.AND UP0, UPT, UR4, URZ, UPT ;  /* 0x0000003f0400728c */ /* 0x000fe2000bf05070 */
[----:B------:R-:W-:Y:S01]  /*1ca50*/  ISETP.NE.U32.AND P1, PT, RZ, UR8, PT ;  /* 0x00000008ff007c0c */ /* 0x000fe2000bf25070 */
[----:B------:R-:W-:Y:S01]  /*1ca60*/  ULDC UR6, c[0x0][0x338] ;  /* 0x0000ce0000067ab9 */ /* 0x000fe20000000800 */
[----:B------:R-:W-:Y:S01]  /*1ca70*/  ULDC UR4, c[0x0][0x404] ;  /* 0x0001010000047ab9 */ /* 0x000fe20000000800 */
[----:B------:R-:W-:Y:S01]  /*1ca80*/  UISETP.NE.AND.EX UP0, UPT, UR5, URZ, UPT, UP0 ;  /* 0x0000003f0500728c */ /* 0x000fe2000bf05300 */
[----:B------:R-:W-:Y:S01]  /*1ca90*/  ISETP.NE.AND.EX P3, PT, RZ, UR9, PT, P1 ;  /* 0x00000009ff007c0c */ /* 0x000fe2000bf65310 */
[----:B------:R-:W-:Y:S01]  /*1caa0*/  IMAD.U32 R6, RZ, RZ, UR6 ;  /* 0x00000006ff067e24 */ /* 0x000fe2000f8e00ff */
[----:B------:R-:W-:Y:S01]  /*1cab0*/  ULDC UR5, c[0x0][0x2e0] ;  /* 0x0000b80000057ab9 */ /* 0x000fe20000000800 */
[----:B------:R-:W-:Y:S01]  /*1cac0*/  USEL UR4, UR4, 0x1, UP0 ;  /* 0x0000000104047887 */ /* 0x000fe20008000000 */
[----:B------:R-:W-:-:S03]  /*1cad0*/  ISETP.NE.U32.AND P1, PT, RZ, UR10, PT ;  /* 0x0000000aff007c0c */ /* 0x000fc6000bf25070 */
[----:B------:R-:W-:Y:S01]  /*1cae0*/  UIMAD UR4, UR4, UR5, URZ ;  /* 0x00000005040472a4 */ /* 0x000fe2000f8e023f */
[----:B------:R-:W-:-:S05]  /*1caf0*/  ISETP.NE.AND.EX P1, PT, RZ, UR11, PT, P1 ;  /* 0x0000000bff007c0c */ /* 0x000fca000bf25310 */
[----:B------:R-:W-:Y:S01]  /*1cb00*/  IMAD.U32 R9, RZ, RZ, UR4 ;  /* 0x00000004ff097e24 */ /* 0x000fe2000f8e00ff */
[----:B---3--:R0:W-:Y:S01]  /*1cb10*/  STL [R1+0x8], R0 ;  /* 0x0000080001007387 */ /* 0x0081e20000100800 */
[----:B------:R-:W-:Y:S06]  /*1cb20*/  @P0 BRA `(.L_x_1307) ;  /* 0x0000000000100947 */ /* 0x000fec0003800000 */
[----:B------:R-:W-:Y:S05]  /*1cb30*/  @!P2 BRA `(.L_x_1307) ;  /* 0x00000000000ca947 */ /* 0x000fea0003800000 */
[----:B0-----:R-:W2:Y:S04]  /*1cb40*/  LDG.E R0, desc[UR52][R2.64] ;  /* 0x0000003402007981 */ /* 0x001ea8000c1e1900 */
[----:B-----5:R-:W2:Y:S02]  /*1cb50*/  LDG.E R7, desc[UR52][R2.64+0x4] ;  /* 0x0000043402077981 */ /* 0x020ea4000c1e1900 */
[----:B--2---:R-:W-:-:S07]  /*1cb60*/  IMAD.IADD R7, R7, 0x1, -R0 ;  /* 0x0000000107077824 */ /* 0x004fce00078e0a00 */
.L_x_1307:
[----:B0-----:R-:W0:Y:S01]  /*1cb70*/  LDC.64 R4, c[0x0][0xa08] ;  /* 0x00028200ff047b82 */ /* 0x001e220000000a00 */
[----:B------:R-:W-:Y:S01]  /*1cb80*/  IMAD.MOV.U32 R23, RZ, RZ, RZ ;  /* 0x000000ffff177224 */ /* 0x000fe200078e00ff */
[----:B------:R-:W-:-:S06]  /*1cb90*/  ULDC.64 UR4, c[0x0][0xa20] ;  /* 0x0002880000047ab9 */ /* 0x000fcc0000000a00 */
[----:B------:R-:W2:Y:S01]  /*1cba0*/  LDC.64 R2, c[0x0][0xa10] ;  /* 0x00028400ff027b82 */ /* 0x000ea20000000a00 */
[----:B------:R-:W-:Y:S02]  /*1cbb0*/  IMAD.MOV.U32 R0, RZ, RZ, RZ ;  /* 0x000000ffff007224 */ /* 0x000fe400078e00ff */
[----:B0-----:R-:W-:-:S05]  /*1cbc0*/  IMAD.WIDE R4, R19, 0x4, R4 ;  /* 0x0000000413047825 */ /* 0x001fca00078e0204 */
[----:B------:R-:W3:Y:S01]  /*1cbd0*/  @P3 LDG.E R23, desc[UR52][R4.64] ;  /* 0x0000003404173981 */ /* 0x000ee2000c1e1900 */
[----:B--2---:R-:W-:-:S05]  /*1cbe0*/  IMAD.WIDE R2, R19, 0x4, R2 ;  /* 0x0000000413027825 */ /* 0x004fca00078e0202 */
[----:B------:R0:W5:Y:S01]  /*1cbf0*/  @P1 LDG.E R0, desc[UR52][R2.64] ;  /* 0x0000003402001981 */ /* 0x000162000c1e1900 */
[----:B------:R-:W-:-:S04]  /*1cc00*/  ISETP.NE.U32.AND P0, PT, RZ, UR4, PT ;  /* 0x00000004ff007c0c */ /* 0x000fc8000bf05070 */
[----:B------:R-:W-:Y:S01]  /*1cc10*/  ISETP.NE.AND.EX P0, PT, RZ, UR5, PT, P0 ;  /* 0x00000005ff007c0c */ /* 0x000fe2000bf05300 */
[----:B---3-5:R-:W-:-:S12]  /*1cc20*/  IMAD.IADD R23, R23, 0x1, R8 ;  /* 0x0000000117177824 */ /* 0x028fd800078e0208 */
[----:B0-----:R-:W-:Y:S05]  /*1cc30*/  @!P0 BRA `(.L_x_1308) ;  /* 0x0000000000108947 */ /* 0x001fea0003800000 */
[----:B------:R-:W0:Y:S02]  /*1cc40*/  LDC.64 R4, c[0x0][0xa20] ;  /* 0x00028800ff047b82 */ /* 0x000e240000000a00 */
[----:B0-----:R-:W-:-:S05]  /*1cc50*/  IMAD.WIDE R4, R19, 0x4, R4 ;  /* 0x0000000413047825 */ /* 0x001fca00078e0204 */
[----:B------:R0:W5:Y:S01]  /*1cc60*/  LDG.E R9, desc[UR52][R4.64] ;  /* 0x0000003404097981 */ /* 0x000162000c1e1900 */
[----:B------:R-:W-:Y:S05]  /*1cc70*/  BRA `(.L_x_1309) ;  /* 0x0000000000107947 */ /* 0x000fea0003800000 */
.L_x_1308:
[----:B------:R-:W-:Y:S05]  /*1cc80*/  @!P3 BRA `(.L_x_1309) ;  /* 0x00000000000cb947 */ /* 0x000fea0003800000 */
[----:B------:R-:W2:Y:S04]  /*1cc90*/  LDG.E R10, desc[UR52][R4.64] ;  /* 0x00000034040a7981 */ /* 0x000ea8000c1e1900 */
[----:B------:R-:W2:Y:S02]  /*1cca0*/  LDG.E R9, desc[UR52][R4.64+0x4] ;  /* 0x0000043404097981 */ /* 0x000ea4000c1e1900 */
[----:B--2---:R-:W-:-:S07]  /*1ccb0*/  IMAD.IADD R9, R9, 0x1, -R10 ;  /* 0x0000000109097824 */ /* 0x004fce00078e0a0a */
.L_x_1309:
[----:B0-----:R-:W2:Y:S04]  /*1ccc0*/  @P1 LDG.E R5, desc[UR52][R2.64] ;  /* 0x0000003402051981 */ /* 0x001ea8000c1e1900 */
[----:B------:R-:W2:Y:S01]  /*1ccd0*/  @P1 LDG.E R4, desc[UR52][R2.64+0x4] ;  /* 0x0000043402041981 */ /* 0x000ea2000c1e1900 */
[----:B-----5:R-:W-:Y:S01]  /*1cce0*/  IADD3 R10, -R8, R9, RZ ;  /* 0x00000009080a7210 */ /* 0x020fe20007ffe1ff */
[----:B------:R-:W-:-:S05]  /*1ccf0*/  IMAD R14, R17, 0xc0, RZ ;  /* 0x000000c0110e7824 */ /* 0x000fca00078e02ff */
[----:B------:R-:W-:Y:S01]  /*1cd00*/  IADD3 R11, -R7, 0xc0, R14 ;  /* 0x000000c0070b7810 */ /* 0x000fe20007ffe10e */
[----:B--2---:R-:W-:Y:S02]  /*1cd10*/  @P1 IMAD.IADD R6, R4, 0x1, -R5 ;  /* 0x0000000104061824 */ /* 0x004fe400078e0a05 */
[----:B------:R-:W0:Y:S02]  /*1cd20*/  LDC.64 R4, c[0x0][0x9e0] ;  /* 0x00027800ff047b82 */ /* 0x000e240000000a00 */
[----:B------:R-:W-:-:S04]  /*1cd30*/  IMAD.IADD R12, R10, 0x1, R6 ;  /* 0x000000010a0c7824 */ /* 0x000fc800078e0206 */
[C---:B------:R-:W-:Y:S02]  /*1cd40*/  VIADD R8, R12.reuse, 0x7f ;  /* 0x0000007f0c087836 */ /* 0x040fe40000000000 */
[----:B------:R-:W-:-:S03]  /*1cd50*/  IMAD.IADD R2, R12, 0x1, R11 ;  /* 0x000000010c027824 */ /* 0x000fc600078e020b */
[----:B------:R-:W-:-:S04]  /*1cd60*/  SHF.R.S32.HI R9, RZ, 0x1f, R8 ;  /* 0x0000001fff097819 */ /* 0x000fc80000011408 */
[----:B------:R-:W-:-:S04]  /*1cd70*/  LEA.HI R9, R9, R8, RZ, 0x7 ;  /* 0x0000000809097211 */ /* 0x000fc800078f38ff */
[----:B------:R-:W-:Y:S02]  /*1cd80*/  SHF.R.S32.HI R3, RZ, 0x7, R9 ;  /* 0x00000007ff037819 */ /* 0x000fe40000011409 */
[----:B0-----:R-:W-:Y:S01]  /*1cd90*/  ISETP.GE.AND P2, PT, R5, 0x1, PT ;  /* 0x000000010500780c */ /* 0x001fe20003f46270 */
[----:B------:R-:W-:-:S12]  /*1cda0*/  IMAD.IADD R11, R2, 0x1, R4 ;  /* 0x00000001020b7824 */ /* 0x000fd800078e0204 */
        /* <DEDUP_REMOVED lines=12> */
.L_x_1312:
[----:B------:R-:W-:-:S13]  /*1ce70*/  ISETP.NE.AND P0, PT, R5, 0x1, PT ;  /* 0x000000010500780c */ /* 0x000fda0003f05270 */
[----:B------:R-:W0:Y:S02]  /*1ce80*/  @P0 LDC.64 R8, c[0x0][0x9e8] ;  /* 0x00027a00ff080b82 */ /* 0x000e240000000a00 */
[----:B0-----:R-:W-:-:S05]  /*1ce90*/  @P0 IMAD.HI.U32 R8, R4, R8, RZ ;  /* 0x0000000804080227 */ /* 0x001fca00078e00ff */
[----:B------:R-:W-:-:S07]  /*1cea0*/  @P0 SHF.R.U32.HI R4, RZ, R9, R8 ;  /* 0x00000009ff040219 */ /* 0x000fce0000011608 */
.L_x_1313:
[----:B------:R-:W-:Y:S05]  /*1ceb0*/  BSYNC B0 ;  /* 0x0000000000007941 */ /* 0x000fea0003800000 */
.L_x_1311:
[----:B------:R-:W-:-:S05]  /*1cec0*/  IMAD R4, R4, R5, R5 ;  /* 0x0000000504047224 */ /* 0x000fca00078e0205 */
[----:B------:R-:W-:-:S07]  /*1ced0*/  VIMNMX R11, R11, R4, PT ;  /* 0x000000040b0b7248 */ /* 0x000fce0003fe0100 */
.L_x_1310:
        /* <DEDUP_REMOVED lines=15> */
.L_x_1316:
[----:B------:R-:W-:-:S13]  /*1cfd0*/  ISETP.NE.AND P0, PT, R5, 0x1, PT ;  /* 0x000000010500780c */ /* 0x000fda0003f05270 */
[----:B------:R-:W0:Y:S02]  /*1cfe0*/  @P0 LDC.64 R8, c[0x0][0x9e8] ;  /* 0x00027a00ff080b82 */ /* 0x000e240000000a00 */
[----:B0-----:R-:W-:-:S04]  /*1cff0*/  @P0 IMAD.HI.U32 R12, R4, R8, RZ ;  /* 0x00000008040c0227 */ /* 0x001fc800078e00ff */
[----:B------:R-:W-:Y:S01]  /*1d000*/  IMAD.MOV.U32 R8, RZ, RZ, R4 ;  /* 0x000000ffff087224 */ /* 0x000fe200078e0004 */
[----:B------:R-:W-:-:S07]  /*1d010*/  @P0 SHF.R.U32.HI R8, RZ, R9, R12 ;  /* 0x00000009ff080219 */ /* 0x000fce000001160c */
.L_x_1317:
[----:B------:R-:W-:Y:S05]  /*1d020*/  BSYNC B0 ;  /* 0x0000000000007941 */ /* 0x000fea0003800000 */
.L_x_1315:
[----:B------:R-:W-:-:S05]  /*1d030*/  IMAD R8, R8, R5, RZ ;  /* 0x0000000508087224 */ /* 0x000fca00078e02ff */
[----:B------:R-:W-:-:S07]  /*1d040*/  VIMNMX R7, R7, R8, !PT ;  /* 0x0000000807077248 */ /* 0x000fce0007fe0100 */
.L_x_1314:
[----:B------:R-:W-:Y:S01]  /*1d050*/  VIADD R11, R11, 0x7f ;  /* 0x0000007f0b0b7836 */ /* 0x000fe20000000000 */
[----:B------:R-:W-:Y:S01]  /*1d060*/  SHF.R.S32.HI R12, RZ, 0x1f, R7 ;  /* 0x0000001fff0c7819 */ /* 0x000fe20000011407 */
[----:B------:R-:W-:Y:S01]  /*1d070*/  BSSY B0, `(.L_x_1318) ;  /* 0x00000d6000007945 */ /* 0x000fe20003800000 */
[----:B------:R-:W-:Y:S02]  /*1d080*/  PLOP3.LUT P2, PT, PT, PT, PT, 0x80, 0x0 ;  /* 0x000000000000781c */ /* 0x000fe40003f4f070 */
[----:B------:R-:W-:Y:S02]  /*1d090*/  SHF.R.S32.HI R8, RZ, 0x1f, R11 ;  /* 0x0000001fff087819 */ /* 0x000fe4000001140b */
[----:B------:R-:W-:Y:S02]  /*1d0a0*/  LEA.HI R12, R12, R7, RZ, 0x7 ;  /* 0x000000070c0c7211 */ /* 0x000fe400078f38ff */
[----:B------:R-:W-:Y:S02]  /*1d0b0*/  LEA.HI R8, R8, R11, RZ, 0x7 ;  /* 0x0000000b08087211 */ /* 0x000fe400078f38ff */
[----:B------:R-:W-:-:S02]  /*1d0c0*/  SHF.R.S32.HI R12, RZ, 0x7, R12 ;  /* 0x00000007ff0c7819 */ /* 0x000fc4000001140c */
[----:B------:R-:W-:Y:S02]  /*1d0d0*/  SHF.R.S32.HI R8, RZ, 0x7, R8 ;  /* 0x00000007ff087819 */ /* 0x000fe40000011408 */
[----:B------:R-:W-:Y:S02]  /*1d0e0*/  VIMNMX R5, RZ, R12, !PT ;  /* 0x0000000cff057248 */ /* 0x000fe40007fe0100 */
[----:B------:R-:W-:-:S03]  /*1d0f0*/  VIMNMX R7, R3, R8, PT ;  /* 0x0000000803077248 */ /* 0x000fc60003fe0100 */
[--C-:B------:R-:W-:Y:S02]  /*1d100*/  IMAD R5, R5, 0x80, -R10.reuse ;  /* 0x0000008005057824 */ /* 0x100fe400078e0a0a */
[----:B------:R-:W-:-:S03]  /*1d110*/  IMAD R7, R7, 0x80, -R10 ;  /* 0x0000008007077824 */ /* 0x000fc600078e0a0a */
[----:B------:R-:W-:Y:S02]  /*1d120*/  VIMNMX R5, RZ, R5, !PT ;  /* 0x00000005ff057248 */ /* 0x000fe40007fe0100 */
[----:B------:R-:W-:-:S04]  /*1d130*/  VIMNMX R6, R7, R6, PT ;  /* 0x0000000607067248 */ /* 0x000fc80003fe0100 */
[----:B------:R-:W-:-:S13]  /*1d140*/  ISETP.GT.AND P0, PT, R6, R5, PT ;  /* 0x000000050600720c */ /* 0x000fda0003f04270 */
[----:B------:R-:W-:Y:S01]  /*1d150*/  @P0 VIADD R7, R6, 0x7f ;  /* 0x0000007f06070836 */ /* 0x000fe20000000000 */
[----:B------:R-:W-:-:S04]  /*1d160*/  SHF.R.U32.HI R6, RZ, 0x7, R5 ;  /* 0x00000007ff067819 */ /* 0x000fc80000011605 */
[----:B------:R-:W-:-:S04]  /*1d170*/  @P0 SHF.R.S32.HI R8, RZ, 0x1f, R7 ;  /* 0x0000001fff080819 */ /* 0x000fc80000011407 */
[----:B------:R-:W-:Y:S01]  /*1d180*/  @P0 LEA.HI R8, R8, R7, RZ, 0x7 ;  /* 0x0000000708080211 */ /* 0x000fe200078f38ff */
[----:B------:R-:W-:-:S03]  /*1d190*/  IMAD.MOV.U32 R7, RZ, RZ, R6 ;  /* 0x000000ffff077224 */ /* 0x000fc600078e0006 */
[----:B------:R-:W-:-:S04]  /*1d1a0*/  @P0 SHF.R.S32.HI R7, RZ, 0x7, R8 ;  /* 0x00000007ff070819 */ /* 0x000fc80000011408 */
[----:B------:R-:W-:-:S13]  /*1d1b0*/  ISETP.GT.AND P0, PT, R7, R6, PT ;  /* 0x000000060700720c */ /* 0x000fda0003f04270 */
[----:B------:R-:W-:Y:S05]  /*1d1c0*/  @!P0 BRA `(.L_x_1319) ;  /* 0x0000000c00008947 */ /* 0x000fea0003800000 */
        /* <DEDUP_REMOVED lines=10> */
.L_x_1454:
[----:B------:R-:W-:-:S03]  /*1d270*/  UMOV UR4, 0xffffffff ;  /* 0xffffffff00047882 */ /* 0x000fc60000000000 */
[----:B------:R-:W-:Y:S05]  /*1d280*/  BRA.DIV UR4, `(.L_x_1321) ;  /* 0x0000005204e47947 */ /* 0x000fea000b800000 */
[----:B------:R-:W-:-:S13]  /*1d290*/  ELECT P6, URZ, PT ;  /* 0x00000000003f782f */ /* 0x000fda00038c0000 */
.L_x_1457:
[----:B------:R-:W2:Y:S01]  /*1d2a0*/  LDL R8, [R1+0x4] ;  /* 0x0000040001087983 */ /* 0x000ea20000100800 */
[----:B------:R-:W-:Y:S01]  /*1d2b0*/  BSSY B1, `(.L_x_1322) ;  /* 0x000000b000017945 */ /* 0x000fe20003800000 */
[----:B------:R-:W0:Y:S01]  /*1d2c0*/  S2R R13, SR_CgaCtaId ;  /* 0x00000000000d7919 */ /* 0x000e220000008800 */
[----:B--2---:R-:W-:-:S04]  /*1d2d0*/  IADD3 R8, R8, 0x1, RZ ;  /* 0x0000000108087810 */ /* 0x004fc80007ffe0ff */
[----:B------:R-:W-:-:S04]  /*1d2e0*/  LEA.HI R10, R8, R8, RZ, 0x1 ;  /* 0x00000008080a7211 */ /* 0x000fc800078f08ff */
[----:B------:R-:W-:-:S05]  /*1d2f0*/  LOP3.LUT R11, R10, 0xfffffffe, RZ, 0xc0, !PT ;  /* 0xfffffffe0a0b7812 */ /* 0x000fca00078ec0ff */
[----:B------:R-:W-:Y:S01]  /*1d300*/  IMAD.IADD R11, R8, 0x1, -R11 ;  /* 0x00000001080b7824 */ /* 0x000fe200078e0a0b */
[----:B------:R-:W-:-:S04]  /*1d310*/  MOV R8, 0x400 ;  /* 0x0000040000087802 */ /* 0x000fc80000000f00 */
[----:B0-----:R-:W-:Y:S02]  /*1d320*/  LEA R8, R13, R8, 0x18 ;  /* 0x000000080d087211 */ /* 0x001fe400078ec0ff */
[----:B------:R-:W-:-:S04]  /*1d330*/  SHF.L.U32 R11, R11, 0x1f, RZ ;  /* 0x0000001f0b0b7819 */ /* 0x000fc800000006ff */
[----:B------:R-:W0:Y:S02]  /*1d340*/  SYNCS.PHASECHK.TRANS64.TRYWAIT P0, [R8+URZ+0x2d820], R11 ;  /* 0x02d8200b080075a7 */ /* 0x000e24000800017f */
[----:B0-----:R-:W-:Y:S05]  /*1d350*/  @!P0 BRA `(.L_x_1323) ;  /* 0x0000005000d08947 */ /* 0x001fea0003800000 */
.L_x_1458:
[----:B------:R-:W-:Y:S05]  /*1d360*/  BSYNC B1 ;  /* 0x0000000000017941 */ /* 0x000fea0003800000 */
.L_x_1322:
[----:B------:R-:W-:Y:S04]  /*1d370*/  BSSY B1, `(.L_x_1324) ;  /* 0x0000049000017945 */ /* 0x000fe80003800000 */
[----:B------:R-:W-:Y:S05]  /*1d380*/  @!P6 BRA `(.L_x_1325) ;  /* 0x00000004001ce947 */ /* 0x000fea0003800000 */
[----:B------:R-:W-:Y:S01]  /*1d390*/  IMAD R10, R25, 0x8, R8 ;  /* 0x00000008190a7824 */ /* 0x000fe200078e0208 */
[----:B------:R-:W-:-:S04]  /*1d3a0*/  SHF.L.U32 R13, R26, 0x1f, RZ ;  /* 0x0000001f1a0d7819 */ /* 0x000fc800000006ff */
[----:B------:R-:W2:Y:S02]  /*1d3b0*/  SYNCS.PHASECHK.TRANS64.TRYWAIT P0, [R10+URZ+0x2d8a0], R13 ;  /* 0x02d8a00d0a0075a7 */ /* 0x000ea4000800017f */
[----:B--2---:R-:W-:Y:S05]  /*1d3c0*/  @!P0 BRA `(.L_x_1326) ;  /* 0x0000005000c88947 */ /* 0x004fea0003800000 */
.L_x_1459:
[----:B0-----:R-:W0:Y:S02]  /*1d3d0*/  S2R R11, SR_TID.X ;  /* 0x00000000000b7919 */ /* 0x001e240000002100 */
[----:B0-----:R-:W-:-:S04]  /*1d3e0*/  LOP3.LUT R11, R11, 0x7f, RZ, 0xc0, !PT ;  /* 0x0000007f0b0b7812 */ /* 0x001fc800078ec0ff */
[----:B------:R-:W-:-:S13]  /*1d3f0*/  ISETP.NE.AND P1, PT, R11, RZ, PT ;  /* 0x000000ff0b00720c */ /* 0x000fda0003f25270 */
[----:B------:R-:W-:Y:S05]  /*1d400*/  @P1 BRA `(.L_x_1327) ;  /* 0x0000000000141947 */ /* 0x000fea0003800000 */
[----:B------:R-:W-:Y:S01]  /*1d410*/  ISETP.NE.AND P0, PT, R28, RZ, PT ;  /* 0x000000ff1c00720c */ /* 0x000fe20003f05270 */
[----:B------:R-:W-:-:S04]  /*1d420*/  IMAD.MOV.U32 R11, RZ, RZ, 0x6000 ;  /* 0x00006000ff0b7424 */ /* 0x000fc800078e00ff */
[----:B------:R0:W-:Y:S08]  /*1d430*/  SYNCS.ARRIVE.TRANS64 RZ, [R10+URZ+0x2d890], R11 ;  /* 0x02d8900b0aff79a7 */ /* 0x0001f0000800003f */
[----:B------:R-:W-:Y:S05]  /*1d440*/  @!P0 BRA `(.L_x_1327) ;  /* 0x0000000000048947 */ /* 0x000fea0003800000 */
[----:B------:R-:W-:Y:S01]  /*1d450*/  BPT.TRAP 0x1 ;  /* 0x000000040000795c */ /* 0x000fe20000300000 */
.L_x_1327:
[----:B------:R-:W-:Y:S01]  /*1d460*/  IMAD R12, R25, 0x6000, R8 ;  /* 0x00006000190c7824 */ /* 0x000fe200078e0208 */
[----:B------:R-:W-:Y:S01]  /*1d470*/  R2UR UR9, R10 ;  /* 0x000000000a0972ca */ /* 0x000fe200000e0000 */
[----:B0-----:R-:W-:Y:S01]  /*1d480*/  IMAD R11, R7, 0x80, R0 ;  /* 0x00000080070b7824 */ /* 0x001fe200078e0200 */
        /* <DEDUP_REMOVED lines=22> */
[----:B------:R0:W-:Y:S01]  /*1d5f0*/  UTMALDG.4D [UR8], [UR4], desc[UR6] ;  /* 0x00000608040075b4 */ /* 0x0001e20008019000 */
[----:B------:R-:W3:Y:S02]  /*1d600*/  SYNCS.PHASECHK.TRANS64.TRYWAIT P0, [R10+URZ+0x2d8c0], R13 ;  /* 0x02d8c00d0a0075a7 */ /* 0x000ee4000800017f */
[----:B0--3--:R-:W-:Y:S05]  /*1d610*/  @!P0 BRA `(.L_x_1328) ;  /* 0x0000005000488947 */ /* 0x009fea0003800000 */
.L_x_1460:
[----:B------:R-:W-:Y:S05]  /*1d620*/  @P1 BRA `(.L_x_1329) ;  /* 0x0000000000141947 */ /* 0x000fea0003800000 */
[----:B------:R-:W-:Y:S01]  /*1d630*/  ISETP.NE.AND P0, PT, R28, RZ, PT ;  /* 0x000000ff1c00720c */ /* 0x000fe20003f05270 */
[----:B0-2---:R-:W-:-:S04]  /*1d640*/  IMAD.MOV.U32 R13, RZ, RZ, 0x6000 ;  /* 0x00006000ff0d7424 */ /* 0x005fc800078e00ff */
[----:B------:R3:W-:Y:S08]  /*1d650*/  SYNCS.ARRIVE.TRANS64 RZ, [R10+URZ+0x2d8b0], R13 ;  /* 0x02d8b00d0aff79a7 */ /* 0x0007f0000800003f */
[----:B------:R-:W-:Y:S05]  /*1d660*/  @!P0 BRA `(.L_x_1329) ;  /* 0x0000000000048947 */ /* 0x000fea0003800000 */
[----:B------:R-:W-:Y:S01]  /*1d670*/  BPT.TRAP 0x1 ;  /* 0x000000040000795c */ /* 0x000fe20000300000 */
.L_x_1329:
        /* <DEDUP_REMOVED lines=24> */
.L_x_1325:
[----:B------:R-:W-:Y:S05]  /*1d800*/  BSYNC B1 ;  /* 0x0000000000017941 */ /* 0x000fea0003800000 */
.L_x_1324:
[----:B------:R-:W-:Y:S01]  /*1d810*/  VIADD R25, R25, 0x1 ;  /* 0x0000000119197836 */ /* 0x000fe20000000000 */
[----:B------:R-:W-:Y:S01]  /*1d820*/  PLOP3.LUT P2, PT, PT, PT, PT, 0x8, 0x0 ;  /* 0x000000000000781c */ /* 0x000fe20003f4e170 */
[----:B------:R-:W-:-:S03]  /*1d830*/  VIADD R7, R7, 0xfffffffe ;  /* 0xfffffffe07077836 */ /* 0x000fc60000000000 */
[----:B------:R-:W-:-:S04]  /*1d840*/  ISETP.NE.AND P0, PT, R25, 0x2, PT ;  /* 0x000000021900780c */ /* 0x000fc80003f05270 */
[----:B------:R-:W-:Y:S02]  /*1d850*/  SEL R25, R25, RZ, P0 ;  /* 0x000000ff19197207 */ /* 0x000fe40000000000 */
[----:B0-----:R-:W-:Y:S02]  /*1d860*/  SEL R11, RZ, 0x1, P0 ;  /* 0x00000001ff0b7807 */ /* 0x001fe40000000000 */
[----:B------:R-:W-:Y:S02]  /*1d870*/  ISETP.GE.AND P0, PT, R7, R6, PT ;  /* 0x000000060700720c */ /* 0x000fe40003f06270 */
[----:B------:R-:W-:-:S11]  /*1d880*/  LOP3.LUT R26, R26, R11, RZ, 0x3c, !PT ;  /* 0x0000000b1a1a7212 */ /* 0x000fd600078e3cff */
[----:B------:R-:W-:Y:S05]  /*1d890*/  @!P0 BRA `(.L_x_1319) ;  /* 0x00000004004c8947 */ /* 0x000fea0003800000 */
.L_x_1336:
[----:B------:R-:W-:Y:S05]  /*1d8a0*/  YIELD ;  /* 0x0000000000007946 */ /* 0x000fea0003800000 */
[----:B------:R-:W-:Y:S04]  /*1d8b0*/  BSSY B1, `(.L_x_1330) ;  /* 0x0000048000017945 */ /* 0x000fe80003800000 */
[----:B------:R-:W-:Y:S05]  /*1d8c0*/  @!P6 BRA `(.L_x_1331) ;  /* 0x000000040018e947 */ /* 0x000fea0003800000 */
[----:B------:R-:W-:Y:S01]  /*1d8d0*/  IMAD R11, R25, 0x8, R8 ;  /* 0x00000008190b7824 */ /* 0x000fe200078e0208 */
[----:B--23--:R-:W-:-:S04]  /*1d8e0*/  SHF.L.U32 R10, R26, 0x1f, RZ ;  /* 0x0000001f1a0a7819 */ /* 0x00cfc800000006ff */
[----:B------:R-:W0:Y:S02]  /*1d8f0*/  SYNCS.PHASECHK.TRANS64.TRYWAIT P0, [R11+URZ+0x2d8a0], R10 ;  /* 0x02d8a00a0b0075a7 */ /* 0x000e24000800017f */
[----:B0-----:R-:W-:Y:S05]  /*1d900*/  @!P0 BRA `(.L_x_1332) ;  /* 0x0000004c00a08947 */ /* 0x001fea0003800000 */
.L_x_1461:
        /* <DEDUP_REMOVED lines=9> */
.L_x_1333:
[----:B------:R-:W-:Y:S01]  /*1d9a0*/  IMAD R13, R25, 0x6000, R8 ;  /* 0x00006000190d7824 */ /* 0x000fe200078e0208 */
[----:B------:R-:W-:Y:S01]  /*1d9b0*/  R2UR UR9, R11 ;  /* 0x000000000b0972ca */ /* 0x000fe200000e0000 */
[----:B--2---:R-:W-:Y:S01]  /*1d9c0*/  IMAD R12, R7, 0x80, R0 ;  /* 0x00000080070c7824 */ /* 0x004fe200078e0200 */
        /* <DEDUP_REMOVED lines=24> */
.L_x_1462:
[----:B------:R-:W-:Y:S05]  /*1db50*/  @P0 BRA `(.L_x_1335) ;  /* 0x0000000000140947 */ /* 0x000fea0003800000 */
[----:B------:R-:W-:Y:S01]  /*1db60*/  ISETP.NE.AND P1, PT, R28, RZ, PT ;  /* 0x000000ff1c00720c */ /* 0x000fe20003f25270 */
[----:B0-2---:R-:W-:-:S04]  /*1db70*/  IMAD.MOV.U32 R10, RZ, RZ, 0x6000 ;  /* 0x00006000ff0a7424 */ /* 0x005fc800078e00ff */
[----:B------:R3:W-:Y:S08]  /*1db80*/  SYNCS.ARRIVE.TRANS64 RZ, [R11+URZ+0x2d8b0], R10 ;  /* 0x02d8b00a0bff79a7 */ /* 0x0007f0000800003f */
[----:B------:R-:W-:Y:S05]  /*1db90*/  @!P1 BRA `(.L_x_1335) ;  /* 0x0000000000049947 */ /* 0x000fea0003800000 */
[----:B------:R-:W-:Y:S01]  /*1dba0*/  BPT.TRAP 0x1 ;  /* 0x000000040000795c */ /* 0x000fe20000300000 */
.L_x_1335:
        /* <DEDUP_REMOVED lines=24> */
.L_x_1331:
[----:B------:R-:W-:Y:S05]  /*1dd30*/  BSYNC B1 ;  /* 0x0000000000017941 */ /* 0x000fea0003800000 */
.L_x_1330:
[----:B------:R-:W-:Y:S02]  /*1dd40*/  VIADD R25, R25, 0x1 ;  /* 0x0000000119197836 */ /* 0x000fe40000000000 */
[----:B0-23--:R-:W-:-:S03]  /*1dd50*/  VIADD R10, R7, 0xffffffff ;  /* 0xffffffff070a7836 */ /* 0x00dfc60000000000 */
[----:B------:R-:W-:-:S04]  /*1dd60*/  ISETP.NE.AND P0, PT, R25, 0x2, PT ;  /* 0x000000021900780c */ /* 0x000fc80003f05270 */
[----:B------:R-:W-:Y:S02]  /*1dd70*/  SEL R11, RZ, 0x1, P0 ;  /* 0x00000001ff0b7807 */ /* 0x000fe40000000000 */
[----:B------:R-:W-:Y:S02]  /*1dd80*/  SEL R25, R25, RZ, P0 ;  /* 0x000000ff19197207 */ /* 0x000fe40000000000 */
[----:B------:R-:W-:Y:S01]  /*1dd90*/  ISETP.GT.AND P0, PT, R7, R6, PT ;  /* 0x000000060700720c */ /* 0x000fe20003f04270 */
[----:B------:R-:W-:Y:S01]  /*1dda0*/  IMAD.MOV.U32 R7, RZ, RZ, R10 ;  /* 0x000000ffff077224 */ /* 0x000fe200078e000a */
[----:B------:R-:W-:-:S11]  /*1ddb0*/  LOP3.LUT R26, R26, R11, RZ, 0x3c, !PT ;  /* 0x0000000b1a1a7212 */ /* 0x000fd600078e3cff */
[----:B------:R-:W-:Y:S05]  /*1ddc0*/  @P0 BRA `(.L_x_1336) ;  /* 0xfffffff800b40947 */ /* 0x000fea000383ffff */
.L_x_1319:
[----:B------:R-:W-:Y:S05]  /*1ddd0*/  BSYNC B0 ;  /* 0x0000000000007941 */ /* 0x000fea0003800000 */
.L_x_1318:
[----:B------:R-:W0:Y:S01]  /*1dde0*/  LDC.64 R6, c[0x0][0x9e0] ;  /* 0x00027800ff067b82 */ /* 0x000e220000000a00 */
[----:B------:R-:W-:Y:S07]  /*1ddf0*/  @!P2 WARPSYNC.ALL ;  /* 0x000000000000a948 */ /* 0x000fee0003800000 */
[----:B------:R-:W-:Y:S01]  /*1de00*/  @!P2 BAR.SYNC.DEFER_BLOCKING 0xc, 0x1a0 ;  /* 0x030680000000ab1d */ /* 0x000fe20000010000 */
[----:B0-----:R-:W-:Y:S02]  /*1de10*/  ISETP.GE.AND P0, PT, R7, 0x1, PT ;  /* 0x000000010700780c */ /* 0x001fe40003f06270 */
[----:B------:R-:W-:-:S11]  /*1de20*/  IADD3 R6, R2, R6, RZ ;  /* 0x0000000602067210 */ /* 0x000fd60007ffe0ff */
        /* <DEDUP_REMOVED lines=12> */
.L_x_1339:
[----:B------:R-:W-:-:S13]  /*1def0*/  ISETP.NE.AND P1, PT, R7, 0x1, PT ;  /* 0x000000010700780c */ /* 0x000fda0003f25270 */
[----:B------:R-:W0:Y:S02]  /*1df00*/  @P1 LDC.64 R8, c[0x0][0x9e8] ;  /* 0x00027a00ff081b82 */ /* 0x000e240000000a00 */
[----:B0-----:R-:W-:-:S05]  /*1df10*/  @P1 IMAD.HI.U32 R8, R0, R8, RZ ;  /* 0x0000000800081227 */ /* 0x001fca00078e00ff */
[----:B------:R-:W-:-:S07]  /*1df20*/  @P1 SHF.R.U32.HI R0, RZ, R9, R8 ;  /* 0x00000009ff001219 */ /* 0x000fce0000011608 */
.L_x_1340:
[----:B------:R-:W-:Y:S05]  /*1df30*/  BSYNC B0 ;  /* 0x0000000000007941 */ /* 0x000fea0003800000 */
.L_x_1338:
[----:B------:R-:W-:-:S05]  /*1df40*/  IMAD R5, R0, R7, R7 ;  /* 0x0000000700057224 */ /* 0x000fca00078e0207 */
[----:B------:R-:W-:-:S07]  /*1df50*/  VIMNMX R6, R6, R5, PT ;  /* 0x0000000506067248 */ /* 0x000fce0003fe0100 */
.L_x_1337:
[----:B------:R-:W-:Y:S01]  /*1df60*/  VIADD R6, R6, 0x7f ;  /* 0x0000007f06067836 */ /* 0x000fe20000000000 */
[----:B------:R-:W-:-:S04]  /*1df70*/  ULDC UR4, c[0x0][0x9dc] ;  /* 0x0002770000047ab9 */ /* 0x000fc80000000800 */
[----:B------:R-:W-:-:S04]  /*1df80*/  SHF.R.S32.HI R5, RZ, 0x1f, R6 ;  /* 0x0000001fff057819 */ /* 0x000fc80000011406 */
[----:B------:R-:W-:-:S04]  /*1df90*/  LEA.HI R5, R5, R6, RZ, 0x7 ;  /* 0x0000000605057211 */ /* 0x000fc800078f38ff */
[----:B------:R-:W-:-:S04]  /*1dfa0*/  SHF.R.S32.HI R0, RZ, 0x7, R5 ;  /* 0x00000007ff007819 */ /* 0x000fc80000011405 */
[----:B------:R-:W-:Y:S01]  /*1dfb0*/  VIMNMX R8, R3, R0, PT ;  /* 0x0000000003087248 */ /* 0x000fe20003fe0100 */
[----:B------:R-:W-:-:S04]  /*1dfc0*/  VIADD R0, R4, -UR4 ;  /* 0x8000000404007c36 */ /* 0x000fc80008000000 */
[----:B------:R0:W-:Y:S01]  /*1dfd0*/  STL [R1], R8 ;  /* 0x0000000801007387 */ /* 0x0001e20000100800 */
[----:B------:R-:W-:Y:S05]  /*1dfe0*/  @!P0 BRA `(.L_x_1341) ;  /* 0x0000000000448947 */ /* 0x000fea0003800000 */
[----:B------:R-:W-:Y:S01]  /*1dff0*/  ISETP.GT.AND P0, PT, R4, -0x1, PT ;  /* 0xffffffff0400780c */ /* 0x000fe20003f04270 */
[----:B------:R-:W-:-:S12]  /*1e000*/  BSSY B0, `(.L_x_1342) ;  /* 0x000000d000007945 */ /* 0x000fd80003800000 */
[----:B------:R-:W-:Y:S05]  /*1e010*/  @P0 BRA `(.L_x_1343) ;  /* 0x00000000001c0947 */ /* 0x000fea0003800000 */
[----:B------:R-:W-:Y:S02]  /*1e020*/  ISETP.NE.AND P0, PT, R7, 0x1, PT ;  /* 0x000000010700780c */ /* 0x000fe40003f05270 */
[----:B------:R-:W-:-:S11]  /*1e030*/  LOP3.LUT R5, RZ, R4, RZ, 0x33, !PT ;  /* 0x00000004ff057212 */ /* 0x000fd600078e33ff */
[----:B------:R-:W4:Y:S02]  /*1e040*/  @P0 LDC.64 R2, c[0x0][0x9e8] ;  /* 0x00027a00ff020b82 */ /* 0x000f240000000a00 */
[----:B----4-:R-:W-:-:S05]  /*1e050*/  @P0 IMAD.HI.U32 R2, R5, R2, RZ ;  /* 0x0000000205020227 */ /* 0x010fca00078e00ff */
[----:B------:R-:W-:-:S04]  /*1e060*/  @P0 SHF.R.U32.HI R5, RZ, R3, R2 ;  /* 0x00000003ff050219 */ /* 0x000fc80000011602 */
[----:B------:R-:W-:Y:S01]  /*1e070*/  LOP3.LUT R4, RZ, R5, RZ, 0x33, !PT ;  /* 0x00000005ff047212 */ /* 0x000fe200078e33ff */
[----:B------:R-:W-:Y:S06]  /*1e080*/  BRA `(.L_x_1344) ;  /* 0x0000000000107947 */ /* 0x000fec0003800000 */
.L_x_1343:
[----:B------:R-:W-:-:S13]  /*1e090*/  ISETP.NE.AND P0, PT, R7, 0x1, PT ;  /* 0x000000010700780c */ /* 0x000fda0003f05270 */
[----:B------:R-:W4:Y:S02]  /*1e0a0*/  @P0 LDC.64 R2, c[0x0][0x9e8] ;  /* 0x00027a00ff020b82 */ /* 0x000f240000000a00 */
[----:B----4-:R-:W-:-:S05]  /*1e0b0*/  @P0 IMAD.HI.U32 R2, R4, R2, RZ ;  /* 0x0000000204020227 */ /* 0x010fca00078e00ff */
[----:B------:R-:W-:-:S07]  /*1e0c0*/  @P0 SHF.R.U32.HI R4, RZ, R3, R2 ;  /* 0x00000003ff040219 */ /* 0x000fce0000011602 */
.L_x_1344:
[----:B------:R-:W-:Y:S05]  /*1e0d0*/  BSYNC B0 ;  /* 0x0000000000007941 */ /* 0x000fea0003800000 */
.L_x_1342:
[----:B------:R-:W-:-:S05]  /*1e0e0*/  IMAD R7, R4, R7, RZ ;  /* 0x0000000704077224 */ /* 0x000fca00078e02ff */
[----:B------:R-:W-:-:S07]  /*1e0f0*/  VIMNMX R0, R0, R7, !PT ;  /* 0x0000000700007248 */ /* 0x000fce0007fe0100 */
.L_x_1341:
        /* <DEDUP_REMOVED lines=9> */
[----:B------:R-:W4:Y:S01]  /*1e190*/  S2R R7, SR_LANEID ;  /* 0x0000000000077919 */ /* 0x000f220000000000 */
[----:B------:R-:W-:Y:S01]  /*1e1a0*/  VOTEU.ANY UR4, UPT, PT ;  /* 0x0000000000047886 */ /* 0x000fe200038e0100 */
[----:B------:R-:W5:Y:S01]  /*1e1b0*/  LDC.64 R2, c[0x0][0xc38] ;  /* 0x00030e00ff027b82 */ /* 0x000f620000000a00 */
[----:B------:R-:W4:Y:S08]  /*1e1c0*/  FLO.U32 R0, UR4 ;  /* 0x0000000400007d00 */ /* 0x000f3000080e0000 */
[----:B------:R-:W5:Y:S01]  /*1e1d0*/  POPC R5, UR4 ;  /* 0x0000000400057d09 */ /* 0x000f620008000000 */
[----:B----4-:R-:W-:-:S13]  /*1e1e0*/  ISETP.EQ.U32.AND P0, PT, R0, R7, PT ;  /* 0x000000070000720c */ /* 0x010fda0003f02070 */
[----:B-----5:R-:W4:Y:S01]  /*1e1f0*/  @P0 ATOMG.E.ADD.STRONG.GPU PT, R3, desc[UR52][R2.64], R5 ;  /* 0x00000005020309a8 */ /* 0x020f2200081ee1f4 */
[----:B------:R-:W5:Y:S02]  /*1e200*/  S2R R4, SR_LTMASK ;  /* 0x0000000000047919 */ /* 0x000f640000003900 */
[----:B-----5:R-:W-:-:S04]  /*1e210*/  LOP3.LUT R4, R4, UR4, RZ, 0xc0, !PT ;  /* 0x0000000404047c12 */ /* 0x020fc8000f8ec0ff */
[----:B------:R-:W5:Y:S01]  /*1e220*/  POPC R7, R4 ;  /* 0x0000000400077309 */ /* 0x000f620000000000 */
[----:B----4-:R-:W5:Y:S02]  /*1e230*/  SHFL.IDX PT, R0, R3, R0, 0x1f ;  /* 0x00001f0003007589 */ /* 0x010f6400000e0000 */
[----:B-----5:R-:W-:Y:S01]  /*1e240*/  IADD3 R16, R0, UR37, R7 ;  /* 0x0000002500107c10 */ /* 0x020fe2000fffe007 */
[----:B------:R-:W-:Y:S06]  /*1e250*/  BRA `(.L_x_1347) ;  /* 0x0000002800707947 */ /* 0x000fec0003800000 */
.L_x_1346:
[----:B------:R-:W4:Y:S01]  /*1e260*/  S2R R0, SR_CgaCtaId ;  /* 0x0000000000007919 */ /* 0x000f220000008800 */
[----:B------:R-:W-:-:S04]  /*1e270*/  MOV R27, 0x400 ;  /* 0x00000400001b7802 */ /* 0x000fc80000000f00 */
[----:B----4-:R-:W-:-:S05]  /*1e280*/  LEA R27, R0, R27, 0x18 ;  /* 0x0000001b001b7211 */ /* 0x010fca00078ec0ff */
        /* <DEDUP_REMOVED lines=8> */
[----:B------:R-:W4:Y:S01]  /*1e310*/  LDC.64 R2, c[0x4][R2] ;  /* 0x0100000002027b82 */ /* 0x000f220000000a00 */
[----:B------:R-:W-:Y:S02]  /*1e320*/  IMAD.U32 R5, RZ, RZ, UR7 ;  /* 0x00000007ff057e24 */ /* 0x000fe4000f8e00ff */
[----:B------:R-:W-:Y:S02]  /*1e330*/  IMAD.U32 R6, RZ, RZ, UR8 ;  /* 0x00000008ff067e24 */ /* 0x000fe4000f8e00ff */
[----:B------:R-:W-:-:S02]  /*1e340*/  IMAD.U32 R7, RZ, RZ, UR9 ;  /* 0x00000009ff077e24 */ /* 0x000fc4000f8e00ff */
[----:B--23--:R-:W-:Y:S02]  /*1e350*/  IMAD.U32 R10, RZ, RZ, UR4 ;  /* 0x00000004ff0a7e24 */ /* 0x00cfe4000f8e00ff */
[----:B------:R-:W-:Y:S02]  /*1e360*/  IMAD.U32 R11, RZ, RZ, UR5 ;  /* 0x00000005ff0b7e24 */ /* 0x000fe4000f8e00ff */
[----:B0-----:R-:W-:Y:S02]  /*1e370*/  IMAD.MOV.U32 R8, RZ, RZ, 0x70 ;  /* 0x00000070ff087424 */ /* 0x001fe400078e00ff */
[----:B------:R-:W-:Y:S02]  /*1e380*/  IMAD.MOV.U32 R12, RZ, RZ, 0x1 ;  /* 0x00000001ff0c7424 */ /* 0x000fe400078e00ff */
[----:B------:R-:W-:-:S07]  /*1e390*/  IMAD.MOV.U32 R13, RZ, RZ, RZ ;  /* 0x000000ffff0d7224 */ /* 0x000fce00078e00ff */
[----:B------:R-:W-:-:S07]  /*1e3a0*/  LEPC R20, `(.L_x_1348) ;  /* 0x000000001014794e */ /* 0x000fce0000000000 */
[----:B-1--4-:R-:W-:Y:S05]  /*1e3b0*/  CALL.ABS.NOINC R2 ;  /* 0x0000000002007343 */ /* 0x012fea0003c00000 */
.L_x_1348:
        /* <DEDUP_REMOVED lines=8> */
[----:B------:R-:W-:Y:S01]  /*1e440*/  MOV R4, UR6 ;  /* 0x0000000600047c02 */ /* 0x000fe20008000f00 */
[----:B------:R-:W-:Y:S02]  /*1e450*/  IMAD.U32 R5, RZ, RZ, UR7 ;  /* 0x00000007ff057e24 */ /* 0x000fe4000f8e00ff */
[----:B------:R-:W-:Y:S02]  /*1e460*/  IMAD.U32 R6, RZ, RZ, UR8 ;  /* 0x00000008ff067e24 */ /* 0x000fe4000f8e00ff */
[----:B------:R-:W-:-:S02]  /*1e470*/  IMAD.U32 R7, RZ, RZ, UR9 ;  /* 0x00000009ff077e24 */ /* 0x000fc4000f8e00ff */
[----:B--23--:R-:W-:Y:S02]  /*1e480*/  IMAD.U32 R10, RZ, RZ, UR4 ;  /* 0x00000004ff0a7e24 */ /* 0x00cfe4000f8e00ff */
[----:B------:R-:W-:Y:S02]  /*1e490*/  IMAD.U32 R11, RZ, RZ, UR5 ;  /* 0x00000005ff0b7e24 */ /* 0x000fe4000f8e00ff */
[----:B0-----:R-:W-:Y:S02]  /*1e4a0*/  IMAD.MOV.U32 R8, RZ, RZ, 0x70 ;  /* 0x00000070ff087424 */ /* 0x001fe400078e00ff */
[----:B------:R-:W-:Y:S02]  /*1e4b0*/  IMAD.MOV.U32 R12, RZ, RZ, 0x1 ;  /* 0x00000001ff0c7424 */ /* 0x000fe400078e00ff */
[----:B----4-:R-:W-:-:S07]  /*1e4c0*/  IMAD.MOV.U32 R13, RZ, RZ, RZ ;  /* 0x000000ffff0d7224 */ /* 0x010fce00078e00ff */
[----:B------:R-:W-:-:S07]  /*1e4d0*/  LEPC R20, `(.L_x_1350) ;  /* 0x000000001014794e */ /* 0x000fce0000000000 */
[----:B-1----:R-:W-:Y:S05]  /*1e4e0*/  CALL.ABS.NOINC R2 ;  /* 0x0000000002007343 */ /* 0x002fea0003c00000 */
.L_x_1350:
[----:B------:R-:W-:Y:S01]  /*1e4f0*/  MOV R2, 0x0 ;  /* 0x0000000000027802 */ /* 0x000fe20000000f00 */
[----:B------:R-:W-:Y:S01]  /*1e500*/  ULDC.64 UR4, c[0x4][0xa8] ;  /* 0x01002a0000047ab9 */ /* 0x000fe20000000a00 */
[----:B------:R-:W-:Y:S01]  /*1e510*/  ULDC.64 UR6, c[0x4][0xb0] ;  /* 0x01002c0000067ab9 */ /* 0x000fe20000000a00 */
[----:B------:R-:W-:Y:S01]  /*1e520*/  ULDC.64 UR8, c[0x4][0x40] ;  /* 0x0100100000087ab9 */ /* 0x000fe20000000a00 */
[----:B------:R-:W-:Y:S01]  /*1e530*/  IMAD.U32 R4, RZ, RZ, UR4 ;  /* 0x00000004ff047e24 */ /* 0x000fe2000f8e00ff */
[----:B------:R-:W-:Y:S01]  /*1e540*/  MOV R12, 0x1 ;  /* 0x00000001000c7802 */ /* 0x000fe20000000f00 */
[----:B------:R-:W0:Y:S01]  /*1e550*/  LDC.64 R2, c[0x4][R2] ;  /* 0x0100000002027b82 */ /* 0x000e220000000a00 */
[----:B------:R-:W-:Y:S02]  /*1e560*/  IMAD.U32 R5, RZ, RZ, UR5 ;  /* 0x00000005ff057e24 */ /* 0x000fe4000f8e00ff */
[----:B------:R-:W-:Y:S02]  /*1e570*/  IMAD.U32 R6, RZ, RZ, UR6 ;  /* 0x00000006ff067e24 */ /* 0x000fe4000f8e00ff */
[----:B------:R-:W-:-:S02]  /*1e580*/  IMAD.U32 R7, RZ, RZ, UR7 ;  /* 0x00000007ff077e24 */ /* 0x000fc4000f8e00ff */
[----:B------:R-:W-:Y:S02]  /*1e590*/  IMAD.U32 R10, RZ, RZ, UR8 ;  /* 0x00000008ff0a7e24 */ /* 0x000fe4000f8e00ff */
[----:B------:R-:W-:Y:S02]  /*1e5a0*/  IMAD.U32 R11, RZ, RZ, UR9 ;  /* 0x00000009ff0b7e24 */ /* 0x000fe4000f8e00ff */
[----:B------:R-:W-:Y:S02]  /*1e5b0*/  IMAD.MOV.U32 R8, RZ, RZ, 0x70 ;  /* 0x00000070ff087424 */ /* 0x000fe400078e00ff */
[----:B------:R-:W-:-:S07]  /*1e5c0*/  IMAD.MOV.U32 R13, RZ, RZ, RZ ;  /* 0x000000ffff0d7224 */ /* 0x000fce00078e00ff */
[----:B------:R-:W-:-:S07]  /*1e5d0*/  LEPC R20, `(.L_x_1349) ;  /* 0x000000001014794e */ /* 0x000fce0000000000 */
[----:B0-----:R-:W-:Y:S05]  /*1e5e0*/  CALL.ABS.NOINC R2 ;  /* 0x0000000002007343 */ /* 0x001fea0003c00000 */
.L_x_1349:
[----:B------:R-:W4:Y:S01]  /*1e5f0*/  LDL.LU R20, [R1+0x8] ;  /* 0x0000080001147983 */ /* 0x000f220000300800 */
        /* <DEDUP_REMOVED lines=16> */
[----:B------:R-:W2:Y:S03]  /*1e700*/  @P0 LDC R4, c[0x0][0x430] ;  /* 0x00010c00ff040b82 */ /* 0x000ea60000000800 */
[----:B------:R-:W-:-:S03]  /*1e710*/  @!UP1 UIADD3.X UR9, URZ, UR39, URZ, UP0, !UPT ;  /* 0x000000273f099290 */ /* 0x000fc600087fe43f */
[----:B------:R-:W-:Y:S01]  /*1e720*/  VOTEU.ALL UP0, P6 ;  /* 0x00000000003f7886 */ /* 0x000fe20003000000 */
[----:B0-----:R-:W-:-:S05]  /*1e730*/  @P0 IMAD.HI.U32 R5, R18, R5, RZ ;  /* 0x0000000512050227 */ /* 0x001fca00078e00ff */
[----:B--2---:R-:W-:Y:S02]  /*1e740*/  @P0 SHF.R.U32.HI R0, RZ, R4, R5 ;  /* 0x00000004ff000219 */ /* 0x004fe40000011605 */
[----:B------:R-:W-:-:S04]  /*1e750*/  ISETP.NE.U32.AND P0, PT, RZ, UR4, PT ;  /* 0x00000004ff007c0c */ /* 0x000fc8000bf05070 */
[----:B------:R-:W-:-:S04]  /*1e760*/  ISETP.NE.AND.EX P0, PT, RZ, UR5, PT, P0 ;  /* 0x00000005ff007c0c */ /* 0x000fc8000bf05300 */
[----:B------:R-:W-:Y:S01]  /*1e770*/  SEL R9, R19, RZ, !P0 ;  /* 0x000000ff13097207 */ /* 0x000fe20004000000 */
[----:B-1--4-:R-:W-:-:S08]  /*1e780*/  IMAD R17, R17, 0xc0, R20 ;  /* 0x000000c011117824 */ /* 0x012fd000078e0214 */
.L_x_1351:
        /* <DEDUP_REMOVED lines=14> */
.L_x_1352:
        /* <DEDUP_REMOVED lines=13> */
.L_x_1353:
        /* <DEDUP_REMOVED lines=9> */
[----:B------:R-:W2:Y:S01]  /*1e9d0*/  LDL R4, [R1] ;  /* 0x0000000001047983 */ /* 0x000ea20000100800 */
[----:B------:R-:W0:Y:S01]  /*1e9e0*/  LDC.64 R2, c[0x0][0x3f8] ;  /* 0x0000fe00ff027b82 */ /* 0x000e220000000a00 */
[----:B------:R-:W-:Y:S02]  /*1e9f0*/  ULDC.64 UR4, c[0x0][0xa08] ;  /* 0x0002820000047ab9 */ /* 0x000fe40000000a00 */
[----:B0-----:R-:W-:Y:S01]  /*1ea00*/  LOP3.LUT P0, RZ, R2, UR4, RZ, 0xfc, !PT ;  /* 0x0000000402ff7c12 */ /* 0x001fe2000f80fcff */
[----:B------:R-:W-:-:S03]  /*1ea10*/  UMOV UR4, 0xffffffff ;  /* 0xffffffff00047882 */ /* 0x000fc60000000000 */
[----:B------:R-:W-:-:S04]  /*1ea20*/  LOP3.LUT P0, RZ, R3, UR5, RZ, 0xfc, P0 ;  /* 0x0000000503ff7c12 */ /* 0x000fc8000800fcff */
[----:B-----5:R-:W-:Y:S01]  /*1ea30*/  SEL R8, R6, RZ, !P0 ;  /* 0x000000ff06087207 */ /* 0x020fe20004000000 */
[----:B--2---:R-:W-:Y:S01]  /*1ea40*/  VIADD R7, R4, 0xffffffff ;  /* 0xffffffff04077836 */ /* 0x004fe20000000000 */
[----:B------:R-:W-:Y:S07]  /*1ea50*/  BRA.DIV UR4, `(.L_x_1354) ;  /* 0x0000003e04747947 */ /* 0x000fee000b800000 */
.L_x_1465:
[----:B------:R-:W-:Y:S01]  /*1ea60*/  UMOV UR4, 0xffffffff ;  /* 0xffffffff00047882 */ /* 0x000fe20000000000 */
[----:B------:R-:W-:Y:S02]  /*1ea70*/  SHF.R.S32.HI R12, RZ, 0x1f, R6 ;  /* 0x0000001fff0c7819 */ /* 0x000fe40000011406 */
[----:B------:R-:W-:Y:S05]  /*1ea80*/  BRA.DIV UR4, `(.L_x_1355) ;  /* 0x0000003e049c7947 */ /* 0x000fea000b800000 */
[----:B------:R-:W-:-:S13]  /*1ea90*/  ELECT P6, URZ, PT ;  /* 0x00000000003f782f */ /* 0x000fda00038c0000 */
.L_x_1468:
[----:B------:R-:W-:Y:S05]  /*1eaa0*/  @!P6 BRA `(.L_x_1356) ;  /* 0x0000000000f4e947 */ /* 0x000fea0003800000 */
[----:B------:R-:W-:-:S04]  /*1eab0*/  ISETP.NE.U32.AND P0, PT, R2, RZ, PT ;  /* 0x000000ff0200720c */ /* 0x000fc80003f05070 */
[----:B------:R-:W-:-:S13]  /*1eac0*/  ISETP.NE.AND.EX P0, PT, R3, RZ, PT, P0 ;  /* 0x000000ff0300720c */ /* 0x000fda0003f05300 */
[----:B------:R-:W-:Y:S05]  /*1ead0*/  @!P0 BRA `(.L_x_1357) ;  /* 0x0000000000448947 */ /* 0x000fea0003800000 */
[----:B---3--:R-:W0:Y:S01]  /*1eae0*/  LDC R10, c[0x0][0x41c] ;  /* 0x00010700ff0a7b82 */ /* 0x008e220000000800 */
[----:B------:R-:W-:Y:S02]  /*1eaf0*/  ULDC.64 UR4, c[0x0][0x408] ;  /* 0x0001020000047ab9 */ /* 0x000fe40000000a00 */
[----:B------:R-:W-:-:S04]  /*1eb00*/  IMAD R11, R12, UR4, RZ ;  /* 0x000000040c0b7c24 */ /* 0x000fc8000f8e02ff */
[----:B------:R-:W-:Y:S01]  /*1eb10*/  IMAD R11, R6, UR5, R11 ;  /* 0x00000005060b7c24 */ /* 0x000fe2000f8e020b */
[----:B0-----:R-:W-:-:S13]  /*1eb20*/  ISETP.NE.AND P0, PT, R10, 0x1, PT ;  /* 0x000000010a00780c */ /* 0x001fda0003f05270 */
[----:B------:R-:W0:Y:S02]  /*1eb30*/  @P0 LDC.64 R4, c[0x0][0x420] ;  /* 0x00010800ff040b82 */ /* 0x000e240000000a00 */
[----:B0-----:R-:W-:-:S04]  /*1eb40*/  @P0 IMAD.HI.U32 R8, R7, R4, RZ ;  /* 0x0000000407080227 */ /* 0x001fc800078e00ff */
[----:B------:R-:W-:Y:S01]  /*1eb50*/  IMAD.MOV.U32 R4, RZ, RZ, R7 ;  /* 0x000000ffff047224 */ /* 0x000fe200078e0007 */
[----:B------:R-:W-:-:S05]  /*1eb60*/  @P0 SHF.R.U32.HI R4, RZ, R5, R8 ;  /* 0x00000005ff040219 */ /* 0x000fca0000011608 */
[----:B------:R-:W-:-:S04]  /*1eb70*/  IMAD.MOV R5, RZ, RZ, -R4 ;  /* 0x000000ffff057224 */ /* 0x000fc800078e0a04 */
[----:B------:R-:W-:Y:S01]  /*1eb80*/  IMAD R7, R10, R5, R7 ;  /* 0x000000050a077224 */ /* 0x000fe200078e0207 */
[----:B------:R-:W-:-:S03]  /*1eb90*/  SHF.R.S32.HI R5, RZ, 0x1f, R4 ;  /* 0x0000001fff057819 */ /* 0x000fc60000011404 */
[----:B------:R-:W-:-:S04]  /*1eba0*/  IMAD.WIDE.U32 R4, R6, UR4, R4 ;  /* 0x0000000406047c25 */ /* 0x000fc8000f8e0004 */
[----:B------:R-:W-:Y:S01]  /*1ebb0*/  IMAD.IADD R5, R5, 0x1, R11 ;  /* 0x0000000105057824 */ /* 0x000fe200078e020b */
[----:B------:R-:W-:-:S04]  /*1ebc0*/  LEA R10, P0, R4, R2, 0x2 ;  /* 0x00000002040a7211 */ /* 0x000fc800078010ff */
[----:B------:R-:W-:-:S05]  /*1ebd0*/  LEA.HI.X R11, R4, R3, R5, 0x2, P0 ;  /* 0x00000003040b7211 */ /* 0x000fca00000f1405 */
[----:B------:R0:W5:Y:S04]  /*1ebe0*/  LDG.E R8, desc[UR52][R10.64] ;  /* 0x000000340a087981 */ /* 0x000168000c1e1900 */
.L_x_1357:
[----:B------:R-:W-:Y:S01]  /*1ebf0*/  IMAD R5, R22, 0x8, R27 ;  /* 0x0000000816057824 */ /* 0x000fe200078e021b */
[----:B------:R-:W-:-:S04]  /*1ec00*/  SHF.L.U32 R4, R24, 0x1f, RZ ;  /* 0x0000001f18047819 */ /* 0x000fc800000006ff */
[----:B------:R-:W1:Y:S02]  /*1ec10*/  SYNCS.PHASECHK.TRANS64.TRYWAIT P0, [R5+URZ+0x2d840], R4 ;  /* 0x02d84004050075a7 */ /* 0x000e64000800017f */
[----:B-1----:R-:W-:Y:S05]  /*1ec20*/  @!P0 BRA `(.L_x_1358) ;  /* 0x0000003c00548947 */ /* 0x002fea0003800000 */
.L_x_1469:
[----:B0--3--:R-:W0:Y:S02]  /*1ec30*/  S2R R10, SR_TID.X ;  /* 0x00000000000a7919 */ /* 0x009e240000002100 */
        /* <DEDUP_REMOVED lines=8> */
.L_x_1359:
        /* <DEDUP_REMOVED lines=27> */
[----:B0-----:R-:W-:Y:S01]  /*1ee70*/  NOP ;  /* 0x0000000000007918 */ /* 0x001fe20000000000 */
.L_x_1356:
        /* <DEDUP_REMOVED lines=30> */
[----:B-1----:R-:W-:Y:S01]  /*1f060*/  @P0 R2UR UR13, R9 ;  /* 0x00000000090d02ca */ /* 0x002fe200000e0000 */
[----:B------:R-:W-:Y:S01]  /*1f070*/  UIADD3 UR8, UR24, 0x12400, URZ ;  /* 0x0001240018087890 */ /* 0x000fe2000fffe03f */
[----:B------:R-:W-:Y:S01]  /*1f080*/  @P0 R2UR UR12, R18 ;  /* 0x00000000120c02ca */ /* 0x000fe200000e0000 */
[----:B------:R-:W-:Y:S01]  /*1f090*/  UMOV UR10, 0x40 ;  /* 0x00000040000a7882 */ /* 0x000fe20000000000 */
[----:B------:R-:W-:-:S13]  /*1f0a0*/  @P0 R2UR UR11, R17 ;  /* 0x00000000110b02ca */ /* 0x000fda00000e0000 */
[----:B------:R4:W-:Y:S01]  /*1f0b0*/  UTMALDG.4D [UR8], [UR4], desc[UR22] ;  /* 0x00001608040075b4 */ /* 0x0009e20008019000 */
[----:B--2---:R-:W-:-:S05]  /*1f0c0*/  VIADD R5, R5, 0x1 ;  /* 0x0000000105057836 */ /* 0x004fca0000000000 */
[----:B0-----:R-:W-:Y:S01]  /*1f0d0*/  LEA.HI R4, R5, R5, RZ, 0x1 ;  /* 0x0000000505047211 */ /* 0x001fe200078f08ff */
[----:B------:R4:W-:Y:S03]  /*1f0e0*/  STL [R1+0x4], R5 ;  /* 0x0000040501007387 */ /* 0x0009e60000100800 */
[----:B------:R-:W-:-:S05]  /*1f0f0*/  LOP3.LUT R4, R4, 0xfffffffe, RZ, 0xc0, !PT ;  /* 0xfffffffe04047812 */ /* 0x000fca00078ec0ff */
[----:B------:R-:W-:-:S05]  /*1f100*/  IMAD.IADD R4, R5, 0x1, -R4 ;  /* 0x0000000105047824 */ /* 0x000fca00078e0a04 */
[----:B------:R-:W-:-:S04]  /*1f110*/  SHF.L.U32 R4, R4, 0x1f, RZ ;  /* 0x0000001f04047819 */ /* 0x000fc800000006ff */
[----:B------:R-:W0:Y:S02]  /*1f120*/  SYNCS.PHASECHK.TRANS64.TRYWAIT P0, [R27+URZ+0x2d820], R4 ;  /* 0x02d820041b0075a7 */ /* 0x000e24000800017f */
[----:B0---4-:R-:W-:Y:S05]  /*1f130*/  @!P0 BRA `(.L_x_1361) ;  /* 0x0000003800248947 */ /* 0x011fea0003800000 */
.L_x_1470:
[----:B------:R-:W-:Y:S05]  /*1f140*/  BSYNC B0 ;  /* 0x0000000000007941 */ /* 0x000fea0003800000 */
.L_x_1360:
[----:B------:R-:W2:Y:S01]  /*1f150*/  LDL R5, [R1] ;  /* 0x0000000001057983 */ /* 0x000ea20000100800 */
[----:B------:R-:W-:Y:S01]  /*1f160*/  BSSY B0, `(.L_x_1362) ;  /* 0x000016a000007945 */ /* 0x000fe20003800000 */
[----:B--2---:R-:W-:-:S05]  /*1f170*/  VIADD R9, R5, 0xfffffffe ;  /* 0xfffffffe05097836 */ /* 0x004fca0000000000 */
[----:B------:R-:W-:-:S13]  /*1f180*/  ISETP.GE.AND P0, PT, R9, R29, PT ;  /* 0x0000001d0900720c */ /* 0x000fda0003f06270 */
[----:B------:R-:W-:Y:S05]  /*1f190*/  @!P0 BRA `(.L_x_1363) ;  /* 0x0000001400988947 */ /* 0x000fea0003800000 */
[----:B0-----:R-:W-:Y:S01]  /*1f1a0*/  IMAD.MOV R4, RZ, RZ, -R5 ;  /* 0x000000ffff047224 */ /* 0x001fe200078e0a05 */
[----:B---3--:R-:W-:Y:S01]  /*1f1b0*/  LOP3.LUT R13, RZ, R29, RZ, 0x33, !PT ;  /* 0x0000001dff0d7212 */ /* 0x008fe200078e33ff */
[----:B------:R-:W-:Y:S03]  /*1f1c0*/  BSSY B1, `(.L_x_1364) ;  /* 0x0000079000017945 */ /* 0x000fe60003800000 */
[----:B------:R-:W-:-:S05]  /*1f1d0*/  VIADDMNMX R13, R4, 0x1, R13, !PT ;  /* 0x00000001040d7846 */ /* 0x000fca000780010d */
[----:B------:R-:W-:-:S05]  /*1f1e0*/  IMAD.IADD R4, R5, 0x1, R13 ;  /* 0x0000000105047824 */ /* 0x000fca00078e020d */
[----:B------:R-:W-:-:S04]  /*1f1f0*/  LOP3.LUT R4, R4, 0x1, RZ, 0xc0, !PT ;  /* 0x0000000104047812 */ /* 0x000fc800078ec0ff */
[----:B------:R-:W-:-:S13]  /*1f200*/  ISETP.NE.U32.AND P0, PT, R4, 0x1, PT ;  /* 0x000000010400780c */ /* 0x000fda0003f05070 */
[----:B------:R-:W-:Y:S05]  /*1f210*/  @P0 BRA `(.L_x_1365) ;  /* 0x0000000400cc0947 */ /* 0x000fea0003800000 */
[----:B------:R-:W-:Y:S01]  /*1f220*/  IADD3 R10, R22, 0x1, RZ ;  /* 0x00000001160a7810 */ /* 0x000fe20007ffe0ff */
[----:B------:R-:W-:Y:S03]  /*1f230*/  BSSY B2, `(.L_x_1366) ;  /* 0x000006d000027945 */ /* 0x000fe60003800000 */
        /* <DEDUP_REMOVED lines=27> */
.L_x_1368:
[----:B0-----:R-:W-:Y:S01]  /*1f3f0*/  IMAD R3, R10, 0x8, R27 ;  /* 0x000000080a037824 */ /* 0x001fe200078e021b */
[----:B------:R-:W-:-:S04]  /*1f400*/  SHF.L.U32 R2, R14, 0x1f, RZ ;  /* 0x0000001f0e027819 */ /* 0x000fc800000006ff */
[----:B------:R-:W0:Y:S02]  /*1f410*/  SYNCS.PHASECHK.TRANS64.TRYWAIT P0, [R3+URZ+0x2d840], R2 ;  /* 0x02d84002030075a7 */ /* 0x000e24000800017f */
[----:B0-----:R-:W-:Y:S05]  /*1f420*/  @!P0 BRA `(.L_x_1369) ;  /* 0x00000034007c8947 */ /* 0x001fea0003800000 */
.L_x_1471:
        /* <DEDUP_REMOVED lines=9> */
.L_x_1370:
        /* <DEDUP_REMOVED lines=31> */
.L_x_1472:
[----:B------:R-:W-:Y:S05]  /*1f6b0*/  @P1 BRA `(.L_x_1372) ;  /* 0x0000000000181947 */ /* 0x000fea0003800000 */
[----:B------:R-:W-:Y:S01]  /*1f6c0*/  ISETP.NE.AND P0, PT, R28, RZ, PT ;  /* 0x000000ff1c00720c */ /* 0x000fe20003f05270 */
[----:B0-----:R-:W-:Y:S02]  /*1f6d0*/  IMAD R2, R22, 0x8, R27 ;  /* 0x0000000816027824 */ /* 0x001fe400078e021b */
[----:B------:R-:W-:-:S04]  /*1f6e0*/  IMAD.MOV.U32 R3, RZ, RZ, 0x6000 ;  /* 0x00006000ff037424 */ /* 0x000fc800078e00ff */
[----:B------:R1:W-:Y:S06]  /*1f6f0*/  SYNCS.ARRIVE.TRANS64 RZ, [R2+URZ+0x2d850], R3 ;  /* 0x02d8500302ff79a7 */ /* 0x0003ec000800003f */
[----:B------:R-:W-:Y:S05]  /*1f700*/  @!P0 BRA `(.L_x_1372) ;  /* 0x0000000000048947 */ /* 0x000fea0003800000 */
[----:B------:R-:W-:Y:S01]  /*1f710*/  BPT.TRAP 0x1 ;  /* 0x000000040000795c */ /* 0x000fe20000300000 */
.L_x_1372:
        /* <DEDUP_REMOVED lines=30> */
.L_x_1367:
[----:B------:R-:W-:Y:S05]  /*1f900*/  BSYNC B2 ;  /* 0x0000000000027941 */ /* 0x000fea0003800000 */
.L_x_1366:
[----:B------:R-:W2:Y:S01]  /*1f910*/  LDL R2, [R1] ;  /* 0x0000000001027983 */ /* 0x000ea20000100800 */
[----:B------:R-:W-:Y:S01]  /*1f920*/  IMAD.MOV.U32 R22, RZ, RZ, R10 ;  /* 0x000000ffff167224 */ /* 0x000fe200078e000a */
[----:B------:R-:W-:Y:S01]  /*1f930*/  MOV R24, R14 ;  /* 0x0000000e00187202 */ /* 0x000fe20000000f00 */
[----:B--2---:R-:W-:-:S07]  /*1f940*/  VIADD R9, R2, 0xfffffffd ;  /* 0xfffffffd02097836 */ /* 0x004fce0000000000 */
.L_x_1365:
[----:B------:R-:W-:Y:S05]  /*1f950*/  BSYNC B1 ;  /* 0x0000000000017941 */ /* 0x000fea0003800000 */
.L_x_1364:
[----:B------:R-:W2:Y:S01]  /*1f960*/  LDL.LU R2, [R1] ;  /* 0x0000000001027983 */ /* 0x000ea20000300800 */
[----:B------:R-:W-:Y:S01]  /*1f970*/  VIADD R13, R13, 0xfffffffe ;  /* 0xfffffffe0d0d7836 */ /* 0x000fe20000000000 */
[----:B--2---:R-:W-:-:S04]  /*1f980*/  LOP3.LUT R2, RZ, R2, RZ, 0x33, !PT ;  /* 0x00000002ff027212 */ /* 0x004fc800078e33ff */
[----:B------:R-:W-:-:S13]  /*1f990*/  ISETP.NE.AND P0, PT, R13, R2, PT ;  /* 0x000000020d00720c */ /* 0x000fda0003f05270 */
[----:B------:R-:W-:Y:S05]  /*1f9a0*/  @!P0 BRA `(.L_x_1363) ;  /* 0x0000000c00948947 */ /* 0x000fea0003800000 */
[----:B------:R-:W-:-:S07]  /*1f9b0*/  IMAD.MOV.U32 R4, RZ, RZ, R8 ;  /* 0x000000ffff047224 */ /* 0x000fce00078e0008 */
.L_x_1387:
[----:B------:R-:W-:Y:S01]  /*1f9c0*/  VIADD R10, R22, 0x1 ;  /* 0x00000001160a7836 */ /* 0x000fe20000000000 */
[----:B------:R-:W-:Y:S05]  /*1f9d0*/  YIELD ;  /* 0x0000000000007946 */ /* 0x000fea0003800000 */
[----:B------:R-:W-:Y:S01]  /*1f9e0*/  ISETP.NE.AND P0, PT, R10, 0x2, PT ;  /* 0x000000020a00780c */ /* 0x000fe20003f05270 */
[----:B------:R-:W-:Y:S03]  /*1f9f0*/  BSSY B1, `(.L_x_1373) ;  /* 0x000006c000017945 */ /* 0x000fe60003800000 */
[----:B0-----:R-:W-:-:S02]  /*1fa00*/  SEL R11, RZ, 0x1, P0 ;  /* 0x00000001ff0b7807 */ /* 0x001fc40000000000 */
[----:B------:R-:W-:Y:S02]  /*1fa10*/  SEL R10, R10, RZ, P0 ;  /* 0x000000ff0a0a7207 */ /* 0x000fe40000000000 */
[----:B------:R-:W-:Y:S01]  /*1fa20*/  LOP3.LUT R11, R24, R11, RZ, 0x3c, !PT ;  /* 0x0000000b180b7212 */ /* 0x000fe200078e3cff */
[----:B-1----:R-:W-:Y:S06]  /*1fa30*/  @!P6 BRA `(.L_x_1374) ;  /* 0x00000004009ce947 */ /* 0x002fec0003800000 */
        /* <DEDUP_REMOVED lines=23> */
.L_x_1375:
[----:B------:R-:W-:Y:S01]  /*1fbb0*/  IMAD R3, R10, 0x8, R27 ;  /* 0x000000080a037824 */ /* 0x000fe200078e021b */
[----:B------:R-:W-:-:S04]  /*1fbc0*/  SHF.L.U32 R2, R11, 0x1f, RZ ;  /* 0x0000001f0b027819 */ /* 0x000fc800000006ff */
[----:B------:R-:W1:Y:S02]  /*1fbd0*/  SYNCS.PHASECHK.TRANS64.TRYWAIT P0, [R3+URZ+0x2d840], R2 ;  /* 0x02d84002030075a7 */ /* 0x000e64000800017f */
[----:B-1----:R-:W-:Y:S05]  /*1fbe0*/  @!P0 BRA `(.L_x_1376) ;  /* 0x0000002c00b48947 */ /* 0x002fea0003800000 */
.L_x_1473:
        /* <DEDUP_REMOVED lines=9> */
.L_x_1377:
        /* <DEDUP_REMOVED lines=31> */
.L_x_1474:
[----:B------:R-:W-:Y:S05]  /*1fe70*/  @P0 BRA `(.L_x_1379) ;  /* 0x0000000000140947 */ /* 0x000fea0003800000 */
[----:B------:R-:W-:Y:S01]  /*1fe80*/  ISETP.NE.AND P1, PT, R28, RZ, PT ;  /* 0x000000ff1c00720c */ /* 0x000fe20003f25270 */
[----:B------:R-:W-:-:S04]  /*1fe90*/  IMAD.MOV.U32 R2, RZ, RZ, 0x6000 ;  /* 0x00006000ff027424 */ /* 0x000fc800078e00ff */
[----:B------:R1:W-:Y:S08]  /*1fea0*/  SYNCS.ARRIVE.TRANS64 RZ, [R3+URZ+0x50], R2 ;  /* 0x0000500203ff79a7 */ /* 0x0003f0000800003f */
[----:B------:R-:W-:Y:S05]  /*1feb0*/  @!P1 BRA `(.L_x_1379) ;  /* 0x0000000000049947 */ /* 0x000fea0003800000 */
[----:B------:R-:W-:Y:S01]  /*1fec0*/  BPT.TRAP 0x1 ;  /* 0x000000040000795c */ /* 0x000fe20000300000 */
.L_x_1379:
        /* <DEDUP_REMOVED lines=12> */
[----:B------:R-:W-:Y:S01]  /*1ff90*/  IMAD.MOV.U32 R7, RZ, RZ, R13 ;  /* 0x000000ffff077224 */ /* 0x000fe200078e000d */
[----:B------:R-:W-:-:S03]  /*1ffa0*/  MOV R8, R4 ;  /* 0x0000000400087202 */ /* 0x000fc60000000f00 */
        /* <DEDUP_REMOVED lines=16> */
.L_x_1374:
[----:B------:R-:W-:Y:S05]  /*200b0*/  BSYNC B1 ;  /* 0x0000000000017941 */ /* 0x000fea0003800000 */
.L_x_1373:
[----:B------:R-:W-:Y:S01]  /*200c0*/  VIADD R22, R10, 0x1 ;  /* 0x000000010a167836 */ /* 0x000fe20000000000 */
[----:B------:R-:W-:Y:S01]  /*200d0*/  BSSY B1, `(.L_x_1380) ;  /* 0x000006f000017945 */ /* 0x000fe20003800000 */
[----:B------:R-:W-:-:S03]  /*200e0*/  VIADD R13, R9, 0xffffffff ;  /* 0xffffffff090d7836 */ /* 0x000fc60000000000 */
[----:B------:R-:W-:-:S04]  /*200f0*/  ISETP.NE.AND P0, PT, R22, 0x2, PT ;  /* 0x000000021600780c */ /* 0x000fc80003f05270 */
[----:B0-----:R-:W-:Y:S02]  /*20100*/  SEL R24, RZ, 0x1, P0 ;  /* 0x00000001ff187807 */ /* 0x001fe40000000000 */
        /* <DEDUP_REMOVED lines=14> */
[----:B-1----:R-:W0:Y:S02]  /*201f0*/  @P0 LDC.64 R2, c[0x0][0x420] ;  /* 0x00010800ff020b82 */ /* 0x002e240000000a00 */
        /* <DEDUP_REMOVED lines=11> */
.L_x_1382:
[----:B-1----:R-:W-:Y:S01]  /*202b0*/  IMAD R2, R22, 0x8, R27 ;  /* 0x0000000816027824 */ /* 0x002fe200078e021b */
[----:B------:R-:W-:-:S04]  /*202c0*/  SHF.L.U32 R3, R24, 0x1f, RZ ;  /* 0x0000001f18037819 */ /* 0x000fc800000006ff */
[----:B------:R-:W1:Y:S02]  /*202d0*/  SYNCS.PHASECHK.TRANS64.TRYWAIT P0, [R2+URZ+0x2d840], R3 ;  /* 0x02d84003020075a7 */ /* 0x000e64000800017f */
[----:B-1----:R-:W-:Y:S05]  /*202e0*/  @!P0 BRA `(.L_x_1383) ;  /* 0x00000028001c8947 */ /* 0x002fea0003800000 */
.L_x_1475:
        /* <DEDUP_REMOVED lines=9> */
.L_x_1384:
[----:B01----:R-:W-:Y:S01]  /*20380*/  VIADD R3, R27, 0x2d800 ;  /* 0x0002d8001b037836 */ /* 0x003fe20000000000 */
[----:B------:R-:W-:Y:S01]  /*20390*/  R2UR UR11, R14 ;  /* 0x000000000e0b72ca */ /* 0x000fe200000e0000 */
[----:B------:R-:W-:Y:S01]  /*203a0*/  UIADD3 UR4, UP0, UR38, 0x370, URZ ;  /* 0x0000037026047890 */ /* 0x000fe2000ff1e03f */
[----:B------:R-:W-:Y:S01]  /*203b0*/  R2UR UR5, R23 ;  /* 0x00000000170572ca */ /* 0x000fe200000e0000 */
[----:B------:R-:W-:Y:S01]  /*203c0*/  IMAD R2, R22, 0x8, R3 ;  /* 0x0000000816027824 */ /* 0x000fe200078e0203 */
[----:B------:R-:W-:Y:S01]  /*203d0*/  R2UR UR12, R0 ;  /* 0x00000000000c72ca */ /* 0x000fe200000e0000 */
[----:B------:R-:W-:Y:S01]  /*203e0*/  UMOV UR10, URZ ;  /* 0x0000003f000a7c82 */ /* 0x000fe20008000000 */
[----:B-----5:R-:W-:Y:S01]  /*203f0*/  R2UR UR13, R4 ;  /* 0x00000000040d72ca */ /* 0x020fe200000e0000 */
[----:B------:R-:W-:Y:S01]  /*20400*/  UMOV UR6, 0x0 ;  /* 0x0000000000067882 */ /* 0x000fe20000000000 */
[----:B------:R-:W-:Y:S01]  /*20410*/  R2UR UR9, R2 ;  /* 0x00000000020972ca */ /* 0x000fe200000e0000 */
[----:B------:R-:W-:Y:S01]  /*20420*/  IMAD R2, R22, 0x6000, R27 ;  /* 0x0000600016027824 */ /* 0x000fe200078e021b */
[----:B------:R-:W-:Y:S01]  /*20430*/  UMOV UR7, 0x14f00000 ;  /* 0x14f0000000077882 */ /* 0x000fe20000000000 */
[----:B------:R-:W-:Y:S01]  /*20440*/  UMOV UR17, 0x20 ;  /* 0x0000002000117882 */ /* 0x000fe20000000000 */
[----:B------:R-:W-:Y:S01]  /*20450*/  UMOV UR18, 0x40 ;  /* 0x0000004000127882 */ /* 0x000fe20000000000 */
[----:B------:R-:W-:-:S02]  /*20460*/  SHF.L.U32 R11, R11, 0x1f, RZ ;  /* 0x0000001f0b0b7819 */ /* 0x000fc400000006ff */
[----:B------:R-:W-:Y:S01]  /*20470*/  R2UR UR8, R2 ;  /* 0x00000000020872ca */ /* 0x000fe200000e0000 */
[----:B------:R-:W-:Y:S01]  /*20480*/  ULEA UR11, UR11, UR5, 0x7 ;  /* 0x000000050b0b7291 */ /* 0x000fe2000f8e383f */
[----:B------:R-:W-:Y:S01]  /*20490*/  IMAD R2, R10, 0x8, R3 ;  /* 0x000000080a027824 */ /* 0x000fe200078e0203 */
[----:B------:R-:W-:-:S03]  /*204a0*/  UIADD3.X UR5, URZ, UR39, URZ, UP0, !UPT ;  /* 0x000000273f057290 */ /* 0x000fc600087fe43f */
[----:B------:R-:W-:-:S07]  /*204b0*/  UIADD3 UR9, UR9, 0x30, URZ ;  /* 0x0000003009097890 */ /* 0x000fce000fffe03f */
[----:B------:R-:W-:Y:S02]  /*204c0*/  UIADD3 UR14, UR8, 0x15400, URZ ;  /* 0x00015400080e7890 */ /* 0x000fe4000fffe03f */
[----:B------:R-:W-:Y:S02]  /*204d0*/  UIADD3 UR15, UR8, 0x17400, URZ ;  /* 0x00017400080f7890 */ /* 0x000fe4000fffe03f */
[----:B------:R-:W-:-:S03]  /*204e0*/  UIADD3 UR16, UR8, 0x19400, URZ ;  /* 0x0001940008107890 */ /* 0x000fc6000fffe03f */
[----:B------:R-:W-:Y:S02]  /*204f0*/  UMOV UR8, UR14 ;  /* 0x0000000e00087c82 */ /* 0x000fe40008000000 */
[----:B------:R0:W-:Y:S02]  /*20500*/  UTMALDG.4D [UR8], [UR4], desc[UR6] ;  /* 0x00000608040075b4 */ /* 0x0001e40008019000 */
[----:B0-----:R-:W-:Y:S01]  /*20510*/  UMOV UR8, UR15 ;  /* 0x0000000f00087c82 */ /* 0x001fe20008000000 */
[----:B------:R-:W-:Y:S02]  /*20520*/  UMOV UR10, UR17 ;  /* 0x00000011000a7c82 */ /* 0x000fe40008000000 */
[----:B------:R0:W-:Y:S02]  /*20530*/  UTMALDG.4D [UR8], [UR4], desc[UR6] ;  /* 0x00000608040075b4 */ /* 0x0001e40008019000 */
[----:B0-----:R-:W-:Y:S01]  /*20540*/  UMOV UR8, UR16 ;  /* 0x0000001000087c82 */ /* 0x001fe20008000000 */
[----:B------:R-:W-:-:S02]  /*20550*/  UMOV UR10, UR18 ;  /* 0x00000012000a7c82 */ /* 0x000fc40008000000 */
[----:B------:R0:W-:Y:S01]  /*20560*/  UTMALDG.4D [UR8], [UR4], desc[UR6] ;  /* 0x00000608040075b4 */ /* 0x0001e20008019000 */
[----:B------:R-:W1:Y:S02]  /*20570*/  SYNCS.PHASECHK.TRANS64.TRYWAIT P1, [R2+URZ+0x60], R11 ;  /* 0x0000600b020075a7 */ /* 0x000e64000802017f */
[----:B01----:R-:W-:Y:S05]  /*20580*/  @!P1 BRA `(.L_x_1385) ;  /* 0x0000002400889947 */ /* 0x003fea0003800000 */
.L_x_1476:
[----:B------:R-:W-:Y:S05]  /*20590*/  @P0 BRA `(.L_x_1386) ;  /* 0x0000000000140947 */ /* 0x000fea0003800000 */
[----:B------:R-:W-:Y:S01]  /*205a0*/  ISETP.NE.AND P1, PT, R28, RZ, PT ;  /* 0x000000ff1c00720c */ /* 0x000fe20003f25270 */
[----:B------:R-:W-:-:S04]  /*205b0*/  IMAD.MOV.U32 R3, RZ, RZ, 0x6000 ;  /* 0x00006000ff037424 */ /* 0x000fc800078e00ff */
[----:B------:R1:W-:Y:S08]  /*205c0*/  SYNCS.ARRIVE.TRANS64 RZ, [R2+URZ+0x50], R3 ;  /* 0x0000500302ff79a7 */ /* 0x0003f0000800003f */
[----:B------:R-:W-:Y:S05]  /*205d0*/  @!P1 BRA `(.L_x_1386) ;  /* 0x0000000000049947 */ /* 0x000fea0003800000 */
[----:B------:R-:W-:Y:S01]  /*205e0*/  BPT.TRAP 0x1 ;  /* 0x000000040000795c */ /* 0x000fe20000300000 */
.L_x_1386:
        /* <DEDUP_REMOVED lines=29> */
.L_x_1381:
[----:B------:R-:W-:Y:S05]  /*207c0*/  BSYNC B1 ;  /* 0x0000000000017941 */ /* 0x000fea0003800000 */
.L_x_1380:
[----:B------:R-:W-:Y:S02]  /*207d0*/  ISETP.GT.AND P0, PT, R13, R29, PT ;  /* 0x0000001d0d00720c */ /* 0x000fe40003f04270 */
[----:B------:R-:W-:-:S11]  /*207e0*/  IADD3 R9, R9, -0x2, RZ ;  /* 0xfffffffe09097810 */ /* 0x000fd60007ffe0ff */
[----:B------:R-:W-:Y:S05]  /*207f0*/  @P0 BRA `(.L_x_1387) ;  /* 0xfffffff000700947 */ /* 0x000fea000383ffff */
.L_x_1363:
[----:B------:R-:W-:Y:S05]  /*20800*/  BSYNC B0 ;  /* 0x0000000000007941 */ /* 0x000fea0003800000 */
.L_x_1362:
        /* <DEDUP_REMOVED lines=15> */
.L_x_1389:
[----:B------:R-:W-:Y:S05]  /*20900*/  BSYNC B0 ;  /* 0x0000000000007941 */ /* 0x000fea0003800000 */
.L_x_1388:
[----:B------:R-:W-:Y:S04]  /*20910*/  BSSY B0, `(.L_x_1390) ;  /* 0x000002b000007945 */ /* 0x000fe80003800000 */
[----:B------:R-:W-:Y:S05]  /*20920*/  @!P6 BRA `(.L_x_1391) ;  /* 0x0000000000a4e947 */ /* 0x000fea0003800000 */
[----:B-1----:R-:W-:Y:S01]  /*20930*/  IMAD R3, R22, 0x8, R27 ;  /* 0x0000000816037824 */ /* 0x002fe200078e021b */
[----:B0-----:R-:W-:-:S04]  /*20940*/  SHF.L.U32 R2, R24, 0x1f, RZ ;  /* 0x0000001f18027819 */ /* 0x001fc800000006ff */
[----:B------:R-:W0:Y:S02]  /*20950*/  SYNCS.PHASECHK.TRANS64.TRYWAIT P0, [R3+URZ+0x2d860], R2 ;  /* 0x02d86002030075a7 */ /* 0x000e24000800017f */
[----:B0-----:R-:W-:Y:S05]  /*20960*/  @!P0 BRA `(.L_x_1392) ;  /* 0x0000002000a48947 */ /* 0x001fea0003800000 */
.L_x_1477:
        /* <DEDUP_REMOVED lines=9> */
.L_x_1393:
        /* <DEDUP_REMOVED lines=28> */
.L_x_1391:
[----:B------:R-:W-:Y:S05]  /*20bc0*/  BSYNC B0 ;  /* 0x0000000000007941 */ /* 0x000fea0003800000 */
.L_x_1390:
[----:B------:R-:W-:-:S05]  /*20bd0*/  VIADD R22, R22, 0x1 ;  /* 0x0000000116167836 */ /* 0x000fca0000000000 */
[----:B------:R-:W-:-:S04]  /*20be0*/  ISETP.NE.AND P0, PT, R22, 0x2, PT ;  /* 0x000000021600780c */ /* 0x000fc80003f05270 */
[----:B01----:R-:W-:Y:S02]  /*20bf0*/  SEL R3, RZ, 0x1, P0 ;  /* 0x00000001ff037807 */ /* 0x003fe40000000000 */
[----:B------:R-:W-:Y:S02]  /*20c00*/  SEL R22, R22, RZ, P0 ;  /* 0x000000ff16167207 */ /* 0x000fe40000000000 */
[----:B------:R-:W-:-:S07]  /*20c10*/  LOP3.LUT R24, R24, R3, RZ, 0x3c, !PT ;  /* 0x0000000318187212 */ /* 0x000fce00078e3cff */
.L_x_1347:
[----:B------:R-:W-:Y:S05]  /*20c20*/  BSYNC B6 ;  /* 0x0000000000067941 */ /* 0x000fea0003800000 */
.L_x_1345:
[----:B------:R-:W-:-:S03]  /*20c30*/  UMOV UR4, 0xffffffff ;  /* 0xffffffff00047882 */ /* 0x000fc60000000000 */
[----:B------:R-:W-:Y:S05]  /*20c40*/  BRA.DIV UR4, `(.L_x_1394) ;  /* 0x0000002204007947 */ /* 0x000fea000b800000 */
[----:B------:R4:W0:Y:S04]  /*20c50*/  SHFL.IDX PT, R4, R16, RZ, 0x1f ;  /* 0x00001fff10047589 */ /* 0x00082800000e0000 */
[----:B------:R4:W0:Y:S02]  /*20c60*/  SHFL.IDX PT, R5, R16, 0x1, 0x1f ;  /* 0x00201f0010057f89 */ /* 0x00082400000e0000 */
.L_x_1481:
        /* <DEDUP_REMOVED lines=8> */
[----:B------:R-:W0:Y:S02]  /*20cf0*/  LDC.64 R2, c[0x0][0xc58] ;  /* 0x00031600ff027b82 */ /* 0x000e240000000a00 */
[----:B0-----:R-:W-:-:S06]  /*20d00*/  IMAD.WIDE R2, R7, 0x4, R2 ;  /* 0x0000000407027825 */ /* 0x001fcc00078e0202 */
[----:B------:R0:W5:Y:S02]  /*20d10*/  LDG.E R2, desc[UR52][R2.64] ;  /* 0x0000003402027981 */ /* 0x000164000c1e1900 */
.L_x_1396:
[----:B------:R-:W-:Y:S05]  /*20d20*/  BSYNC B0 ;  /* 0x0000000000007941 */ /* 0x000fea0003800000 */
.L_x_1395:
[----:B------:R-:W-:-:S03]  /*20d30*/  UMOV UR4, 0xffffffff ;  /* 0xffffffff00047882 */ /* 0x000fc60000000000 */
[----:B------:R-:W-:Y:S05]  /*20d40*/  BRA.DIV UR4, `(.L_x_1397) ;  /* 0x00000022040c7947 */ /* 0x000fea000b800000 */
[----:B-----5:R-:W2:Y:S01]  /*20d50*/  SHFL.UP PT, R14, R2, 0x1, RZ ;  /* 0x04200000020e7989 */ /* 0x020ea200000e00ff */
[C---:B------:R-:W-:Y:S02]  /*20d60*/  ISETP.NE.AND P0, PT, R28.reuse, RZ, PT ;  /* 0x000000ff1c00720c */ /* 0x040fe40003f05270 */
[----:B------:R-:W-:Y:S02]  /*20d70*/  ISETP.GE.U32.AND P1, PT, R28, 0x2, PT ;  /* 0x000000021c00780c */ /* 0x000fe40003f26070 */
[----:B--23--:R-:W-:Y:S02]  /*20d80*/  SEL R13, R14, RZ, P0 ;  /* 0x000000ff0e0d7207 */ /* 0x00cfe40000000000 */
[----:B------:R-:W-:-:S03]  /*20d90*/  ISETP.GE.U32.AND P0, PT, R28, 0x4, PT ;  /* 0x000000041c00780c */ /* 0x000fc60003f06070 */
[----:B------:R-:W-:-:S05]  /*20da0*/  IMAD.IADD R13, R2, 0x1, R13 ;  /* 0x00000001020d7824 */ /* 0x000fca00078e020d */
[----:B------:R-:W2:Y:S02]  /*20db0*/  SHFL.UP PT, R14, R13, 0x2, RZ ;  /* 0x044000000d0e7989 */ /* 0x000ea400000e00ff */
[----:B--2---:R-:W-:Y:S02]  /*20dc0*/  SEL R14, R14, RZ, P1 ;  /* 0x000000ff0e0e7207 */ /* 0x004fe40000800000 */
[----:B------:R-:W-:-:S03]  /*20dd0*/  ISETP.GE.U32.AND P1, PT, R28, 0x8, PT ;  /* 0x000000081c00780c */ /* 0x000fc60003f26070 */
[----:B0-----:R-:W-:-:S05]  /*20de0*/  IMAD.IADD R3, R13, 0x1, R14 ;  /* 0x000000010d037824 */ /* 0x001fca00078e020e */
        /* <DEDUP_REMOVED lines=10> */
[----:B------:R0:W2:Y:S02]  /*20e90*/  SHFL.IDX PT, R14, R8, 0x1f, 0x1f ;  /* 0x03e01f00080e7f89 */ /* 0x0000a400000e0000 */
.L_x_1489:
[----:B------:R-:W-:Y:S02]  /*20ea0*/  ULDC UR4, c[0x0][0xc10] ;  /* 0x0003040000047ab9 */ /* 0x000fe40000000800 */
[----:B------:R-:W-:-:S04]  /*20eb0*/  IMAD.U32 R7, RZ, RZ, UR4 ;  /* 0x00000004ff077e24 */ /* 0x000fc8000f8e00ff */
[----:B--2---:R-:W-:-:S04]  /*20ec0*/  IMAD R14, R14, R7, RZ ;  /* 0x000000070e0e7224 */ /* 0x004fc800078e02ff */
[----:B------:R-:W-:-:S05]  /*20ed0*/  IMAD.IADD R5, R5, 0x1, R14 ;  /* 0x0000000105057824 */ /* 0x000fca00078e020e */
[----:B------:R-:W-:-:S13]  /*20ee0*/  ISETP.GT.AND P0, PT, R5, R4, PT ;  /* 0x000000040500720c */ /* 0x000fda0003f04270 */
[----:B------:R-:W-:Y:S05]  /*20ef0*/  @P0 BRA `(.L_x_1398) ;  /* 0x0000000000ac0947 */ /* 0x000fea0003800000 */
[----:B------:R-:W2:Y:S02]  /*20f00*/  LDC R0, c[0x0][0xc14] ;  /* 0x00030500ff007b82 */ /* 0x000ea40000000800 */
.L_x_1403:
[----:B------:R-:W-:-:S05]  /*20f10*/  VIADD R19, R19, 0x1f ;  /* 0x0000001f13137836 */ /* 0x000fca0000000000 */
[----:B--2---:R-:W-:-:S13]  /*20f20*/  ISETP.GE.AND P0, PT, R19, R0, PT ;  /* 0x000000001300720c */ /* 0x004fda0003f06270 */
[----:B------:R-:W-:Y:S05]  /*20f30*/  @P0 BRA `(.L_x_1399) ;  /* 0x0000000400e40947 */ /* 0x000fea0003800000 */
[C---:B------:R-:W-:Y:S01]  /*20f40*/  IMAD.IADD R7, R28.reuse, 0x1, R19 ;  /* 0x000000011c077824 */ /* 0x040fe200078e0213 */
[----:B------:R-:W-:Y:S01]  /*20f50*/  ISETP.NE.AND P1, PT, R28, 0x1f, PT ;  /* 0x0000001f1c00780c */ /* 0x000fe20003f25270 */
[----:B------:R-:W-:Y:S01]  /*20f60*/  BSSY B0, `(.L_x_1400) ;  /* 0x0000007000007945 */ /* 0x000fe20003800000 */
[----:B------:R-:W-:Y:S02]  /*20f70*/  MOV R2, RZ ;  /* 0x000000ff00027202 */ /* 0x000fe40000000f00 */
[----:B------:R-:W-:-:S13]  /*20f80*/  ISETP.GE.OR P0, PT, R7, R0, !P1 ;  /* 0x000000000700720c */ /* 0x000fda0004f06670 */
[----:B------:R-:W-:Y:S05]  /*20f90*/  @P0 BRA `(.L_x_1401) ;  /* 0x00000000000c0947 */ /* 0x000fea0003800000 */
[----:B------:R-:W2:Y:S02]  /*20fa0*/  LDC.64 R2, c[0x0][0xc58] ;  /* 0x00031600ff027b82 */ /* 0x000ea40000000a00 */
[----:B--2---:R-:W-:-:S06]  /*20fb0*/  IMAD.WIDE R2, R7, 0x4, R2 ;  /* 0x0000000407027825 */ /* 0x004fcc00078e0202 */
[----:B------:R2:W5:Y:S02]  /*20fc0*/  LDG.E R2, desc[UR52][R2.64] ;  /* 0x0000003402027981 */ /* 0x000564000c1e1900 */
.L_x_1401:
[----:B------:R-:W-:Y:S05]  /*20fd0*/  BSYNC B0 ;  /* 0x0000000000007941 */ /* 0x000fea0003800000 */
.L_x_1400:
[----:B------:R-:W-:-:S03]  /*20fe0*/  UMOV UR4, 0xffffffff ;  /* 0xffffffff00047882 */ /* 0x000fc60000000000 */
[----:B------:R-:W-:Y:S05]  /*20ff0*/  BRA.DIV UR4, `(.L_x_1402) ;  /* 0x0000002204307947 */ /* 0x000fea000b800000 */
[----:B-----5:R-:W3:Y:S01]  /*21000*/  SHFL.UP PT, R14, R2, 0x1, RZ ;  /* 0x04200000020e7989 */ /* 0x020ee200000e00ff */
[C---:B------:R-:W-:Y:S02]  /*21010*/  ISETP.NE.AND P0, PT, R28.reuse, RZ, PT ;  /* 0x000000ff1c00720c */ /* 0x040fe40003f05270 */
[----:B------:R-:W-:Y:S02]  /*21020*/  ISETP.GE.U32.AND P1, PT, R28, 0x2, PT ;  /* 0x000000021c00780c */ /* 0x000fe40003f26070 */
[----:B---3--:R-:W-:Y:S02]  /*21030*/  SEL R13, R14, RZ, P0 ;  /* 0x000000ff0e0d7207 */ /* 0x008fe40000000000 */
[----:B------:R-:W-:-:S03]  /*21040*/  ISETP.GE.U32.AND P0, PT, R28, 0x4, PT ;  /* 0x000000041c00780c */ /* 0x000fc60003f06070 */
[----:B------:R-:W-:-:S05]  /*21050*/  IMAD.IADD R13, R2, 0x1, R13 ;  /* 0x00000001020d7824 */ /* 0x000fca00078e020d */
        /* <DEDUP_REMOVED lines=15> */
.L_x_1497:
[----:B------:R-:W-:Y:S02]  /*21150*/  ULDC UR4, c[0x0][0xc10] ;  /* 0x0003040000047ab9 */ /* 0x000fe40000000800 */
[----:B------:R-:W-:-:S04]  /*21160*/  IMAD.U32 R7, RZ, RZ, UR4 ;  /* 0x00000004ff077e24 */ /* 0x000fc8000f8e00ff */
[----:B--2---:R-:W-:-:S04]  /*21170*/  IMAD R14, R14, R7, RZ ;  /* 0x000000070e0e7224 */ /* 0x004fc800078e02ff */
[----:B------:R-:W-:-:S05]  /*21180*/  IMAD.IADD R5, R14, 0x1, R5 ;  /* 0x000000010e057824 */ /* 0x000fca00078e0205 */
[----:B------:R-:W-:-:S13]  /*21190*/  ISETP.GT.AND P0, PT, R5, R4, PT ;  /* 0x000000040500720c */ /* 0x000fda0003f04270 */
[----:B------:R-:W-:Y:S05]  /*211a0*/  @!P0 BRA `(.L_x_1403) ;  /* 0xfffffffc00588947 */ /* 0x000fea000383ffff */
.L_x_1398:
[----:B----4-:R-:W-:Y:S01]  /*211b0*/  IMAD.IADD R16, R5, 0x1, -R14 ;  /* 0x0000000105107824 */ /* 0x010fe200078e0a0e */
[----:B------:R-:W-:-:S03]  /*211c0*/  UMOV UR4, 0xffffffff ;  /* 0xffffffff00047882 */ /* 0x000fc60000000000 */
[----:B------:R-:W-:-:S05]  /*211d0*/  IMAD R3, R8, R7, R16 ;  /* 0x0000000708037224 */ /* 0x000fca00078e0210 */
[----:B------:R-:W-:Y:S01]  /*211e0*/  ISETP.GT.AND P6, PT, R3, R4, PT ;  /* 0x000000040300720c */ /* 0x000fe20003fc4270 */
[----:B------:R-:W-:-:S12]  /*211f0*/  BRA.DIV UR4, `(.L_x_1404) ;  /* 0x0000002204807947 */ /* 0x000fd8000b800000 */
[----:B------:R-:W-:-:S04]  /*21200*/  VOTE.ANY R3, PT, !P6 ;  /* 0x0000000000037806 */ /* 0x000fc800070e0100 */
[----:B------:R-:W2:Y:S02]  /*21210*/  POPC R5, R3 ;  /* 0x0000000300057309 */ /* 0x000ea40000000000 */
[----:B--2---:R2:W3:Y:S02]  /*21220*/  SHFL.IDX PT, R17, R2, R5, 0x1f ;  /* 0x00001f0502117589 */ /* 0x0044e400000e0000 */
.L_x_1501:
[----:B------:R-:W-:Y:S01]  /*21230*/  ISETP.NE.AND P0, PT, R3, RZ, PT ;  /* 0x000000ff0300720c */ /* 0x000fe20003f05270 */
[----:B------:R-:W-:-:S12]  /*21240*/  IMAD.MOV.U32 R14, RZ, RZ, RZ ;  /* 0x000000ffff0e7224 */ /* 0x000fd800078e00ff */
[----:B------:R-:W-:Y:S05]  /*21250*/  @!P0 BRA `(.L_x_1405) ;  /* 0x0000000000108947 */ /* 0x000fea0003800000 */
[----:B------:R-:W-:Y:S01]  /*21260*/  UMOV UR4, 0xffffffff ;  /* 0xffffffff00047882 */ /* 0x000fe20000000000 */
[----:B------:R-:W-:Y:S02]  /*21270*/  VIADD R12, R5, 0xffffffff ;  /* 0xffffffff050c7836 */ /* 0x000fe40000000000 */
[----:B------:R-:W-:Y:S05]  /*21280*/  BRA.DIV UR4, `(.L_x_1406) ;  /* 0x0000002204a47947 */ /* 0x000fea000b800000 */
[----:B------:R4:W0:Y:S02]  /*21290*/  SHFL.IDX PT, R14, R8, R12, 0x1f ;  /* 0x00001f0c080e7589 */ /* 0x00082400000e0000 */
.L_x_1405:
[----:B--2---:R-:W2:Y:S01]  /*212a0*/  LDC.64 R2, c[0x0][0xc68] ;  /* 0x00031a00ff027b82 */ /* 0x004ea20000000a00 */
[----:B------:R-:W-:-:S04]  /*212b0*/  IMAD.IADD R19, R5, 0x1, R19 ;  /* 0x0000000105137824 */ /* 0x000fc800078e0213 */
[----:B--2---:R-:W-:-:S05]  /*212c0*/  IMAD.WIDE R2, R19, 0x4, R2 ;  /* 0x0000000413027825 */ /* 0x004fca00078e0202 */
[----:B------:R2:W3:Y:S01]  /*212d0*/  LDG.E R6, desc[UR52][R2.64] ;  /* 0x0000003402067981 */ /* 0x0004e2000c1e1900 */
[----:B0-----:R-:W-:Y:S02]  /*212e0*/  IMAD R16, R14, R7, R16 ;  /* 0x000000070e107224 */ /* 0x001fe400078e0210 */
[----:B--2---:R-:W-:Y:S02]  /*212f0*/  IMAD.MOV.U32 R2, RZ, RZ, RZ ;  /* 0x000000ffff027224 */ /* 0x004fe400078e00ff */
[----:B---3--:R-:W-:-:S05]  /*21300*/  IMAD R5, R17, R6, RZ ;  /* 0x0000000611057224 */ /* 0x008fca00078e02ff */
[----:B----4-:R-:W-:-:S04]  /*21310*/  IABS R8, R5 ;  /* 0x0000000500087213 */ /* 0x010fc80000000000 */
[----:B------:R-:W0:Y:S08]  /*21320*/  I2F.RP R9, R8 ;  /* 0x0000000800097306 */ /* 0x000e300000209400 */
[----:B0-----:R-:W0:Y:S02]  /*21330*/  MUFU.RCP R9, R9 ;  /* 0x0000000900097308 */ /* 0x001e240000001000 */
[----:B0-----:R-:W-:Y:S01]  /*21340*/  VIADD R10, R9, 0xffffffe ;  /* 0x0ffffffe090a7836 */ /* 0x001fe20000000000 */
[----:B------:R-:W-:-:S05]  /*21350*/  IABS R9, R5 ;  /* 0x0000000500097213 */ /* 0x000fca0000000000 */
[----:B------:R-:W0:Y:S01]  /*21360*/  F2I.FTZ.U32.TRUNC.NTZ R3, R10 ;  /* 0x0000000a00037305 */ /* 0x000e22000021f000 */
[----:B------:R-:W-:Y:S01]  /*21370*/  IADD3 R9, RZ, -R9, RZ ;  /* 0x80000009ff097210 */ /* 0x000fe20007ffe0ff */
[----:B0-----:R-:W-:-:S04]  /*21380*/  IMAD.MOV R11, RZ, RZ, -R3 ;  /* 0x000000ffff0b7224 */ /* 0x001fc800078e0a03 */
[----:B------:R-:W-:-:S04]  /*21390*/  IMAD R11, R11, R8, RZ ;  /* 0x000000080b0b7224 */ /* 0x000fc800078e02ff */
[----:B------:R-:W-:-:S04]  /*213a0*/  IMAD.HI.U32 R3, R3, R11, R2 ;  /* 0x0000000b03037227 */ /* 0x000fc800078e0002 */
[----:B------:R-:W-:-:S05]  /*213b0*/  IMAD.IADD R2, R4, 0x1, -R16 ;  /* 0x0000000104027824 */ /* 0x000fca00078e0a10 */
        /* <DEDUP_REMOVED lines=9> */
[----:B------:R-:W-:-:S03]  /*21450*/  ISETP.GE.AND P0, PT, R4, RZ, PT ;  /* 0x000000ff0400720c */ /* 0x000fc60003f06270 */
[----:B------:R-:W-:-:S10]  /*21460*/  IMAD.MOV.U32 R9, RZ, RZ, R3 ;  /* 0x000000ffff097224 */ /* 0x000fd400078e0003 */
[----:B------:R-:W-:Y:S01]  /*21470*/  @!P0 IMAD.MOV R9, RZ, RZ, -R9 ;  /* 0x000000ffff098224 */ /* 0x000fe200078e0a09 */
[----:B------:R-:W-:-:S13]  /*21480*/  ISETP.NE.AND P0, PT, R5, RZ, PT ;  /* 0x000000ff0500720c */ /* 0x000fda0003f05270 */
[----:B------:R-:W-:-:S05]  /*21490*/  @!P0 LOP3.LUT R9, RZ, R5, RZ, 0x33, !PT ;  /* 0x00000005ff098212 */ /* 0x000fca00078e33ff */
[----:B------:R-:W-:Y:S02]  /*214a0*/  IMAD R4, R6, R9, RZ ;  /* 0x0000000906047224 */ /* 0x000fe400078e02ff */
[----:B------:R-:W-:Y:S02]  /*214b0*/  IMAD.MOV R9, RZ, RZ, -R9 ;  /* 0x000000ffff097224 */ /* 0x000fe400078e0a09 */
[----:B------:R-:W-:Y:S02]  /*214c0*/  IMAD.MOV R3, RZ, RZ, -R4 ;  /* 0x000000ffff037224 */ /* 0x000fe400078e0a04 */
[----:B------:R-:W-:-:S03]  /*214d0*/  IMAD R5, R5, R9, R2 ;  /* 0x0000000905057224 */ /* 0x000fc600078e0202 */
[----:B------:R-:W-:-:S04]  /*214e0*/  VIADDMNMX R6, R3, R7, R6, PT ;  /* 0x0000000703067246 */ /* 0x000fc80003800106 */
[----:B------:R-:W-:-:S04]  /*214f0*/  IABS R7, R6 ;  /* 0x0000000600077213 */ /* 0x000fc80000000000 */
[----:B------:R-:W0:Y:S08]  /*21500*/  I2F.RP R8, R7 ;  /* 0x0000000700087306 */ /* 0x000e300000209400 */
[----:B0-----:R-:W0:Y:S02]  /*21510*/  MUFU.RCP R8, R8 ;  /* 0x0000000800087308 */ /* 0x001e240000001000 */
[----:B0-----:R-:W-:Y:S01]  /*21520*/  VIADD R3, R8, 0xffffffe ;  /* 0x0ffffffe08037836 */ /* 0x001fe20000000000 */
[----:B------:R-:W-:-:S05]  /*21530*/  IABS R8, R6 ;  /* 0x0000000600087213 */ /* 0x000fca0000000000 */
[----:B------:R-:W0:Y:S01]  /*21540*/  F2I.FTZ.U32.TRUNC.NTZ R3, R3 ;  /* 0x0000000300037305 */ /* 0x000e22000021f000 */
[----:B------:R-:W-:Y:S02]  /*21550*/  IMAD.MOV R8, RZ, RZ, -R8 ;  /* 0x000000ffff087224 */ /* 0x000fe400078e0a08 */
[----:B0-----:R-:W-:-:S04]  /*21560*/  IMAD.MOV R2, RZ, RZ, -R3 ;  /* 0x000000ffff027224 */ /* 0x001fc800078e0a03 */
[----:B------:R-:W-:Y:S02]  /*21570*/  IMAD R9, R2, R7, RZ ;  /* 0x0000000702097224 */ /* 0x000fe400078e02ff */
[----:B------:R-:W-:-:S04]  /*21580*/  IMAD.MOV.U32 R2, RZ, RZ, RZ ;  /* 0x000000ffff027224 */ /* 0x000fc800078e00ff */
[----:B------:R-:W-:Y:S01]  /*21590*/  IMAD.HI.U32 R2, R3, R9, R2 ;  /* 0x0000000903027227 */ /* 0x000fe200078e0002 */
[----:B------:R-:W-:Y:S02]  /*215a0*/  IABS R9, R5 ;  /* 0x0000000500097213 */ /* 0x000fe40000000000 */
[C---:B------:R-:W-:Y:S02]  /*215b0*/  LOP3.LUT R3, R5.reuse, R6, RZ, 0x3c, !PT ;  /* 0x0000000605037212 */ /* 0x040fe400078e3cff */
[----:B------:R-:W-:Y:S01]  /*215c0*/  IADD3 R5, R5, R4, RZ ;  /* 0x0000000405057210 */ /* 0x000fe20007ffe0ff */
[----:B------:R-:W-:-:S04]  /*215d0*/  IMAD.HI.U32 R2, R2, R9, RZ ;  /* 0x0000000902027227 */ /* 0x000fc800078e00ff */
[----:B------:R-:W-:-:S05]  /*215e0*/  IMAD R8, R2, R8, R9 ;  /* 0x0000000802087224 */ /* 0x000fca00078e0209 */
        /* <DEDUP_REMOVED lines=14> */
.L_x_1399:
[----:B------:R-:W-:Y:S01]  /*216d0*/  UMOV UR4, URZ ;  /* 0x0000003f00047c82 */ /* 0x000fe20008000000 */
[----:B------:R-:W-:Y:S01]  /*216e0*/  UMOV UR5, URZ ;  /* 0x0000003f00057c82 */ /* 0x000fe20008000000 */
[----:B------:R-:W-:Y:S01]  /*216f0*/  ULDC UR6, c[0x0][0xc14] ;  /* 0x0003050000067ab9 */ /* 0x000fe20000000800 */
[----:B----4-:R-:W-:Y:S02]  /*21700*/  IMAD.MOV.U32 R16, RZ, RZ, R4 ;  /* 0x000000ffff107224 */ /* 0x010fe400078e0004 */
[----:B------:R-:W-:Y:S02]  /*21710*/  IMAD.U32 R17, RZ, RZ, UR4 ;  /* 0x00000004ff117e24 */ /* 0x000fe4000f8e00ff */
[----:B------:R-:W-:Y:S02]  /*21720*/  IMAD.U32 R18, RZ, RZ, UR5 ;  /* 0x00000005ff127e24 */ /* 0x000fe4000f8e00ff */
[----:B------:R-:W-:-:S07]  /*21730*/  IMAD.U32 R19, RZ, RZ, UR6 ;  /* 0x00000006ff137e24 */ /* 0x000fce000f8e00ff */
.L_x_1407:
        /* <DEDUP_REMOVED lines=10> */
.L_x_1306:
        /* <DEDUP_REMOVED lines=12> */
.L_x_1504:
[----:B------:R-:W-:Y:S05]  /*218a0*/  BSYNC B0 ;  /* 0x0000000000007941 */ /* 0x000fea0003800000 */
.L_x_1409:
[----:B------:R-:W-:-:S03]  /*218b0*/  UMOV UR4, 0xffffffff ;  /* 0xffffffff00047882 */ /* 0x000fc60000000000 */
[----:B------:R-:W-:Y:S05]  /*218c0*/  BRA.DIV UR4, `(.L_x_1411) ;  /* 0x0000001e044c7947 */ /* 0x000fea000b800000 */
[----:B0-----:R-:W0:Y:S02]  /*218d0*/  S2R R0, SR_TID.X ;  /* 0x0000000000007919 */ /* 0x001e240000002100 */
[----:B0-----:R-:W-:-:S04]  /*218e0*/  SHF.R.U32.HI R0, RZ, 0x5, R0 ;  /* 0x00000005ff007819 */ /* 0x001fc80000011600 */
[----:B------:R-:W-:-:S05]  /*218f0*/  LOP3.LUT R0, R0, 0x3, RZ, 0xc0, !PT ;  /* 0x0000000300007812 */ /* 0x000fca00078ec0ff */
[----:B------:R0:W2:Y:S02]  /*21900*/  SHFL.IDX PT, R14, R0, RZ, 0x1f ;  /* 0x00001fff000e7589 */ /* 0x0000a400000e0000 */
.L_x_1507:
[----:B--2---:R-:W-:-:S13]  /*21910*/  ISETP.NE.AND P0, PT, R14, RZ, PT ;  /* 0x000000ff0e00720c */ /* 0x004fda0003f05270 */
[----:B------:R-:W-:Y:S05]  /*21920*/  @P0 BRA `(.L_x_1089) ;  /* 0x0000000000880947 */ /* 0x000fea0003800000 */
[----:B------:R-:W-:-:S03]  /*21930*/  UMOV UR4, 0xffffffff ;  /* 0xffffffff00047882 */ /* 0x000fc60000000000 */
[----:B------:R-:W-:Y:S05]  /*21940*/  BRA.DIV UR4, `(.L_x_1412) ;  /* 0x0000001e04607947 */ /* 0x000fea000b800000 */
[----:B------:R-:W-:-:S13]  /*21950*/  ELECT P6, URZ, PT ;  /* 0x00000000003f782f */ /* 0x000fda00038c0000 */
.L_x_1510:
[----:B------:R-:W-:Y:S05]  /*21960*/  @!P6 BRA `(.L_x_1089) ;  /* 0x000000000078e947 */ /* 0x000fea0003800000 */
[----:B------:R-:W-:-:S06]  /*21970*/  ULOP3.LUT UR4, UR36, 0x2, URZ, 0xfc, !UPT ;  /* 0x0000000224047892 */ /* 0x000fcc000f8efc3f */
[----:B0-----:R-:W-:-:S05]  /*21980*/  IMAD.U32 R0, RZ, RZ, UR4 ;  /* 0x00000004ff007e24 */ /* 0x001fca000f8e00ff */
[----:B------:R-:W-:-:S13]  /*21990*/  ISETP.NE.AND P2, PT, R0, 0x3, PT ;  /* 0x000000030000780c */ /* 0x000fda0003f45270 */
[----:B------:R-:W-:Y:S05]  /*219a0*/  @!P2 BRA `(.L_x_1413) ;  /* 0x000000000004a947 */ /* 0x000fea0003800000 */
[----:B------:R-:W-:Y:S01]  /*219b0*/  BPT.TRAP 0x1 ;  /* 0x000000040000795c */ /* 0x000fe20000300000 */
.L_x_1413:
        /* <DEDUP_REMOVED lines=12> */
.L_x_1511:
[----:B------:R-:W2:Y:S02]  /*21a80*/  SYNCS.PHASECHK.TRANS64.TRYWAIT P0, [R3+URZ], R0 ;  /* 0x00000000030075a7 */ /* 0x000ea4000800017f */
[----:B--2---:R-:W-:Y:S05]  /*21a90*/  @!P0 BRA `(.L_x_1415) ;  /* 0x0000001c00408947 */ /* 0x004fea0003800000 */
.L_x_1512:
[----:B------:R-:W-:Y:S05]  /*21aa0*/  @!P2 BRA `(.L_x_1416) ;  /* 0x000000000004a947 */ /* 0x000fea0003800000 */
[----:B------:R-:W-:Y:S01]  /*21ab0*/  BPT.TRAP 0x1 ;  /* 0x000000040000795c */ /* 0x000fe20000300000 */
.L_x_1416:
[----:B--2---:R-:W-:-:S04]  /*21ac0*/  VIADD R3, R9, 0x2d860 ;  /* 0x0002d86009037836 */ /* 0x004fc80000000000 */
[----:B------:R-:W-:-:S04]  /*21ad0*/  IMAD R5, R22, 0x8, R3 ;  /* 0x0000000816057824 */ /* 0x000fc800078e0203 */
[----:B------:R-:W2:Y:S02]  /*21ae0*/  SYNCS.PHASECHK.TRANS64.TRYWAIT P0, [R5+URZ], R2 ;  /* 0x00000002050075a7 */ /* 0x000ea4000800017f */
[----:B--2---:R-:W-:Y:S05]  /*21af0*/  @!P0 BRA `(.L_x_1417) ;  /* 0x0000001c003c8947 */ /* 0x004fea0003800000 */
.L_x_1513:
[----:B------:R-:W-:-:S07]  /*21b00*/  LEA R3, R4, R3, 0x3 ;  /* 0x0000000304037211 */ /* 0x000fce00078e18ff */
.L_x_1418:
[----:B---3--:R3:W4:Y:S02]  /*21b10*/  SYNCS.PHASECHK.TRANS64.TRYWAIT P0, [R3+URZ], R0 ;  /* 0x00000000030075a7 */ /* 0x008724000800017f */
[----:B----4-:R-:W-:Y:S05]  /*21b20*/  @!P0 NANOSLEEP.SYNCS 0x989680 ;  /* 0x009896800000895d */ /* 0x010fea0003900000 */
[----:B------:R-:W4:Y:S02]  /*21b30*/  @!P0 SYNCS.PHASECHK.TRANS64 P0, [R3+URZ], R0 ;  /* 0x00000000030085a7 */ /* 0x000f24000800007f */
[----:B----4-:R-:W-:Y:S05]  /*21b40*/  @!P0 BRA `(.L_x_1418) ;  /* 0xfffffffc00f08947 */ /* 0x010fea000383ffff */
.L_x_1089:
[----:B------:R-:W-:Y:S05]  /*21b50*/  BSYNC B7 ;  /* 0x0000000000077941 */ /* 0x000fea0003800000 */
.L_x_1086:
[----:B------:R-:W-:Y:S05]  /*21b60*/  EXIT ;  /* 0x000000000000794d */ /* 0x000fea0003800000 */
.L_x_1113:
[----:B0-----:R0:W1:Y:S02]  /*21b70*/  SYNCS.PHASECHK.TRANS64.TRYWAIT P5, [R15+URZ+0x2d890], R86 ;  /* 0x02d890560f0075a7 */ /* 0x00106400080a017f */
[----:B-1----:R-:W-:Y:S05]  /*21b80*/  @!P5 NANOSLEEP.SYNCS 0x989680 ;  /* 0x009896800000d95d */ /* 0x002fea0003900000 */
[----:B------:R-:W1:Y:S02]  /*21b90*/  @!P5 SYNCS.PHASECHK.TRANS64 P5, [R15+URZ+0x2d890], R86 ;  /* 0x02d890560f00d5a7 */ /* 0x000e6400080a007f */
[----:B-1----:R-:W-:Y:S05]  /*21ba0*/  @!P5 BRA `(.L_x_1113) ;  /* 0xfffffffc00f0d947 */ /* 0x002fea000383ffff */
[----:B------:R-:W-:Y:S05]  /*21bb0*/  BRA `(.L_x_1419) ;  /* 0xfffffe1400987947 */ /* 0x000fea000383ffff */
.L_x_1141:
[----:B0-----:R0:W1:Y:S02]  /*21bc0*/  SYNCS.PHASECHK.TRANS64.TRYWAIT P5, [R15+URZ+0x2d890], R86 ;  /* 0x02d890560f0075a7 */ /* 0x00106400080a017f */
[----:B-1----:R-:W-:Y:S05]  /*21bd0*/  @!P5 NANOSLEEP.SYNCS 0x989680 ;  /* 0x009896800000d95d */ /* 0x002fea0003900000 */
[----:B------:R-:W1:Y:S02]  /*21be0*/  @!P5 SYNCS.PHASECHK.TRANS64 P5, [R15+URZ+0x2d890], R86 ;  /* 0x02d890560f00d5a7 */ /* 0x000e6400080a007f */
[----:B-1----:R-:W-:Y:S05]  /*21bf0*/  @!P5 BRA `(.L_x_1141) ;  /* 0xfffffffc00f0d947 */ /* 0x002fea000383ffff */
[----:B------:R-:W-:Y:S05]  /*21c00*/  BRA `(.L_x_1420) ;  /* 0xfffffe2c00fc7947 */ /* 0x000fea000383ffff */
.L_x_1154:
[----:B0-----:R0:W1:Y:S02]  /*21c10*/  SYNCS.PHASECHK.TRANS64.TRYWAIT P4, [R15+URZ+0x2d890], R86 ;  /* 0x02d890560f0075a7 */ /* 0x001064000808017f */
[----:B-1----:R-:W-:Y:S05]  /*21c20*/  @!P4 NANOSLEEP.SYNCS 0x989680 ;  /* 0x009896800000c95d */ /* 0x002fea0003900000 */
[----:B------:R-:W1:Y:S02]  /*21c30*/  @!P4 SYNCS.PHASECHK.TRANS64 P4, [R15+URZ+0x2d890], R86 ;  /* 0x02d890560f00c5a7 */ /* 0x000e64000808007f */
[----:B-1----:R-:W-:Y:S05]  /*21c40*/  @!P4 BRA `(.L_x_1154) ;  /* 0xfffffffc00f0c947 */ /* 0x002fea000383ffff */
[----:B------:R-:W-:Y:S05]  /*21c50*/  BRA `(.L_x_1421) ;  /* 0xfffffe4800347947 */ /* 0x000fea000383ffff */
.L_x_1158:
[----:B--2---:R2:W3:Y:S02]  /*21c60*/  SYNCS.PHASECHK.TRANS64.TRYWAIT P3, [R15+URZ+0x2d8b0], R86 ;  /* 0x02d8b0560f0075a7 */ /* 0x0044e4000806017f */
[----:B---3--:R-:W-:Y:S05]  /*21c70*/  @!P3 NANOSLEEP.SYNCS 0x989680 ;  /* 0x009896800000b95d */ /* 0x008fea0003900000 */
[----:B------:R-:W3:Y:S02]  /*21c80*/  @!P3 SYNCS.PHASECHK.TRANS64 P3, [R15+URZ+0x2d8b0], R86 ;  /* 0x02d8b0560f00b5a7 */ /* 0x000ee4000806007f */
[----:B---3--:R-:W-:Y:S05]  /*21c90*/  @!P3 BRA `(.L_x_1158) ;  /* 0xfffffffc00f0b947 */ /* 0x008fea000383ffff */
[----:B------:R-:W-:Y:S05]  /*21ca0*/  BRA `(.L_x_1422) ;  /* 0xfffffe4800cc7947 */ /* 0x000fea000383ffff */
.L_x_1172:
[----:B------:R-:W-:Y:S01]  /*21cb0*/  BSSY B0, `(.L_x_1423) ;  /* 0x0000008000007945 */ /* 0x000fe20003800000 */
[----:B------:R-:W-:Y:S02]  /*21cc0*/  IMAD.MOV.U32 R13, RZ, RZ, R44 ;  /* 0x000000ffff0d7224 */ /* 0x000fe400078e002c */
[----:B------:R-:W-:Y:S02]  /*21cd0*/  IMAD.MOV.U32 R12, RZ, RZ, RZ ;  /* 0x000000ffff0c7224 */ /* 0x000fe400078e00ff */
[----:B------:R-:W-:Y:S02]  /*21ce0*/  IMAD.MOV.U32 R11, RZ, RZ, 0x1f ;  /* 0x0000001fff0b7424 */ /* 0x000fe400078e00ff */
[----:B------:R-:W-:-:S07]  /*21cf0*/  IMAD.MOV.U32 R15, RZ, RZ, -0x1 ;  /* 0xffffffffff0f7424 */ /* 0x000fce00078e00ff */
[----:B-----5:R-:W-:Y:S05]  /*21d00*/  WARPSYNC.COLLECTIVE R15, `(.L_x_1424) ;  /* 0x000000000f087348 */ /* 0x020fea0003c00000 */
[----:B------:R0:W1:Y:S02]  /*21d10*/  SHFL.IDX P6, R14, R13, R12, R11 ;  /* 0x0000000c0d0e7389 */ /* 0x00006400000c000b */
[----:B01---5:R-:W-:Y:S01]  /*21d20*/  ENDCOLLECTIVE ;  /* 0x000000000000791b */ /* 0x023fe20003800000 */
.L_x_1424:
[----:B------:R-:W-:Y:S05]  /*21d30*/  BSYNC B0 ;  /* 0x0000000000007941 */ /* 0x000fea0003800000 */
.L_x_1423:
[----:B------:R1:W-:Y:S01]  /*21d40*/  STL [R1+0x4], R14 ;  /* 0x0000040e01007387 */ /* 0x0003e20000100800 */
[----:B------:R-:W-:Y:S05]  /*21d50*/  BRA `(.L_x_1425) ;  /* 0xfffffe54000c7947 */ /* 0x000fea000383ffff */
.L_x_1185:
[----:B------:R-:W-:Y:S01]  /*21d60*/  BSSY B1, `(.L_x_1426) ;  /* 0x0000007000017945 */ /* 0x000fe20003800000 */
[----:B------:R-:W-:Y:S02]  /*21d70*/  IMAD.MOV.U32 R12, RZ, RZ, RZ ;  /* 0x000000ffff0c7224 */ /* 0x000fe400078e00ff */
[----:B------:R-:W-:Y:S02]  /*21d80*/  IMAD.MOV.U32 R11, RZ, RZ, 0x1e1f ;  /* 0x00001e1fff0b7424 */ /* 0x000fe400078e00ff */
[----:B------:R-:W-:-:S07]  /*21d90*/  IMAD.MOV.U32 R15, RZ, RZ, -0x1 ;  /* 0xffffffffff0f7424 */ /* 0x000fce00078e00ff */
[----:B------:R-:W-:Y:S05]  /*21da0*/  WARPSYNC.COLLECTIVE R15, `(.L_x_1427) ;  /* 0x000000000f087348 */ /* 0x000fea0003c00000 */
[----:B------:R0:W1:Y:S02]  /*21db0*/  SHFL.IDX P6, R14, R13, R12, R11 ;  /* 0x0000000c0d0e7389 */ /* 0x00006400000c000b */
[----:B01----:R-:W-:Y:S01]  /*21dc0*/  ENDCOLLECTIVE ;  /* 0x000000000000791b */ /* 0x003fe20003800000 */
.L_x_1427:
[----:B------:R-:W-:Y:S05]  /*21dd0*/  BSYNC B1 ;  /* 0x0000000000017941 */ /* 0x000fea0003800000 */
.L_x_1426:
[----:B------:R-:W-:Y:S05]  /*21de0*/  BRA `(.L_x_1428) ;  /* 0xfffffe6000547947 */ /* 0x000fea000383ffff */
.L_x_1186:
        /* <DEDUP_REMOVED lines=8> */
.L_x_1430:
[----:B------:R-:W-:Y:S05]  /*21e70*/  BSYNC B1 ;  /* 0x0000000000017941 */ /* 0x000fea0003800000 */
.L_x_1429:
[----:B------:R-:W-:Y:S05]  /*21e80*/  BRA `(.L_x_1431) ;  /* 0xfffffe6000387947 */ /* 0x000fea000383ffff */
.L_x_1187:
        /* <DEDUP_REMOVED lines=8> */
.L_x_1433:
[----:B------:R-:W-:Y:S05]  /*21f10*/  BSYNC B1 ;  /* 0x0000000000017941 */ /* 0x000fea0003800000 */
.L_x_1432:
[----:B------:R-:W-:Y:S05]  /*21f20*/  BRA `(.L_x_1434) ;  /* 0xfffffe60001c7947 */ /* 0x000fea000383ffff */
.L_x_1188:
[----:B------:R-:W-:Y:S01]  /*21f30*/  BSSY B1, `(.L_x_1435) ;  /* 0x0000008000017945 */ /* 0x000fe20003800000 */
[----:B------:R-:W-:Y:S01]  /*21f40*/  MOV R13, R0 ;  /* 0x00000000000d7202 */ /* 0x000fe20000000f00 */
[----:B------:R-:W-:Y:S02]  /*21f50*/  IMAD.MOV.U32 R12, RZ, RZ, RZ ;  /* 0x000000ffff0c7224 */ /* 0x000fe400078e00ff */
[----:B------:R-:W-:Y:S02]  /*21f60*/  IMAD.MOV.U32 R11, RZ, RZ, 0x1e1f ;  /* 0x00001e1fff0b7424 */ /* 0x000fe400078e00ff */
[----:B------:R-:W-:-:S07]  /*21f70*/  IMAD.MOV.U32 R15, RZ, RZ, -0x1 ;  /* 0xffffffffff0f7424 */ /* 0x000fce00078e00ff */
[----:B------:R-:W-:Y:S05]  /*21f80*/  WARPSYNC.COLLECTIVE R15, `(.L_x_1436) ;  /* 0x000000000f087348 */ /* 0x000fea0003c00000 */
[----:B------:R0:W1:Y:S02]  /*21f90*/  SHFL.IDX P6, R14, R13, R12, R11 ;  /* 0x0000000c0d0e7389 */ /* 0x00006400000c000b */
[----:B01----:R-:W-:Y:S01]  /*21fa0*/  ENDCOLLECTIVE ;  /* 0x000000000000791b */ /* 0x003fe20003800000 */
.L_x_1436:
[----:B------:R-:W-:Y:S05]  /*21fb0*/  BSYNC B1 ;  /* 0x0000000000017941 */ /* 0x000fea0003800000 */
.L_x_1435:
[----:B------:R-:W-:Y:S05]  /*21fc0*/  BRA `(.L_x_1437) ;  /* 0xfffffe6000007947 */ /* 0x000fea000383ffff */
.L_x_1190:
[----:B0-----:R0:W1:Y:S02]  /*21fd0*/  SYNCS.PHASECHK.TRANS64.TRYWAIT P1, [R2+URZ+0x2d800], R3 ;  /* 0x02d80003020075a7 */ /* 0x001064000802017f */
[----:B-1----:R-:W-:Y:S05]  /*21fe0*/  @!P1 NANOSLEEP.SYNCS 0x989680 ;  /* 0x009896800000995d */ /* 0x002fea0003900000 */
[----:B------:R-:W1:Y:S02]  /*21ff0*/  @!P1 SYNCS.PHASECHK.TRANS64 P1, [R2+URZ+0x2d800], R3 ;  /* 0x02d80003020095a7 */ /* 0x000e64000802007f */
[----:B-1----:R-:W-:Y:S05]  /*22000*/  @!P1 BRA `(.L_x_1190) ;  /* 0xfffffffc00f09947 */ /* 0x002fea000383ffff */
[----:B------:R-:W-:Y:S05]  /*22010*/  BRA `(.L_x_1438) ;  /* 0xfffffe6000687947 */ /* 0x000fea000383ffff */
.L_x_1204:
[----:B------:R-:W-:Y:S01]  /*22020*/  BSSY B1, `(.L_x_1439) ;  /* 0x0000007000017945 */ /* 0x000fe20003800000 */
[----:B------:R-:W-:Y:S02]  /*22030*/  IMAD.MOV.U32 R12, RZ, RZ, RZ ;  /* 0x000000ffff0c7224 */ /* 0x000fe400078e00ff */
[----:B------:R-:W-:Y:S02]  /*22040*/  IMAD.MOV.U32 R11, RZ, RZ, 0x1e1f ;  /* 0x00001e1fff0b7424 */ /* 0x000fe400078e00ff */
[----:B------:R-:W-:-:S07]  /*22050*/  IMAD.MOV.U32 R15, RZ, RZ, -0x1 ;  /* 0xffffffffff0f7424 */ /* 0x000fce00078e00ff */
[----:B------:R-:W-:Y:S05]  /*22060*/  WARPSYNC.COLLECTIVE R15, `(.L_x_1440) ;  /* 0x000000000f087348 */ /* 0x000fea0003c00000 */
[----:B------:R0:W1:Y:S02]  /*22070*/  SHFL.IDX P6, R14, R13, R12, R11 ;  /* 0x0000000c0d0e7389 */ /* 0x00006400000c000b */
[----:B01----:R-:W-:Y:S01]  /*22080*/  ENDCOLLECTIVE ;  /* 0x000000000000791b */ /* 0x003fe20003800000 */
.L_x_1440:
[----:B------:R-:W-:Y:S05]  /*22090*/  BSYNC B1 ;  /* 0x0000000000017941 */ /* 0x000fea0003800000 */
.L_x_1439:
[----:B------:R-:W-:Y:S05]  /*220a0*/  BRA `(.L_x_1441) ;  /* 0xfffffe78007c7947 */ /* 0x000fea000383ffff */
.L_x_1205:
        /* <DEDUP_REMOVED lines=8> */
.L_x_1443:
[----:B------:R-:W-:Y:S05]  /*22130*/  BSYNC B1 ;  /* 0x0000000000017941 */ /* 0x000fea0003800000 */
.L_x_1442:
[----:B------:R-:W-:Y:S05]  /*22140*/  BRA `(.L_x_1444) ;  /* 0xfffffe7800607947 */ /* 0x000fea000383ffff */
.L_x_1206:
        /* <DEDUP_REMOVED lines=8> */
.L_x_1446:
[----:B------:R-:W-:Y:S05]  /*221d0*/  BSYNC B1 ;  /* 0x0000000000017941 */ /* 0x000fea0003800000 */
.L_x_1445:
[----:B------:R-:W-:Y:S05]  /*221e0*/  BRA `(.L_x_1447) ;  /* 0xfffffe7800447947 */ /* 0x000fea000383ffff */
.L_x_1207:
[----:B------:R-:W-:Y:S01]  /*221f0*/  BSSY B1, `(.L_x_1448) ;  /* 0x0000008000017945 */ /* 0x000fe20003800000 */
[----:B------:R-:W-:Y:S01]  /*22200*/  IMAD.MOV.U32 R13, RZ, RZ, R0 ;  /* 0x000000ffff0d7224 */ /* 0x000fe200078e0000 */
[----:B------:R-:W-:Y:S01]  /*22210*/  MOV R12, RZ ;  /* 0x000000ff000c7202 */ /* 0x000fe20000000f00 */
[----:B------:R-:W-:Y:S02]  /*22220*/  IMAD.MOV.U32 R11, RZ, RZ, 0x1e1f ;  /* 0x00001e1fff0b7424 */ /* 0x000fe400078e00ff */
[----:B------:R-:W-:-:S07]  /*22230*/  IMAD.MOV.U32 R15, RZ, RZ, -0x1 ;  /* 0xffffffffff0f7424 */ /* 0x000fce00078e00ff */
[----:B------:R-:W-:Y:S05]  /*22240*/  WARPSYNC.COLLECTIVE R15, `(.L_x_1449) ;  /* 0x000000000f087348 */ /* 0x000fea0003c00000 */
[----:B------:R0:W1:Y:S02]  /*22250*/  SHFL.IDX P6, R14, R13, R12, R11 ;  /* 0x0000000c0d0e7389 */ /* 0x00006400000c000b */
[----:B01----:R-:W-:Y:S01]  /*22260*/  ENDCOLLECTIVE ;  /* 0x000000000000791b */ /* 0x003fe20003800000 */
.L_x_1449:
[----:B------:R-:W-:Y:S05]  /*22270*/  BSYNC B1 ;  /* 0x0000000000017941 */ /* 0x000fea0003800000 */
.L_x_1448:
[----:B------:R-:W-:Y:S05]  /*22280*/  BRA `(.L_x_1450) ;  /* 0xfffffe7800287947 */ /* 0x000fea000383ffff */
.L_x_1209:
[----:B0-----:R0:W1:Y:S02]  /*22290*/  SYNCS.PHASECHK.TRANS64.TRYWAIT P1, [R2+URZ+0x2d800], R9 ;  /* 0x02d80009020075a7 */ /* 0x001064000802017f */
[----:B-1----:R-:W-:Y:S05]  /*222a0*/  @!P1 NANOSLEEP.SYNCS 0x989680 ;  /* 0x009896800000995d */ /* 0x002fea0003900000 */
[----:B------:R-:W1:Y:S02]  /*222b0*/  @!P1 SYNCS.PHASECHK.TRANS64 P1, [R2+URZ+0x2d800], R9 ;  /* 0x02d80009020095a7 */ /* 0x000e64000802007f */
[----:B-1----:R-:W-:Y:S05]  /*222c0*/  @!P1 BRA `(.L_x_1209) ;  /* 0xfffffffc00f09947 */ /* 0x002fea000383ffff */
[----:B------:R-:W-:Y:S05]  /*222d0*/  BRA `(.L_x_1451) ;  /* 0xfffffe78008c7947 */ /* 0x000fea000383ffff */
.L_x_1217:
[----:B--2---:R2:W3:Y:S02]  /*222e0*/  SYNCS.PHASECHK.TRANS64.TRYWAIT P2, [R0+URZ+0x2d830], R3 ;  /* 0x02d83003000075a7 */ /* 0x0044e4000804017f */
[----:B---3--:R-:W-:Y:S05]  /*222f0*/  @!P2 NANOSLEEP.SYNCS 0x989680 ;  /* 0x009896800000a95d */ /* 0x008fea0003900000 */
[----:B------:R-:W3:Y:S02]  /*22300*/  @!P2 SYNCS.PHASECHK.TRANS64 P2, [R0+URZ+0x2d830], R3 ;  /* 0x02d830030000a5a7 */ /* 0x000ee4000804007f */
[----:B---3--:R-:W-:Y:S05]  /*22310*/  @!P2 BRA `(.L_x_1217) ;  /* 0xfffffffc00f0a947 */ /* 0x008fea000383ffff */
[----:B------:R-:W-:Y:S05]  /*22320*/  BRA `(.L_x_1216) ;  /* 0xfffffe9000347947 */ /* 0x000fea000383ffff */
.L_x_1235:
[----:B-1----:R1:W2:Y:S02]  /*22330*/  SYNCS.PHASECHK.TRANS64.TRYWAIT P3, [R9+URZ+0x2d830], R8 ;  /* 0x02d83008090075a7 */ /* 0x0022a4000806017f */
[----:B--2---:R-:W-:Y:S05]  /*22340*/  @!P3 NANOSLEEP.SYNCS 0x989680 ;  /* 0x009896800000b95d */ /* 0x004fea0003900000 */
[----:B------:R-:W2:Y:S02]  /*22350*/  @!P3 SYNCS.PHASECHK.TRANS64 P3, [R9+URZ+0x2d830], R8 ;  /* 0x02d830080900b5a7 */ /* 0x000ea4000806007f */
[----:B--2---:R-:W-:Y:S05]  /*22360*/  @!P3 BRA `(.L_x_1235) ;  /* 0xfffffffc00f0b947 */ /* 0x004fea000383ffff */
[----:B------:R-:W-:Y:S05]  /*22370*/  BRA `(.L_x_1234) ;  /* 0xfffffecc00a47947 */ /* 0x000fea000383ffff */
.L_x_1239:
[----:B-1----:R1:W2:Y:S02]  /*22380*/  SYNCS.PHASECHK.TRANS64.TRYWAIT P2, [R9+URZ+0x2d850], R8 ;  /* 0x02d85008090075a7 */ /* 0x0022a4000804017f */
[----:B--2---:R-:W-:Y:S05]  /*22390*/  @!P2 NANOSLEEP.SYNCS 0x989680 ;  /* 0x009896800000a95d */ /* 0x004fea0003900000 */
[----:B------:R-:W2:Y:S02]  /*223a0*/  @!P2 SYNCS.PHASECHK.TRANS64 P2, [R9+URZ+0x2d850], R8 ;  /* 0x02d850080900a5a7 */ /* 0x000ea4000804007f */
[----:B--2---:R-:W-:Y:S05]  /*223b0*/  @!P2 BRA `(.L_x_1239) ;  /* 0xfffffffc00f0a947 */ /* 0x004fea000383ffff */
[----:B------:R-:W-:Y:S05]  /*223c0*/  BRA `(.L_x_1236) ;  /* 0xfffffed000a87947 */ /* 0x000fea000383ffff */
.L_x_1258:
[----:B-1----:R1:W2:Y:S02]  /*223d0*/  SYNCS.PHASECHK.TRANS64.TRYWAIT P3, [R11+URZ+0x2d830], R12 ;  /* 0x02d8300c0b0075a7 */ /* 0x0022a4000806017f */
[----:B--2---:R-:W-:Y:S05]  /*223e0*/  @!P3 NANOSLEEP.SYNCS 0x989680 ;  /* 0x009896800000b95d */ /* 0x004fea0003900000 */
[----:B------:R-:W2:Y:S02]  /*223f0*/  @!P3 SYNCS.PHASECHK.TRANS64 P3, [R11+URZ+0x2d830], R12 ;  /* 0x02d8300c0b00b5a7 */ /* 0x000ea4000806007f */
[----:B--2---:R-:W-:Y:S05]  /*22400*/  @!P3 BRA `(.L_x_1258) ;  /* 0xfffffffc00f0b947 */ /* 0x004fea000383ffff */
[----:B------:R-:W-:Y:S05]  /*22410*/  BRA `(.L_x_1257) ;  /* 0xffffff0800e07947 */ /* 0x000fea000383ffff */
.L_x_1262:
[----:B-1----:R1:W2:Y:S02]  /*22420*/  SYNCS.PHASECHK.TRANS64.TRYWAIT P2, [R11+URZ+0x2d850], R10 ;  /* 0x02d8500a0b0075a7 */ /* 0x0022a4000804017f */
[----:B--2---:R-:W-:Y:S05]  /*22430*/  @!P2 NANOSLEEP.SYNCS 0x989680 ;  /* 0x009896800000a95d */ /* 0x004fea0003900000 */
[----:B------:R-:W2:Y:S02]  /*22440*/  @!P2 SYNCS.PHASECHK.TRANS64 P2, [R11+URZ+0x2d850], R10 ;  /* 0x02d8500a0b00a5a7 */ /* 0x000ea4000804007f */
[----:B--2---:R-:W-:Y:S05]  /*22450*/  @!P2 BRA `(.L_x_1262) ;  /* 0xfffffffc00f0a947 */ /* 0x004fea000383ffff */
[----:B------:R-:W-:Y:S05]  /*22460*/  BRA `(.L_x_1259) ;  /* 0xffffff0c00e47947 */ /* 0x000fea000383ffff */
.L_x_1269:
[----:B-1----:R1:W2:Y:S02]  /*22470*/  SYNCS.PHASECHK.TRANS64.TRYWAIT P3, [R12+URZ+0x2d830], R13 ;  /* 0x02d8300d0c0075a7 */ /* 0x0022a4000806017f */
[----:B--2---:R-:W-:Y:S05]  /*22480*/  @!P3 NANOSLEEP.SYNCS 0x989680 ;  /* 0x009896800000b95d */ /* 0x004fea0003900000 */
[----:B------:R-:W2:Y:S02]  /*22490*/  @!P3 SYNCS.PHASECHK.TRANS64 P3, [R12+URZ+0x2d830], R13 ;  /* 0x02d8300d0c00b5a7 */ /* 0x000ea4000806007f */
[----:B--2---:R-:W-:Y:S05]  /*224a0*/  @!P3 BRA `(.L_x_1269) ;  /* 0xfffffffc00f0b947 */ /* 0x004fea000383ffff */
[----:B------:R-:W-:Y:S05]  /*224b0*/  BRA `(.L_x_1268) ;  /* 0xffffff3400d47947 */ /* 0x000fea000383ffff */
.L_x_1273:
[----:B-1----:R1:W2:Y:S02]  /*224c0*/  SYNCS.PHASECHK.TRANS64.TRYWAIT P2, [R13+URZ+0x2d850], R12 ;  /* 0x02d8500c0d0075a7 */ /* 0x0022a4000804017f */
[----:B--2---:R-:W-:Y:S05]  /*224d0*/  @!P2 NANOSLEEP.SYNCS 0x989680 ;  /* 0x009896800000a95d */ /* 0x004fea0003900000 */
[----:B------:R-:W2:Y:S02]  /*224e0*/  @!P2 SYNCS.PHASECHK.TRANS64 P2, [R13+URZ+0x2d850], R12 ;  /* 0x02d8500c0d00a5a7 */ /* 0x000ea4000804007f */
[----:B--2---:R-:W-:Y:S05]  /*224f0*/  @!P2 BRA `(.L_x_1273) ;  /* 0xfffffffc00f0a947 */ /* 0x004fea000383ffff */
[----:B------:R-:W-:Y:S05]  /*22500*/  BRA `(.L_x_1270) ;  /* 0xffffff3800d87947 */ /* 0x000fea000383ffff */
.L_x_1286:
[----:B-1----:R1:W2:Y:S02]  /*22510*/  SYNCS.PHASECHK.TRANS64.TRYWAIT P0, [R11+URZ+0x2d850], R0 ;  /* 0x02d850000b0075a7 */ /* 0x0022a4000800017f */
[----:B--2---:R-:W-:Y:S05]  /*22520*/  @!P0 NANOSLEEP.SYNCS 0x989680 ;  /* 0x009896800000895d */ /* 0x004fea0003900000 */
[----:B------:R-:W2:Y:S02]  /*22530*/  @!P0 SYNCS.PHASECHK.TRANS64 P0, [R11+URZ+0x2d850], R0 ;  /* 0x02d850000b0085a7 */ /* 0x000ea4000800007f */
[----:B--2---:R-:W-:Y:S05]  /*22540*/  @!P0 BRA `(.L_x_1286) ;  /* 0xfffffffc00f08947 */ /* 0x004fea000383ffff */
[----:B------:R-:W-:Y:S05]  /*22550*/  BRA `(.L_x_1285) ;  /* 0xffffff7000847947 */ /* 0x000fea000383ffff */
.L_x_1320:
[----:B------:R-:W0:Y:S01]  /*22560*/  S2R R13, SR_TID.X ;  /* 0x00000000000d7919 */ /* 0x000e220000002100 */
[----:B------:R-:W-:Y:S01]  /*22570*/  BSSY B1, `(.L_x_1452) ;  /* 0x0000009000017945 */ /* 0x000fe20003800000 */
[----:B------:R-:W-:Y:S02]  /*22580*/  IMAD.MOV.U32 R12, RZ, RZ, RZ ;  /* 0x000000ffff0c7224 */ /* 0x000fe400078e00ff */
[----:B------:R-:W-:Y:S02]  /*22590*/  IMAD.MOV.U32 R11, RZ, RZ, 0x1f ;  /* 0x0000001fff0b7424 */ /* 0x000fe400078e00ff */
[----:B------:R-:W-:Y:S01]  /*225a0*/  IMAD.MOV.U32 R15, RZ, RZ, -0x1 ;  /* 0xffffffffff0f7424 */ /* 0x000fe200078e00ff */
[----:B0-----:R-:W-:-:S04]  /*225b0*/  SHF.R.U32.HI R13, RZ, 0x5, R13 ;  /* 0x00000005ff0d7819 */ /* 0x001fc8000001160d */
[----:B------:R-:W-:-:S07]  /*225c0*/  LOP3.LUT R13, R13, 0x3, RZ, 0xc0, !PT ;  /* 0x000000030d0d7812 */ /* 0x000fce00078ec0ff */
[----:B-1----:R-:W-:Y:S05]  /*225d0*/  WARPSYNC.COLLECTIVE R15, `(.L_x_1453) ;  /* 0x000000000f087348 */ /* 0x002fea0003c00000 */
[----:B------:R0:W2:Y:S02]  /*225e0*/  SHFL.IDX P6, R14, R13, R12, R11 ;  /* 0x0000000c0d0e7389 */ /* 0x0000a400000c000b */
[----:B012---:R-:W-:Y:S01]  /*225f0*/  ENDCOLLECTIVE ;  /* 0x000000000000791b */ /* 0x007fe20003800000 */
.L_x_1453:
[----:B------:R-:W-:Y:S05]  /*22600*/  BSYNC B1 ;  /* 0x0000000000017941 */ /* 0x000fea0003800000 */
.L_x_1452:
[----:B------:R-:W-:Y:S05]  /*22610*/  BRA `(.L_x_1454) ;  /* 0xffffffac00147947 */ /* 0x000fea000383ffff */
.L_x_1321:
[----:B------:R-:W-:Y:S01]  /*22620*/  BSSY B1, `(.L_x_1455) ;  /* 0x0000006000017945 */ /* 0x000fe20003800000 */
[----:B------:R-:W-:-:S07]  /*22630*/  IMAD.MOV.U32 R15, RZ, RZ, -0x1 ;  /* 0xffffffffff0f7424 */ /* 0x000fce00078e00ff */
[----:B-1----:R-:W-:Y:S05]  /*22640*/  WARPSYNC.COLLECTIVE R15, `(.L_x_1456) ;  /* 0x000000000f0c7348 */ /* 0x002fea0003c00000 */
[----:B------:R-:W-:Y:S02]  /*22650*/  ELECT P6, UR62, PT ;  /* 0x00000000003e782f */ /* 0x000fe400038c0000 */
[----:B------:R-:W-:Y:S01]  /*22660*/  MOV R14, UR62 ;  /* 0x0000003e000e7c02 */ /* 0x000fe20008000f00 */
[----:B-1----:R-:W-:Y:S10]  /*22670*/  ENDCOLLECTIVE ;  /* 0x000000000000791b */ /* 0x002ff40003800000 */
.L_x_1456:
[----:B------:R-:W-:Y:S05]  /*22680*/  BSYNC B1 ;  /* 0x0000000000017941 */ /* 0x000fea0003800000 */
.L_x_1455:
[----:B------:R-:W-:Y:S05]  /*22690*/  BRA `(.L_x_1457) ;  /* 0xffffffac00007947 */ /* 0x000fea000383ffff */
.L_x_1323:
[----:B0-----:R0:W2:Y:S02]  /*226a0*/  SYNCS.PHASECHK.TRANS64.TRYWAIT P0, [R8+URZ+0x2d820], R11 ;  /* 0x02d8200b080075a7 */ /* 0x0010a4000800017f */
[----:B--2---:R-:W-:Y:S05]  /*226b0*/  @!P0 NANOSLEEP.SYNCS 0x989680 ;  /* 0x009896800000895d */ /* 0x004fea0003900000 */
[----:B------:R-:W2:Y:S02]  /*226c0*/  @!P0 SYNCS.PHASECHK.TRANS64 P0, [R8+URZ+0x2d820], R11 ;  /* 0x02d8200b080085a7 */ /* 0x000ea4000800007f */
[----:B--2---:R-:W-:Y:S05]  /*226d0*/  @!P0 BRA `(.L_x_1323) ;  /* 0xfffffffc00f08947 */ /* 0x004fea000383ffff */
[----:B------:R-:W-:Y:S05]  /*226e0*/  BRA `(.L_x_1458) ;  /* 0xffffffac001c7947 */ /* 0x000fea000383ffff */
.L_x_1326:
[----:B--2---:R2:W3:Y:S02]  /*226f0*/  SYNCS.PHASECHK.TRANS64.TRYWAIT P0, [R10+URZ+0x2d8a0], R13 ;  /* 0x02d8a00d0a0075a7 */ /* 0x0044e4000800017f */
[----:B---3--:R-:W-:Y:S05]  /*22700*/  @!P0 NANOSLEEP.SYNCS 0x989680 ;  /* 0x009896800000895d */ /* 0x008fea0003900000 */
[----:B------:R-:W3:Y:S02]  /*22710*/  @!P0 SYNCS.PHASECHK.TRANS64 P0, [R10+URZ+0x2d8a0], R13 ;  /* 0x02d8a00d0a0085a7 */ /* 0x000ee4000800007f */
[----:B---3--:R-:W-:Y:S05]  /*22720*/  @!P0 BRA `(.L_x_1326) ;  /* 0xfffffffc00f08947 */ /* 0x008fea000383ffff */
[----:B------:R-:W-:Y:S05]  /*22730*/  BRA `(.L_x_1459) ;  /* 0xffffffac00247947 */ /* 0x000fea000383ffff */
.L_x_1328:
[----:B0-----:R0:W3:Y:S02]  /*22740*/  SYNCS.PHASECHK.TRANS64.TRYWAIT P0, [R10+URZ+0x2d8c0], R13 ;  /* 0x02d8c00d0a0075a7 */ /* 0x0010e4000800017f */
[----:B---3--:R-:W-:Y:S05]  /*22750*/  @!P0 NANOSLEEP.SYNCS 0x989680 ;  /* 0x009896800000895d */ /* 0x008fea0003900000 */
[----:B------:R-:W3:Y:S02]  /*22760*/  @!P0 SYNCS.PHASECHK.TRANS64 P0, [R10+URZ+0x2d8c0], R13 ;  /* 0x02d8c00d0a0085a7 */ /* 0x000ee4000800007f */
[----:B---3--:R-:W-:Y:S05]  /*22770*/  @!P0 BRA `(.L_x_1328) ;  /* 0xfffffffc00f08947 */ /* 0x008fea000383ffff */
[----:B------:R-:W-:Y:S05]  /*22780*/  BRA `(.L_x_1460) ;  /* 0xffffffac00a47947 */ /* 0x000fea000383ffff */
.L_x_1332:
[----:B0-----:R0:W2:Y:S02]  /*22790*/  SYNCS.PHASECHK.TRANS64.TRYWAIT P0, [R11+URZ+0x2d8a0], R10 ;  /* 0x02d8a00a0b0075a7 */ /* 0x0010a4000800017f */
[----:B--2---:R-:W-:Y:S05]  /*227a0*/  @!P0 NANOSLEEP.SYNCS 0x989680 ;  /* 0x009896800000895d */ /* 0x004fea0003900000 */
[----:B------:R-:W2:Y:S02]  /*227b0*/  @!P0 SYNCS.PHASECHK.TRANS64 P0, [R11+URZ+0x2d8a0], R10 ;  /* 0x02d8a00a0b0085a7 */ /* 0x000ea4000800007f */
[----:B--2---:R-:W-:Y:S05]  /*227c0*/  @!P0 BRA `(.L_x_1332) ;  /* 0xfffffffc00f08947 */ /* 0x004fea000383ffff */
[----:B------:R-:W-:Y:S05]  /*227d0*/  BRA `(.L_x_1461) ;  /* 0xffffffb0004c7947 */ /* 0x000fea000383ffff */
.L_x_1334:
[----:B--2---:R2:W3:Y:S02]  /*227e0*/  SYNCS.PHASECHK.TRANS64.TRYWAIT P1, [R11+URZ+0x2d8c0], R10 ;  /* 0x02d8c00a0b0075a7 */ /* 0x0044e4000802017f */
[----:B---3--:R-:W-:Y:S05]  /*227f0*/  @!P1 NANOSLEEP.SYNCS 0x989680 ;  /* 0x009896800000995d */ /* 0x008fea0003900000 */
[----:B------:R-:W3:Y:S02]  /*22800*/  @!P1 SYNCS.PHASECHK.TRANS64 P1, [R11+URZ+0x2d8c0], R10 ;  /* 0x02d8c00a0b0095a7 */ /* 0x000ee4000802007f */
[----:B---3--:R-:W-:Y:S05]  /*22810*/  @!P1 BRA `(.L_x_1334) ;  /* 0xfffffffc00f09947 */ /* 0x008fea000383ffff */
[----:B------:R-:W-:Y:S05]  /*22820*/  BRA `(.L_x_1462) ;  /* 0xffffffb000c87947 */ /* 0x000fea000383ffff */
.L_x_1354:
[----:B------:R-:W0:Y:S01]  /*22830*/  S2R R4, SR_TID.X ;  /* 0x0000000000047919 */ /* 0x000e220000002100 */
[----:B------:R-:W-:Y:S01]  /*22840*/  BSSY B0, `(.L_x_1463) ;  /* 0x000000a000007945 */ /* 0x000fe20003800000 */
[----:B------:R-:W-:Y:S02]  /*22850*/  IMAD.MOV.U32 R12, RZ, RZ, RZ ;  /* 0x000000ffff0c7224 */ /* 0x000fe400078e00ff */
[----:B------:R-:W-:Y:S02]  /*22860*/  IMAD.MOV.U32 R11, RZ, RZ, 0x1f ;  /* 0x0000001fff0b7424 */ /* 0x000fe400078e00ff */
[----:B------:R-:W-:Y:S01]  /*22870*/  IMAD.MOV.U32 R15, RZ, RZ, -0x1 ;  /* 0xffffffffff0f7424 */ /* 0x000fe200078e00ff */
[----:B0-----:R-:W-:-:S04]  /*22880*/  SHF.R.U32.HI R4, RZ, 0x5, R4 ;  /* 0x00000005ff047819 */ /* 0x001fc80000011604 */
[----:B------:R-:W-:-:S05]  /*22890*/  LOP3.LUT R4, R4, 0x3, RZ, 0xc0, !PT ;  /* 0x0000000304047812 */ /* 0x000fca00078ec0ff */
[----:B---3--:R-:W-:-:S07]  /*228a0*/  IMAD.MOV.U32 R13, RZ, RZ, R4 ;  /* 0x000000ffff0d7224 */ /* 0x008fce00078e0004 */
[----:B------:R-:W-:Y:S05]  /*228b0*/  WARPSYNC.COLLECTIVE R15, `(.L_x_1464) ;  /* 0x000000000f087348 */ /* 0x000fea0003c00000 */
[----:B------:R0:W1:Y:S02]  /*228c0*/  SHFL.IDX P6, R14, R13, R12, R11 ;  /* 0x0000000c0d0e7389 */ /* 0x00006400000c000b */
[----:B01----:R-:W-:Y:S01]  /*228d0*/  ENDCOLLECTIVE ;  /* 0x000000000000791b */ /* 0x003fe20003800000 */
.L_x_1464:
[----:B------:R-:W-:Y:S05]  /*228e0*/  BSYNC B0 ;  /* 0x0000000000007941 */ /* 0x000fea0003800000 */
.L_x_1463:
[----:B------:R-:W-:Y:S05]  /*228f0*/  BRA `(.L_x_1465) ;  /* 0xffffffc000587947 */ /* 0x000fea000383ffff */
.L_x_1355:
[----:B------:R-:W-:Y:S01]  /*22900*/  BSSY B0, `(.L_x_1466) ;  /* 0x0000006000007945 */ /* 0x000fe20003800000 */
[----:B------:R-:W-:-:S07]  /*22910*/  IMAD.MOV.U32 R15, RZ, RZ, -0x1 ;  /* 0xffffffffff0f7424 */ /* 0x000fce00078e00ff */
[----:B---3--:R-:W-:Y:S05]  /*22920*/  WARPSYNC.COLLECTIVE R15, `(.L_x_1467) ;  /* 0x000000000f0c7348 */ /* 0x008fea0003c00000 */
[----:B------:R-:W-:Y:S02]  /*22930*/  ELECT P6, UR62, PT ;  /* 0x00000000003e782f */ /* 0x000fe400038c0000 */
[----:B------:R-:W-:Y:S01]  /*22940*/  MOV R14, UR62 ;  /* 0x0000003e000e7c02 */ /* 0x000fe20008000f00 */
[----:B---3--:R-:W-:Y:S10]  /*22950*/  ENDCOLLECTIVE ;  /* 0x000000000000791b */ /* 0x008ff40003800000 */
.L_x_1467:
[----:B------:R-:W-:Y:S05]  /*22960*/  BSYNC B0 ;  /* 0x0000000000007941 */ /* 0x000fea0003800000 */
.L_x_1466:
[----:B------:R-:W-:Y:S05]  /*22970*/  BRA `(.L_x_1468) ;  /* 0xffffffc000487947 */ /* 0x000fea000383ffff */
.L_x_1358:
[----:B-1----:R1:W2:Y:S02]  /*22980*/  SYNCS.PHASECHK.TRANS64.TRYWAIT P0, [R5+URZ+0x2d840], R4 ;  /* 0x02d84004050075a7 */ /* 0x0022a4000800017f */
[----:B--2---:R-:W-:Y:S05]  /*22990*/  @!P0 NANOSLEEP.SYNCS 0x989680 ;  /* 0x009896800000895d */ /* 0x004fea0003900000 */
[----:B------:R-:W2:Y:S02]  /*229a0*/  @!P0 SYNCS.PHASECHK.TRANS64 P0, [R5+URZ+0x2d840], R4 ;  /* 0x02d84004050085a7 */ /* 0x000ea4000800007f */
[----:B--2---:R-:W-:Y:S05]  /*229b0*/  @!P0 BRA `(.L_x_1358) ;  /* 0xfffffffc00f08947 */ /* 0x004fea000383ffff */
[----:B------:R-:W-:Y:S05]  /*229c0*/  BRA `(.L_x_1469) ;  /* 0xffffffc000987947 */ /* 0x000fea000383ffff */
.L_x_1361:
[----:B0-----:R0:W1:Y:S02]  /*229d0*/  SYNCS.PHASECHK.TRANS64.TRYWAIT P0, [R27+URZ+0x2d820], R4 ;  /* 0x02d820041b0075a7 */ /* 0x001064000800017f */
[----:B-1----:R-:W-:Y:S05]  /*229e0*/  @!P0 NANOSLEEP.SYNCS 0x989680 ;  /* 0x009896800000895d */ /* 0x002fea0003900000 */
[----:B------:R-:W1:Y:S02]  /*229f0*/  @!P0 SYNCS.PHASECHK.TRANS64 P0, [R27+URZ+0x2d820], R4 ;  /* 0x02d820041b0085a7 */ /* 0x000e64000800007f */
[----:B-1----:R-:W-:Y:S05]  /*22a00*/  @!P0 BRA `(.L_x_1361) ;  /* 0xfffffffc00f08947 */ /* 0x002fea000383ffff */
[----:B------:R-:W-:Y:S05]  /*22a10*/  BRA `(.L_x_1470) ;  /* 0xffffffc400c87947 */ /* 0x000fea000383ffff */
.L_x_1369:
[----:B0-----:R0:W1:Y:S02]  /*22a20*/  SYNCS.PHASECHK.TRANS64.TRYWAIT P0, [R3+URZ+0x2d840], R2 ;  /* 0x02d84002030075a7 */ /* 0x001064000800017f */
[----:B-1----:R-:W-:Y:S05]  /*22a30*/  @!P0 NANOSLEEP.SYNCS 0x989680 ;  /* 0x009896800000895d */ /* 0x002fea0003900000 */
[----:B------:R-:W1:Y:S02]  /*22a40*/  @!P0 SYNCS.PHASECHK.TRANS64 P0, [R3+URZ+0x2d840], R2 ;  /* 0x02d84002030085a7 */ /* 0x000e64000800007f */
[----:B-1----:R-:W-:Y:S05]  /*22a50*/  @!P0 BRA `(.L_x_1369) ;  /* 0xfffffffc00f08947 */ /* 0x002fea000383ffff */
[----:B------:R-:W-:Y:S05]  /*22a60*/  BRA `(.L_x_1471) ;  /* 0xffffffc800707947 */ /* 0x000fea000383ffff */
.L_x_1371:
[----:B0-----:R0:W1:Y:S02]  /*22a70*/  SYNCS.PHASECHK.TRANS64.TRYWAIT P0, [R2+URZ+0x60], R5 ;  /* 0x00006005020075a7 */ /* 0x001064000800017f */
[----:B-1----:R-:W-:Y:S05]  /*22a80*/  @!P0 NANOSLEEP.SYNCS 0x989680 ;  /* 0x009896800000895d */ /* 0x002fea0003900000 */
[----:B------:R-:W1:Y:S02]  /*22a90*/  @!P0 SYNCS.PHASECHK.TRANS64 P0, [R2+URZ+0x60], R5 ;  /* 0x00006005020085a7 */ /* 0x000e64000800007f */
[----:B-1----:R-:W-:Y:S05]  /*22aa0*/  @!P0 BRA `(.L_x_1371) ;  /* 0xfffffffc00f08947 */ /* 0x002fea000383ffff */
[----:B------:R-:W-:Y:S05]  /*22ab0*/  BRA `(.L_x_1472) ;  /* 0xffffffc800fc7947 */ /* 0x000fea000383ffff */
.L_x_1376:
[----:B-1----:R1:W2:Y:S02]  /*22ac0*/  SYNCS.PHASECHK.TRANS64.TRYWAIT P0, [R3+URZ+0x2d840], R2 ;  /* 0x02d84002030075a7 */ /* 0x0022a4000800017f */
[----:B--2---:R-:W-:Y:S05]  /*22ad0*/  @!P0 NANOSLEEP.SYNCS 0x989680 ;  /* 0x009896800000895d */ /* 0x004fea0003900000 */
[----:B------:R-:W2:Y:S02]  /*22ae0*/  @!P0 SYNCS.PHASECHK.TRANS64 P0, [R3+URZ+0x2d840], R2 ;  /* 0x02d84002030085a7 */ /* 0x000ea4000800007f */
[----:B--2---:R-:W-:Y:S05]  /*22af0*/  @!P0 BRA `(.L_x_1376) ;  /* 0xfffffffc00f08947 */ /* 0x004fea000383ffff */
[----:B------:R-:W-:Y:S05]  /*22b00*/  BRA `(.L_x_1473) ;  /* 0xffffffd000387947 */ /* 0x000fea000383ffff */
.L_x_1378:
[----:B0-----:R0:W1:Y:S02]  /*22b10*/  SYNCS.PHASECHK.TRANS64.TRYWAIT P1, [R3+URZ+0x60], R24 ;  /* 0x00006018030075a7 */ /* 0x001064000802017f */
[----:B-1----:R-:W-:Y:S05]  /*22b20*/  @!P1 NANOSLEEP.SYNCS 0x989680 ;  /* 0x009896800000995d */ /* 0x002fea0003900000 */
[----:B------:R-:W1:Y:S02]  /*22b30*/  @!P1 SYNCS.PHASECHK.TRANS64 P1, [R3+URZ+0x60], R24 ;  /* 0x00006018030095a7 */ /* 0x000e64000802007f */
[----:B-1----:R-:W-:Y:S05]  /*22b40*/  @!P1 BRA `(.L_x_1378) ;  /* 0xfffffffc00f09947 */ /* 0x002fea000383ffff */
[----:B------:R-:W-:Y:S05]  /*22b50*/  BRA `(.L_x_1474) ;  /* 0xffffffd000c47947 */ /* 0x000fea000383ffff */
.L_x_1383:
[----:B-1----:R1:W2:Y:S02]  /*22b60*/  SYNCS.PHASECHK.TRANS64.TRYWAIT P0, [R2+URZ+0x2d840], R3 ;  /* 0x02d84003020075a7 */ /* 0x0022a4000800017f */
[----:B--2---:R-:W-:Y:S05]  /*22b70*/  @!P0 NANOSLEEP.SYNCS 0x989680 ;  /* 0x009896800000895d */ /* 0x004fea0003900000 */
[----:B------:R-:W2:Y:S02]  /*22b80*/  @!P0 SYNCS.PHASECHK.TRANS64 P0, [R2+URZ+0x2d840], R3 ;  /* 0x02d84003020085a7 */ /* 0x000ea4000800007f */
[----:B--2---:R-:W-:Y:S05]  /*22b90*/  @!P0 BRA `(.L_x_1383) ;  /* 0xfffffffc00f08947 */ /* 0x004fea000383ffff */
[----:B------:R-:W-:Y:S05]  /*22ba0*/  BRA `(.L_x_1475) ;  /* 0xffffffd400d07947 */ /* 0x000fea000383ffff */
.L_x_1385:
[----:B0-----:R0:W1:Y:S02]  /*22bb0*/  SYNCS.PHASECHK.TRANS64.TRYWAIT P1, [R2+URZ+0x60], R11 ;  /* 0x0000600b020075a7 */ /* 0x001064000802017f */
[----:B-1----:R-:W-:Y:S05]  /*22bc0*/  @!P1 NANOSLEEP.SYNCS 0x989680 ;  /* 0x009896800000995d */ /* 0x002fea0003900000 */
[----:B------:R-:W1:Y:S02]  /*22bd0*/  @!P1 SYNCS.PHASECHK.TRANS64 P1, [R2+URZ+0x60], R11 ;  /* 0x0000600b020095a7 */ /* 0x000e64000802007f */
[----:B-1----:R-:W-:Y:S05]  /*22be0*/  @!P1 BRA `(.L_x_1385) ;  /* 0xfffffffc00f09947 */ /* 0x002fea000383ffff */
[----:B------:R-:W-:Y:S05]  /*22bf0*/  BRA `(.L_x_1476) ;  /* 0xffffffd800647947 */ /* 0x000fea000383ffff */
.L_x_1392:
[----:B0-----:R0:W1:Y:S02]  /*22c00*/  SYNCS.PHASECHK.TRANS64.TRYWAIT P0, [R3+URZ+0x2d860], R2 ;  /* 0x02d86002030075a7 */ /* 0x001064000800017f */
[----:B-1----:R-:W-:Y:S05]  /*22c10*/  @!P0 NANOSLEEP.SYNCS 0x989680 ;  /* 0x009896800000895d */ /* 0x002fea0003900000 */
[----:B------:R-:W1:Y:S02]  /*22c20*/  @!P0 SYNCS.PHASECHK.TRANS64 P0, [R3+URZ+0x2d860], R2 ;  /* 0x02d86002030085a7 */ /* 0x000e64000800007f */
[----:B-1----:R-:W-:Y:S05]  /*22c30*/  @!P0 BRA `(.L_x_1392) ;  /* 0xfffffffc00f08947 */ /* 0x002fea000383ffff */
[----:B------:R-:W-:Y:S05]  /*22c40*/  BRA `(.L_x_1477) ;  /* 0xffffffdc00487947 */ /* 0x000fea000383ffff */
.L_x_1394:
[----:B------:R-:W-:Y:S01]  /*22c50*/  BSSY B0, `(.L_x_1478) ;  /* 0x0000008000007945 */ /* 0x000fe20003800000 */
[----:B--23--:R-:W-:Y:S02]  /*22c60*/  IMAD.MOV.U32 R13, RZ, RZ, R16 ;  /* 0x000000ffff0d7224 */ /* 0x00cfe400078e0010 */
[----:B------:R-:W-:Y:S02]  /*22c70*/  IMAD.MOV.U32 R12, RZ, RZ, RZ ;  /* 0x000000ffff0c7224 */ /* 0x000fe400078e00ff */
[----:B------:R-:W-:Y:S02]  /*22c80*/  IMAD.MOV.U32 R11, RZ, RZ, 0x1f ;  /* 0x0000001fff0b7424 */ /* 0x000fe400078e00ff */
[----:B------:R-:W-:-:S07]  /*22c90*/  IMAD.MOV.U32 R15, RZ, RZ, -0x1 ;  /* 0xffffffffff0f7424 */ /* 0x000fce00078e00ff */
[----:B01----:R-:W-:Y:S05]  /*22ca0*/  WARPSYNC.COLLECTIVE R15, `(.L_x_1479) ;  /* 0x000000000f087348 */ /* 0x003fea0003c00000 */
[----:B------:R2:W3:Y:S02]  /*22cb0*/  SHFL.IDX P6, R14, R13, R12, R11 ;  /* 0x0000000c0d0e7389 */ /* 0x0004e400000c000b */
[----:B0123--:R-:W-:Y:S01]  /*22cc0*/  ENDCOLLECTIVE ;  /* 0x000000000000791b */ /* 0x00ffe20003800000 */
.L_x_1479:
[----:B------:R-:W-:Y:S05]  /*22cd0*/  BSYNC B0 ;  /* 0x0000000000007941 */ /* 0x000fea0003800000 */
.L_x_1478:
[----:B------:R-:W-:Y:S01]  /*22ce0*/  IMAD.MOV.U32 R13, RZ, RZ, R16 ;  /* 0x000000ffff0d7224 */ /* 0x000fe200078e0010 */
[----:B------:R-:W-:Y:S01]  /*22cf0*/  MOV R4, R14 ;  /* 0x0000000e00047202 */ /* 0x000fe20000000f00 */
[----:B------:R-:W-:Y:S02]  /*22d00*/  IMAD.MOV.U32 R12, RZ, RZ, 0x1 ;  /* 0x00000001ff0c7424 */ /* 0x000fe400078e00ff */
[----:B------:R-:W-:Y:S02]  /*22d10*/  IMAD.MOV.U32 R11, RZ, RZ, 0x1f ;  /* 0x0000001fff0b7424 */ /* 0x000fe400078e00ff */
[----:B------:R-:W-:-:S07]  /*22d20*/  IMAD.MOV.U32 R15, RZ, RZ, -0x1 ;  /* 0xffffffffff0f7424 */ /* 0x000fce00078e00ff */
[----:B------:R-:W-:Y:S05]  /*22d30*/  WARPSYNC.COLLECTIVE R15, `(.L_x_1480) ;  /* 0x000000000f087348 */ /* 0x000fea0003c00000 */
[----:B------:R0:W1:Y:S02]  /*22d40*/  SHFL.IDX P6, R14, R13, R12, R11 ;  /* 0x0000000c0d0e7389 */ /* 0x00006400000c000b */
[----:B01----:R-:W-:Y:S01]  /*22d50*/  ENDCOLLECTIVE ;  /* 0x000000000000791b */ /* 0x003fe20003800000 */
.L_x_1480:
[----:B------:R-:W-:Y:S01]  /*22d60*/  IMAD.MOV.U32 R5, RZ, RZ, R14 ;  /* 0x000000ffff057224 */ /* 0x000fe200078e000e */
[----:B------:R-:W-:Y:S06]  /*22d70*/  BRA `(.L_x_1481) ;  /* 0xffffffdc00bc7947 */ /* 0x000fec000383ffff */
.L_x_1397:
[----:B------:R-:W-:Y:S01]  /*22d80*/  BSSY B0, `(.L_x_1482) ;  /* 0x0000008000007945 */ /* 0x000fe20003800000 */
[----:B--23-5:R-:W-:Y:S02]  /*22d90*/  IMAD.MOV.U32 R13, RZ, RZ, R2 ;  /* 0x000000ffff0d7224 */ /* 0x02cfe400078e0002 */
[----:B------:R-:W-:Y:S02]  /*22da0*/  IMAD.MOV.U32 R12, RZ, RZ, 0x1 ;  /* 0x00000001ff0c7424 */ /* 0x000fe400078e00ff */
[----:B------:R-:W-:Y:S02]  /*22db0*/  IMAD.MOV.U32 R11, RZ, RZ, RZ ;  /* 0x000000ffff0b7224 */ /* 0x000fe400078e00ff */
[----:B------:R-:W-:-:S07]  /*22dc0*/  IMAD.MOV.U32 R15, RZ, RZ, -0x1 ;  /* 0xffffffffff0f7424 */ /* 0x000fce00078e00ff */
[----:B01--4-:R-:W-:Y:S05]  /*22dd0*/  WARPSYNC.COLLECTIVE R15, `(.L_x_1483) ;  /* 0x000000000f087348 */ /* 0x013fea0003c00000 */
[----:B------:R2:W3:Y:S02]  /*22de0*/  SHFL.UP P6, R14, R13, R12, R11 ;  /* 0x0400000c0d0e7389 */ /* 0x0004e400000c000b */
[----:B01234-:R-:W-:Y:S01]  /*22df0*/  ENDCOLLECTIVE ;  /* 0x000000000000791b */ /* 0x01ffe20003800000 */
.L_x_1483:
[----:B------:R-:W-:Y:S05]  /*22e00*/  BSYNC B0 ;  /* 0x0000000000007941 */ /* 0x000fea0003800000 */
.L_x_1482:
[----:B------:R-:W-:Y:S01]  /*22e10*/  ISETP.NE.AND P0, PT, R28, RZ, PT ;  /* 0x000000ff1c00720c */ /* 0x000fe20003f05270 */
        /* <DEDUP_REMOVED lines=9> */
.L_x_1484:
        /* <DEDUP_REMOVED lines=8> */
.L_x_1485:
        /* <DEDUP_REMOVED lines=8> */
.L_x_1486:
        /* <DEDUP_REMOVED lines=8> */
.L_x_1487:
        /* <DEDUP_REMOVED lines=8> */
.L_x_1488:
[----:B------:R-:W-:Y:S05]  /*230b0*/  BRA `(.L_x_1489) ;  /* 0xffffffdc00787947 */ /* 0x000fea000383ffff */
.L_x_1402:
[----:B------:R-:W-:Y:S01]  /*230c0*/  BSSY B0, `(.L_x_1490) ;  /* 0x0000008000007945 */ /* 0x000fe20003800000 */
[----:B-----5:R-:W-:Y:S02]  /*230d0*/  IMAD.MOV.U32 R13, RZ, RZ, R2 ;  /* 0x000000ffff0d7224 */ /* 0x020fe400078e0002 */
[----:B------:R-:W-:Y:S02]  /*230e0*/  IMAD.MOV.U32 R12, RZ, RZ, 0x1 ;  /* 0x00000001ff0c7424 */ /* 0x000fe400078e00ff */
[----:B------:R-:W-:Y:S02]  /*230f0*/  IMAD.MOV.U32 R11, RZ, RZ, RZ ;  /* 0x000000ffff0b7224 */ /* 0x000fe400078e00ff */
[----:B------:R-:W-:-:S07]  /*23100*/  IMAD.MOV.U32 R15, RZ, RZ, -0x1 ;  /* 0xffffffffff0f7424 */ /* 0x000fce00078e00ff */
[----:B012-4-:R-:W-:Y:S05]  /*23110*/  WARPSYNC.COLLECTIVE R15, `(.L_x_1491) ;  /* 0x000000000f087348 */ /* 0x017fea0003c00000 */
[----:B------:R3:W0:Y:S02]  /*23120*/  SHFL.UP P6, R14, R13, R12, R11 ;  /* 0x0400000c0d0e7389 */ /* 0x00062400000c000b */
[----:B01234-:R-:W-:Y:S01]  /*23130*/  ENDCOLLECTIVE ;  /* 0x000000000000791b */ /* 0x01ffe20003800000 */
.L_x_1491:
[----:B------:R-:W-:Y:S05]  /*23140*/  BSYNC B0 ;  /* 0x0000000000007941 */ /* 0x000fea0003800000 */
.L_x_1490:
[----:B------:R-:W-:Y:S01]  /*23150*/  ISETP.NE.AND P0, PT, R28, RZ, PT ;  /* 0x000000ff1c00720c */ /* 0x000fe20003f05270 */
[----:B------:R-:W-:Y:S01]  /*23160*/  IMAD.MOV.U32 R11, RZ, RZ, RZ ;  /* 0x000000ffff0b7224 */ /* 0x000fe200078e00ff */
[----:B------:R-:W-:Y:S01]  /*23170*/  MOV R12, 0x2 ;  /* 0x00000002000c7802 */ /* 0x000fe20000000f00 */
[----:B------:R-:W-:Y:S01]  /*23180*/  IMAD.MOV.U32 R15, RZ, RZ, -0x1 ;  /* 0xffffffffff0f7424 */ /* 0x000fe200078e00ff */
[----:B------:R-:W-:Y:S02]  /*23190*/  SEL R13, R14, RZ, P0 ;  /* 0x000000ff0e0d7207 */ /* 0x000fe40000000000 */
[----:B------:R-:W-:-:S03]  /*231a0*/  ISETP.GE.U32.AND P0, PT, R28, 0x2, PT ;  /* 0x000000021c00780c */ /* 0x000fc60003f06070 */
[----:B------:R-:W-:-:S10]  /*231b0*/  IMAD.IADD R13, R2, 0x1, R13 ;  /* 0x00000001020d7824 */ /* 0x000fd400078e020d */
[----:B------:R-:W-:Y:S05]  /*231c0*/  WARPSYNC.COLLECTIVE R15, `(.L_x_1492) ;  /* 0x000000000f087348 */ /* 0x000fea0003c00000 */
[----:B------:R0:W1:Y:S02]  /*231d0*/  SHFL.UP P6, R14, R13, R12, R11 ;  /* 0x0400000c0d0e7389 */ /* 0x00006400000c000b */
[----:B01----:R-:W-:Y:S01]  /*231e0*/  ENDCOLLECTIVE ;  /* 0x000000000000791b */ /* 0x003fe20003800000 */
.L_x_1492:
        /* <DEDUP_REMOVED lines=8> */
.L_x_1493:
        /* <DEDUP_REMOVED lines=8> */
.L_x_1494:
        /* <DEDUP_REMOVED lines=8> */
.L_x_1495:
        /* <DEDUP_REMOVED lines=8> */
.L_x_1496:
[----:B------:R-:W-:Y:S05]  /*233f0*/  BRA `(.L_x_1497) ;  /* 0xffffffdc00547947 */ /* 0x000fea000383ffff */
.L_x_1404:
[----:B------:R-:W-:Y:S01]  /*23400*/  BSSY B0, `(.L_x_1498) ;  /* 0x0000006000007945 */ /* 0x000fe20003800000 */
[----:B------:R-:W-:Y:S02]  /*23410*/  PLOP3.LUT P6, PT, P6, PT, PT, 0x8, 0x0 ;  /* 0x000000000000781c */ /* 0x000fe400037ce170 */
[----:B------:R-:W-:-:S11]  /*23420*/  MOV R15, 0xffffffff ;  /* 0xffffffff000f7802 */ /* 0x000fd60000000f00 */
[----:B01----:R-:W-:Y:S05]  /*23430*/  WARPSYNC.COLLECTIVE R15, `(.L_x_1499) ;  /* 0x000000000f087348 */ /* 0x003fea0003c00000 */
[----:B------:R-:W-:Y:S01]  /*23440*/  VOTE.ANY R14, PT, P6 ;  /* 0x00000000000e7806 */ /* 0x000fe200030e0100 */
[----:B01----:R-:W-:Y:S06]  /*23450*/  ENDCOLLECTIVE ;  /* 0x000000000000791b */ /* 0x003fec0003800000 */
.L_x_1499:
[----:B------:R-:W-:Y:S05]  /*23460*/  BSYNC B0 ;  /* 0x0000000000007941 */ /* 0x000fea0003800000 */
.L_x_1498:
        /* <DEDUP_REMOVED lines=9> */
.L_x_1500:
[----:B------:R-:W-:Y:S01]  /*23500*/  IMAD.MOV.U32 R17, RZ, RZ, R14 ;  /* 0x000000ffff117224 */ /* 0x000fe200078e000e */
[----:B------:R-:W-:Y:S06]  /*23510*/  BRA `(.L_x_1501) ;  /* 0xffffffdc00447947 */ /* 0x000fec000383ffff */
.L_x_1406:
[----:B------:R-:W-:Y:S01]  /*23520*/  BSSY B0, `(.L_x_1502) ;  /* 0x0000007000007945 */ /* 0x000fe20003800000 */
[----:B------:R-:W-:Y:S02]  /*23530*/  IMAD.MOV.U32 R13, RZ, RZ, R8 ;  /* 0x000000ffff0d7224 */ /* 0x000fe400078e0008 */
[----:B------:R-:W-:Y:S02]  /*23540*/  IMAD.MOV.U32 R11, RZ, RZ, 0x1f ;  /* 0x0000001fff0b7424 */ /* 0x000fe400078e00ff */
[----:B------:R-:W-:-:S07]  /*23550*/  IMAD.MOV.U32 R15, RZ, RZ, -0x1 ;  /* 0xffffffffff0f7424 */ /* 0x000fce00078e00ff */
[----:B0123--:R-:W-:Y:S05]  /*23560*/  WARPSYNC.COLLECTIVE R15, `(.L_x_1503) ;  /* 0x000000000f087348 */ /* 0x00ffea0003c00000 */
[----:B------:R4:W0:Y:S02]  /*23570*/  SHFL.IDX P6, R14, R13, R12, R11 ;  /* 0x0000000c0d0e7389 */ /* 0x00082400000c000b */
[----:B01234-:R-:W-:Y:S01]  /*23580*/  ENDCOLLECTIVE ;  /* 0x000000000000791b */ /* 0x01ffe20003800000 */
.L_x_1503:
[----:B------:R-:W-:Y:S05]  /*23590*/  BSYNC B0 ;  /* 0x0000000000007941 */ /* 0x000fea0003800000 */
.L_x_1502:
[----:B------:R-:W-:Y:S05]  /*235a0*/  BRA `(.L_x_1405) ;  /* 0xffffffdc003c7947 */ /* 0x000fea000383ffff */
.L_x_1410:
[----:B0-----:R0:W2:Y:S02]  /*235b0*/  SYNCS.PHASECHK.TRANS64.TRYWAIT P0, [R9+URZ+0x2d820], R0 ;  /* 0x02d82000090075a7 */ /* 0x0010a4000800017f */
[----:B--2---:R-:W-:Y:S05]  /*235c0*/  @!P0 NANOSLEEP.SYNCS 0x989680 ;  /* 0x009896800000895d */ /* 0x004fea0003900000 */
[----:B------:R-:W2:Y:S02]  /*235d0*/  @!P0 SYNCS.PHASECHK.TRANS64 P0, [R9+URZ+0x2d820], R0 ;  /* 0x02d82000090085a7 */ /* 0x000ea4000800007f */
[----:B--2---:R-:W-:Y:S05]  /*235e0*/  @!P0 BRA `(.L_x_1410) ;  /* 0xfffffffc00f08947 */ /* 0x004fea000383ffff */
[----:B------:R-:W-:Y:S05]  /*235f0*/  BRA `(.L_x_1504) ;  /* 0xffffffe000a87947 */ /* 0x000fea000383ffff */
.L_x_1411:
        /* <DEDUP_REMOVED lines=11> */
.L_x_1506:
[----:B------:R-:W-:Y:S05]  /*236b0*/  BSYNC B0 ;  /* 0x0000000000007941 */ /* 0x000fea0003800000 */
.L_x_1505:
[----:B------:R-:W-:Y:S05]  /*236c0*/  BRA `(.L_x_1507) ;  /* 0xffffffe000907947 */ /* 0x000fea000383ffff */
.L_x_1412:
[----:B------:R-:W-:Y:S01]  /*236d0*/  BSSY B0, `(.L_x_1508) ;  /* 0x0000006000007945 */ /* 0x000fe20003800000 */
[----:B------:R-:W-:-:S07]  /*236e0*/  IMAD.MOV.U32 R15, RZ, RZ, -0x1 ;  /* 0xffffffffff0f7424 */ /* 0x000fce00078e00ff */
[----:B01----:R-:W-:Y:S05]  /*236f0*/  WARPSYNC.COLLECTIVE R15, `(.L_x_1509) ;  /* 0x000000000f0c7348 */ /* 0x003fea0003c00000 */
[----:B------:R-:W-:Y:S02]  /*23700*/  ELECT P6, UR62, PT ;  /* 0x00000000003e782f */ /* 0x000fe400038c0000 */
[----:B------:R-:W-:Y:S01]  /*23710*/  MOV R14, UR62 ;  /* 0x0000003e000e7c02 */ /* 0x000fe20008000f00 */
[----:B01----:R-:W-:Y:S10]  /*23720*/  ENDCOLLECTIVE ;  /* 0x000000000000791b */ /* 0x003ff40003800000 */
.L_x_1509:
[----:B------:R-:W-:Y:S05]  /*23730*/  BSYNC B0 ;  /* 0x0000000000007941 */ /* 0x000fea0003800000 */
.L_x_1508:
[----:B------:R-:W-:Y:S05]  /*23740*/  BRA `(.L_x_1510) ;  /* 0xffffffe000847947 */ /* 0x000fea000383ffff */
.L_x_1414:
[----:B0-----:R0:W2:Y:S02]  /*23750*/  SYNCS.PHASECHK.TRANS64.TRYWAIT P0, [R7+URZ], R2 ;  /* 0x00000002070075a7 */ /* 0x0010a4000800017f */
[----:B--2---:R-:W-:Y:S05]  /*23760*/  @!P0 NANOSLEEP.SYNCS 0x989680 ;  /* 0x009896800000895d */ /* 0x004fea0003900000 */
[----:B------:R-:W2:Y:S02]  /*23770*/  @!P0 SYNCS.PHASECHK.TRANS64 P0, [R7+URZ], R2 ;  /* 0x00000002070085a7 */ /* 0x000ea4000800007f */
[----:B--2---:R-:W-:Y:S05]  /*23780*/  @!P0 BRA `(.L_x_1414) ;  /* 0xfffffffc00f08947 */ /* 0x004fea000383ffff */
[----:B------:R-:W-:Y:S05]  /*23790*/  BRA `(.L_x_1511) ;  /* 0xffffffe000b87947 */ /* 0x000fea000383ffff */
.L_x_1415:
[----:B--2---:R2:W3:Y:S02]  /*237a0*/  SYNCS.PHASECHK.TRANS64.TRYWAIT P0, [R3+URZ], R0 ;  /* 0x00000000030075a7 */ /* 0x0044e4000800017f */
[----:B---3--:R-:W-:Y:S05]  /*237b0*/  @!P0 NANOSLEEP.SYNCS 0x989680 ;  /* 0x009896800000895d */ /* 0x008fea0003900000 */
[----:B------:R-:W3:Y:S02]  /*237c0*/  @!P0 SYNCS.PHASECHK.TRANS64 P0, [R3+URZ], R0 ;  /* 0x00000000030085a7 */ /* 0x000ee4000800007f */
[----:B---3--:R-:W-:Y:S05]  /*237d0*/  @!P0 BRA `(.L_x_1415) ;  /* 0xfffffffc00f08947 */ /* 0x008fea000383ffff */
[----:B------:R-:W-:Y:S05]  /*237e0*/  BRA `(.L_x_1512) ;  /* 0xffffffe000ac7947 */ /* 0x000fea000383ffff */
.L_x_1417:
[----:B--2---:R2:W3:Y:S02]  /*237f0*/  SYNCS.PHASECHK.TRANS64.TRYWAIT P0, [R5+URZ], R2 ;  /* 0x00000002050075a7 */ /* 0x0044e4000800017f */
[----:B---3--:R-:W-:Y:S05]  /*23800*/  @!P0 NANOSLEEP.SYNCS 0x989680 ;  /* 0x009896800000895d */ /* 0x008fea0003900000 */
[----:B------:R-:W3:Y:S02]  /*23810*/  @!P0 SYNCS.PHASECHK.TRANS64 P0, [R5+URZ], R2 ;  /* 0x00000002050085a7 */ /* 0x000ee4000800007f */
[----:B---3--:R-:W-:Y:S05]  /*23820*/  @!P0 BRA `(.L_x_1417) ;  /* 0xfffffffc00f08947 */ /* 0x008fea000383ffff */
[----:B------:R-:W-:Y:S05]  /*23830*/  BRA `(.L_x_1513) ;  /* 0xffffffe000b07947 */ /* 0x000fea000383ffff */
.L_x_1514:
        /* <DEDUP_REMOVED lines=12> */
.L_x_2209:


//--------------------- .text._ZN7cutlass13device_kernelIN5flash11enable_sm90INS1_16FlashAttnFwdSm90INS1_25CollectiveMainloopFwdSm90ILi2EN4cute5tupleIJNS5_1CILi1EEES8_S8_EEENS6_IJNS7_ILi192EEENS7_ILi144EEENS7_ILi96EEEEEELi96ENS_6half_tEfNS_4arch4Sm90ELb1ELb0ELb1ELb0ELb0ELb0ELb0ELb0ELb1ELb0ELb0ELb0EEENS1_21CollectiveEpilogueFwdINS6_IJSA_SC_SB_EEES9_SE_SG_Li384ELb0ELb0ELb0ELb0EEENS1_30DynamicPersistentTileSchedulerILi384ELi32ELb0ELb0ELb1EEEEEEEEEvNT_6ParamsE --------------------------
	.section	.text._ZN7cutlass13device_kernelIN5flash11enable_sm90INS1_16FlashAttnFwdSm90INS1_25CollectiveMainloopFwdSm90ILi2EN4cute5tupleIJNS5_1CILi1EEES8_S8_EEENS6_IJNS7_ILi192EEENS7_ILi144EEENS7_ILi96EEEEEELi96ENS_6half_tEfNS_4arch4Sm90ELb1ELb0ELb1ELb0ELb0ELb0ELb0ELb0ELb1ELb0ELb0ELb0EEENS1_21CollectiveEpilogueFwdINS6_IJSA_SC_SB_EEES9_SE_SG_Li384ELb0ELb0ELb0ELb0EEENS1_30DynamicPersistentTileSchedulerILi384ELi32ELb0ELb0ELb1EEEEEEEEEvNT_6ParamsE,"ax",@progbits
	.align	128
.text._ZN7cutlass13device_kernelIN5flash11enable_sm90INS1_16FlashAttnFwdSm90INS1_25CollectiveMainloopFwdSm90ILi2EN4cute5tupleIJNS5_1CILi1EEES8_S8_EEENS6_IJNS7_ILi192EEENS7_ILi144EEENS7_ILi96EEEEEELi96ENS_6half_tEfNS_4arch4Sm90ELb1ELb0ELb1ELb0ELb0ELb0ELb0ELb0ELb1ELb0ELb0ELb0EEENS1_21CollectiveEpilogueFwdINS6_IJSA_SC_SB_EEES9_SE_SG_Li384ELb0ELb0ELb0ELb0EEENS1_30DynamicPersistentTileSchedulerILi384ELi32ELb0ELb0ELb1EEEEEEEEEvNT_6ParamsE:
        .type           _ZN7cutlass13device_kernelIN5flash11enable_sm90INS1_16FlashAttnFwdSm90INS1_25CollectiveMainloopFwdSm90ILi2EN4cute5tupleIJNS5_1CILi1EEES8_S8_EEENS6_IJNS7_ILi192EEENS7_ILi144EEENS7_ILi96EEEEEELi96ENS_6half_tEfNS_4arch4Sm90ELb1ELb0ELb1ELb0ELb0ELb0ELb0ELb0ELb1ELb0ELb0ELb0EEENS1_21CollectiveEpilogueFwdINS6_IJSA_SC_SB_EEES9_SE_SG_Li384ELb0ELb0ELb0ELb0EEENS1_30DynamicPersistentTileSchedulerILi384ELi32ELb0ELb0ELb1EEEEEEEEEvNT_6ParamsE,@function
        .size           _ZN7cutlass13device_kernelIN5flash11enable_sm90INS1_16FlashAttnFwdSm90INS1_25CollectiveMainloopFwdSm90ILi2EN4cute5tupleIJNS5_1CILi1EEES8_S8_EEENS6_IJNS7_ILi192EEENS7_ILi144EEENS7_ILi96EEEEEELi96ENS_6half_tEfNS_4arch4Sm90ELb1ELb0ELb1ELb0ELb0ELb0ELb0ELb0ELb1ELb0ELb0ELb0EEENS1_21CollectiveEpilogueFwdINS6_IJSA_SC_SB_EEES9_SE_SG_Li384ELb0ELb0ELb0ELb0EEENS1_30DynamicPersistentTileSchedulerILi384ELi32ELb0ELb0ELb1EEEEEEEEEvNT_6ParamsE,(.L_x_2210 - _ZN7cutlass13device_kernelIN5flash11enable_sm90INS1_16FlashAttnFwdSm90INS1_25CollectiveMainloopFwdSm90ILi2EN4cute5tupleIJNS5_1CILi1EEES8_S8_EEENS6_IJNS7_ILi192EEENS7_ILi144EEENS7_ILi96EEEEEELi96ENS_6half_tEfNS_4arch4Sm90ELb1ELb0ELb1ELb0ELb0ELb0ELb0ELb0ELb1ELb0ELb0ELb0EEENS1_21CollectiveEpilogueFwdINS6_IJSA_SC_SB_EEES9_SE_SG_Li384ELb0ELb0ELb0ELb0EEENS1_30DynamicPersistentTileSchedulerILi384ELi32ELb0ELb0ELb1EEEEEEEEEvNT_6ParamsE)
        .other          _ZN7cutlass13device_kernelIN5flash11enable_sm90INS1_16FlashAttnFwdSm90INS1_25CollectiveMainloopFwdSm90ILi2EN4cute5tupleIJNS5_1CILi1EEES8_S8_EEENS6_IJNS7_ILi192EEENS7_ILi144EEENS7_ILi96EEEEEELi96ENS_6half_tEfNS_4arch4Sm90ELb1ELb0ELb1ELb0ELb0ELb0ELb0ELb0ELb1ELb0ELb0ELb0EEENS1_21CollectiveEpilogueFwdINS6_IJSA_SC_SB_EEES9_SE_SG_Li384ELb0ELb0ELb0ELb0EEENS1_30DynamicPersistentTileSchedulerILi384ELi32ELb0ELb0ELb1EEEEEEEEEvNT_6ParamsE,@"STO_CUDA_ENTRY STV_DEFAULT"
_ZN7cutlass13device_kernelIN5flash11enable_sm90INS1_16FlashAttnFwdSm90INS1_25CollectiveMainloopFwdSm90ILi2EN4cute5tupleIJNS5_1CILi1EEES8_S8_EEENS6_IJNS7_ILi192EEENS7_ILi144EEENS7_ILi96EEEEEELi96ENS_6half_tEfNS_4arch4Sm90ELb1ELb0ELb1ELb0ELb0ELb0ELb0ELb0ELb1ELb0ELb0ELb0EEENS1_21CollectiveEpilogueFwdINS6_IJSA_SC_SB_EEES9_SE_SG_Li384ELb0ELb0ELb0ELb0EEENS1_30DynamicPersistentTileSchedulerILi384ELi32ELb0ELb0ELb1EEEEEEEEEvNT_6ParamsE:
[----:B------:R-:W1:Y:S01]  /*0000*/  LDC R1, c[0x0][0x28] ;  /* 0x00000a00ff017b82 */ /* 0x000e620000000800 */
[----:B------:R-:W2:Y:S01]  /*0010*/  S2R R2, SR_TID.X ;  /* 0x0000000000027919 */ /* 0x000ea20000002100 */
[----:B------:R-:W-:Y:S01]  /*0020*/  ELECT P0, URZ, PT ;  /* 0x00000000003f782f */ /* 0x000fe20003800000 */
[----:B------:R-:W-:Y:S01]  /*0030*/  BSSY B0, `(.L_x_1515) ;  /* 0x0000013000007945 */ /* 0x000fe20003800000 */
[----:B--2---:R-:W-:-:S05]  /*0040*/  SHF.R.U32.HI R0, RZ, 0x5, R2 ;  /* 0x00000005ff007819 */ /* 0x004fca0000011602 */
        /* <DEDUP_REMOVED lines=17> */
.L_x_1516:
[----:B------:R-:W-:Y:S05]  /*0160*/  BSYNC B0 ;  /* 0x0000000000007941 */ /* 0x000fea0003800000 */
.L_x_1515:
        /* <DEDUP_REMOVED lines=36> */
.L_x_1517:
        /* <DEDUP_REMOVED lines=22> */
.L_x_1518:
        /* <DEDUP_REMOVED lines=18> */
.L_x_1519:
        /* <DEDUP_REMOVED lines=22> */
.L_x_1520:
        /* <DEDUP_REMOVED lines=22> */
.L_x_1521:
[----:B---3--:R-:W-:Y:S01]  /*08f0*/  ISETP.NE.AND P0, PT, R3, RZ, PT ;  /* 0x000000ff0300720c */ /* 0x008fe20003f05270 */
[----:B------:R-:W-:Y:S01]  /*0900*/  IMAD.MOV.U32 R17, RZ, RZ, 0x1 ;  /* 0x00000001ff117424 */ /* 0x000fe200078e00ff */
[----:B------:R-:W-:Y:S01]  /*0910*/  NOP ;  /* 0x0000000000007918 */ /* 0x000fe20000000000 */
[----:B------:R-:W-:-:S03]  /*0920*/  LOP3.LUT R18, R2, 0x7f, RZ, 0xc0, !PT ;  /* 0x0000007f02127812 */ /* 0x000fc600078ec0ff */
[----:B------:R-:W-:Y:S01]  /*0930*/  SEL R17, R17, 0x2, !P0 ;  /* 0x0000000211117807 */ /* 0x000fe20004000000 */
[----:B-12-4-:R-:W-:Y:S06]  /*0940*/  BAR.SYNC.DEFER_BLOCKING 0x0 ;  /* 0x0000000000007b1d */ /* 0x016fec0000010000 */
[----:B------:R-:W-:Y:S05]  /*0950*/  @!P0 BRA `(.L_x_1522) ;  /* 0x000000f800508947 */ /* 0x000fea0003800000 */
.L_x_1523:
        /* <DEDUP_REMOVED lines=16> */
[----:B------:R-:W-:Y:S01]  /*0a60*/  LOP3.LUT R144, R17, 0x1, RZ, 0xfc, !PT ;  /* 0x0000000111907812 */ /* 0x000fe200078efcff */
[----:B------:R-:W-:Y:S01]  /*0a70*/  IMAD.MOV.U32 R18, RZ, RZ, RZ ;  /* 0x000000ffff127224 */ /* 0x000fe200078e00ff */
[----:B------:R-:W-:Y:S01]  /*0a80*/  SHF.R.S32.HI R3, RZ, 0x1f, R0 ;  /* 0x0000001fff037819 */ /* 0x000fe20000011400 */
[----:B------:R-:W-:-:S03]  /*0a90*/  UMOV UR46, URZ ;  /* 0x0000003f002e7c82 */ /* 0x000fc60008000000 */
[CC--:B------:R-:W-:Y:S01]  /*0aa0*/  LEA.HI R6, R3.reuse, R0.reuse, RZ, 0x4 ;  /* 0x0000000003067211 */ /* 0x0c0fe200078f20ff */
[----:B------:R-:W2:Y:S01]  /*0ab0*/  S2UR UR6, SR_SWINHI ;  /* 0x00000000000679c3 */ /* 0x000ea20000002f00 */
[CC--:B------:R-:W-:Y:S02]  /*0ac0*/  LEA.HI R4, R3.reuse, R0.reuse, RZ, 0x7 ;  /* 0x0000000003047211 */ /* 0x0c0fe400078f38ff */
[----:B------:R-:W-:Y:S02]  /*0ad0*/  LEA.HI R8, R3, R0, RZ, 0x5 ;  /* 0x0000000003087211 */ /* 0x000fe400078f28ff */
[----:B------:R-:W-:Y:S02]  /*0ae0*/  SHF.R.S32.HI R7, RZ, 0x4, R6 ;  /* 0x00000004ff077819 */ /* 0x000fe40000011406 */
[----:B------:R-:W-:Y:S02]  /*0af0*/  LOP3.LUT R3, R6, 0xfffffff0, RZ, 0xc0, !PT ;  /* 0xfffffff006037812 */ /* 0x000fe400078ec0ff */
[----:B------:R-:W-:-:S02]  /*0b00*/  SHF.R.S32.HI R5, RZ, 0x7, R4 ;  /* 0x00000007ff057819 */ /* 0x000fc40000011404 */
[----:B------:R-:W-:Y:S01]  /*0b10*/  LOP3.LUT R9, R4, 0xffffff80, RZ, 0xc0, !PT ;  /* 0xffffff8004097812 */ /* 0x000fe200078ec0ff */
[----:B------:R-:W-:Y:S01]  /*0b20*/  IMAD.IADD R3, R0, 0x1, -R3 ;  /* 0x0000000100037824 */ /* 0x000fe200078e0a03 */
[----:B------:R-:W-:Y:S01]  /*0b30*/  LEA.HI R4, R6, R7, RZ, 0x1 ;  /* 0x0000000706047211 */ /* 0x000fe200078f08ff */
[----:B------:R-:W-:Y:S01]  /*0b40*/  IMAD.HI R10, R5, 0x55555556, RZ ;  /* 0x55555556050a7827 */ /* 0x000fe200078e02ff */
[----:B------:R-:W-:Y:S01]  /*0b50*/  SHF.R.S32.HI R8, RZ, 0x5, R8 ;  /* 0x00000005ff087819 */ /* 0x000fe20000011408 */
[----:B-1----:R-:W-:Y:S01]  /*0b60*/  ULEA UR47, UR4, UR47, 0x18 ;  /* 0x0000002f042f7291 */ /* 0x002fe2000f8ec03f */
[----:B------:R-:W-:Y:S01]  /*0b70*/  LOP3.LUT R4, R4, 0x1ffffffe, RZ, 0xc0, !PT ;  /* 0x1ffffffe04047812 */ /* 0x000fe200078ec0ff */
[----:B------:R-:W-:Y:S01]  /*0b80*/  IMAD.IADD R9, R0, 0x1, -R9 ;  /* 0x0000000100097824 */ /* 0x000fe200078e0a09 */
[--C-:B------:R-:W-:Y:S01]  /*0b90*/  SHF.R.S32.HI R0, RZ, 0x1f, R3.reuse ;  /* 0x0000001fff007819 */ /* 0x100fe20000011403 */
[----:B------:R-:W-:Y:S01]  /*0ba0*/  IMAD R14, R8, 0x10, R3 ;  /* 0x00000010080e7824 */ /* 0x000fe200078e0203 */
[----:B------:R-:W-:Y:S01]  /*0bb0*/  LEA.HI R10, R10, R10, RZ, 0x1 ;  /* 0x0000000a0a0a7211 */ /* 0x000fe200078f08ff */
[----:B------:R-:W-:Y:S01]  /*0bc0*/  IMAD.IADD R7, R7, 0x1, -R4 ;  /* 0x0000000107077824 */ /* 0x000fe200078e0a04 */
[CC--:B------:R-:W-:Y:S01]  /*0bd0*/  LEA.HI R4, R0.reuse, R3.reuse, RZ, 0x2 ;  /* 0x0000000300047211 */ /* 0x0c0fe200078f10ff */
[----:B------:R-:W-:Y:S01]  /*0be0*/  UMOV UR4, UR47 ;  /* 0x0000002f00047c82 */ /* 0x000fe20008000000 */
[----:B--2---:R-:W-:Y:S01]  /*0bf0*/  UMOV UR5, UR6 ;  /* 0x0000000600057c82 */ /* 0x004fe20008000000 */
[----:B------:R-:W-:Y:S01]  /*0c00*/  LEA.HI R0, R0, R3, RZ, 0x3 ;  /* 0x0000000300007211 */ /* 0x000fe200078f18ff */
[----:B------:R-:W-:Y:S01]  /*0c10*/  IMAD R10, R10, -0x3, R5 ;  /* 0xfffffffd0a0a7824 */ /* 0x000fe200078e0205 */
[----:B------:R-:W-:Y:S01]  /*0c20*/  SHF.R.S32.HI R6, RZ, 0x1f, R9 ;  /* 0x0000001fff067819 */ /* 0x000fe20000011409 */
[----:B------:R-:W-:Y:S01]  /*0c30*/  IMAD.U32 R150, RZ, RZ, UR4 ;  /* 0x00000004ff967e24 */ /* 0x000fe2000f8e00ff */
[----:B------:R-:W-:Y:S01]  /*0c40*/  SHF.L.U32 R5, R0, 0x4, RZ ;  /* 0x0000000400057819 */ /* 0x000fe200000006ff */
[----:B------:R-:W-:Y:S01]  /*0c50*/  IMAD.U32 R151, RZ, RZ, UR5 ;  /* 0x00000005ff977e24 */ /* 0x000fe2000f8e00ff */
[----:B------:R-:W-:Y:S01]  /*0c60*/  LOP3.LUT R0, R4, 0x7fffffc, RZ, 0xc0, !PT ;  /* 0x07fffffc04007812 */ /* 0x000fe200078ec0ff */
[----:B------:R-:W-:Y:S01]  /*0c70*/  UMOV UR5, URZ ;  /* 0x0000003f00057c82 */ /* 0x000fe20008000000 */
[----:B------:R-:W-:Y:S01]  /*0c80*/  SHF.R.S32.HI R4, RZ, 0x2, R4 ;  /* 0x00000002ff047819 */ /* 0x000fe20000011404 */
[----:B------:R-:W-:Y:S01]  /*0c90*/  IMAD.U32 R148, RZ, RZ, UR5 ;  /* 0x00000005ff947e24 */ /* 0x000fe2000f8e00ff */
[----:B------:R-:W-:Y:S01]  /*0ca0*/  LEA.HI R11, R6, R9, RZ, 0x2 ;  /* 0x00000009060b7211 */ /* 0x000fe200078f10ff */
[----:B------:R-:W-:Y:S01]  /*0cb0*/  IMAD.IADD R0, R3, 0x1, -R0 ;  /* 0x0000000103007824 */ /* 0x000fe200078e0a00 */
[----:B------:R-:W-:Y:S01]  /*0cc0*/  SHF.L.U32 R7, R7, 0x3, RZ ;  /* 0x0000000307077819 */ /* 0x000fe200000006ff */
[----:B------:R-:W-:Y:S01]  /*0cd0*/  IMAD.SHL.U32 R4, R4, 0x40, RZ ;  /* 0x0000004004047824 */ /* 0x000fe200078e00ff */
[--C-:B------:R-:W-:Y:S01]  /*0ce0*/  SHF.R.S32.HI R12, RZ, 0x2, R11.reuse ;  /* 0x00000002ff0c7819 */ /* 0x100fe2000001140b */
[----:B------:R-:W-:Y:S01]  /*0cf0*/  UMOV UR4, UR7 ;  /* 0x0000000700047c82 */ /* 0x000fe20008000000 */
[----:B------:R-:W-:Y:S01]  /*0d00*/  SHF.R.S32.HI R13, RZ, 0x1f, R11 ;  /* 0x0000001fff0d7819 */ /* 0x000fe2000001140b */
[----:B------:R-:W-:Y:S01]  /*0d10*/  IMAD.U32 R3, R14, 0x20, R7 ;  /* 0x000000200e037824 */ /* 0x000fe200078e0007 */
[----:B------:R-:W-:-:S02]  /*0d20*/  LOP3.LUT R4, R4, 0x40, RZ, 0xc0, !PT ;  /* 0x0000004004047812 */ /* 0x000fc400078ec0ff */
[----:B------:R-:W-:Y:S01]  /*0d30*/  LOP3.LUT R5, R5, 0x7fffff80, RZ, 0xc0, !PT ;  /* 0x7fffff8005057812 */ /* 0x000fe200078ec0ff */
[----:B------:R-:W-:Y:S01]  /*0d40*/  IMAD.WIDE R150, R3, 0x2, R150 ;  /* 0x0000000203967825 */ /* 0x000fe200078e0296 */
[----:B------:R-:W-:Y:S02]  /*0d50*/  LEA.HI R13, R13, R12, RZ, 0x3 ;  /* 0x0000000c0d0d7211 */ /* 0x000fe400078f18ff */
[----:B------:R-:W-:Y:S01]  /*0d60*/  LOP3.LUT R7, R4, 0x8, R7, 0xf8, !PT ;  /* 0x0000000804077812 */ /* 0x000fe200078ef807 */
[----:B------:R-:W-:Y:S01]  /*0d70*/  IMAD R5, R8, 0x100, R5 ;  /* 0x0000010008057824 */ /* 0x000fe200078e0205 */
[----:B------:R-:W-:Y:S02]  /*0d80*/  SHF.R.U32.HI R4, RZ, 0x3, R4 ;  /* 0x00000003ff047819 */ /* 0x000fe40000011604 */
[----:B------:R-:W-:Y:S01]  /*0d90*/  LOP3.LUT R13, R13, 0xfffffff8, RZ, 0xc0, !PT ;  /* 0xfffffff80d0d7812 */ /* 0x000fe200078ec0ff */
[----:B------:R-:W-:Y:S01]  /*0da0*/  IMAD R5, R0, 0x10, R5 ;  /* 0x0000001000057824 */ /* 0x000fe200078e0205 */
[----:B------:R-:W-:-:S02]  /*0db0*/  LEA.HI R6, R6, R9, RZ, 0x5 ;  /* 0x0000000906067211 */ /* 0x000fc400078f28ff */
[----:B------:R-:W-:Y:S01]  /*0dc0*/  LOP3.LUT R4, R7, R4, RZ, 0x3c, !PT ;  /* 0x0000000407047212 */ /* 0x000fe200078e3cff */
[----:B------:R-:W-:Y:S01]  /*0dd0*/  IMAD.IADD R13, R12, 0x1, -R13 ;  /* 0x000000010c0d7824 */ /* 0x000fe200078e0a0d */
[----:B------:R-:W-:Y:S02]  /*0de0*/  SHF.R.S32.HI R6, RZ, 0x5, R6 ;  /* 0x00000005ff067819 */ /* 0x000fe40000011406 */
[----:B------:R-:W-:Y:S01]  /*0df0*/  LOP3.LUT R8, R11, 0x7ffffffc, RZ, 0xc0, !PT ;  /* 0x7ffffffc0b087812 */ /* 0x000fe200078ec0ff */
[----:B------:R-:W-:Y:S02]  /*0e00*/  IMAD.IADD R4, R4, 0x1, R5 ;  /* 0x0000000104047824 */ /* 0x000fe400078e0205 */
[----:B------:R-:W-:Y:S01]  /*0e10*/  IMAD R13, R6, 0x10, R13 ;  /* 0x00000010060d7824 */ /* 0x000fe200078e020d */
[----:B------:R-:W-:Y:S02]  /*0e20*/  IADD3 R19, R9, -R8, RZ ;  /* 0x8000000809137210 */ /* 0x000fe40007ffe0ff */
[----:B------:R-:W-:Y:S01]  /*0e30*/  LEA R22, R4, UR47, 0x1 ;  /* 0x0000002f04167c11 */ /* 0x000fe2000f8e08ff */
[----:B------:R-:W-:-:S07]  /*0e40*/  IMAD R23, R10, 0x40, R13 ;  /* 0x000000400a177824 */ /* 0x000fce00078e020d */
.L_x_1566:
        /* <DEDUP_REMOVED lines=18> */
[----:B------:R-:W-:Y:S02]  /*0f70*/  UIMAD UR4, UR9, UR6, URZ ;  /* 0x00000006090472a4 */ /* 0x000fe4000f8e023f */
[----:B------:R-:W-:Y:S01]  /*0f80*/  IMAD.U32 R147, RZ, RZ, UR9 ;  /* 0x00000009ff937e24 */ /* 0x000fe2000f8e00ff */
[----:B------:R-:W-:Y:S09]  /*0f90*/  BRA `(.L_x_1525) ;  /* 0x0000000000207947 */ /* 0x000ff20003800000 */
.L_x_1524:
[----:B------:R-:W-:Y:S01]  /*0fa0*/  ULDC UR6, c[0x0][0xdc4] ;  /* 0x0003710000067ab9 */ /* 0x000fe20000000800 */
[----:B------:R-:W-:Y:S01]  /*0fb0*/  UMOV UR9, UR7 ;  /* 0x0000000700097c82 */ /* 0x000fe20008000000 */
[----:B------:R-:W-:-:S11]  /*0fc0*/  UISETP.NE.AND UP0, UPT, UR6, 0x1, UPT ;  /* 0x000000010600788c */ /* 0x000fd6000bf05270 */
[----:B------:R-:W-:Y:S02]  /*0fd0*/  @UP0 ULDC.64 UR10, c[0x0][0xdc8] ;  /* 0x00037200000a0ab9 */ /* 0x000fe40000000a00 */
[----:B------:R-:W-:-:S04]  /*0fe0*/  UIMAD.WIDE.U32 UR4, UR7, UR10, URZ ;  /* 0x0000000a070472a5 */ /* 0x000fc8000f8e003f */
[----:B------:R-:W-:-:S04]  /*0ff0*/  @UP0 USHF.R.U32.HI UR9, URZ, UR11, UR5 ;  /* 0x0000000b3f090299 */ /* 0x000fc80008011605 */
[----:B------:R-:W-:Y:S02]  /*1000*/  UIMAD UR4, UR9, UR6, URZ ;  /* 0x00000006090472a4 */ /* 0x000fe4000f8e023f */
[----:B------:R-:W-:-:S10]  /*1010*/  MOV R147, UR9 ;  /* 0x0000000900937c02 */ /* 0x000fd40008000f00 */
.L_x_1525:
[----:B------:R-:W-:Y:S01]  /*1020*/  R2UR UR5, R147 ;  /* 0x00000000930572ca */ /* 0x000fe200000e0000 */
[----:B------:R-:W1:Y:S01]  /*1030*/  LDC R4, c[0x0][0x288] ;  /* 0x0000a200ff047b82 */ /* 0x000e620000000800 */
[----:B------:R-:W-:Y:S01]  /*1040*/  ULDC UR6, c[0x0][0xdac] ;  /* 0x00036b0000067ab9 */ /* 0x000fe20000000800 */
[----:B------:R-:W-:Y:S01]  /*1050*/  ULDC.64 UR10, c[0x0][0x3f8] ;  /* 0x0000fe00000a7ab9 */ /* 0x000fe20000000a00 */
[----:B------:R-:W-:Y:S01]  /*1060*/  ULDC UR43, c[0x0][0xdb8] ;  /* 0x00036e00002b7ab9 */ /* 0x000fe20000000800 */
[----:B------:R-:W-:Y:S01]  /*1070*/  UISETP.NE.U32.AND UP0, UPT, UR10, URZ, UPT ;  /* 0x0000003f0a00728c */ /* 0x000fe2000bf05070 */
[----:B------:R-:W-:Y:S01]  /*1080*/  PLOP3.LUT P0, PT, PT, PT, PT, 0x80, 0x0 ;  /* 0x000000000000781c */ /* 0x000fe20003f0f070 */
[----:B------:R-:W-:Y:S01]  /*1090*/  UIADD3 UR4, UR7, -UR4, URZ ;  /* 0x8000000407047290 */ /* 0x000fe2000fffe03f */
[----:B------:R-:W-:Y:S01]  /*10a0*/  MOV R71, RZ ;  /* 0x000000ff00477202 */ /* 0x000fe20000000f00 */
[----:B------:R-:W2:Y:S01]  /*10b0*/  LDC R65, c[0x0][0x2e0] ;  /* 0x0000b800ff417b82 */ /* 0x000ea20000000800 */
[----:B------:R-:W-:Y:S01]  /*10c0*/  UISETP.NE.AND.EX UP0, UPT, UR11, URZ, UPT, UP0 ;  /* 0x0000003f0b00728c */ /* 0x000fe2000bf05300 */
[----:B------:R-:W-:-:S02]  /*10d0*/  CS2R R38, SRZ ;  /* 0x0000000000267805 */ /* 0x000fc4000001ff00 */
[----:B------:R-:W-:Y:S01]  /*10e0*/  CS2R R20, SRZ ;  /* 0x0000000000147805 */ /* 0x000fe2000001ff00 */
[----:B------:R-:W-:Y:S01]  /*10f0*/  ULOP3.LUT UR5, URZ, UR5, URZ, 0x33, !UPT ;  /* 0x000000053f057292 */ /* 0x000fe2000f8e333f */
[----:B------:R-:W-:Y:S02]  /*1100*/  CS2R R42, SRZ ;  /* 0x00000000002a7805 */ /* 0x000fe4000001ff00 */
[----:B------:R-:W-:Y:S02]  /*1110*/  CS2R R28, SRZ ;  /* 0x00000000001c7805 */ /* 0x000fe4000001ff00 */
[----:B------:R-:W-:Y:S01]  /*1120*/  CS2R R24, SRZ ;  /* 0x0000000000187805 */ /* 0x000fe2000001ff00 */
[----:B------:R-:W-:Y:S01]  /*1130*/  UIADD3 UR5, UR5, UR6, URZ ;  /* 0x0000000605057290 */ /* 0x000fe2000fffe03f */
[----:B------:R-:W-:Y:S02]  /*1140*/  CS2R R44, SRZ ;  /* 0x00000000002c7805 */ /* 0x000fe4000001ff00 */
[----:B------:R-:W-:Y:S01]  /*1150*/  CS2R R32, SRZ ;  /* 0x0000000000207805 */ /* 0x000fe2000001ff00 */
[----:B------:R-:W-:Y:S01]  /*1160*/  ULDC UR6, c[0x0][0x404] ;  /* 0x0001010000067ab9 */ /* 0x000fe20000000800 */
[----:B------:R-:W-:Y:S01]  /*1170*/  UIMAD UR42, UR5, 0xc0, URZ ;  /* 0x000000c0052a78a4 */ /* 0x000fe2000f8e023f */
[----:B------:R-:W-:Y:S01]  /*1180*/  CS2R R46, SRZ ;  /* 0x00000000002e7805 */ /* 0x000fe2000001ff00 */
[----:B------:R-:W-:Y:S01]  /*1190*/  USEL UR5, UR6, 0x1, UP0 ;  /* 0x0000000106057887 */ /* 0x000fe20008000000 */
[----:B------:R-:W-:Y:S01]  /*11a0*/  CS2R R48, SRZ ;  /* 0x0000000000307805 */ /* 0x000fe2000001ff00 */
[----:B------:R-:W-:Y:S01]  /*11b0*/  UISETP.NE.AND UP0, UPT, UR43, 0x1, UPT ;  /* 0x000000012b00788c */ /* 0x000fe2000bf05270 */
[----:B------:R-:W-:Y:S01]  /*11c0*/  CS2R R14, SRZ ;  /* 0x00000000000e7805 */ /* 0x000fe2000001ff00 */
[----:B------:R-:W-:Y:S01]  /*11d0*/  IMAD.U32 R17, RZ, RZ, UR42 ;  /* 0x0000002aff117e24 */ /* 0x000fe2000f8e00ff */
[----:B------:R-:W-:Y:S01]  /*11e0*/  CS2R R12, SRZ ;  /* 0x00000000000c7805 */ /* 0x000fe2000001ff00 */
[----:B------:R-:W-:Y:S01]  /*11f0*/  IMAD.MOV.U32 R50, RZ, RZ, RZ ;  /* 0x000000ffff327224 */ /* 0x000fe200078e00ff */
[----:B------:R-:W-:-:S02]  /*1200*/  CS2R R52, SRZ ;  /* 0x0000000000347805 */ /* 0x000fc4000001ff00 */
[----:B------:R-:W-:Y:S02]  /*1210*/  CS2R R40, SRZ ;  /* 0x0000000000287805 */ /* 0x000fe4000001ff00 */
[----:B-1----:R-:W-:Y:S01]  /*1220*/  IADD3 R4, R17, 0x14f, -R4 ;  /* 0x0000014f11047810 */ /* 0x002fe20007ffe804 */
[----:B--2---:R-:W-:Y:S01]  /*1230*/  IMAD R65, R65, UR5, RZ ;  /* 0x0000000541417c24 */ /* 0x004fe2000f8e02ff */
[----:B------:R-:W-:Y:S01]  /*1240*/  ULDC UR5, c[0x0][0xdc4] ;  /* 0x0003710000057ab9 */ /* 0x000fe20000000800 */
[----:B------:R-:W-:Y:S01]  /*1250*/  CS2R R36, SRZ ;  /* 0x0000000000247805 */ /* 0x000fe2000001ff00 */
[----:B------:R-:W-:Y:S01]  /*1260*/  UIMAD UR8, UR8, UR5, UR4 ;  /* 0x00000005080872a4 */ /* 0x000fe2000f8e0204 */
[C---:B------:R-:W-:Y:S01]  /*1270*/  VIADD R0, R65.reuse, 0x8f ;  /* 0x0000008f41007836 */ /* 0x040fe20000000000 */
[----:B------:R-:W-:Y:S01]  /*1280*/  @UP0 ULDC UR6, c[0x0][0xdc0] ;  /* 0x0003700000060ab9 */ /* 0x000fe20000000800 */
[----:B------:R-:W-:Y:S01]  /*1290*/  IMAD.IADD R4, R65, 0x1, R4 ;  /* 0x0000000141047824 */ /* 0x000fe200078e0204 */
[----:B------:R-:W-:Y:S01]  /*12a0*/  @UP0 ULDC UR4, c[0x0][0xdbc] ;  /* 0x00036f0000040ab9 */ /* 0x000fe20000000800 */
[----:B------:R-:W-:Y:S01]  /*12b0*/  IMAD.HI R0, R0, 0x38e38e39, RZ ;  /* 0x38e38e3900007827 */ /* 0x000fe200078e02ff */
[----:B------:R-:W-:Y:S01]  /*12c0*/  UIMAD.WIDE.U32 UR4, UR8, UR4, URZ ;  /* 0x00000004080472a5 */ /* 0x000fe2000f8e003f */
[----:B------:R-:W-:Y:S01]  /*12d0*/  CS2R R56, SRZ ;  /* 0x0000000000387805 */ /* 0x000fe2000001ff00 */
[----:B------:R-:W-:Y:S01]  /*12e0*/  UMOV UR44, UR8 ;  /* 0x00000008002c7c82 */ /* 0x000fe20008000000 */
[----:B------:R-:W-:Y:S01]  /*12f0*/  IMAD.HI R4, R4, 0x38e38e39, RZ ;  /* 0x38e38e3904047827 */ /* 0x000fe200078e02ff */
[----:B------:R-:W-:Y:S01]  /*1300*/  SHF.R.U32.HI R3, RZ, 0x1f, R0 ;  /* 0x0000001fff037819 */ /* 0x000fe20000011600 */
[----:B------:R-:W-:Y:S01]  /*1310*/  @UP0 USHF.R.U32.HI UR44, URZ, UR6, UR5 ;  /* 0x000000063f2c0299 */ /* 0x000fe20008011605 */
[----:B------:R-:W-:-:S02]  /*1320*/  CS2R R60, SRZ ;  /* 0x00000000003c7805 */ /* 0x000fc4000001ff00 */
[----:B------:R-:W-:Y:S02]  /*1330*/  CS2R R74, SRZ ;  /* 0x00000000004a7805 */ /* 0x000fe4000001ff00 */
[----:B------:R-:W-:Y:S01]  /*1340*/  SHF.R.U32.HI R5, RZ, 0x1f, R4 ;  /* 0x0000001fff057819 */ /* 0x000fe20000011604 */
[----:B------:R-:W-:Y:S01]  /*1350*/  UIADD3 UR4, -UR44, URZ, URZ ;  /* 0x0000003f2c047290 */ /* 0x000fe2000fffe13f */
[----:B------:R-:W-:Y:S01]  /*1360*/  LEA.HI.SX32 R3, R0, R3, 0x1b ;  /* 0x0000000300037211 */ /* 0x000fe200078fdaff */
[----:B------:R-:W-:Y:S01]  /*1370*/  IMAD.MOV.U32 R0, RZ, RZ, RZ ;  /* 0x000000ffff007224 */ /* 0x000fe200078e00ff */
[----:B------:R-:W-:Y:S01]  /*1380*/  LEA.HI.SX32 R64, R4, R5, 0x1b ;  /* 0x0000000504407211 */ /* 0x000fe200078fdaff */
[----:B------:R-:W-:Y:S01]  /*1390*/  UIMAD UR43, UR43, UR4, UR8 ;  /* 0x000000042b2b72a4 */ /* 0x000fe2000f8e0208 */
[----:B------:R-:W-:Y:S02]  /*13a0*/  CS2R R72, SRZ ;  /* 0x0000000000487805 */ /* 0x000fe4000001ff00 */
[----:B------:R-:W-:-:S02]  /*13b0*/  CS2R R68, SRZ ;  /* 0x0000000000447805 */ /* 0x000fc4000001ff00 */
[----:B------:R-:W-:Y:S01]  /*13c0*/  VIMNMX R64, R3, R64, PT ;  /* 0x0000004003407248 */ /* 0x000fe20003fe0100 */
[----:B------:R-:W-:Y:S01]  /*13d0*/  IMAD.MOV.U32 R3, RZ, RZ, RZ ;  /* 0x000000ffff037224 */ /* 0x000fe200078e00ff */
[----:B------:R-:W-:Y:S02]  /*13e0*/  CS2R R6, SRZ ;  /* 0x0000000000067805 */ /* 0x000fe4000001ff00 */
[----:B------:R-:W-:Y:S02]  /*13f0*/  CS2R R76, SRZ ;  /* 0x00000000004c7805 */ /* 0x000fe4000001ff00 */
[----:B------:R-:W-:Y:S01]  /*1400*/  ISETP.GE.AND P1, PT, R64, 0x1, PT ;  /* 0x000000014000780c */ /* 0x000fe20003f26270 */
[----:B------:R-:W-:Y:S02]  /*1410*/  IMAD.MOV.U32 R9, RZ, RZ, RZ ;  /* 0x000000ffff097224 */ /* 0x000fe400078e00ff */
[----:B------:R-:W-:Y:S02]  /*1420*/  IMAD.MOV.U32 R11, RZ, RZ, RZ ;  /* 0x000000ffff0b7224 */ /* 0x000fe400078e00ff */
[----:B------:R-:W-:-:S02]  /*1430*/  IMAD.MOV.U32 R78, RZ, RZ, RZ ;  /* 0x000000ffff4e7224 */ /* 0x000fc400078e00ff */
[----:B------:R-:W-:-:S06]  /*1440*/  IMAD.MOV.U32 R80, RZ, RZ, RZ ;  /* 0x000000ffff507224 */ /* 0x000fcc00078e00ff */
[----:B------:R-:W-:Y:S05]  /*1450*/  @!P1 BRA `(.L_x_1526) ;  /* 0x000000dc00949947 */ /* 0x000fea0003800000 */
[----:B------:R-:W-:Y:S01]  /*1460*/  IADD3 R0, R2, -0x80, RZ ;  /* 0xffffff8002007810 */ /* 0x000fe20007ffe0ff */
[----:B------:R-:W-:-:S03]  /*1470*/  UIADD3 UR6, UR47, 0x24300, URZ ;  /* 0x000243002f067890 */ /* 0x000fc6000fffe03f */
[----:B------:R-:W-:Y:S01]  /*1480*/  SHF.R.S32.HI R3, RZ, 0x1f, R0 ;  /* 0x0000001fff037819 */ /* 0x000fe20000011400 */
[----:B------:R-:W-:-:S03]  /*1490*/  ULOP3.LUT UP0, URZ, UR6, 0x9f, URZ, 0xc0, !UPT ;  /* 0x0000009f063f7892 */ /* 0x000fc6000f80c03f */
[----:B------:R-:W-:-:S03]  /*14a0*/  LEA.HI R3, R3, R0, RZ, 0x7 ;  /* 0x0000000003037211 */ /* 0x000fc600078f38ff */
[----:B------:R-:W-:Y:S02]  /*14b0*/  PLOP3.LUT P0, PT, PT, PT, UP0, 0x80, 0x0 ;  /* 0x000000000000781c */ /* 0x000fe40003f0f008 */
[----:B------:R-:W-:-:S06]  /*14c0*/  SHF.R.S32.HI R3, RZ, 0x7, R3 ;  /* 0x00000007ff037819 */ /* 0x000fcc0000011403 */
[----:B------:R-:W1:Y:S02]  /*14d0*/  SHFL.IDX PT, R3, R3, RZ, 0x1f ;  /* 0x00001fff03037589 */ /* 0x000e6400000e0000 */
[----:B-1----:R-:W-:-:S13]  /*14e0*/  R2UR UR7, R3 ;  /* 0x00000000030772ca */ /* 0x002fda00000e0000 */
[----:B------:R-:W-:Y:S02]  /*14f0*/  UIMAD.WIDE UR4, UR7, 0x55555556, URZ ;  /* 0x55555556070478a5 */ /* 0x000fe4000f8e023f */
[----:B------:R-:W-:Y:S02]  /*1500*/  IMAD.U32 R146, RZ, RZ, UR7 ;  /* 0x00000007ff927e24 */ /* 0x000fe4000f8e00ff */
[----:B------:R-:W-:-:S04]  /*1510*/  ULEA.HI UR5, UR5, UR5, URZ, 0x1 ;  /* 0x0000000505057291 */ /* 0x000fc8000f8f083f */
[----:B------:R-:W-:-:S04]  /*1520*/  UIMAD UR5, UR5, -0x3, UR7 ;  /* 0xfffffffd050578a4 */ /* 0x000fc8000f8e0207 */
[----:B------:R-:W-:Y:S02]  /*1530*/  ULEA UR4, UR5, UR47, 0xc ;  /* 0x0000002f05047291 */ /* 0x000fe4000f8e603f */
[----:B------:R-:W-:Y:S02]  /*1540*/  ULEA UR5, UR5, UR6, 0xb ;  /* 0x0000000605057291 */ /* 0x000fe4000f8e583f */
[----:B------:R-:W-:Y:S02]  /*1550*/  UIADD3 UR4, UR4, 0xda00, URZ ;  /* 0x0000da0004047890 */ /* 0x000fe4000fffe03f */
[----:B------:R-:W-:Y:S02]  /*1560*/  USHF.R.U32.HI UR5, URZ, 0x4, UR5 ;  /* 0x000000043f057899 */ /* 0x000fe40008011605 */
[----:B------:R-:W-:Y:S02]  /*1570*/  USHF.R.U32.HI UR4, URZ, 0x4, UR4 ;  /* 0x000000043f047899 */ /* 0x000fe40008011604 */
[----:B------:R-:W-:-:S02]  /*1580*/  ULOP3.LUT UR5, UR5, 0x3fff, URZ, 0xc0, !UPT ;  /* 0x00003fff05057892 */ /* 0x000fc4000f8ec03f */
[----:B------:R-:W-:-:S04]  /*1590*/  ULOP3.LUT UR36, UR4, 0x3fff, URZ, 0xc0, !UPT ;  /* 0x00003fff04247892 */ /* 0x000fc8000f8ec03f */
[----:B------:R-:W-:Y:S01]  /*15a0*/  IMAD.U32 R145, RZ, RZ, UR5 ;  /* 0x00000005ff917e24 */ /* 0x000fe2000f8e00ff */
[----:B------:R-:W-:Y:S07]  /*15b0*/  @!P0 BRA `(.L_x_1527) ;  /* 0x0000000000408947 */ /* 0x000fee0003800000 */
        /* <DEDUP_REMOVED lines=13> */
[----:B-1----:R-:W-:-:S07]  /*1690*/  IMAD.MOV.U32 R13, RZ, RZ, RZ ;  /* 0x000000ffff0d7224 */ /* 0x002fce00078e00ff */
[----:B------:R-:W-:-:S07]  /*16a0*/  LEPC R20, `(.L_x_1527) ;  /* 0x000000001014794e */ /* 0x000fce0000000000 */
[----:B--2---:R-:W-:Y:S05]  /*16b0*/  CALL.ABS.NOINC R14 ;  /* 0x000000000e007343 */ /* 0x004fea0003c00000 */
.L_x_1527:
[----:B------:R-:W-:Y:S02]  /*16c0*/  LEA.HI R0, R18, R18, RZ, 0x1 ;  /* 0x0000001212007211 */ /* 0x000fe400078f08ff */
[----:B------:R-:W-:Y:S02]  /*16d0*/  ISETP.NE.AND P0, PT, R144, 0x3, PT ;  /* 0x000000039000780c */ /* 0x000fe40003f05270 */
[----:B------:R-:W-:-:S04]  /*16e0*/  LOP3.LUT R3, R0, 0xfffffffe, RZ, 0xc0, !PT ;  /* 0xfffffffe00037812 */ /* 0x000fc800078ec0ff */
[----:B------:R-:W-:-:S04]  /*16f0*/  IADD3 R0, R18, -R3, RZ ;  /* 0x8000000312007210 */ /* 0x000fc80007ffe0ff */
[----:B------:R-:W-:-:S04]  /*1700*/  SHF.L.U32 R0, R0, 0x1f, RZ ;  /* 0x0000001f00007819 */ /* 0x000fc800000006ff */
[----:B------:R-:W1:Y:S02]  /*1710*/  SYNCS.PHASECHK.TRANS64.TRYWAIT P1, [UR47+0x31c00], R0 ;  /* 0x031c0000ff0075a7 */ /* 0x000e64000802016f */
[----:B-1----:R-:W-:Y:S05]  /*1720*/  @!P1 BRA `(.L_x_1528) ;  /* 0x0000011800d89947 */ /* 0x002fea0003800000 */
.L_x_1625:
[----:B------:R-:W-:Y:S05]  /*1730*/  @!P0 BRA `(.L_x_1529) ;  /* 0x0000000000048947 */ /* 0x000fea0003800000 */
[----:B------:R-:W-:Y:S01]  /*1740*/  BPT.TRAP 0x1 ;  /* 0x000000040000795c */ /* 0x000fe20000300000 */
.L_x_1529:
[----:B------:R-:W-:Y:S01]  /*1750*/  R2UR UR4, R148 ;  /* 0x00000000940472ca */ /* 0x000fe200000e0000 */
[----:B-1----:R-:W-:-:S05]  /*1760*/  IMAD.U32 R0, RZ, RZ, UR46 ;  /* 0x0000002eff007e24 */ /* 0x002fca000f8e00ff */
[----:B------:R-:W-:-:S07]  /*1770*/  LEA R0, R0, UR47, 0x3 ;  /* 0x0000002f00007c11 */ /* 0x000fce000f8e18ff */
[----:B------:R-:W-:-:S05]  /*1780*/  IMAD.U32 R3, RZ, RZ, UR4 ;  /* 0x00000004ff037e24 */ /* 0x000fca000f8e00ff */
[----:B------:R-:W-:-:S04]  /*1790*/  SHF.L.U32 R3, R3, 0x1f, RZ ;  /* 0x0000001f03037819 */ /* 0x000fc800000006ff */
[----:B------:R1:W2:Y:S01]  /*17a0*/  SYNCS.PHASECHK.TRANS64.TRYWAIT P2, [R0+URZ+0x31c30], R3 ;  /* 0x031c3003000075a7 */ /* 0x0002a2000804017f */
[----:B------:R-:W-:Y:S05]  /*17b0*/  @!P0 BRA `(.L_x_1530) ;  /* 0x0000000000048947 */ /* 0x000fea0003800000 */
[----:B------:R-:W-:Y:S01]  /*17c0*/  BPT.TRAP 0x1 ;  /* 0x000000040000795c */ /* 0x000fe20000300000 */
.L_x_1530:
[----:B------:R-:W-:Y:S01]  /*17d0*/  LOP3.LUT P1, RZ, R2, 0x7f, RZ, 0xc0, !PT ;  /* 0x0000007f02ff7812 */ /* 0x000fe2000782c0ff */
[----:B------:R-:W-:Y:S01]  /*17e0*/  IMAD.MOV.U32 R71, RZ, RZ, RZ ;  /* 0x000000ffff477224 */ /* 0x000fe200078e00ff */
[----:B--2---:R-:W-:Y:S11]  /*17f0*/  @P2 BRA `(.L_x_1531) ;  /* 0x0000000000082947 */ /* 0x004ff60003800000 */
[----:B------:R-:W2:Y:S02]  /*1800*/  SYNCS.PHASECHK.TRANS64.TRYWAIT P2, [R0+URZ+0x31c30], R3 ;  /* 0x031c3003000075a7 */ /* 0x000ea4000804017f */
[----:B--2---:R-:W-:Y:S05]  /*1810*/  @!P2 BRA `(.L_x_1532) ;  /* 0x0000011800b4a947 */ /* 0x004fea0003800000 */
.L_x_1531:
[----:B------:R-:W-:Y:S05]  /*1820*/  WARPSYNC.ALL ;  /* 0x0000000000007948 */ /* 0x000fea0003800000 */
[----:B------:R-:W-:Y:S01]  /*1830*/  UIADD3 UR4, UR47, 0x16a00, URZ ;  /* 0x00016a002f047890 */ /* 0x000fe2000fffe03f */
[----:B------:R-:W-:Y:S01]  /*1840*/  WARPGROUP.ARRIVE ;  /* 0x00000000000079c5 */ /* 0x000fe20000000000 */
[----:B------:R-:W-:Y:S01]  /*1850*/  UMOV UR5, 0x80000020 ;  /* 0x8000002000057882 */ /* 0x000fe20000000000 */
[----:B------:R-:W-:Y:S01]  /*1860*/  UMOV UR7, 0x80000020 ;  /* 0x8000002000077882 */ /* 0x000fe20000000000 */
[----:B------:R-:W-:Y:S01]  /*1870*/  USHF.R.U32.HI UR4, URZ, 0x4, UR4 ;  /* 0x000000043f047899 */ /* 0x000fe20008011604 */
[----:B------:R-:W3:Y:S01]  /*1880*/  LDC R14, c[0x0][0x288] ;  /* 0x0000a200ff0e7b82 */ /* 0x000ee20000000800 */
[----:B------:R-:W-:Y:S01]  /*1890*/  UMOV UR9, UR5 ;  /* 0x0000000500097c82 */ /* 0x000fe20008000000 */
[----:B------:R-:W-:Y:S01]  /*18a0*/  UMOV UR11, 0x80000020 ;  /* 0x80000020000b7882 */ /* 0x000fe20000000000 */
[----:B------:R-:W-:Y:S01]  /*18b0*/  ULOP3.LUT UR4, UR4, 0x3fff, URZ, 0xc0, !UPT ;  /* 0x00003fff04047892 */ /* 0x000fe2000f8ec03f */
[----:B------:R-:W-:Y:S01]  /*18c0*/  UMOV UR13, UR5 ;  /* 0x00000005000d7c82 */ /* 0x000fe20008000000 */
[----:B------:R-:W-:-:S02]  /*18d0*/  UMOV UR15, 0x80000020 ;  /* 0x80000020000f7882 */ /* 0x000fc40000000000 */
[----:B------:R-:W-:Y:S02]  /*18e0*/  ULOP3.LUT UR41, UR4, 0x10000, URZ, 0xfc, !UPT ;  /* 0x0001000004297892 */ /* 0x000fe4000f8efc3f */
[----:B------:R-:W-:Y:S02]  /*18f0*/  ULOP3.LUT UR4, UR36, 0x10000, URZ, 0xfc, !UPT ;  /* 0x0001000024047892 */ /* 0x000fe4000f8efc3f */
[----:B------:R-:W-:Y:S01]  /*1900*/  UIMAD UR6, UR46, 0x6c0, UR41 ;  /* 0x000006c02e0678a4 */ /* 0x000fe2000f8e0229 */
[----:B------:R-:W-:Y:S01]  /*1910*/  UMOV UR17, UR5 ;  /* 0x0000000500117c82 */ /* 0x000fe20008000000 */
[----:B------:R-:W-:Y:S02]  /*1920*/  UMOV UR19, 0x80000020 ;  /* 0x8000002000137882 */ /* 0x000fe40000000000 */
[----:B------:R-:W-:Y:S01]  /*1930*/  UIADD3 UR10, UR6, 0x40, URZ ;  /* 0x00000040060a7890 */ /* 0x000fe2000fffe03f */
[----:B------:R-:W-:Y:S01]  /*1940*/  UMOV UR8, UR4 ;  /* 0x0000000400087c82 */ /* 0x000fe20008000000 */
[----:B------:R-:W-:-:S03]  /*1950*/  UIADD3 UR14, UR6, 0x80, URZ ;  /* 0x00000080060e7890 */ /* 0x000fc6000fffe03f */
[----:B------:R-:W-:Y:S01]  /*1960*/  HGMMA.64x16x16.F32 R96, gdesc[UR4], RZ, !UPT, gsb0 ;  /* 0x00200000046079f0 */ /* 0x000fe2000c0008ff */
[----:B------:R-:W-:Y:S01]  /*1970*/  UMOV UR12, UR4 ;  /* 0x00000004000c7c82 */ /* 0x000fe20008000000 */
[----:B------:R-:W-:Y:S01]  /*1980*/  UIADD3 UR18, UR6, 0xc0, URZ ;  /* 0x000000c006127890 */ /* 0x000fe2000fffe03f */
[----:B------:R-:W-:Y:S01]  /*1990*/  UMOV UR16, UR4 ;  /* 0x0000000400107c82 */ /* 0x000fe20008000000 */
        /* <DEDUP_REMOVED lines=16> */
[----:B------:R-:W-:-:S02]  /*1aa0*/  UIADD3 UR7, UR4, 0x2, URZ ;  /* 0x0000000204077890 */ /* 0x000fc4000fffe03f */
[----:B------:R-:W-:Y:S01]  /*1ab0*/  UIADD3 UR38, UR6, 0x280, URZ ;  /* 0x0000028006267890 */ /* 0x000fe2000fffe03f */
[----:B------:R-:W-:Y:S01]  /*1ac0*/  UMOV UR39, 0x80000020 ;  /* 0x8000002000277882 */ /* 0x000fe20000000000 */
[----:B------:R-:W-:Y:S01]  /*1ad0*/  UIADD3 UR50, UR6, 0x282, URZ ;  /* 0x0000028206327890 */ /* 0x000fe2000fffe03f */
[----:B------:R-:W-:Y:S01]  /*1ae0*/  UMOV UR51, 0x80000020 ;  /* 0x8000002000337882 */ /* 0x000fe20000000000 */
        /* <DEDUP_REMOVED lines=12> */
[----:B------:R-:W-:Y:S02]  /*1bb0*/  UIADD3 UR12, UR6, 0x2, URZ ;  /* 0x00000002060c7890 */ /* 0x000fe4000fffe03f */
[----:B------:R-:W-:Y:S01]  /*1bc0*/  UIADD3 UR14, UR6, 0x82, URZ ;  /* 0x00000082060e7890 */ /* 0x000fe2000fffe03f */
[----:B------:R-:W-:Y:S01]  /*1bd0*/  UMOV UR15, 0x80000020 ;  /* 0x80000020000f7882 */ /* 0x000fe20000000000 */
[----:B------:R-:W-:Y:S02]  /*1be0*/  WARPGROUP.DEPBAR.LE gsb0, 0x0 ;  /* 0x00008000000079c5 */ /* 0x000fe40000010000 */
        /* <DEDUP_REMOVED lines=27> */
[----:B------:R-:W-:Y:S01]  /*1da0*/  UMOV UR8, UR7 ;  /* 0x0000000700087c82 */ /* 0x000fe20008000000 */
[----:B------:R-:W-:Y:S01]  /*1db0*/  UMOV UR9, 0x80000020 ;  /* 0x8000002000097882 */ /* 0x000fe20000000000 */
[----:B------:R-:W-:Y:S01]  /*1dc0*/  UMOV UR10, UR12 ;  /* 0x0000000c000a7c82 */ /* 0x000fe20008000000 */
[----:B------:R-:W-:Y:S01]  /*1dd0*/  UMOV UR11, 0x80000020 ;  /* 0x80000020000b7882 */ /* 0x000fe20000000000 */
[----:B------:R-:W-:Y:S01]  /*1de0*/  UMOV UR12, UR8 ;  /* 0x00000008000c7c82 */ /* 0x000fe20008000000 */
        /* <DEDUP_REMOVED lines=11> */
[----:B------:R-:W-:Y:S01]  /*1ea0*/  UIADD3 UR7, UR4, 0x300, URZ ;  /* 0x0000030004077890 */ /* 0x000fe2000fffe03f */
[----:B------:R-:W-:-:S02]  /*1eb0*/  WARPGROUP.DEPBAR.LE gsb0, 0x0 ;  /* 0x00008000000079c5 */ /* 0x000fc40000010000 */
        /* <DEDUP_REMOVED lines=14> */
[----:B------:R-:W-:Y:S01]  /*1fa0*/  UMOV UR13, 0x80000020 ;  /* 0x80000020000d7882 */ /* 0x000fe20000000000 */
[----:B------:R-:W-:Y:S01]  /*1fb0*/  UMOV UR15, 0x80000020 ;  /* 0x80000020000f7882 */ /* 0x000fe20000000000 */
[----:B------:R-:W-:Y:S01]  /*1fc0*/  UMOV UR36, UR12 ;  /* 0x0000000c00247c82 */ /* 0x000fe20008000000 */
[----:B------:R-:W-:Y:S01]  /*1fd0*/  UMOV UR37, UR13 ;  /* 0x0000000d00257c82 */ /* 0x000fe20008000000 */
[----:B------:R-:W-:Y:S01]  /*1fe0*/  UIADD3 UR7, UR4, 0x302, URZ ;  /* 0x0000030204077890 */ /* 0x000fe2000fffe03f */
        /* <DEDUP_REMOVED lines=177> */
[----:B------:R-:W-:Y:S01]  /*2b00*/  ULDC UR7, c[0x0][0x9d8] ;  /* 0x0002760000077ab9 */ /* 0x000fe20000000800 */
        /* <DEDUP_REMOVED lines=32> */
[----:B-12---:R-:W-:Y:S01]  /*2d10*/  FMUL.FTZ R3, R99, UR7 ;  /* 0x0000000763037c20 */ /* 0x006fe20008410000 */
[----:B------:R-:W-:Y:S01]  /*2d20*/  FMUL.FTZ R4, R98, UR7 ;  /* 0x0000000762047c20 */ /* 0x000fe20008410000 */
[----:B------:R-:W-:-:S04]  /*2d30*/  FMUL.FTZ R5, R102, UR7 ;  /* 0x0000000766057c20 */ /* 0x000fc80008410000 */
[----:B------:R-:W1:Y:S08]  /*2d40*/  MUFU.TANH R69, R69 ;  /* 0x0000004500457308 */ /* 0x000e700000002400 */
[----:B------:R-:W2:Y:S08]  /*2d50*/  MUFU.TANH R70, R70 ;  /* 0x0000004600467308 */ /* 0x000eb00000002400 */
[----:B------:R-:W5:Y:S08]  /*2d60*/  MUFU.TANH R96, R96 ;  /* 0x0000006000607308 */ /* 0x000f700000002400 */
        /* <DEDUP_REMOVED lines=57> */
[----:B------:R-:W-:Y:S08]  /*3100*/  MUFU.TANH R75, R75 ;  /* 0x0000004b004b7308 */ /* 0x000ff00000002400 */
[----:B------:R-:W5:Y:S08]  /*3110*/  MUFU.TANH R74, R74 ;  /* 0x0000004a004a7308 */ /* 0x000f700000002400 */
[----:B------:R-:W-:Y:S08]  /*3120*/  MUFU.TANH R11, R11 ;  /* 0x0000000b000b7308 */ /* 0x000ff00000002400 */
[----:B------:R-:W-:Y:S01]  /*3130*/  MUFU.TANH R12, R12 ;  /* 0x0000000c000c7308 */ /* 0x000fe20000002400 */
[----:B------:R-:W-:-:S02]  /*3140*/  WARPGROUP.DEPBAR.LE gsb0, 0x0 ;  /* 0x00008000000079c5 */ /* 0x000fc40000010000 */
[----:B------:R-:W-:Y:S01]  /*3150*/  WARPGROUP.ARRIVE ;  /* 0x00000000000079c5 */ /* 0x000fe20000000000 */
[----:B------:R-:W-:Y:S01]  /*3160*/  FMUL.FTZ R78, R61, UR7 ;  /* 0x000000073d4e7c20 */ /* 0x000fe20008410000 */
[----:B------:R-:W-:Y:S02]  /*3170*/  IMAD R61, R64, -0x90, R65 ;  /* 0xffffff70403d7824 */ /* 0x000fe400078e0241 */
[----:B------:R-:W-:Y:S01]  /*3180*/  FMUL.FTZ R77, R56, UR7 ;  /* 0x00000007384d7c20 */ /* 0x000fe20008410000 */
[----:B------:R-:W-:Y:S01]  /*3190*/  FMUL.FTZ R56, R58, UR7 ;  /* 0x000000073a387c20 */ /* 0x000fe20008410000 */
[----:B------:R-:W-:Y:S01]  /*31a0*/  FMUL.FTZ R58, R62, UR7 ;  /* 0x000000073e3a7c20 */ /* 0x000fe20008410000 */
[----:B------:R-:W-:Y:S01]  /*31b0*/  HGMMA.64x16x16.F32 R48, gdesc[UR24], R48, gsb0 ;  /* 0x00200000183079f0 */ /* 0x000fe20008000830 */
[----:B------:R-:W-:Y:S01]  /*31c0*/  UIADD3 UR26, UR6, 0x602, URZ ;  /* 0x00000602061a7890 */ /* 0x000fe2000fffe03f */
[----:B---3--:R-:W-:Y:S01]  /*31d0*/  IADD3 R62, -R14, 0x91, R61 ;  /* 0x000000910e3e7810 */ /* 0x008fe20007ffe13d */
[----:B------:R-:W-:Y:S01]  /*31e0*/  UMOV UR27, 0x80000020 ;  /* 0x80000020001b7882 */ /* 0x000fe20000000000 */
[----:B------:R-:W-:Y:S01]  /*31f0*/  FMUL.FTZ R79, R60, UR7 ;  /* 0x000000073c4f7c20 */ /* 0x000fe20008410000 */
[----:B------:R-:W-:-:S02]  /*3200*/  VIADD R60, R61, 0x90 ;  /* 0x000000903d3c7836 */ /* 0x000fc40000000000 */
[----:B------:R-:W-:Y:S01]  /*3210*/  FMUL.FTZ R76, R57, UR7 ;  /* 0x00000007394c7c20 */ /* 0x000fe20008410000 */
[C---:B------:R-:W-:Y:S01]  /*3220*/  IMAD R101, R19.reuse, -0x2, R62 ;  /* 0xfffffffe13657824 */ /* 0x040fe200078e023e */
[----:B------:R-:W3:Y:S01]  /*3230*/  MUFU.TANH R77, R77 ;  /* 0x0000004d004d7308 */ /* 0x000ee20000002400 */
[----:B------:R-:W-:Y:S02]  /*3240*/  IMAD R60, R19, -0x2, R60 ;  /* 0xfffffffe133c7824 */ /* 0x000fe400078e023c */
[----:B------:R-:W-:Y:S01]  /*3250*/  FMUL.FTZ R57, R59, UR7 ;  /* 0x000000073b397c20 */ /* 0x000fe20008410000 */
[----:B------:R-:W-:Y:S02]  /*3260*/  VIADD R62, R23, UR42 ;  /* 0x0000002a173e7c36 */ /* 0x000fe40008000000 */
[----:B------:R-:W-:Y:S01]  /*3270*/  FMUL.FTZ R59, R63, UR7 ;  /* 0x000000073f3b7c20 */ /* 0x000fe20008410000 */
[----:B------:R-:W-:Y:S01]  /*3280*/  IADD3 R14, -R14, UR42, R65 ;  /* 0x0000002a0e0e7c10 */ /* 0x000fe2000fffe141 */
[----:B------:R-:W-:Y:S01]  /*3290*/  IMAD.MOV.U32 R65, RZ, RZ, R71 ;  /* 0x000000ffff417224 */ /* 0x000fe200078e0047 */
[----:B------:R-:W-:Y:S01]  /*32a0*/  VIADDMNMX R72, R62, R101, R60, PT ;  /* 0x000000653e487246 */ /* 0x000fe2000380013c */
[----:B------:R-:W3:Y:S01]  /*32b0*/  MUFU.TANH R76, R76 ;  /* 0x0000004c004c7308 */ /* 0x000ee20000002400 */
[----:B------:R-:W-:Y:S01]  /*32c0*/  IADD3 R101, R101, 0x8, R62 ;  /* 0x0000000865657810 */ /* 0x000fe20007ffe03e */
[----:B------:R-:W-:Y:S01]  /*32d0*/  IMAD.HI R14, R14, 0x38e38e39, RZ ;  /* 0x38e38e390e0e7827 */ /* 0x000fe200078e02ff */
[----:B------:R-:W-:-:S02]  /*32e0*/  ISETP.GT.AND P3, PT, R72, RZ, PT ;  /* 0x000000ff4800720c */ /* 0x000fc40003f64270 */
[C---:B------:R-:W-:Y:S02]  /*32f0*/  ISETP.GT.AND P4, PT, R72.reuse, 0x1, PT ;  /* 0x000000014800780c */ /* 0x040fe40003f84270 */
[----:B------:R-:W-:Y:S01]  /*3300*/  ISETP.GT.AND P5, PT, R72, 0x8, PT ;  /* 0x000000084800780c */ /* 0x000fe20003fa4270 */
[----:B------:R-:W3:Y:S01]  /*3310*/  MUFU.TANH R79, R79 ;  /* 0x0000004f004f7308 */ /* 0x000ee20000002400 */
[----:B----4-:R-:W-:Y:S02]  /*3320*/  FSEL R109, R68, -INF , P3 ;  /* 0xff800000446d7808 */ /* 0x010fe40001800000 */
[----:B-1----:R-:W-:Y:S02]  /*3330*/  FSEL R115, R69, -INF , P4 ;  /* 0xff80000045737808 */ /* 0x002fe40002000000 */
[----:B------:R-:W-:Y:S02]  /*3340*/  ISETP.GT.AND P6, PT, R72, 0x9, PT ;  /* 0x000000094800780c */ /* 0x000fe40003fc4270 */
[----:B--2---:R-:W-:Y:S01]  /*3350*/  FSEL R117, R70, -INF , P5 ;  /* 0xff80000046757808 */ /* 0x004fe20002800000 */
[----:B------:R-:W1:Y:S01]  /*3360*/  MUFU.TANH R78, R78 ;  /* 0x0000004e004e7308 */ /* 0x000e620000002400 */
[----:B------:R-:W-:-:S02]  /*3370*/  ISETP.GT.AND P2, PT, R72, 0x10, PT ;  /* 0x000000104800780c */ /* 0x000fc40003f44270 */
[----:B-----5:R-:W-:Y:S02]  /*3380*/  FSEL R123, R96, -INF , P6 ;  /* 0xff800000607b7808 */ /* 0x020fe40003000000 */
[----:B------:R-:W-:Y:S02]  /*3390*/  ISETP.GT.AND P3, PT, R72, 0x11, PT ;  /* 0x000000114800780c */ /* 0x000fe40003f64270 */
[----:B------:R-:W-:Y:S01]  /*33a0*/  FSEL R121, R88, -INF , P2 ;  /* 0xff80000058797808 */ /* 0x000fe20001000000 */
[----:B------:R-:W-:Y:S01]  /*33b0*/  MUFU.TANH R13, R13 ;  /* 0x0000000d000d7308 */ /* 0x000fe20000002400 */
[C---:B------:R-:W-:Y:S02]  /*33c0*/  ISETP.GT.AND P4, PT, R72.reuse, 0x18, PT ;  /* 0x000000184800780c */ /* 0x040fe40003f84270 */
[----:B------:R-:W-:Y:S02]  /*33d0*/  FSEL R119, R89, -INF , P3 ;  /* 0xff80000059777808 */ /* 0x000fe40001800000 */
[----:B------:R-:W-:-:S02]  /*33e0*/  ISETP.GT.AND P5, PT, R72, 0x19, PT ;  /* 0x000000194800780c */ /* 0x000fc40003fa4270 */
[----:B------:R-:W-:Y:S01]  /*33f0*/  FSEL R113, R90, -INF , P4 ;  /* 0xff8000005a717808 */ /* 0x000fe20002000000 */
[----:B------:R-:W-:Y:S01]  /*3400*/  MUFU.TANH R15, R15 ;  /* 0x0000000f000f7308 */ /* 0x000fe20000002400 */
[----:B------:R-:W-:Y:S01]  /*3410*/  ISETP.GT.AND P6, PT, R72, 0x20, PT ;  /* 0x000000204800780c */ /* 0x000fe20003fc4270 */
[----:B------:R-:W-:Y:S02]  /*3420*/  WARPGROUP.DEPBAR.LE gsb0, 0x0 ;  /* 0x00008000000079c5 */ /* 0x000fe40000010000 */
[----:B------:R-:W-:Y:S01]  /*3430*/  WARPGROUP.ARRIVE ;  /* 0x00000000000079c5 */ /* 0x000fe20000000000 */
[----:B------:R-:W-:Y:S01]  /*3440*/  FMUL.FTZ R48, R48, UR7 ;  /* 0x0000000730307c20 */ /* 0x000fe20008410000 */
[----:B------:R-:W-:Y:S01]  /*3450*/  FSEL R111, R91, -INF , P5 ;  /* 0xff8000005b6f7808 */ /* 0x000fe20002800000 */
[----:B------:R-:W-:Y:S01]  /*3460*/  FMUL.FTZ R49, R49, UR7 ;  /* 0x0000000731317c20 */ /* 0x000fe20008410000 */
[----:B------:R-:W-:Y:S01]  /*3470*/  ISETP.GT.AND P2, PT, R72, 0x21, PT ;  /* 0x000000214800780c */ /* 0x000fe20003f44270 */
[----:B------:R2:W4:Y:S01]  /*3480*/  MUFU.TANH R83, R48 ;  /* 0x0000003000537308 */ /* 0x0005220000002400 */
[----:B------:R-:W-:Y:S01]  /*3490*/  HGMMA.64x16x16.F32 R40, gdesc[UR24], R40, gsb0 ;  /* 0x00200000182879f0 */ /* 0x000fe20008000828 */
[----:B------:R-:W-:Y:S01]  /*34a0*/  UIADD3 UR26, UR6, 0x642, URZ ;  /* 0x00000642061a7890 */ /* 0x000fe2000fffe03f */
[----:B------:R-:W-:Y:S01]  /*34b0*/  FSEL R107, R80, -INF , P6 ;  /* 0xff800000506b7808 */ /* 0x000fe20003000000 */
[----:B------:R-:W-:Y:S01]  /*34c0*/  UMOV UR27, 0x80000020 ;  /* 0x80000020001b7882 */ /* 0x000fe20000000000 */
[----:B------:R-:W-:Y:S01]  /*34d0*/  ISETP.GT.AND P3, PT, R72, 0x28, PT ;  /* 0x000000284800780c */ /* 0x000fe20003f64270 */
[----:B------:R-:W-:Y:S01]  /*34e0*/  FMUL.FTZ R53, R53, UR7 ;  /* 0x0000000735357c20 */ /* 0x000fe20008410000 */
[----:B------:R-:W-:Y:S01]  /*34f0*/  FSEL R105, R81, -INF , P2 ;  /* 0xff80000051697808 */ /* 0x000fe20001000000 */
[----:B------:R5:W4:Y:S01]  /*3500*/  MUFU.TANH R84, R49 ;  /* 0x0000003100547308 */ /* 0x000b220000002400 */
[----:B--2---:R-:W-:Y:S01]  /*3510*/  FMUL.FTZ R48, R50, UR7 ;  /* 0x0000000732307c20 */ /* 0x004fe20008410000 */
[----:B------:R-:W-:Y:S01]  /*3520*/  FMNMX.FTZ R50, R109, R115, !PT ;  /* 0x000000736d327209 */ /* 0x000fe20007810000 */
[----:B------:R-:W-:Y:S01]  /*3530*/  FMUL.FTZ R52, R52, UR7 ;  /* 0x0000000734347c20 */ /* 0x000fe20008410000 */
[----:B------:R-:W-:Y:S01]  /*3540*/  ISETP.GT.AND P4, PT, R72, 0x29, PT ;  /* 0x000000294800780c */ /* 0x000fe20003f84270 */
[----:B------:R-:W-:Y:S01]  /*3550*/  ULDC UR6, c[0x0][0x988] ;  /* 0x0002620000067ab9 */ /* 0x000fe20000000800 */
[----:B------:R-:W-:-:S02]  /*3560*/  FMNMX.FTZ R50, R117, R50, !PT ;  /* 0x0000003275327209 */ /* 0x000fc40007810000 */
[----:B------:R-:W-:Y:S01]  /*3570*/  FSEL R103, R103, -INF , P3 ;  /* 0xff80000067677808 */ /* 0x000fe20001800000 */
[----:B-----5:R-:W-:Y:S01]  /*3580*/  FMUL.FTZ R49, R51, UR7 ;  /* 0x0000000733317c20 */ /* 0x020fe20008410000 */
[----:B------:R-:W-:Y:S01]  /*3590*/  FMNMX.FTZ R50, R123, R50, !PT ;  /* 0x000000327b327209 */ /* 0x000fe20007810000 */
[----:B------:R-:W2:Y:S01]  /*35a0*/  MUFU.TANH R52, R52 ;  /* 0x0000003400347308 */ /* 0x000ea20000002400 */
[C---:B------:R-:W-:Y:S02]  /*35b0*/  ISETP.GT.AND P5, PT, R72.reuse, 0x30, PT ;  /* 0x000000304800780c */ /* 0x040fe40003fa4270 */
[----:B------:R-:W-:Y:S02]  /*35c0*/  FMNMX.FTZ R50, R121, R50, !PT ;  /* 0x0000003279327209 */ /* 0x000fe40007810000 */
[----:B------:R-:W-:Y:S02]  /*35d0*/  FSEL R99, R99, -INF , P4 ;  /* 0xff80000063637808 */ /* 0x000fe40002000000 */
[----:B------:R-:W-:Y:S01]  /*35e0*/  FMNMX.FTZ R68, R119, R50, !PT ;  /* 0x0000003277447209 */ /* 0x000fe20007810000 */
[----:B------:R-:W-:Y:S01]  /*35f0*/  MUFU.TANH R20, R20 ;  /* 0x0000001400147308 */ /* 0x000fe20000002400 */
[----:B------:R-:W-:-:S02]  /*3600*/  ISETP.GT.AND P2, PT, R72, 0x31, PT ;  /* 0x000000314800780c */ /* 0x000fc40003f44270 */
[----:B------:R-:W-:Y:S02]  /*3610*/  FMNMX.FTZ R68, R113, R68, !PT ;  /* 0x0000004471447209 */ /* 0x000fe40007810000 */
[----:B------:R-:W-:Y:S02]  /*3620*/  FSEL R51, R82, -INF , P5 ;  /* 0xff80000052337808 */ /* 0x000fe40002800000 */
[----:B------:R-:W-:Y:S01]  /*3630*/  FMNMX.FTZ R68, R111, R68, !PT ;  /* 0x000000446f447209 */ /* 0x000fe20007810000 */
[----:B------:R5:W2:Y:S01]  /*3640*/  MUFU.TANH R50, R53 ;  /* 0x0000003500327308 */ /* 0x000aa20000002400 */
[----:B------:R-:W-:Y:S02]  /*3650*/  ISETP.GT.AND P3, PT, R72, 0x38, PT ;  /* 0x000000384800780c */ /* 0x000fe40003f64270 */
[----:B------:R-:W-:Y:S02]  /*3660*/  FMNMX.FTZ R68, R107, R68, !PT ;  /* 0x000000446b447209 */ /* 0x000fe40007810000 */
[----:B------:R-:W-:-:S02]  /*3670*/  MOV R82, UR6 ;  /* 0x0000000600527c02 */ /* 0x000fc40008000f00 */
[----:B------:R-:W-:Y:S01]  /*3680*/  FMNMX.FTZ R70, R105, R68, !PT ;  /* 0x0000004469467209 */ /* 0x000fe20007810000 */
[----:B------:R-:W-:Y:S01]  /*3690*/  MUFU.TANH R21, R21 ;  /* 0x0000001500157308 */ /* 0x000fe20000002400 */
[----:B------:R-:W-:Y:S02]  /*36a0*/  VIMNMX R60, R60, R101, PT ;  /* 0x000000653c3c7248 */ /* 0x000fe40003fe0100 */
[----:B------:R-:W-:Y:S02]  /*36b0*/  FMNMX.FTZ R70, R103, R70, !PT ;  /* 0x0000004667467209 */ /* 0x000fe40007810000 */
[----:B------:R-:W-:Y:S02]  /*36c0*/  ISETP.GT.AND P4, PT, R60, 0x8, PT ;  /* 0x000000083c00780c */ /* 0x000fe40003f84270 */
[----:B------:R-:W-:Y:S01]  /*36d0*/  FMNMX.FTZ R70, R99, R70, !PT ;  /* 0x0000004663467209 */ /* 0x000fe20007810000 */
[----:B------:R-:W-:Y:S01]  /*36e0*/  MUFU.TANH R66, R66 ;  /* 0x0000004200427308 */ /* 0x000fe20000002400 */
[----:B------:R-:W-:-:S02]  /*36f0*/  WARPGROUP.DEPBAR.LE gsb0, 0x0 ;  /* 0x00008000000079c5 */ /* 0x000fc40000010000 */
[----:B------:R-:W-:Y:S01]  /*3700*/  WARPGROUP.ARRIVE ;  /* 0x00000000000079c5 */ /* 0x000fe20000000000 */
[----:B-----5:R-:W-:Y:S01]  /*3710*/  FMUL.FTZ R53, R41, UR7 ;  /* 0x0000000729357c20 */ /* 0x020fe20008410000 */
[----:B------:R-:W-:Y:S01]  /*3720*/  FSEL R41, R73, -INF , P2 ;  /* 0xff80000049297808 */ /* 0x000fe20001000000 */
[----:B------:R-:W-:Y:S01]  /*3730*/  FMUL.FTZ R69, R45, UR7 ;  /* 0x000000072d457c20 */ /* 0x000fe20008410000 */
[----:B------:R-:W-:Y:S01]  /*3740*/  FMNMX.FTZ R70, R51, R70, !PT ;  /* 0x0000004633467209 */ /* 0x000fe20007810000 */
[----:B------:R5:W-:Y:S01]  /*3750*/  MUFU.TANH R68, R53 ;  /* 0x0000003500447308 */ /* 0x000be20000002400 */
[----:B------:R-:W-:Y:S01]  /*3760*/  HGMMA.64x16x16.F32 R32, gdesc[UR24], R32, gsb0 ;  /* 0x00200000182079f0 */ /* 0x000fe20008000820 */
        /* <DEDUP_REMOVED lines=10> */
[----:B------:R-:W-:-:S02]  /*3810*/  ISETP.GT.AND P3, PT, R72, 0x40, PT ;  /* 0x000000404800780c */ /* 0x000fc40003f64270 */
[----:B------:R-:W-:Y:S02]  /*3820*/  FMNMX.FTZ R70, R53, R70, !PT ;  /* 0x0000004635467209 */ /* 0x000fe40007810000 */
[----:B---3--:R-:W-:Y:S01]  /*3830*/  FSEL R63, R77, -INF , P3 ;  /* 0xff8000004d3f7808 */ /* 0x008fe20001800000 */
[----:B------:R-:W3:Y:S01]  /*3840*/  MUFU.TANH R40, R40 ;  /* 0x0000002800287308 */ /* 0x000ee20000002400 */
[----:B------:R-:W-:Y:S02]  /*3850*/  FMNMX.FTZ R70, R45, R70, !PT ;  /* 0x000000462d467209 */ /* 0x000fe40007810000 */
[----:B------:R-:W-:Y:S02]  /*3860*/  ISETP.GT.AND P3, PT, R72, 0x48, PT ;  /* 0x000000484800780c */ /* 0x000fe40003f64270 */
[----:B------:R-:W-:Y:S02]  /*3870*/  FSEL R61, R76, -INF , P2 ;  /* 0xff8000004c3d7808 */ /* 0x000fe40001000000 */
[----:B------:R-:W-:Y:S01]  /*3880*/  FMNMX.FTZ R74, R63, R70, !PT ;  /* 0x000000463f4a7209 */ /* 0x000fe20007810000 */
[----:B------:R-:W-:Y:S01]  /*3890*/  MUFU.TANH R44, R44 ;  /* 0x0000002c002c7308 */ /* 0x000fe20000002400 */
[----:B------:R-:W-:-:S02]  /*38a0*/  ISETP.GT.AND P2, PT, R72, 0x49, PT ;  /* 0x000000494800780c */ /* 0x000fc40003f44270 */
[----:B------:R-:W-:Y:S02]  /*38b0*/  FSEL R79, R79, -INF , P3 ;  /* 0xff8000004f4f7808 */ /* 0x000fe40001800000 */
[----:B------:R-:W-:Y:S02]  /*38c0*/  FMNMX.FTZ R74, R61, R74, !PT ;  /* 0x0000004a3d4a7209 */ /* 0x000fe40007810000 */
[----:B------:R-:W-:Y:S01]  /*38d0*/  ISETP.GT.AND P3, PT, R72, 0x50, PT ;  /* 0x000000504800780c */ /* 0x000fe20003f64270 */
[----:B------:R-:W-:Y:S01]  /*38e0*/  MUFU.TANH R67, R67 ;  /* 0x0000004300437308 */ /* 0x000fe20000002400 */
[----:B-1----:R-:W-:Y:S02]  /*38f0*/  FSEL R69, R78, -INF , P2 ;  /* 0xff8000004e457808 */ /* 0x002fe40001000000 */
[----:B------:R-:W-:Y:S02]  /*3900*/  FMNMX.FTZ R74, R79, R74, !PT ;  /* 0x0000004a4f4a7209 */ /* 0x000fe40007810000 */
[----:B------:R-:W-:-:S02]  /*3910*/  ISETP.GT.AND P2, PT, R72, 0x51, PT ;  /* 0x000000514800780c */ /* 0x000fc40003f44270 */
[----:B----4-:R-:W-:Y:S01]  /*3920*/  FSEL R73, R83, -INF , P3 ;  /* 0xff80000053497808 */ /* 0x010fe20001800000 */
[----:B------:R-:W-:Y:S01]  /*3930*/  MUFU.TANH R56, R56 ;  /* 0x0000003800387308 */ /* 0x000fe20000002400 */
[----:B------:R-:W-:Y:S02]  /*3940*/  FMNMX.FTZ R74, R69, R74, !PT ;  /* 0x0000004a454a7209 */ /* 0x000fe40007810000 */
[----:B------:R-:W-:Y:S02]  /*3950*/  ISETP.GT.AND P3, PT, R72, 0x58, PT ;  /* 0x000000584800780c */ /* 0x000fe40003f64270 */
[----:B------:R-:W-:-:S03]  /*3960*/  FMNMX.FTZ R76, R73, R74, !PT ;  /* 0x0000004a494c7209 */ /* 0x000fc60007810000 */
[----:B------:R-:W-:Y:S01]  /*3970*/  MUFU.TANH R57, R57 ;  /* 0x0000003900397308 */ /* 0x000fe20000002400 */
[----:B------:R-:W-:Y:S02]  /*3980*/  WARPGROUP.DEPBAR.LE gsb0, 0x0 ;  /* 0x00008000000079c5 */ /* 0x000fe40000010000 */
[----:B------:R-:W-:Y:S01]  /*3990*/  WARPGROUP.ARRIVE ;  /* 0x00000000000079c5 */ /* 0x000fe20000000000 */
[----:B------:R-:W-:Y:S01]  /*39a0*/  FMUL.FTZ R70, R33, UR7 ;  /* 0x0000000721467c20 */ /* 0x000fe20008410000 */
[----:B------:R-:W-:Y:S01]  /*39b0*/  FSEL R33, R84, -INF , P2 ;  /* 0xff80000054217808 */ /* 0x000fe20001000000 */
[----:B------:R-:W-:Y:S01]  /*39c0*/  FMUL.FTZ R74, R37, UR7 ;  /* 0x00000007254a7c20 */ /* 0x000fe20008410000 */
[----:B------:R-:W-:Y:S01]  /*39d0*/  ISETP.GT.AND P2, PT, R72, 0x59, PT ;  /* 0x000000594800780c */ /* 0x000fe20003f44270 */
[----:B------:R-:W-:Y:S01]  /*39e0*/  FMUL.FTZ R32, R32, UR7 ;  /* 0x0000000720207c20 */ /* 0x000fe20008410000 */
[----:B------:R-:W-:Y:S01]  /*39f0*/  HGMMA.64x16x16.F32 R24, gdesc[UR28], R24, gsb0 ;  /* 0x002000001c1879f0 */ /* 0x000fe20008000818 */
[----:B--2---:R-:W-:Y:S01]  /*3a00*/  FSEL R37, R52, -INF , P3 ;  /* 0xff80000034257808 */ /* 0x004fe20001800000 */
[----:B------:R-:W-:Y:S01]  /*3a10*/  FMUL.FTZ R36, R36, UR7 ;  /* 0x0000000724247c20 */ /* 0x000fe20008410000 */
[----:B------:R-:W-:Y:S01]  /*3a20*/  FMNMX.FTZ R76, R33, R76, !PT ;  /* 0x0000004c214c7209 */ /* 0x000fe20007810000 */
[----:B------:R-:W1:Y:S01]  /*3a30*/  MUFU.TANH R70, R70 ;  /* 0x0000004600467308 */ /* 0x000e620000002400 */
[----:B------:R-:W-:Y:S01]  /*3a40*/  ISETP.GT.AND P3, PT, R72, 0x60, PT ;  /* 0x000000604800780c */ /* 0x000fe20003f64270 */
[----:B------:R-:W-:Y:S01]  /*3a50*/  FMUL.FTZ R52, R47, UR7 ;  /* 0x000000072f347c20 */ /* 0x000fe20008410000 */
[----:B------:R-:W-:Y:S01]  /*3a60*/  FSEL R77, R50, -INF , P2 ;  /* 0xff800000324d7808 */ /* 0x000fe20001000000 */
[----:B------:R-:W-:Y:S01]  /*3a70*/  FMUL.FTZ R50, R43, UR7 ;  /* 0x000000072b327c20 */ /* 0x000fe20008410000 */
[----:B------:R-:W-:-:S02]  /*3a80*/  FMNMX.FTZ R76, R37, R76, !PT ;  /* 0x0000004c254c7209 */ /* 0x000fc40007810000 */
[----:B------:R-:W-:Y:S01]  /*3a90*/  ISETP.GT.AND P2, PT, R72, 0x61, PT ;  /* 0x000000614800780c */ /* 0x000fe20003f44270 */
[----:B------:R-:W-:Y:S01]  /*3aa0*/  MUFU.TANH R32, R32 ;  /* 0x0000002000207308 */ /* 0x000fe20000002400 */
[----:B---3--:R-:W-:Y:S02]  /*3ab0*/  FSEL R81, R40, -INF , P3 ;  /* 0xff80000028517808 */ /* 0x008fe40001800000 */
[----:B------:R-:W-:Y:S02]  /*3ac0*/  FMNMX.FTZ R76, R77, R76, !PT ;  /* 0x0000004c4d4c7209 */ /* 0x000fe40007810000 */
[----:B------:R-:W-:Y:S02]  /*3ad0*/  ISETP.GT.AND P3, PT, R72, 0x68, PT ;  /* 0x000000684800780c */ /* 0x000fe40003f64270 */
[----:B------:R-:W-:Y:S01]  /*3ae0*/  FSEL R83, R68, -INF , P2 ;  /* 0xff80000044537808 */ /* 0x000fe20001000000 */
[----:B------:R-:W-:Y:S01]  /*3af0*/  MUFU.TANH R36, R36 ;  /* 0x0000002400247308 */ /* 0x000fe20000002400 */
[----:B------:R-:W-:Y:S01]  /*3b00*/  FMNMX.FTZ R76, R81, R76, !PT ;  /* 0x0000004c514c7209 */ /* 0x000fe20007810000 */
[----:B------:R-:W-:Y:S01]  /*3b10*/  FMUL.FTZ R68, R38, UR7 ;  /* 0x0000000726447c20 */ /* 0x000fe20008410000 */
[----:B------:R-:W-:-:S02]  /*3b20*/  ISETP.GT.AND P2, PT, R72, 0x69, PT ;  /* 0x000000694800780c */ /* 0x000fc40003f44270 */
[----:B------:R-:W-:Y:S02]  /*3b30*/  FMNMX.FTZ R76, R83, R76, !PT ;  /* 0x0000004c534c7209 */ /* 0x000fe40007810000 */
[----:B------:R-:W-:Y:S01]  /*3b40*/  FSEL R85, R85, -INF , P2 ;  /* 0xff80000055557808 */ /* 0x000fe20001000000 */
[----:B------:R-:W2:Y:S01]  /*3b50*/  MUFU.TANH R74, R74 ;  /* 0x0000004a004a7308 */ /* 0x000ea20000002400 */
[----:B------:R-:W-:-:S04]  /*3b60*/  ISETP.GT.AND P2, PT, R72, 0x71, PT ;  /* 0x000000714800780c */ /* 0x000fc80003f44270 */
[----:B-1----:R-:W-:Y:S01]  /*3b70*/  FSEL R87, R70, -INF , P2 ;  /* 0xff80000046577808 */ /* 0x002fe20001000000 */
[----:B------:R-:W-:Y:S01]  /*3b80*/  FMUL.FTZ R70, R35, UR7 ;  /* 0x0000000723467c20 */ /* 0x000fe20008410000 */
[----:B------:R-:W-:Y:S01]  /*3b90*/  ISETP.GT.AND P2, PT, R72, 0x79, PT ;  /* 0x000000794800780c */ /* 0x000fe20003f44270 */
[----:B------:R-:W-:Y:S08]  /*3ba0*/  MUFU.TANH R58, R58 ;  /* 0x0000003a003a7308 */ /* 0x000ff00000002400 */
[----:B------:R-:W-:Y:S01]  /*3bb0*/  MUFU.TANH R59, R59 ;  /* 0x0000003b003b7308 */ /* 0x000fe20000002400 */
[----:B--2---:R-:W-:Y:S01]  /*3bc0*/  FSEL R91, R74, -INF , P2 ;  /* 0xff8000004a5b7808 */ /* 0x004fe20001000000 */
[----:B------:R-:W-:Y:S01]  /*3bd0*/  FMUL.FTZ R74, R39, UR7 ;  /* 0x00000007274a7c20 */ /* 0x000fe20008410000 */
[----:B------:R-:W-:-:S02]  /*3be0*/  ISETP.GT.AND P2, PT, R72, 0x81, PT ;  /* 0x000000814800780c */ /* 0x000fc40003f44270 */
[----:B------:R-:W-:Y:S01]  /*3bf0*/  FSEL R39, R5, -INF , P4 ;  /* 0xff80000005277808 */ /* 0x000fe20002000000 */
[----:B------:R-:W-:Y:S02]  /*3c00*/  WARPGROUP.DEPBAR.LE gsb0, 0x0 ;  /* 0x00008000000079c5 */ /* 0x000fe40000010000 */
[----:B------:R-:W-:Y:S01]  /*3c10*/  FMUL.FTZ R40, R25, UR7 ;  /* 0x0000000719287c20 */ /* 0x000fe20008410000 */
[----:B------:R-:W-:Y:S01]  /*3c20*/  FSEL R25, R44, -INF , P3 ;  /* 0xff8000002c197808 */ /* 0x000fe20001800000 */
[----:B------:R-:W-:Y:S01]  /*3c30*/  FMUL.FTZ R24, R24, UR7 ;  /* 0x0000000718187c20 */ /* 0x000fe20008410000 */
[----:B------:R-:W-:Y:S01]  /*3c40*/  ISETP.GT.AND P3, PT, R72, 0x70, PT ;  /* 0x000000704800780c */ /* 0x000fe20003f64270 */
[----:B------:R-:W-:Y:S01]  /*3c50*/  FMUL.FTZ R28, R28, UR7 ;  /* 0x000000071c1c7c20 */ /* 0x000fe20008410000 */
[----:B------:R-:W-:Y:S01]  /*3c60*/  FMNMX.FTZ R76, R25, R76, !PT ;  /* 0x0000004c194c7209 */ /* 0x000fe20007810000 */
[----:B------:R1:W2:Y:S01]  /*3c70*/  MUFU.TANH R95, R40 ;  /* 0x00000028005f7308 */ /* 0x0002a20000002400 */
[----:B------:R-:W-:Y:S01]  /*3c80*/  FSEL R89, R32, -INF , P3 ;  /* 0xff80000020597808 */ /* 0x000fe20001800000 */
[----:B------:R-:W-:Y:S01]  /*3c90*/  FMUL.FTZ R32, R29, UR7 ;  /* 0x000000071d207c20 */ /* 0x000fe20008410000 */
[----:B------:R-:W-:Y:S01]  /*3ca0*/  FMNMX.FTZ R76, R85, R76, !PT ;  /* 0x0000004c554c7209 */ /* 0x000fe20007810000 */
[----:B------:R-:W-:Y:S01]  /*3cb0*/  FMUL.FTZ R44, R55, UR7 ;  /* 0x00000007372c7c20 */ /* 0x000fe20008410000 */
[----:B------:R-:W-:Y:S01]  /*3cc0*/  ISETP.GT.AND P3, PT, R72, 0x78, PT ;  /* 0x000000784800780c */ /* 0x000fe20003f64270 */
[----:B------:R-:W-:Y:S01]  /*3cd0*/  FMUL.FTZ R78, R30, UR7 ;  /* 0x000000071e4e7c20 */ /* 0x000fe20008410000 */
[----:B------:R-:W-:Y:S01]  /*3ce0*/  FMNMX.FTZ R76, R89, R76, !PT ;  /* 0x0000004c594c7209 */ /* 0x000fe20007810000 */
[----:B------:R-:W3:Y:S01]  /*3cf0*/  MUFU.TANH R24, R24 ;  /* 0x0000001800187308 */ /* 0x000ee20000002400 */
[----:B------:R-:W-:Y:S01]  /*3d00*/  FSEL R29, R36, -INF , P3 ;  /* 0xff800000241d7808 */ /* 0x000fe20001800000 */
[----:B-1----:R-:W-:Y:S01]  /*3d10*/  FMUL.FTZ R40, R54, UR7 ;  /* 0x0000000736287c20 */ /* 0x002fe20008410000 */
[----:B------:R-:W-:Y:S01]  /*3d20*/  FMNMX.FTZ R76, R87, R76, !PT ;  /* 0x0000004c574c7209 */ /* 0x000fe20007810000 */
[----:B------:R-:W-:Y:S01]  /*3d30*/  FMUL.FTZ R54, R34, UR7 ;  /* 0x0000000722367c20 */ /* 0x000fe20008410000 */
[----:B------:R-:W-:Y:S01]  /*3d40*/  ISETP.GT.AND P3, PT, R72, 0x80, PT ;  /* 0x000000804800780c */ /* 0x000fe20003f64270 */
[----:B------:R-:W-:Y:S01]  /*3d50*/  FMUL.FTZ R80, R31, UR7 ;  /* 0x000000071f507c20 */ /* 0x000fe20008410000 */
[----:B------:R-:W-:Y:S01]  /*3d60*/  FMNMX.FTZ R76, R29, R76, !PT ;  /* 0x0000004c1d4c7209 */ /* 0x000fe20007810000 */
[----:B------:R-:W1:Y:S01]  /*3d70*/  MUFU.TANH R28, R28 ;  /* 0x0000001c001c7308 */ /* 0x000e620000002400 */
[----:B--2---:R-:W-:-:S02]  /*3d80*/  FSEL R95, R95, -INF , P2 ;  /* 0xff8000005f5f7808 */ /* 0x004fc40001000000 */
[----:B------:R-:W-:Y:S02]  /*3d90*/  FMNMX.FTZ R76, R91, R76, !PT ;  /* 0x0000004c5b4c7209 */ /* 0x000fe40007810000 */
[----:B------:R-:W-:-:S03]  /*3da0*/  ISETP.GT.AND P2, PT, R72, 0x89, PT ;  /* 0x000000894800780c */ /* 0x000fc60003f44270 */
[----:B------:R-:W2:Y:S01]  /*3db0*/  MUFU.TANH R32, R32 ;  /* 0x0000002000207308 */ /* 0x000ea20000002400 */
[----:B---3--:R-:W-:Y:S02]  /*3dc0*/  FSEL R93, R24, -INF , P3 ;  /* 0xff800000185d7808 */ /* 0x008fe40001800000 */
[----:B------:R-:W-:Y:S01]  /*3dd0*/  ISETP.GT.AND P3, PT, R72, 0x88, PT ;  /* 0x000000884800780c */ /* 0x000fe20003f64270 */
[----:B------:R-:W-:Y:S01]  /*3de0*/  FMUL.FTZ R72, R26, UR7 ;  /* 0x000000071a487c20 */ /* 0x000fe20008410000 */
[----:B------:R-:W-:-:S03]  /*3df0*/  FMNMX.FTZ R76, R93, R76, !PT ;  /* 0x0000004c5d4c7209 */ /* 0x000fc60007810000 */
[----:B------:R-:W3:Y:S01]  /*3e00*/  MUFU.TANH R48, R48 ;  /* 0x0000003000307308 */ /* 0x000ee20000002400 */
[----:B-1----:R-:W-:Y:S02]  /*3e10*/  FSEL R55, R28, -INF , P3 ;  /* 0xff8000001c377808 */ /* 0x002fe40001800000 */
[----:B------:R-:W-:Y:S02]  /*3e20*/  FMNMX.FTZ R76, R95, R76, !PT ;  /* 0x0000004c5f4c7209 */ /* 0x000fe40007810000 */
[----:B------:R-:W-:Y:S02]  /*3e30*/  ISETP.GT.AND P3, PT, R60, 0x1, PT ;  /* 0x000000013c00780c */ /* 0x000fe40003f64270 */
[----:B------:R-:W-:Y:S01]  /*3e40*/  FMNMX.FTZ R76, R55, R76, !PT ;  /* 0x0000004c374c7209 */ /* 0x000fe20007810000 */
[----:B------:R-:W1:Y:S01]  /*3e50*/  MUFU.TANH R49, R49 ;  /* 0x0000003100317308 */ /* 0x000e620000002400 */
[----:B--2---:R-:W-:-:S04]  /*3e60*/  FSEL R97, R32, -INF , P2 ;  /* 0xff80000020617808 */ /* 0x004fc80001000000 */
[----:B------:R-:W-:-:S03]  /*3e70*/  FMNMX.FTZ R76, R97, R76, !PT ;  /* 0x0000004c614c7209 */ /* 0x000fc60007810000 */
[----:B------:R-:W2:Y:S02]  /*3e80*/  MUFU.TANH R40, R40 ;  /* 0x0000002800287308 */ /* 0x000ea40000002400 */
[----:B------:R-:W4:Y:S06]  /*3e90*/  SHFL.BFLY PT, R75, R76, 0x2, 0x1f ;  /* 0x0c401f004c4b7f89 */ /* 0x000f2c00000e0000 */
[----:B------:R-:W5:Y:S08]  /*3ea0*/  MUFU.TANH R44, R44 ;  /* 0x0000002c002c7308 */ /* 0x000f700000002400 */
[----:B------:R-:W5:Y:S08]  /*3eb0*/  MUFU.TANH R42, R42 ;  /* 0x0000002a002a7308 */ /* 0x000f700000002400 */
[----:B------:R-:W5:Y:S01]  /*3ec0*/  MUFU.TANH R50, R50 ;  /* 0x0000003200327308 */ /* 0x000f620000002400 */
[----:B----4-:R-:W-:Y:S01]  /*3ed0*/  FMNMX.FTZ R24, R76, R75, !PT ;  /* 0x0000004b4c187209 */ /* 0x010fe20007810000 */
[----:B------:R-:W-:-:S04]  /*3ee0*/  FMUL.FTZ R76, R27, UR7 ;  /* 0x000000071b4c7c20 */ /* 0x000fc80008410000 */
[----:B------:R-:W4:Y:S02]  /*3ef0*/  SHFL.BFLY PT, R75, R24, 0x1, 0x1f ;  /* 0x0c201f00184b7f89 */ /* 0x000f2400000e0000 */
[----:B------:R-:W5:Y:S08]  /*3f00*/  MUFU.TANH R46, R46 ;  /* 0x0000002e002e7308 */ /* 0x000f700000002400 */
[----:B------:R-:W5:Y:S08]  /*3f10*/  MUFU.TANH R52, R52 ;  /* 0x0000003400347308 */ /* 0x000f700000002400 */
[----:B------:R-:W5:Y:S01]  /*3f20*/  MUFU.TANH R54, R54 ;  /* 0x0000003600367308 */ /* 0x000f620000002400 */
[----:B----4-:R-:W-:-:S07]  /*3f30*/  FMNMX.FTZ R75, R24, R75, !PT ;  /* 0x0000004b184b7209 */ /* 0x010fce0007810000 */
[----:B------:R-:W4:Y:S01]  /*3f40*/  MUFU.TANH R70, R70 ;  /* 0x0000004600467308 */ /* 0x000f220000002400 */
[C---:B------:R-:W-:Y:S01]  /*3f50*/  FSETP.NEU.FTZ.AND P2, PT, R75.reuse, -INF , PT ;  /* 0xff8000004b00780b */ /* 0x040fe20003f5d000 */
[----:B------:R-:W-:-:S06]  /*3f60*/  FMUL.FTZ R24, R75, R82 ;  /* 0x000000524b187220 */ /* 0x000fcc0000410000 */
[----:B------:R-:W4:Y:S01]  /*3f70*/  MUFU.TANH R68, R68 ;  /* 0x0000004400447308 */ /* 0x000f220000002400 */
[----:B------:R-:W-:Y:S02]  /*3f80*/  FSEL R24, R24, RZ, P2 ;  /* 0x000000ff18187208 */ /* 0x000fe40001000000 */
[----:B------:R-:W-:-:S03]  /*3f90*/  ISETP.GT.AND P2, PT, R60, RZ, PT ;  /* 0x000000ff3c00720c */ /* 0x000fc60003f44270 */
[-CC-:B------:R-:W-:Y:S01]  /*3fa0*/  FFMA.FTZ R26, R109, R82.reuse, -R24.reuse ;  /* 0x000000526d1a7223 */ /* 0x180fe20000010818 */
[----:B------:R-:W-:Y:S01]  /*3fb0*/  FSEL R35, R4, -INF , P2 ;  /* 0xff80000004237808 */ /* 0x000fe20001000000 */
[-CC-:B------:R-:W-:Y:S01]  /*3fc0*/  FFMA.FTZ R5, R113, R82.reuse, -R24.reuse ;  /* 0x0000005271057223 */ /* 0x180fe20000010818 */
[----:B------:R-:W-:Y:S01]  /*3fd0*/  FSEL R4, R3, -INF , P3 ;  /* 0xff80000003047808 */ /* 0x000fe20001800000 */
[-CC-:B------:R-:W-:Y:S01]  /*3fe0*/  FFMA.FTZ R28, R117, R82.reuse, -R24.reuse ;  /* 0x00000052751c7223 */ /* 0x180fe20000010818 */
[C---:B------:R-:W-:Y:S01]  /*3ff0*/  ISETP.GT.AND P2, PT, R60.reuse, 0x9, PT ;  /* 0x000000093c00780c */ /* 0x040fe20003f44270 */
[--C-:B------:R-:W-:Y:S01]  /*4000*/  FFMA.FTZ R3, R119, R82, -R24.reuse ;  /* 0x0000005277037223 */ /* 0x100fe20000010818 */
[----:B------:R-:W-:Y:S01]  /*4010*/  FMNMX.FTZ R32, R35, R4, !PT ;  /* 0x0000000423207209 */ /* 0x000fe20007810000 */
[-CC-:B------:R-:W-:Y:S01]  /*4020*/  FFMA.FTZ R36, R53, R82.reuse, -R24.reuse ;  /* 0x0000005235247223 */ /* 0x180fe20000010818 */
[----:B------:R-:W-:Y:S01]  /*4030*/  ISETP.GT.AND P3, PT, R60, 0x10, PT ;  /* 0x000000103c00780c */ /* 0x000fe20003f64270 */
[-CC-:B------:R-:W-:Y:S01]  /*4040*/  FFMA.FTZ R27, R115, R82.reuse, -R24.reuse ;  /* 0x00000052731b7223 */ /* 0x180fe20000010818 */
[----:B------:R-:W-:Y:S01]  /*4050*/  FSEL R43, R6, -INF , P2 ;  /* 0xff800000062b7808 */ /* 0x000fe20001000000 */
        /* <DEDUP_REMOVED lines=8> */
[----:B------:R-:W4:Y:S01]  /*40e0*/  MUFU.TANH R74, R74 ;  /* 0x0000004a004a7308 */ /* 0x000f220000002400 */
[C---:B------:R-:W-:Y:S01]  /*40f0*/  ISETP.GT.AND P3, PT, R60.reuse, 0x18, PT ;  /* 0x000000183c00780c */ /* 0x040fe20003f64270 */
[-CC-:B------:R-:W-:Y:S01]  /*4100*/  FFMA.FTZ R34, R51, R82.reuse, -R24.reuse ;  /* 0x0000005233227223 */ /* 0x180fe20000010818 */
[----:B------:R-:W-:Y:S01]  /*4110*/  FSEL R101, R7, -INF , P2 ;  /* 0xff80000007657808 */ /* 0x000fe20001000000 */
[--C-:B------:R-:W-:Y:S01]  /*4120*/  FFMA.FTZ R7, R107, R82, -R24.reuse ;  /* 0x000000526b077223 */ /* 0x100fe20000010818 */
[----:B------:R-:W-:Y:S01]  /*4130*/  FMNMX.FTZ R32, R47, R32, !PT ;  /* 0x000000202f207209 */ /* 0x000fe20007810000 */
[-CC-:B------:R-:W-:Y:S01]  /*4140*/  FFMA.FTZ R51, R69, R82.reuse, -R24.reuse ;  /* 0x0000005245337223 */ /* 0x180fe20000010818 */
[C---:B------:R-:W-:Y:S01]  /*4150*/  ISETP.GT.AND P2, PT, R60.reuse, 0x19, PT ;  /* 0x000000193c00780c */ /* 0x040fe20003f44270 */
[----:B------:R-:W4:Y:S01]  /*4160*/  MUFU.TANH R72, R72 ;  /* 0x0000004800487308 */ /* 0x000f220000002400 */
        /* <DEDUP_REMOVED lines=16> */
[----:B------:R-:W-:Y:S01]  /*4270*/  ISETP.GT.AND P3, PT, R60, 0x28, PT ;  /* 0x000000283c00780c */ /* 0x000fe20003f64270 */
[----:B------:R-:W4:Y:S01]  /*4280*/  MUFU.TANH R78, R78 ;  /* 0x0000004e004e7308 */ /* 0x000f220000002400 */
[----:B------:R-:W-:Y:S01]  /*4290*/  FSEL R107, R12, -INF , P2 ;  /* 0xff8000000c6b7808 */ /* 0x000fe20001000000 */
[----:B------:R-:W-:Y:S01]  /*42a0*/  FFMA.FTZ R55, R55, R82, -R24 ;  /* 0x0000005237377223 */ /* 0x000fe20000010818 */
[----:B------:R-:W-:-:S02]  /*42b0*/  FMNMX.FTZ R32, R11, R32, !PT ;  /* 0x000000200b207209 */ /* 0x000fc40007810000 */
[C---:B------:R-:W-:Y:S02]  /*42c0*/  ISETP.GT.AND P2, PT, R60.reuse, 0x29, PT ;  /* 0x000000293c00780c */ /* 0x040fe40003f44270 */
[----:B------:R-:W-:Y:S01]  /*42d0*/  FSEL R13, R13, -INF , P3 ;  /* 0xff8000000d0d7808 */ /* 0x000fe20001800000 */
[----:B------:R-:W4:Y:S01]  /*42e0*/  MUFU.TANH R80, R80 ;  /* 0x0000005000507308 */ /* 0x000f220000002400 */
[----:B------:R-:W-:Y:S02]  /*42f0*/  FMNMX.FTZ R8, R107, R32, !PT ;  /* 0x000000206b087209 */ /* 0x000fe40007810000 */
[C---:B------:R-:W-:Y:S02]  /*4300*/  ISETP.GT.AND P3, PT, R60.reuse, 0x30, PT ;  /* 0x000000303c00780c */ /* 0x040fe40003f64270 */
[----:B------:R-:W-:Y:S02]  /*4310*/  FSEL R15, R15, -INF , P2 ;  /* 0xff8000000f0f7808 */ /* 0x000fe40001000000 */
[----:B------:R-:W-:Y:S01]  /*4320*/  FMNMX.FTZ R8, R13, R8, !PT ;  /* 0x000000080d087209 */ /* 0x000fe20007810000 */
[----:B------:R4:W-:Y:S01]  /*4330*/  MUFU.EX2 R32, R10 ;  /* 0x0000000a00207308 */ /* 0x0009e20000000800 */
[----:B------:R-:W-:-:S02]  /*4340*/  ISETP.GT.AND P2, PT, R60, 0x31, PT ;  /* 0x000000313c00780c */ /* 0x000fc40003f44270 */
[----:B------:R-:W-:Y:S01]  /*4350*/  FSEL R105, R20, -INF , P3 ;  /* 0xff80000014697808 */ /* 0x000fe20001800000 */
[--C-:B------:R-:W-:Y:S01]  /*4360*/  FFMA.FTZ R20, R103, R82, -R24.reuse ;  /* 0x0000005267147223 */ /* 0x100fe20000010818 */
[----:B------:R-:W-:Y:S02]  /*4370*/  FMNMX.FTZ R8, R15, R8, !PT ;  /* 0x000000080f087209 */ /* 0x000fe40007810000 */
[C---:B------:R-:W-:Y:S01]  /*4380*/  ISETP.GT.AND P3, PT, R60.reuse, 0x38, PT ;  /* 0x000000383c00780c */ /* 0x040fe20003f64270 */
[----:B------:R-:W-:Y:S01]  /*4390*/  MUFU.EX2 R26, R26 ;  /* 0x0000001a001a7308 */ /* 0x000fe20000000800 */
[----:B------:R-:W-:Y:S01]  /*43a0*/  FSEL R103, R21, -INF , P2 ;  /* 0xff80000015677808 */ /* 0x000fe20001000000 */
[----:B------:R-:W-:Y:S01]  /*43b0*/  FFMA.FTZ R21, R99, R82, -R24 ;  /* 0x0000005263157223 */ /* 0x000fe20000010818 */
[----:B------:R-:W-:Y:S02]  /*43c0*/  FMNMX.FTZ R8, R105, R8, !PT ;  /* 0x0000000869087209 */ /* 0x000fe40007810000 */
[----:B------:R-:W-:-:S02]  /*43d0*/  ISETP.GT.AND P2, PT, R60, 0x39, PT ;  /* 0x000000393c00780c */ /* 0x000fc40003f44270 */
[----:B------:R-:W-:Y:S01]  /*43e0*/  FSEL R111, R66, -INF , P3 ;  /* 0xff800000426f7808 */ /* 0x000fe20001800000 */
[----:B------:R-:W4:Y:S01]  /*43f0*/  MUFU.EX2 R27, R27 ;  /* 0x0000001b001b7308 */ /* 0x000f220000000800 */
[----:B------:R-:W-:Y:S02]  /*4400*/  FMNMX.FTZ R8, R103, R8, !PT ;  /* 0x0000000867087209 */ /* 0x000fe40007810000 */
[C---:B------:R-:W-:Y:S02]  /*4410*/  ISETP.GT.AND P3, PT, R60.reuse, 0x40, PT ;  /* 0x000000403c00780c */ /* 0x040fe40003f64270 */
[----:B------:R-:W-:Y:S02]  /*4420*/  FSEL R67, R67, -INF , P2 ;  /* 0xff80000043437808 */ /* 0x000fe40001000000 */
[----:B------:R-:W-:Y:S01]  /*4430*/  FMNMX.FTZ R8, R111, R8, !PT ;  /* 0x000000086f087209 */ /* 0x000fe20007810000 */
[----:B------:R-:W-:Y:S01]  /*4440*/  MUFU.EX2 R28, R28 ;  /* 0x0000001c001c7308 */ /* 0x000fe20000000800 */
[----:B------:R-:W-:-:S02]  /*4450*/  ISETP.GT.AND P2, PT, R60, 0x41, PT ;  /* 0x000000413c00780c */ /* 0x000fc40003f44270 */
[----:B------:R-:W-:Y:S01]  /*4460*/  FSEL R99, R56, -INF , P3 ;  /* 0xff80000038637808 */ /* 0x000fe20001800000 */
[----:B------:R-:W-:Y:S01]  /*4470*/  FFMA.FTZ R56, R97, R82, -R24 ;  /* 0x0000005261387223 */ /* 0x000fe20000010818 */
[----:B------:R-:W-:Y:S02]  /*4480*/  FMNMX.FTZ R8, R67, R8, !PT ;  /* 0x0000000843087209 */ /* 0x000fe40007810000 */
[C---:B------:R-:W-:Y:S01]  /*4490*/  ISETP.GT.AND P3, PT, R60.reuse, 0x48, PT ;  /* 0x000000483c00780c */ /* 0x040fe20003f64270 */
[----:B------:R-:W-:Y:S01]  /*44a0*/  MUFU.EX2 R31, R31 ;  /* 0x0000001f001f7308 */ /* 0x000fe20000000800 */
[----:B------:R-:W-:Y:S02]  /*44b0*/  FSEL R57, R57, -INF , P2 ;  /* 0xff80000039397808 */ /* 0x000fe40001000000 */
[----:B------:R-:W-:Y:S02]  /*44c0*/  FMNMX.FTZ R8, R99, R8, !PT ;  /* 0x0000000863087209 */ /* 0x000fe40007810000 */
[----:B------:R-:W-:-:S02]  /*44d0*/  ISETP.GT.AND P2, PT, R60, 0x49, PT ;  /* 0x000000493c00780c */ /* 0x000fc40003f44270 */
[----:B------:R-:W-:Y:S01]  /*44e0*/  FSEL R113, R58, -INF , P3 ;  /* 0xff8000003a717808 */ /* 0x000fe20001800000 */
[----:B------:R-:W-:Y:S01]  /*44f0*/  MUFU.EX2 R30, R30 ;  /* 0x0000001e001e7308 */ /* 0x000fe20000000800 */
[----:B------:R-:W-:Y:S02]  /*4500*/  FMNMX.FTZ R8, R57, R8, !PT ;  /* 0x0000000839087209 */ /* 0x000fe40007810000 */
[C---:B------:R-:W-:Y:S02]  /*4510*/  ISETP.GT.AND P3, PT, R60.reuse, 0x50, PT ;  /* 0x000000503c00780c */ /* 0x040fe40003f64270 */
[----:B------:R-:W-:Y:S02]  /*4520*/  FSEL R117, R59, -INF , P2 ;  /* 0xff8000003b757808 */ /* 0x000fe40001000000 */
[----:B------:R-:W-:Y:S01]  /*4530*/  FMNMX.FTZ R8, R113, R8, !PT ;  /* 0x0000000871087209 */ /* 0x000fe20007810000 */
[----:B------:R-:W-:Y:S01]  /*4540*/  MUFU.EX2 R3, R3 ;  /* 0x0000000300037308 */ /* 0x000fe20000000800 */
[----:B------:R-:W-:-:S02]  /*4550*/  ISETP.GT.AND P2, PT, R60, 0x51, PT ;  /* 0x000000513c00780c */ /* 0x000fc40003f44270 */
[----:B---3--:R-:W-:Y:S01]  /*4560*/  FSEL R59, R48, -INF , P3 ;  /* 0xff800000303b7808 */ /* 0x008fe20001800000 */
[--C-:B------:R-:W-:Y:S01]  /*4570*/  FFMA.FTZ R48, R77, R82, -R24.reuse ;  /* 0x000000524d307223 */ /* 0x100fe20000010818 */
[----:B------:R-:W-:Y:S02]  /*4580*/  FMNMX.FTZ R8, R117, R8, !PT ;  /* 0x0000000875087209 */ /* 0x000fe40007810000 */
[C---:B------:R-:W-:Y:S01]  /*4590*/  ISETP.GT.AND P3, PT, R60.reuse, 0x58, PT ;  /* 0x000000583c00780c */ /* 0x040fe20003f64270 */
[----:B------:R-:W-:Y:S01]  /*45a0*/  MUFU.EX2 R5, R5 ;  /* 0x0000000500057308 */ /* 0x000fe20000000800 */
[----:B-1----:R-:W-:Y:S01]  /*45b0*/  FSEL R119, R49, -INF , P2 ;  /* 0xff80000031777808 */ /* 0x002fe20001000000 */
[----:B------:R-:W-:Y:S01]  /*45c0*/  FFMA.FTZ R49, R61, R82, -R24 ;  /* 0x000000523d317223 */ /* 0x000fe20000010818 */
[----:B------:R-:W-:Y:S02]  /*45d0*/  FMNMX.FTZ R8, R59, R8, !PT ;  /* 0x000000083b087209 */ /* 0x000fe40007810000 */
[----:B------:R-:W-:-:S02]  /*45e0*/  ISETP.GT.AND P2, PT, R60, 0x59, PT ;  /* 0x000000593c00780c */ /* 0x000fc40003f44270 */
[----:B--2---:R-:W-:Y:S01]  /*45f0*/  FSEL R53, R40, -INF , P3 ;  /* 0xff80000028357808 */ /* 0x004fe20001800000 */
[--C-:B------:R-:W-:Y:S01]  /*4600*/  FFMA.FTZ R40, R79, R82, -R24.reuse ;  /* 0x000000524f287223 */ /* 0x100fe20000010818 */
[----:B------:R-:W-:Y:S01]  /*4610*/  FMNMX.FTZ R8, R119, R8, !PT ;  /* 0x0000000877087209 */ /* 0x000fe20007810000 */
[----:B------:R-:W-:Y:S01]  /*4620*/  MUFU.EX2 R6, R6 ;  /* 0x0000000600067308 */ /* 0x000fe20000000800 */
[----:B------:R-:W-:Y:S02]  /*4630*/  ISETP.GT.AND P3, PT, R60, 0x60, PT ;  /* 0x000000603c00780c */ /* 0x000fe40003f64270 */
[----:B-----5:R-:W-:Y:S01]  /*4640*/  FSEL R115, R44, -INF , P2 ;  /* 0xff8000002c737808 */ /* 0x020fe20001000000 */
[--C-:B------:R-:W-:Y:S01]  /*4650*/  FFMA.FTZ R44, R81, R82, -R24.reuse ;  /* 0x00000052512c7223 */ /* 0x100fe20000010818 */
[----:B------:R-:W-:Y:S01]  /*4660*/  FMNMX.FTZ R8, R53, R8, !PT ;  /* 0x0000000835087209 */ /* 0x000fe20007810000 */
[-CC-:B------:R-:W-:Y:S01]  /*4670*/  FFMA.FTZ R81, R91, R82.reuse, -R24.reuse ;  /* 0x000000525b517223 */ /* 0x180fe20000010818 */
[----:B------:R-:W-:Y:S01]  /*4680*/  ISETP.GT.AND P2, PT, R60, 0x61, PT ;  /* 0x000000613c00780c */ /* 0x000fe20003f44270 */
[----:B------:R-:W-:Y:S01]  /*4690*/  MUFU.EX2 R7, R7 ;  /* 0x0000000700077308 */ /* 0x000fe20000000800 */
[----:B------:R-:W-:Y:S01]  /*46a0*/  FSEL R121, R42, -INF , P3 ;  /* 0xff8000002a797808 */ /* 0x000fe20001800000 */
[--C-:B------:R-:W-:Y:S01]  /*46b0*/  FFMA.FTZ R42, R73, R82, -R24.reuse ;  /* 0x00000052492a7223 */ /* 0x100fe20000010818 */
[----:B------:R-:W-:Y:S01]  /*46c0*/  FMNMX.FTZ R8, R115, R8, !PT ;  /* 0x0000000873087209 */ /* 0x000fe20007810000 */
[----:B------:R-:W-:Y:S01]  /*46d0*/  FFMA.FTZ R73, R85, R82, -R24 ;  /* 0x0000005255497223 */ /* 0x000fe20000010818 */
[----:B------:R-:W-:-:S02]  /*46e0*/  ISETP.GT.AND P3, PT, R60, 0x68, PT ;  /* 0x000000683c00780c */ /* 0x000fc40003f64270 */
[----:B------:R-:W-:Y:S01]  /*46f0*/  FSEL R63, R50, -INF , P2 ;  /* 0xff800000323f7808 */ /* 0x000fe20001000000 */
[--C-:B------:R-:W-:Y:S01]  /*4700*/  FFMA.FTZ R50, R89, R82, -R24.reuse ;  /* 0x0000005259327223 */ /* 0x100fe20000010818 */
[----:B------:R-:W-:Y:S01]  /*4710*/  FMNMX.FTZ R8, R121, R8, !PT ;  /* 0x0000000879087209 */ /* 0x000fe20007810000 */
[----:B------:R-:W-:Y:S01]  /*4720*/  MUFU.EX2 R20, R20 ;  /* 0x0000001400147308 */ /* 0x000fe20000000800 */
[----:B------:R-:W-:Y:S02]  /*4730*/  ISETP.GT.AND P2, PT, R60, 0x69, PT ;  /* 0x000000693c00780c */ /* 0x000fe40003f44270 */
[----:B------:R-:W-:Y:S01]  /*4740*/  FSEL R123, R46, -INF , P3 ;  /* 0xff8000002e7b7808 */ /* 0x000fe20001800000 */
[--C-:B------:R-:W-:Y:S01]  /*4750*/  FFMA.FTZ R46, R25, R82, -R24.reuse ;  /* 0x00000052192e7223 */ /* 0x100fe20000010818 */
[----:B------:R-:W-:Y:S02]  /*4760*/  FMNMX.FTZ R8, R63, R8, !PT ;  /* 0x000000083f087209 */ /* 0x000fe40007810000 */
[----:B------:R-:W-:Y:S01]  /*4770*/  ISETP.GT.AND P3, PT, R60, 0x70, PT ;  /* 0x000000703c00780c */ /* 0x000fe20003f64270 */
[----:B------:R-:W-:Y:S01]  /*4780*/  MUFU.EX2 R21, R21 ;  /* 0x0000001500157308 */ /* 0x000fe20000000800 */
[----:B------:R-:W-:Y:S01]  /*4790*/  FSEL R61, R52, -INF , P2 ;  /* 0xff800000343d7808 */ /* 0x000fe20001000000 */
[----:B------:R-:W-:Y:S01]  /*47a0*/  FFMA.FTZ R52, R29, R82, -R24 ;  /* 0x000000521d347223 */ /* 0x000fe20000010818 */
[----:B------:R-:W-:-:S02]  /*47b0*/  FMNMX.FTZ R8, R123, R8, !PT ;  /* 0x000000087b087209 */ /* 0x000fc40007810000 */
[----:B------:R-:W-:Y:S02]  /*47c0*/  ISETP.GT.AND P2, PT, R60, 0x71, PT ;  /* 0x000000713c00780c */ /* 0x000fe40003f44270 */
[----:B------:R-:W-:Y:S01]  /*47d0*/  FSEL R125, R54, -INF , P3 ;  /* 0xff800000367d7808 */ /* 0x000fe20001800000 */
[----:B------:R-:W-:Y:S01]  /*47e0*/  FFMA.FTZ R54, R93, R82, -R24 ;  /* 0x000000525d367223 */ /* 0x000fe20000010818 */
[----:B------:R-:W-:Y:S01]  /*47f0*/  FMNMX.FTZ R8, R61, R8, !PT ;  /* 0x000000083d087209 */ /* 0x000fe20007810000 */
[----:B------:R-:W-:Y:S01]  /*4800*/  MUFU.EX2 R34, R34 ;  /* 0x0000002200227308 */ /* 0x000fe20000000800 */
[----:B------:R-:W-:Y:S02]  /*4810*/  ISETP.GT.AND P3, PT, R60, 0x78, PT ;  /* 0x000000783c00780c */ /* 0x000fe40003f64270 */
[----:B----4-:R-:W-:Y:S02]  /*4820*/  FSEL R79, R70, -INF , P2 ;  /* 0xff800000464f7808 */ /* 0x010fe40001000000 */
[----:B------:R-:W-:-:S02]  /*4830*/  FMNMX.FTZ R8, R125, R8, !PT ;  /* 0x000000087d087209 */ /* 0x000fc40007810000 */
[----:B------:R-:W-:Y:S01]  /*4840*/  ISETP.GT.AND P2, PT, R60, 0x79, PT ;  /* 0x000000793c00780c */ /* 0x000fe20003f44270 */
[----:B------:R-:W-:Y:S01]  /*4850*/  MUFU.EX2 R41, R41 ;  /* 0x0000002900297308 */ /* 0x000fe20000000800 */
[----:B------:R-:W-:Y:S02]  /*4860*/  FSEL R127, R68, -INF , P3 ;  /* 0xff800000447f7808 */ /* 0x000fe40001800000 */
[----:B------:R-:W-:Y:S02]  /*4870*/  FMNMX.FTZ R8, R79, R8, !PT ;  /* 0x000000084f087209 */ /* 0x000fe40007810000 */
[----:B------:R-:W-:Y:S02]  /*4880*/  ISETP.GT.AND P3, PT, R60, 0x80, PT ;  /* 0x000000803c00780c */ /* 0x000fe40003f64270 */
[----:B------:R-:W-:Y:S01]  /*4890*/  FSEL R129, R74, -INF , P2 ;  /* 0xff8000004a817808 */ /* 0x000fe20001000000 */
[----:B------:R-:W-:Y:S01]  /*48a0*/  MUFU.EX2 R36, R36 ;  /* 0x0000002400247308 */ /* 0x000fe20000000800 */
[----:B------:R-:W-:-:S02]  /*48b0*/  FMNMX.FTZ R8, R127, R8, !PT ;  /* 0x000000087f087209 */ /* 0x000fc40007810000 */
[----:B------:R-:W-:Y:S02]  /*48c0*/  ISETP.GT.AND P2, PT, R60, 0x81, PT ;  /* 0x000000813c00780c */ /* 0x000fe40003f44270 */
[----:B------:R-:W-:Y:S02]  /*48d0*/  FSEL R131, R72, -INF , P3 ;  /* 0xff80000048837808 */ /* 0x000fe40001800000 */
[----:B------:R-:W-:Y:S01]  /*48e0*/  FMNMX.FTZ R8, R129, R8, !PT ;  /* 0x0000000881087209 */ /* 0x000fe20007810000 */
[----:B------:R-:W-:Y:S01]  /*48f0*/  MUFU.EX2 R45, R45 ;  /* 0x0000002d002d7308 */ /* 0x000fe20000000800 */
[----:B------:R-:W-:Y:S02]  /*4900*/  ISETP.GT.AND P3, PT, R60, 0x88, PT ;  /* 0x000000883c00780c */ /* 0x000fe40003f64270 */
[----:B------:R-:W-:Y:S02]  /*4910*/  FSEL R133, R76, -INF , P2 ;  /* 0xff8000004c857808 */ /* 0x000fe40001000000 */
[----:B------:R-:W-:-:S02]  /*4920*/  FMNMX.FTZ R8, R131, R8, !PT ;  /* 0x0000000883087209 */ /* 0x000fc40007810000 */
[----:B------:R-:W-:Y:S01]  /*4930*/  ISETP.GT.AND P2, PT, R60, 0x89, PT ;  /* 0x000000893c00780c */ /* 0x000fe20003f44270 */
[----:B------:R-:W-:Y:S01]  /*4940*/  MUFU.EX2 R38, R38 ;  /* 0x0000002600267308 */ /* 0x000fe20000000800 */
[----:B------:R-:W-:Y:S02]  /*4950*/  FSEL R135, R78, -INF , P3 ;  /* 0xff8000004e877808 */ /* 0x000fe40001800000 */
[----:B------:R-:W-:Y:S02]  /*4960*/  FMNMX.FTZ R8, R133, R8, !PT ;  /* 0x0000000885087209 */ /* 0x000fe40007810000 */
[----:B------:R-:W-:Y:S02]  /*4970*/  FSEL R137, R80, -INF , P2 ;  /* 0xff80000050897808 */ /* 0x000fe40001000000 */
[----:B------:R-:W-:Y:S01]  /*4980*/  FMNMX.FTZ R8, R135, R8, !PT ;  /* 0x0000000887087209 */ /* 0x000fe20007810000 */
[----:B------:R-:W-:Y:S03]  /*4990*/  MUFU.EX2 R49, R49 ;  /* 0x0000003100317308 */ /* 0x000fe60000000800 */
[----:B------:R-:W-:-:S05]  /*49a0*/  FMNMX.FTZ R8, R137, R8, !PT ;  /* 0x0000000889087209 */ /* 0x000fca0007810000 */
[----:B------:R-:W1:Y:S01]  /*49b0*/  SHFL.BFLY PT, R77, R8, 0x2, 0x1f ;  /* 0x0c401f00084d7f89 */ /* 0x000e6200000e0000 */
[----:B------:R-:W-:Y:S08]  /*49c0*/  MUFU.EX2 R40, R40 ;  /* 0x0000002800287308 */ /* 0x000ff00000000800 */
[----:B------:R-:W-:Y:S08]  /*49d0*/  MUFU.EX2 R51, R51 ;  /* 0x0000003300337308 */ /* 0x000ff00000000800 */
[----:B------:R-:W-:Y:S01]  /*49e0*/  MUFU.EX2 R42, R42 ;  /* 0x0000002a002a7308 */ /* 0x000fe20000000800 */
[----:B-1----:R-:W-:Y:S01]  /*49f0*/  FMNMX.FTZ R10, R8, R77, !PT ;  /* 0x0000004d080a7209 */ /* 0x002fe20007810000 */
[----:B------:R-:W-:Y:S01]  /*4a00*/  FFMA.FTZ R77, R87, R82, -R24 ;  /* 0x00000052574d7223 */ /* 0x000fe20000010818 */
[----:B------:R-:W-:-:S05]  /*4a10*/  F2FP.F16.F32.PACK_AB R8, R27, R26 ;  /* 0x0000001a1b08723e */ /* 0x000fca00000000ff */
[----:B------:R-:W-:Y:S01]  /*4a20*/  MUFU.EX2 R33, R33 ;  /* 0x0000002100217308 */ /* 0x000fe20000000800 */
[----:B------:R-:W1:Y:S07]  /*4a30*/  SHFL.BFLY PT, R155, R10, 0x1, 0x1f ;  /* 0x0c201f000a9b7f89 */ /* 0x000e6e00000e0000 */
[----:B------:R-:W-:Y:S08]  /*4a40*/  MUFU.EX2 R37, R37 ;  /* 0x0000002500257308 */ /* 0x000ff00000000800 */
[----:B------:R-:W-:Y:S08]  /*4a50*/  MUFU.EX2 R48, R48 ;  /* 0x0000003000307308 */ /* 0x000ff00000000800 */
[----:B------:R-:W-:Y:S01]  /*4a60*/  MUFU.EX2 R44, R44 ;  /* 0x0000002c002c7308 */ /* 0x000fe20000000800 */
[----:B-1----:R-:W-:-:S04]  /*4a70*/  FMNMX.FTZ R155, R10, R155, !PT ;  /* 0x0000009b0a9b7209 */ /* 0x002fc80007810000 */
[C---:B------:R-:W-:Y:S01]  /*4a80*/  FSETP.NEU.FTZ.AND P2, PT, R155.reuse, -INF , PT ;  /* 0xff8000009b00780b */ /* 0x040fe20003f5d000 */
[----:B------:R-:W-:Y:S02]  /*4a90*/  FMUL.FTZ R12, R155, R82 ;  /* 0x000000529b0c7220 */ /* 0x000fe40000410000 */
[----:B------:R-:W-:Y:S03]  /*4aa0*/  MUFU.EX2 R69, R69 ;  /* 0x0000004500457308 */ /* 0x000fe60000000800 */
[----:B------:R-:W-:-:S05]  /*4ab0*/  FSEL R12, R12, RZ, P2 ;  /* 0x000000ff0c0c7208 */ /* 0x000fca0001000000 */
[----:B------:R-:W-:Y:S01]  /*4ac0*/  MUFU.EX2 R46, R46 ;  /* 0x0000002e002e7308 */ /* 0x000fe20000000800 */
[-CC-:B------:R-:W-:Y:S01]  /*4ad0*/  FFMA.FTZ R35, R35, R82.reuse, -R12.reuse ;  /* 0x0000005223237223 */ /* 0x180fe2000001080c */
[-CC-:B------:R-:W-:Y:S01]  /*4ae0*/  FFMA.FTZ R4, R4, R82.reuse, -R12.reuse ;  /* 0x0000005204047223 */ /* 0x180fe2000001080c */
[-CC-:B------:R-:W-:Y:S01]  /*4af0*/  FFMA.FTZ R39, R39, R82.reuse, -R12.reuse ;  /* 0x0000005227277223 */ /* 0x180fe2000001080c */
[-CC-:B------:R-:W-:Y:S01]  /*4b00*/  FFMA.FTZ R25, R9, R82.reuse, -R12.reuse ;  /* 0x0000005209197223 */ /* 0x180fe2000001080c */
[-C--:B------:R-:W-:Y:S01]  /*4b10*/  FFMA.FTZ R43, R43, R82.reuse, -R12 ;  /* 0x000000522b2b7223 */ /* 0x080fe2000001080c */
[----:B------:R-:W-:Y:S01]  /*4b20*/  SHF.R.U32.HI R9, RZ, 0x1f, R14 ;  /* 0x0000001fff097819 */ /* 0x000fe2000001160e */
[-CC-:B------:R-:W-:Y:S01]  /*4b30*/  FFMA.FTZ R24, R47, R82.reuse, -R12.reuse ;  /* 0x000000522f187223 */ /* 0x180fe2000001080c */
[----:B------:R1:W-:Y:S01]  /*4b40*/  MUFU.EX2 R72, R35 ;  /* 0x0000002300487308 */ /* 0x0003e20000000800 */
[-CC-:B------:R-:W-:Y:S01]  /*4b50*/  FFMA.FTZ R29, R101, R82.reuse, -R12.reuse ;  /* 0x00000052651d7223 */ /* 0x180fe2000001080c */
[----:B------:R-:W-:Y:S01]  /*4b60*/  LEA.HI.SX32 R9, R14, R9, 0x1b ;  /* 0x000000090e097211 */ /* 0x000fe200078fdaff */
[-CC-:B------:R-:W-:Y:S01]  /*4b70*/  FFMA.FTZ R58, R109, R82.reuse, -R12.reuse ;  /* 0x000000526d3a7223 */ /* 0x180fe2000001080c */
[-CC-:B------:R-:W-:Y:S01]  /*4b80*/  FFMA.FTZ R62, R15, R82.reuse, -R12.reuse ;  /* 0x000000520f3e7223 */ /* 0x180fe2000001080c */
[-CC-:B------:R-:W-:Y:S01]  /*4b90*/  FFMA.FTZ R60, R107, R82.reuse, -R12.reuse ;  /* 0x000000526b3c7223 */ /* 0x180fe2000001080c */
[-CC-:B------:R-:W-:Y:S01]  /*4ba0*/  FFMA.FTZ R66, R103, R82.reuse, -R12.reuse ;  /* 0x0000005267427223 */ /* 0x180fe2000001080c */
[-CC-:B------:R-:W-:Y:S01]  /*4bb0*/  FFMA.FTZ R68, R111, R82.reuse, -R12.reuse ;  /* 0x000000526f447223 */ /* 0x180fe2000001080c */
[----:B------:R2:W3:Y:S01]  /*4bc0*/  MUFU.EX2 R85, R4 ;  /* 0x0000000400557308 */ /* 0x0004e20000000800 */
[----:B-1----:R-:W-:Y:S01]  /*4bd0*/  FFMA.FTZ R35, R11, R82, -R12 ;  /* 0x000000520b237223 */ /* 0x002fe2000001080c */
[----:B------:R-:W-:-:S02]  /*4be0*/  VIADD R11, R64, 0xfffffffe ;  /* 0xfffffffe400b7836 */ /* 0x000fc40000000000 */
[-CC-:B------:R-:W-:Y:S01]  /*4bf0*/  FFMA.FTZ R67, R67, R82.reuse, -R12.reuse ;  /* 0x0000005243437223 */ /* 0x180fe2000001080c */
[-CC-:B------:R-:W-:Y:S01]  /*4c00*/  FFMA.FTZ R47, R99, R82.reuse, -R12.reuse ;  /* 0x00000052632f7223 */ /* 0x180fe2000001080c */
[-CC-:B------:R-:W-:Y:S01]  /*4c10*/  FFMA.FTZ R70, R57, R82.reuse, -R12.reuse ;  /* 0x0000005239467223 */ /* 0x180fe2000001080c */
[-CC-:B------:R-:W-:Y:S01]  /*4c20*/  FFMA.FTZ R57, R113, R82.reuse, -R12.reuse ;  /* 0x0000005271397223 */ /* 0x180fe2000001080c */
[----:B------:R-:W-:Y:S01]  /*4c30*/  R2UR UR61, R11 ;  /* 0x000000000b3d72ca */ /* 0x000fe200000e0000 */
[----:B------:R1:W4:Y:S01]  /*4c40*/  MUFU.EX2 R74, R39 ;  /* 0x00000027004a7308 */ /* 0x0003220000000800 */
[----:B--2---:R-:W-:Y:S02]  /*4c50*/  @!P1 VIADD R4, R0, 0x31c40 ;  /* 0x00031c4000049836 */ /* 0x004fe40000000000 */
[-CC-:B------:R-:W-:Y:S01]  /*4c60*/  FFMA.FTZ R117, R117, R82.reuse, -R12.reuse ;  /* 0x0000005275757223 */ /* 0x180fe2000001080c */
[-CC-:B------:R-:W-:Y:S01]  /*4c70*/  FFMA.FTZ R59, R59, R82.reuse, -R12.reuse ;  /* 0x000000523b3b7223 */ /* 0x180fe2000001080c */
[-CC-:B------:R-:W-:Y:S01]  /*4c80*/  FFMA.FTZ R64, R119, R82.reuse, -R12.reuse ;  /* 0x0000005277407223 */ /* 0x180fe2000001080c */
[-C--:B------:R-:W-:Y:S01]  /*4c90*/  FFMA.FTZ R53, R53, R82.reuse, -R12 ;  /* 0x0000005235357223 */ /* 0x080fe2000001080c */
[----:B------:R-:W-:Y:S01]  /*4ca0*/  @!P1 PRMT R4, RZ, 0x654, R4 ;  /* 0x00000654ff049816 */ /* 0x000fe20000000004 */
[-CC-:B------:R-:W-:Y:S01]  /*4cb0*/  FFMA.FTZ R121, R121, R82.reuse, -R12.reuse ;  /* 0x0000005279797223 */ /* 0x180fe2000001080c */
[----:B------:R2:W5:Y:S01]  /*4cc0*/  MUFU.EX2 R87, R43 ;  /* 0x0000002b00577308 */ /* 0x0005620000000800 */
[-CC-:B-1----:R-:W-:Y:S01]  /*4cd0*/  FFMA.FTZ R39, R13, R82.reuse, -R12.reuse ;  /* 0x000000520d277223 */ /* 0x182fe2000001080c */
[----:B------:R1:W-:Y:S01]  /*4ce0*/  @!P1 SYNCS.ARRIVE.TRANS64.RED.A1T0 RZ, [R4+URZ], RZ ;  /* 0x000000ff04ff99a7 */ /* 0x0003e2000810043f */
[-CC-:B------:R-:W-:Y:S01]  /*4cf0*/  FFMA.FTZ R123, R123, R82.reuse, -R12.reuse ;  /* 0x000000527b7b7223 */ /* 0x180fe2000001080c */
[-CC-:B------:R-:W-:Y:S01]  /*4d00*/  FFMA.FTZ R125, R125, R82.reuse, -R12.reuse ;  /* 0x000000527d7d7223 */ /* 0x180fe2000001080c */
[-CC-:B------:R-:W-:Y:S01]  /*4d10*/  FFMA.FTZ R79, R79, R82.reuse, -R12.reuse ;  /* 0x000000524f4f7223 */ /* 0x180fe2000001080c */
[-CC-:B------:R-:W-:Y:S01]  /*4d20*/  FFMA.FTZ R127, R127, R82.reuse, -R12.reuse ;  /* 0x000000527f7f7223 */ /* 0x180fe2000001080c */
[-CC-:B------:R-:W-:Y:S01]  /*4d30*/  FFMA.FTZ R129, R129, R82.reuse, -R12.reuse ;  /* 0x0000005281817223 */ /* 0x180fe2000001080c */
[----:B------:R-:W5:Y:S01]  /*4d40*/  MUFU.EX2 R24, R24 ;  /* 0x0000001800187308 */ /* 0x000f620000000800 */
[-CC-:B--2---:R-:W-:Y:S01]  /*4d50*/  FFMA.FTZ R43, R105, R82.reuse, -R12.reuse ;  /* 0x00000052692b7223 */ /* 0x184fe2000001080c */
[----:B-1----:R-:W-:Y:S01]  /*4d60*/  VIMNMX R4, RZ, R9, !PT ;  /* 0x00000009ff047248 */ /* 0x002fe20007fe0100 */
[----:B------:R-:W-:Y:S01]  /*4d70*/  FADD.FTZ R9, R26, R27 ;  /* 0x0000001b1a097221 */ /* 0x000fe20000010000 */
[-CC-:B------:R-:W-:Y:S01]  /*4d80*/  FFMA.FTZ R26, R61, R82.reuse, -R12.reuse ;  /* 0x000000523d1a7223 */ /* 0x180fe2000001080c */
[----:B------:R-:W-:Y:S01]  /*4d90*/  FFMA.FTZ R131, R131, R82, -R12 ;  /* 0x0000005283837223 */ /* 0x000fe2000001080c */
[----:B------:R-:W-:Y:S01]  /*4da0*/  ISETP.GE.AND P2, PT, R11, R4, PT ;  /* 0x000000040b00720c */ /* 0x000fe20003f46270 */
[----:B---3--:R-:W-:Y:S01]  /*4db0*/  FADD.FTZ R11, R72, R85 ;  /* 0x00000055480b7221 */ /* 0x008fe20000010000 */
[----:B------:R-:W1:Y:S01]  /*4dc0*/  MUFU.EX2 R29, R29 ;  /* 0x0000001d001d7308 */ /* 0x000e620000000800 */
[----:B------:R-:W-:Y:S01]  /*4dd0*/  FADD.FTZ R10, R28, R9 ;  /* 0x000000091c0a7221 */ /* 0x000fe20000010000 */
[----:B------:R-:W-:Y:S01]  /*4de0*/  F2FP.F16.F32.PACK_AB R9, R85, R72 ;  /* 0x000000485509723e */ /* 0x000fe200000000ff */
[----:B----4-:R-:W-:Y:S01]  /*4df0*/  FADD.FTZ R14, R74, R11 ;  /* 0x0000000b4a0e7221 */ /* 0x010fe20000010000 */
[----:B-----5:R-:W-:Y:S01]  /*4e00*/  F2FP.F16.F32.PACK_AB R11, R87, R74 ;  /* 0x0000004a570b723e */ /* 0x020fe200000000ff */
[C---:B------:R-:W-:Y:S01]  /*4e10*/  FADD.FTZ R13, R31.reuse, R10 ;  /* 0x0000000a1f0d7221 */ /* 0x040fe20000010000 */
[----:B------:R-:W-:Y:S01]  /*4e20*/  F2FP.F16.F32.PACK_AB R10, R31, R28 ;  /* 0x0000001c1f0a723e */ /* 0x000fe200000000ff */
[----:B------:R-:W-:Y:S01]  /*4e30*/  FADD.FTZ R15, R87, R14 ;  /* 0x0000000e570f7221 */ /* 0x000fe20000010000 */
[----:B------:R-:W2:Y:S01]  /*4e40*/  MUFU.EX2 R25, R25 ;  /* 0x0000001900197308 */ /* 0x000ea20000000800 */
[----:B------:R-:W-:Y:S01]  /*4e50*/  FADD.FTZ R14, R30, R13 ;  /* 0x0000000d1e0e7221 */ /* 0x000fe20000010000 */
[-CC-:B------:R-:W-:Y:S01]  /*4e60*/  FFMA.FTZ R72, R115, R82.reuse, -R12.reuse ;  /* 0x0000005273487223 */ /* 0x180fe2000001080c */
[----:B------:R-:W-:Y:S01]  /*4e70*/  FADD.FTZ R28, R24, R15 ;  /* 0x0000000f181c7221 */ /* 0x000fe20000010000 */
[-C--:B------:R-:W-:Y:S01]  /*4e80*/  FFMA.FTZ R74, R63, R82.reuse, -R12 ;  /* 0x000000523f4a7223 */ /* 0x080fe2000001080c */
[----:B------:R-:W-:Y:S01]  /*4e90*/  FADD.FTZ R14, R3, R14 ;  /* 0x0000000e030e7221 */ /* 0x000fe20000010000 */
[-CC-:B------:R-:W-:Y:S01]  /*4ea0*/  FFMA.FTZ R133, R133, R82.reuse, -R12.reuse ;  /* 0x0000005285857223 */ /* 0x180fe2000001080c */
[-C--:B------:R-:W-:Y:S01]  /*4eb0*/  FFMA.FTZ R135, R135, R82.reuse, -R12 ;  /* 0x0000005287877223 */ /* 0x080fe2000001080c */
[----:B------:R-:W3:Y:S01]  /*4ec0*/  MUFU.EX2 R58, R58 ;  /* 0x0000003a003a7308 */ /* 0x000ee20000000800 */
[----:B-1----:R-:W-:Y:S01]  /*4ed0*/  FADD.FTZ R28, R29, R28 ;  /* 0x0000001c1d1c7221 */ /* 0x002fe20000010000 */
[----:B------:R-:W-:Y:S01]  /*4ee0*/  FADD.FTZ R13, R5, R14 ;  /* 0x0000000e050d7221 */ /* 0x000fe20000010000 */
[----:B------:R-:W-:Y:S01]  /*4ef0*/  FFMA.FTZ R137, R137, R82, -R12 ;  /* 0x0000005289897223 */ /* 0x000fe2000001080c */
[----:B------:R-:W-:Y:S01]  /*4f00*/  F2FP.F16.F32.PACK_AB R12, R3, R30 ;  /* 0x0000001e030c723e */ /* 0x000fe200000000ff */
[----:B------:R1:W-:Y:S01]  /*4f10*/  STSM.16.M88.4 [R22+0x24300], R8 ;  /* 0x0243000816007844 */ /* 0x0003e20000000200 */
[----:B------:R-:W-:Y:S01]  /*4f20*/  FADD.FTZ R14, R6, R13 ;  /* 0x0000000d060e7221 */ /* 0x000fe20000010000 */
[----:B------:R-:W-:Y:S01]  /*4f30*/  IMAD.MOV.U32 R63, RZ, RZ, R71 ;  /* 0x000000ffff3f7224 */ /* 0x000fe200078e0047 */
[----:B------:R-:W4:Y:S01]  /*4f40*/  MUFU.EX2 R35, R35 ;  /* 0x0000002300237308 */ /* 0x000f220000000800 */
[----:B--2---:R-:W-:Y:S01]  /*4f50*/  FADD.FTZ R15, R25, R28 ;  /* 0x0000001c190f7221 */ /* 0x004fe20000010000 */
[----:B------:R-:W-:-:S04]  /*4f60*/  FADD.FTZ R13, R7, R14 ;  /* 0x0000000e070d7221 */ /* 0x000fc80000010000 */
[----:B------:R-:W-:Y:S02]  /*4f70*/  FADD.FTZ R13, R32, R13 ;  /* 0x0000000d200d7221 */ /* 0x000fe40000010000 */
[----:B------:R-:W2:Y:S01]  /*4f80*/  MUFU.EX2 R60, R60 ;  /* 0x0000003c003c7308 */ /* 0x000ea20000000800 */
[----:B---3--:R-:W-:Y:S01]  /*4f90*/  FADD.FTZ R28, R58, R15 ;  /* 0x0000000f3a1c7221 */ /* 0x008fe20000010000 */
[----:B-1----:R-:W-:-:S06]  /*4fa0*/  F2FP.F16.F32.PACK_AB R8, R32, R7 ;  /* 0x000000072008723e */ /* 0x002fcc00000000ff */
[----:B------:R-:W1:Y:S01]  /*4fb0*/  MUFU.EX2 R39, R39 ;  /* 0x0000002700277308 */ /* 0x000e620000000800 */
[----:B----4-:R-:W-:Y:S01]  /*4fc0*/  FADD.FTZ R15, R35, R28 ;  /* 0x0000001c230f7221 */ /* 0x010fe20000010000 */
[----:B------:R-:W-:-:S06]  /*4fd0*/  FADD.FTZ R28, R20, R13 ;  /* 0x0000000d141c7221 */ /* 0x000fcc0000010000 */
[----:B------:R-:W3:Y:S01]  /*4fe0*/  MUFU.EX2 R62, R62 ;  /* 0x0000003e003e7308 */ /* 0x000ee20000000800 */
[C---:B--2---:R-:W-:Y:S01]  /*4ff0*/  FADD.FTZ R14, R60.reuse, R15 ;  /* 0x0000000f3c0e7221 */ /* 0x044fe20000010000 */
[----:B------:R-:W-:Y:S01]  /*5000*/  FADD.FTZ R15, R21, R28 ;  /* 0x0000001c150f7221 */ /* 0x000fe20000010000 */
[----:B------:R-:W-:Y:S01]  /*5010*/  F2FP.F16.F32.PACK_AB R9, R60, R35 ;  /* 0x000000233c09723e */ /* 0x000fe200000000ff */
[----:B------:R-:W-:Y:S02]  /*5020*/  IMAD.MOV.U32 R60, RZ, RZ, R71 ;  /* 0x000000ffff3c7224 */ /* 0x000fe400078e0047 */
[----:B------:R-:W-:Y:S01]  /*5030*/  FADD.FTZ R28, R34, R15 ;  /* 0x0000000f221c7221 */ /* 0x000fe20000010000 */
[----:B------:R-:W-:Y:S01]  /*5040*/  IMAD.MOV.U32 R35, RZ, RZ, R71 ;  /* 0x000000ffff237224 */ /* 0x000fe200078e0047 */
[----:B------:R-:W2:Y:S01]  /*5050*/  MUFU.EX2 R43, R43 ;  /* 0x0000002b002b7308 */ /* 0x000ea20000000800 */
[----:B-1----:R-:W-:Y:S01]  /*5060*/  FADD.FTZ R13, R39, R14 ;  /* 0x0000000e270d7221 */ /* 0x002fe20000010000 */
[----:B------:R-:W-:-:S04]  /*5070*/  FADD.FTZ R15, R41, R28 ;  /* 0x0000001c290f7221 */ /* 0x000fc80000010000 */
[----:B------:R-:W-:Y:S01]  /*5080*/  FADD.FTZ R10, R36, R15 ;  /* 0x0000000f240a7221 */ /* 0x000fe20000010000 */
[----:B------:R-:W-:Y:S01]  /*5090*/  F2FP.F16.F32.PACK_AB R15, R58, R25 ;  /* 0x000000193a0f723e */ /* 0x000fe200000000ff */
[----:B------:R-:W1:Y:S01]  /*50a0*/  MUFU.EX2 R66, R66 ;  /* 0x0000004200427308 */ /* 0x000e620000000800 */
[C---:B---3--:R-:W-:Y:S01]  /*50b0*/  FADD.FTZ R14, R62.reuse, R13 ;  /* 0x0000000d3e0e7221 */ /* 0x048fe20000010000 */
[----:B------:R-:W-:Y:S01]  /*50c0*/  F2FP.F16.F32.PACK_AB R13, R29, R24 ;  /* 0x000000181d0d723e */ /* 0x000fe200000000ff */
[--C-:B------:R-:W-:Y:S01]  /*50d0*/  IMAD.MOV.U32 R58, RZ, RZ, R71.reuse ;  /* 0x000000ffff3a7224 */ /* 0x100fe200078e0047 */
[----:B------:R-:W-:Y:S01]  /*50e0*/  F2FP.F16.F32.PACK_AB R11, R62, R39 ;  /* 0x000000273e0b723e */ /* 0x000fe200000000ff */
[--C-:B------:R-:W-:Y:S02]  /*50f0*/  IMAD.MOV.U32 R62, RZ, RZ, R71.reuse ;  /* 0x000000ffff3e7224 */ /* 0x100fe400078e0047 */
[----:B------:R-:W-:Y:S01]  /*5100*/  IMAD.MOV.U32 R39, RZ, RZ, R71 ;  /* 0x000000ffff277224 */ /* 0x000fe200078e0047 */
[----:B------:R-:W3:Y:S01]  /*5110*/  MUFU.EX2 R68, R68 ;  /* 0x0000004400447308 */ /* 0x000ee20000000800 */
[----:B--2---:R-:W-:Y:S01]  /*5120*/  FADD.FTZ R3, R43, R14 ;  /* 0x0000000e2b037221 */ /* 0x004fe20000010000 */
[----:B------:R-:W-:-:S05]  /*5130*/  F2FP.F16.F32.PACK_AB R14, R6, R5 ;  /* 0x00000005060e723e */ /* 0x000fca00000000ff */
[----:B------:R-:W-:Y:S01]  /*5140*/  STSM.16.M88.4 [R22+0x25b00], R12 ;  /* 0x025b000c16007844 */ /* 0x000fe20000000200 */
[----:B------:R-:W2:Y:S01]  /*5150*/  MUFU.EX2 R67, R67 ;  /* 0x0000004300437308 */ /* 0x000ea20000000800 */
[C---:B-1----:R-:W-:Y:S01]  /*5160*/  FADD.FTZ R3, R66.reuse, R3 ;  /* 0x0000000342037221 */ /* 0x042fe20000010000 */
[----:B------:R-:W-:Y:S01]  /*5170*/  F2FP.F16.F32.PACK_AB R25, R66, R43 ;  /* 0x0000002b4219723e */ /* 0x000fe200000000ff */
[----:B------:R-:W-:Y:S01]  /*5180*/  IMAD.MOV.U32 R66, RZ, RZ, R71 ;  /* 0x000000ffff427224 */ /* 0x000fe200078e0047 */
[----:B------:R-:W-:-:S04]  /*5190*/  MOV R43, R71 ;  /* 0x00000047002b7202 */ /* 0x000fc80000000f00 */
[----:B------:R-:W1:Y:S01]  /*51a0*/  MUFU.EX2 R47, R47 ;  /* 0x0000002f002f7308 */ /* 0x000e620000000800 */
[----:B---3--:R-:W-:Y:S01]  /*51b0*/  FADD.FTZ R24, R68, R3 ;  /* 0x0000000344187221 */ /* 0x008fe20000010000 */
[----:B------:R-:W-:Y:S01]  /*51c0*/  FADD.FTZ R3, R45, R10 ;  /* 0x0000000a2d037221 */ /* 0x000fe20000010000 */
[----:B------:R-:W-:-:S03]  /*51d0*/  F2FP.F16.F32.PACK_AB R10, R21, R20 ;  /* 0x00000014150a723e */ /* 0x000fc600000000ff */
[----:B------:R-:W-:Y:S02]  /*51e0*/  FADD.FTZ R28, R38, R3 ;  /* 0x00000003261c7221 */ /* 0x000fe40000010000 */
[----:B------:R-:W3:Y:S01]  /*51f0*/  MUFU.EX2 R70, R70 ;  /* 0x0000004600467308 */ /* 0x000ee20000000800 */
[----:B--2---:R-:W-:Y:S01]  /*5200*/  FADD.FTZ R24, R67, R24 ;  /* 0x0000001843187221 */ /* 0x004fe20000010000 */
[----:B------:R-:W-:Y:S01]  /*5210*/  FADD.FTZ R5, R49, R28 ;  /* 0x0000001c31057221 */ /* 0x000fe20000010000 */
[----:B------:R2:W-:Y:S01]  /*5220*/  STSM.16.M88.4 [R22+0x27300], R8 ;  /* 0x0273000816007844 */ /* 0x0005e20000000200 */
[----:B------:R-:W-:Y:S01]  /*5230*/  F2FP.F16.F32.PACK_AB R27, R67, R68 ;  /* 0x00000044431b723e */ /* 0x000fe200000000ff */
[----:B------:R-:W-:Y:S02]  /*5240*/  IMAD.MOV.U32 R68, RZ, RZ, R71 ;  /* 0x000000ffff447224 */ /* 0x000fe400078e0047 */
[----:B------:R-:W-:Y:S01]  /*5250*/  FADD.FTZ R28, R40, R5 ;  /* 0x00000005281c7221 */ /* 0x000fe20000010000 */
[----:B------:R-:W-:Y:S01]  /*5260*/  MOV R67, R71 ;  /* 0x0000004700437202 */ /* 0x000fe20000000f00 */
[----:B------:R-:W-:Y:S01]  /*5270*/  MUFU.EX2 R57, R57 ;  /* 0x0000003900397308 */ /* 0x000fe20000000800 */
[----:B-1----:R-:W-:Y:S01]  /*5280*/  FADD.FTZ R3, R47, R24 ;  /* 0x000000182f037221 */ /* 0x002fe20000010000 */
[----:B------:R-:W-:Y:S01]  /*5290*/  FADD.FTZ R5, R51, R28 ;  /* 0x0000001c33057221 */ /* 0x000fe20000010000 */
[----:B------:R-:W-:Y:S01]  /*52a0*/  F2FP.F16.F32.PACK_AB R24, R41, R34 ;  /* 0x000000222918723e */ /* 0x000fe200000000ff */
[----:B------:R-:W-:-:S02]  /*52b0*/  IMAD.MOV.U32 R41, RZ, RZ, R71 ;  /* 0x000000ffff297224 */ /* 0x000fc400078e0047 */
[----:B------:R-:W-:Y:S02]  /*52c0*/  FADD.FTZ R30, R42, R5 ;  /* 0x000000052a1e7221 */ /* 0x000fe40000010000 */
[----:B------:R-:W1:Y:S01]  /*52d0*/  MUFU.EX2 R0, R117 ;  /* 0x0000007500007308 */ /* 0x000e620000000800 */
[----:B---3--:R-:W-:Y:S01]  /*52e0*/  F2FP.F16.F32.PACK_AB R29, R70, R47 ;  /* 0x0000002f461d723e */ /* 0x008fe200000000ff */
[----:B------:R-:W-:-:S06]  /*52f0*/  FADD.FTZ R30, R33, R30 ;  /* 0x0000001e211e7221 */ /* 0x000fcc0000010000 */
[----:B------:R-:W-:Y:S08]  /*5300*/  MUFU.EX2 R59, R59 ;  /* 0x0000003b003b7308 */ /* 0x000ff00000000800 */
[----:B------:R-:W2:Y:S01]  /*5310*/  MUFU.EX2 R64, R64 ;  /* 0x0000004000407308 */ /* 0x000ea20000000800 */
[----:B-1----:R-:W-:-:S07]  /*5320*/  F2FP.F16.F32.PACK_AB R31, R0, R57 ;  /* 0x00000039001f723e */ /* 0x002fce00000000ff */
[----:B------:R1:W-:Y:S08]  /*5330*/  MUFU.EX2 R6, R26 ;  /* 0x0000001a00067308 */ /* 0x0003f00000000800 */
[----:B------:R-:W3:Y:S01]  /*5340*/  MUFU.EX2 R53, R53 ;  /* 0x0000003500357308 */ /* 0x000ee20000000800 */
[----:B-1----:R-:W-:Y:S01]  /*5350*/  FADD.FTZ R26, R70, R3 ;  /* 0x00000003461a7221 */ /* 0x002fe20000010000 */
[----:B--2---:R-:W-:Y:S01]  /*5360*/  F2FP.F16.F32.PACK_AB R9, R64, R59 ;  /* 0x0000003b4009723e */ /* 0x004fe200000000ff */
[----:B------:R-:W-:-:S02]  /*5370*/  IMAD.MOV.U32 R70, RZ, RZ, R71 ;  /* 0x000000ffff467224 */ /* 0x000fc400078e0047 */
[----:B------:R-:W-:Y:S01]  /*5380*/  FADD.FTZ R3, R57, R26 ;  /* 0x0000001a39037221 */ /* 0x000fe20000010000 */
[----:B------:R-:W-:Y:S01]  /*5390*/  F2FP.F16.F32.PACK_AB R26, R45, R36 ;  /* 0x000000242d1a723e */ /* 0x000fe200000000ff */
[----:B------:R-:W-:Y:S01]  /*53a0*/  IMAD.MOV.U32 R57, RZ, RZ, R71 ;  /* 0x000000ffff397224 */ /* 0x000fe200078e0047 */
[----:B------:R-:W1:Y:S01]  /*53b0*/  MUFU.EX2 R72, R72 ;  /* 0x0000004800487308 */ /* 0x000e620000000800 */
[----:B------:R-:W-:Y:S01]  /*53c0*/  FADD.FTZ R28, R0, R3 ;  /* 0x00000003001c7221 */ /* 0x000fe20000010000 */
[--C-:B------:R-:W-:Y:S01]  /*53d0*/  IMAD.MOV.U32 R36, RZ, RZ, R71.reuse ;  /* 0x000000ffff247224 */ /* 0x100fe200078e0047 */
[----:B------:R-:W-:Y:S02]  /*53e0*/  STSM.16.M88.4 [R22+0x28b00], R24 ;  /* 0x028b001816007844 */ /* 0x000fe40000000200 */
[----:B------:R-:W-:Y:S01]  /*53f0*/  FADD.FTZ R3, R59, R28 ;  /* 0x0000001c3b037221 */ /* 0x000fe20000010000 */
[----:B------:R-:W-:Y:S01]  /*5400*/  F2FP.F16.F32.PACK_AB R28, R49, R38 ;  /* 0x00000026311c723e */ /* 0x000fe200000000ff */
[----:B------:R-:W-:Y:S01]  /*5410*/  IMAD.MOV.U32 R59, RZ, RZ, R71 ;  /* 0x000000ffff3b7224 */ /* 0x000fe200078e0047 */
[----:B------:R-:W2:Y:S01]  /*5420*/  MUFU.EX2 R61, R121 ;  /* 0x00000079003d7308 */ /* 0x000ea20000000800 */
[----:B------:R-:W-:Y:S01]  /*5430*/  FADD.FTZ R34, R64, R3 ;  /* 0x0000000340227221 */ /* 0x000fe20000010000 */
[----:B------:R-:W-:Y:S01]  /*5440*/  FADD.FTZ R3, R37, R30 ;  /* 0x0000001e25037221 */ /* 0x000fe20000010000 */
[----:B------:R-:W-:Y:S01]  /*5450*/  F2FP.F16.F32.PACK_AB R30, R51, R40 ;  /* 0x00000028331e723e */ /* 0x000fe200000000ff */
[----:B------:R-:W-:-:S02]  /*5460*/  IMAD.MOV.U32 R64, RZ, RZ, R71 ;  /* 0x000000ffff407224 */ /* 0x000fc400078e0047 */
[----:B---3--:R-:W-:Y:S01]  /*5470*/  FADD.FTZ R5, R53, R34 ;  /* 0x0000002235057221 */ /* 0x008fe20000010000 */
[----:B------:R-:W-:Y:S01]  /*5480*/  FADD.FTZ R3, R48, R3 ;  /* 0x0000000330037221 */ /* 0x000fe20000010000 */
[----:B------:R-:W-:Y:S01]  /*5490*/  IMAD.MOV.U32 R51, RZ, RZ, R71 ;  /* 0x000000ffff337224 */ /* 0x000fe200078e0047 */
[----:B------:R-:W3:Y:S01]  /*54a0*/  MUFU.EX2 R74, R74 ;  /* 0x0000004a004a7308 */ /* 0x000ee20000000800 */
[----:B-1----:R-:W-:Y:S01]  /*54b0*/  FADD.FTZ R8, R72, R5 ;  /* 0x0000000548087221 */ /* 0x002fe20000010000 */
[----:B------:R-:W-:Y:S01]  /*54c0*/  FADD.FTZ R10, R44, R3 ;  /* 0x000000032c0a7221 */ /* 0x000fe20000010000 */
[----:B------:R-:W-:Y:S01]  /*54d0*/  F2FP.F16.F32.PACK_AB R11, R72, R53 ;  /* 0x00000035480b723e */ /* 0x000fe200000000ff */
[----:B------:R1:W-:Y:S01]  /*54e0*/  STSM.16.M88.4 [R22+0x2a300], R28 ;  /* 0x02a3001c16007844 */ /* 0x0003e20000000200 */
[C---:B------:R-:W-:Y:S01]  /*54f0*/  F2FP.F16.F32.PACK_AB R44, R69.reuse, R44 ;  /* 0x0000002c452c723e */ /* 0x040fe200000000ff */
[----:B------:R-:W-:Y:S01]  /*5500*/  FADD.FTZ R5, R69, R10 ;  /* 0x0000000a45057221 */ /* 0x000fe20000010000 */
[----:B------:R-:W-:Y:S01]  /*5510*/  F2FP.F16.F32.PACK_AB R10, R48, R37 ;  /* 0x00000025300a723e */ /* 0x000fe200000000ff */
[----:B------:R-:W4:Y:S01]  /*5520*/  MUFU.EX2 R123, R123 ;  /* 0x0000007b007b7308 */ /* 0x000f220000000800 */
[----:B--2---:R-:W-:Y:S01]  /*5530*/  FADD.FTZ R3, R61, R8 ;  /* 0x000000083d037221 */ /* 0x004fe20000010000 */
[----:B------:R-:W-:Y:S01]  /*5540*/  FADD.FTZ R14, R46, R5 ;  /* 0x000000052e0e7221 */ /* 0x000fe20000010000 */
[----:B------:R-:W-:Y:S01]  /*5550*/  F2FP.F16.F32.PACK_AB R8, R33, R42 ;  /* 0x0000002a2108723e */ /* 0x000fe200000000ff */
[--C-:B------:R-:W-:Y:S01]  /*5560*/  IMAD.MOV.U32 R69, RZ, RZ, R71.reuse ;  /* 0x000000ffff457224 */ /* 0x100fe200078e0047 */
[-C--:B------:R-:W-:Y:S01]  /*5570*/  MOV R49, R71.reuse ;  /* 0x0000004700317202 */ /* 0x080fe20000000f00 */
[----:B------:R-:W-:Y:S01]  /*5580*/  IMAD.MOV.U32 R53, RZ, RZ, R71 ;  /* 0x000000ffff357224 */ /* 0x000fe200078e0047 */
[----:B------:R-:W-:Y:S01]  /*5590*/  MOV R37, R71 ;  /* 0x0000004700257202 */ /* 0x000fe20000000f00 */
[----:B------:R-:W2:Y:S01]  /*55a0*/  MUFU.EX2 R125, R125 ;  /* 0x0000007d007d7308 */ /* 0x000ea20000000800 */
[C---:B---3--:R-:W-:Y:S01]  /*55b0*/  FADD.FTZ R12, R74.reuse, R3 ;  /* 0x000000034a0c7221 */ /* 0x048fe20000010000 */
[----:B------:R3:W-:Y:S01]  /*55c0*/  STSM.16.M88.4 [R22+0x2bb00], R8 ;  /* 0x02bb000816007844 */ /* 0x0007e20000000200 */
[----:B------:R-:W-:Y:S01]  /*55d0*/  F2FP.F16.F32.PACK_AB R45, R74, R61 ;  /* 0x0000003d4a2d723e */ /* 0x000fe200000000ff */
[--C-:B------:R-:W-:Y:S01]  /*55e0*/  IMAD.MOV.U32 R48, RZ, RZ, R71.reuse ;  /* 0x000000ffff307224 */ /* 0x100fe200078e0047 */
[-C--:B------:R-:W-:Y:S01]  /*55f0*/  MOV R61, R71.reuse ;  /* 0x00000047003d7202 */ /* 0x080fe20000000f00 */
[--C-:B------:R-:W-:Y:S01]  /*5600*/  IMAD.MOV.U32 R42, RZ, RZ, R71.reuse ;  /* 0x000000ffff2a7224 */ /* 0x100fe200078e0047 */
[----:B-1----:R-:W-:Y:S01]  /*5610*/  MOV R31, R71 ;  /* 0x00000047001f7202 */ /* 0x002fe20000000f00 */
[----:B------:R-:W1:Y:S01]  /*5620*/  MUFU.EX2 R73, R73 ;  /* 0x0000004900497308 */ /* 0x000e620000000800 */
[----:B----4-:R-:W-:Y:S01]  /*5630*/  FADD.FTZ R3, R123, R12 ;  /* 0x0000000c7b037221 */ /* 0x010fe20000010000 */
[----:B------:R-:W-:Y:S01]  /*5640*/  F2FP.F16.F32.PACK_AB R47, R6, R123 ;  /* 0x0000007b062f723e */ /* 0x000fe200000000ff */
[----:B------:R-:W-:-:S02]  /*5650*/  IMAD.MOV.U32 R40, RZ, RZ, R71 ;  /* 0x000000ffff287224 */ /* 0x000fc400078e0047 */
[----:B------:R-:W-:Y:S01]  /*5660*/  FADD.FTZ R12, R6, R3 ;  /* 0x00000003060c7221 */ /* 0x000fe20000010000 */
[--C-:B------:R-:W-:Y:S02]  /*5670*/  IMAD.MOV.U32 R38, RZ, RZ, R71.reuse ;  /* 0x000000ffff267224 */ /* 0x100fe400078e0047 */
[----:B------:R-:W4:Y:S01]  /*5680*/  MUFU.EX2 R50, R50 ;  /* 0x0000003200327308 */ /* 0x000f220000000800 */
[----:B--2---:R-:W-:Y:S01]  /*5690*/  FADD.FTZ R3, R125, R12 ;  /* 0x0000000c7d037221 */ /* 0x004fe20000010000 */
[--C-:B------:R-:W-:Y:S02]  /*56a0*/  IMAD.MOV.U32 R34, RZ, RZ, R71.reuse ;  /* 0x000000ffff227224 */ /* 0x100fe400078e0047 */
[--C-:B------:R-:W-:Y:S02]  /*56b0*/  IMAD.MOV.U32 R33, RZ, RZ, R71.reuse ;  /* 0x000000ffff217224 */ /* 0x100fe400078e0047 */
[--C-:B------:R-:W-:Y:S02]  /*56c0*/  IMAD.MOV.U32 R30, RZ, RZ, R71.reuse ;  /* 0x000000ffff1e7224 */ /* 0x100fe400078e0047 */
[----:B------:R-:W2:Y:S01]  /*56d0*/  MUFU.EX2 R77, R77 ;  /* 0x0000004d004d7308 */ /* 0x000ea20000000800 */
[C---:B-1----:R-:W-:Y:S01]  /*56e0*/  FADD.FTZ R5, R73.reuse, R14 ;  /* 0x0000000e49057221 */ /* 0x042fe20000010000 */
[----:B------:R-:W-:Y:S01]  /*56f0*/  F2FP.F16.F32.PACK_AB R46, R73, R46 ;  /* 0x0000002e492e723e */ /* 0x000fe200000000ff */
[----:B------:R-:W-:-:S02]  /*5700*/  IMAD.MOV.U32 R29, RZ, RZ, R71 ;  /* 0x000000ffff1d7224 */ /* 0x000fc400078e0047 */
[----:B------:R-:W-:Y:S02]  /*5710*/  IMAD.MOV.U32 R28, RZ, RZ, R71 ;  /* 0x000000ffff1c7224 */ /* 0x000fe400078e0047 */
[----:B------:R1:W-:Y:S01]  /*5720*/  STSM.16.M88.4 [R22+0x2d300], R44 ;  /* 0x02d3002c16007844 */ /* 0x0003e20000000200 */
[----:B------:R-:W5:Y:S01]  /*5730*/  MUFU.EX2 R52, R52 ;  /* 0x0000003400347308 */ /* 0x000f620000000800 */
[----:B----4-:R-:W-:-:S07]  /*5740*/  FADD.FTZ R14, R50, R5 ;  /* 0x00000005320e7221 */ /* 0x010fce0000010000 */
[----:B------:R-:W4:Y:S01]  /*5750*/  MUFU.EX2 R81, R81 ;  /* 0x0000005100517308 */ /* 0x000f220000000800 */
[C---:B--2---:R-:W-:Y:S01]  /*5760*/  FADD.FTZ R5, R77.reuse, R14 ;  /* 0x0000000e4d057221 */ /* 0x044fe20000010000 */
[----:B---3--:R-:W-:Y:S01]  /*5770*/  F2FP.F16.F32.PACK_AB R8, R77, R50 ;  /* 0x000000324d08723e */ /* 0x008fe200000000ff */
[--C-:B------:R-:W-:Y:S02]  /*5780*/  IMAD.MOV.U32 R50, RZ, RZ, R71.reuse ;  /* 0x000000ffff327224 */ /* 0x100fe400078e0047 */
[----:B-1----:R-:W-:-:S03]  /*5790*/  IMAD.MOV.U32 R47, RZ, RZ, R71 ;  /* 0x000000ffff2f7224 */ /* 0x002fc600078e0047 */
[----:B------:R-:W1:Y:S01]  /*57a0*/  MUFU.EX2 R20, R79 ;  /* 0x0000004f00147308 */ /* 0x000e620000000800 */
[----:B-----5:R-:W-:Y:S01]  /*57b0*/  FADD.FTZ R24, R52, R5 ;  /* 0x0000000534187221 */ /* 0x020fe20000010000 */
[--C-:B------:R-:W-:Y:S02]  /*57c0*/  IMAD.MOV.U32 R46, RZ, RZ, R71.reuse ;  /* 0x000000ffff2e7224 */ /* 0x100fe400078e0047 */
[--C-:B------:R-:W-:Y:S02]  /*57d0*/  IMAD.MOV.U32 R45, RZ, RZ, R71.reuse ;  /* 0x000000ffff2d7224 */ /* 0x100fe400078e0047 */
[--C-:B------:R-:W-:Y:S02]  /*57e0*/  IMAD.MOV.U32 R44, RZ, RZ, R71.reuse ;  /* 0x000000ffff2c7224 */ /* 0x100fe400078e0047 */
[----:B------:R-:W2:Y:S01]  /*57f0*/  MUFU.EX2 R127, R127 ;  /* 0x0000007f007f7308 */ /* 0x000ea20000000800 */
[C---:B----4-:R-:W-:Y:S01]  /*5800*/  FADD.FTZ R5, R81.reuse, R24 ;  /* 0x0000001851057221 */ /* 0x050fe20000010000 */
[----:B------:R-:W-:Y:S01]  /*5810*/  F2FP.F16.F32.PACK_AB R10, R81, R52 ;  /* 0x00000034510a723e */ /* 0x000fe200000000ff */
[----:B------:R-:W-:-:S05]  /*5820*/  IMAD.MOV.U32 R52, RZ, RZ, R71 ;  /* 0x000000ffff347224 */ /* 0x000fca00078e0047 */
[----:B------:R-:W3:Y:S01]  /*5830*/  MUFU.EX2 R32, R129 ;  /* 0x0000008100207308 */ /* 0x000ee20000000800 */
[C---:B-1----:R-:W-:Y:S01]  /*5840*/  F2FP.F16.F32.PACK_AB R9, R20.reuse, R125 ;  /* 0x0000007d1409723e */ /* 0x042fe200000000ff */
[----:B------:R-:W-:-:S06]  /*5850*/  FADD.FTZ R14, R20, R3 ;  /* 0x00000003140e7221 */ /* 0x000fcc0000010000 */
[----:B------:R-:W1:Y:S01]  /*5860*/  MUFU.EX2 R54, R54 ;  /* 0x0000003600367308 */ /* 0x000e620000000800 */
[----:B--2---:R-:W-:-:S07]  /*5870*/  FADD.FTZ R3, R127, R14 ;  /* 0x0000000e7f037221 */ /* 0x004fce0000010000 */
[----:B------:R-:W2:Y:S01]  /*5880*/  MUFU.EX2 R83, R83 ;  /* 0x0000005300537308 */ /* 0x000ea20000000800 */
[C---:B---3--:R-:W-:Y:S01]  /*5890*/  F2FP.F16.F32.PACK_AB R11, R32.reuse, R127 ;  /* 0x0000007f200b723e */ /* 0x048fe200000000ff */
[----:B------:R-:W-:Y:S01]  /*58a0*/  FADD.FTZ R6, R32, R3 ;  /* 0x0000000320067221 */ /* 0x000fe20000010000 */
[----:B------:R-:W-:-:S03]  /*58b0*/  IMAD.MOV.U32 R32, RZ, RZ, R71 ;  /* 0x000000ffff207224 */ /* 0x000fc600078e0047 */
[----:B------:R-:W-:Y:S02]  /*58c0*/  STSM.16.M88.4 [R22+0x2eb00], R8 ;  /* 0x02eb000816007844 */ /* 0x000fe40000000200 */
[----:B------:R-:W-:Y:S01]  /*58d0*/  MUFU.EX2 R55, R55 ;  /* 0x0000003700377308 */ /* 0x000fe20000000800 */
[----:B-1----:R-:W-:-:S07]  /*58e0*/  FADD.FTZ R14, R54, R5 ;  /* 0x00000005360e7221 */ /* 0x002fce0000010000 */
[----:B------:R-:W1:Y:S01]  /*58f0*/  MUFU.EX2 R56, R56 ;  /* 0x0000003800387308 */ /* 0x000e620000000800 */
[C---:B--2---:R-:W-:Y:S01]  /*5900*/  F2FP.F16.F32.PACK_AB R24, R83.reuse, R54 ;  /* 0x000000365318723e */ /* 0x044fe200000000ff */
[----:B------:R-:W-:Y:S01]  /*5910*/  FADD.FTZ R14, R83, R14 ;  /* 0x0000000e530e7221 */ /* 0x000fe20000010000 */
[----:B------:R-:W-:-:S05]  /*5920*/  IMAD.MOV.U32 R54, RZ, RZ, R71 ;  /* 0x000000ffff367224 */ /* 0x000fca00078e0047 */
[----:B------:R-:W2:Y:S08]  /*5930*/  MUFU.EX2 R131, R131 ;  /* 0x0000008300837308 */ /* 0x000eb00000000800 */
[----:B------:R-:W3:Y:S01]  /*5940*/  MUFU.EX2 R0, R133 ;  /* 0x0000008500007308 */ /* 0x000ee20000000800 */
[----:B-1----:R-:W-:-:S07]  /*5950*/  F2FP.F16.F32.PACK_AB R26, R56, R55 ;  /* 0x00000037381a723e */ /* 0x002fce00000000ff */
[----:B------:R-:W-:Y:S01]  /*5960*/  MUFU.EX2 R135, R135 ;  /* 0x0000008700877308 */ /* 0x000fe20000000800 */
[----:B--2---:R-:W-:-:S07]  /*5970*/  FADD.FTZ R3, R131, R6 ;  /* 0x0000000683037221 */ /* 0x004fce0000010000 */
[----:B------:R-:W1:Y:S01]  /*5980*/  MUFU.EX2 R12, R137 ;  /* 0x00000089000c7308 */ /* 0x000e620000000800 */
[C---:B---3--:R-:W-:Y:S01]  /*5990*/  F2FP.F16.F32.PACK_AB R25, R0.reuse, R131 ;  /* 0x000000830019723e */ /* 0x048fe200000000ff */
[----:B------:R-:W-:Y:S01]  /*59a0*/  FADD.FTZ R6, R0, R3 ;  /* 0x0000000300067221 */ /* 0x000fe20000010000 */
[----:B------:R-:W-:Y:S01]  /*59b0*/  FADD.FTZ R3, R55, R14 ;  /* 0x0000000e37037221 */ /* 0x000fe20000010000 */
[----:B------:R-:W-:-:S03]  /*59c0*/  MOV R55, R71 ;  /* 0x0000004700377202 */ /* 0x000fc60000000f00 */
[----:B------:R-:W-:Y:S01]  /*59d0*/  FADD.FTZ R3, R56, R3 ;  /* 0x0000000338037221 */ /* 0x000fe20000010000 */
[----:B------:R-:W-:Y:S01]  /*59e0*/  IMAD.MOV.U32 R56, RZ, RZ, R71 ;  /* 0x000000ffff387224 */ /* 0x000fe200078e0047 */
[----:B-1----:R-:W-:Y:S01]  /*59f0*/  F2FP.F16.F32.PACK_AB R27, R12, R135 ;  /* 0x000000870c1b723e */ /* 0x002fe200000000ff */
[----:B------:R-:W-:-:S04]  /*5a00*/  FADD.FTZ R135, R135, R6 ;  /* 0x0000000687877221 */ /* 0x000fc80000010000 */
[----:B------:R1:W-:Y:S01]  /*5a10*/  STSM.16.M88.4 [R22+0x30300], R24 ;  /* 0x0303001816007844 */ /* 0x0003e20000000200 */
[----:B------:R-:W-:Y:S01]  /*5a20*/  FADD.FTZ R0, R12, R135 ;  /* 0x000000870c007221 */ /* 0x000fe20000010000 */
[----:B------:R2:W-:Y:S06]  /*5a30*/  MEMBAR.ALL.CTA ;  /* 0x0000000000007992 */ /* 0x0005ec0000008000 */
[----:B--2---:R-:W2:Y:S01]  /*5a40*/  FENCE.VIEW.ASYNC.S ;  /* 0x00000000000073c6 */ /* 0x004ea20000000000 */
[--C-:B-1----:R-:W-:Y:S01]  /*5a50*/  IMAD.MOV.U32 R27, RZ, RZ, R71.reuse ;  /* 0x000000ffff1b7224 */ /* 0x102fe200078e0047 */
[----:B------:R-:W-:Y:S01]  /*5a60*/  MOV R25, R71 ;  /* 0x0000004700197202 */ /* 0x000fe20000000f00 */
[----:B------:R-:W-:-:S02]  /*5a70*/  IMAD.MOV.U32 R26, RZ, RZ, R71 ;  /* 0x000000ffff1a7224 */ /* 0x000fc400078e0047 */
[----:B------:R-:W-:Y:S01]  /*5a80*/  IMAD.MOV.U32 R24, RZ, RZ, R71 ;  /* 0x000000ffff187224 */ /* 0x000fe200078e0047 */
[----:B--2---:R-:W-:Y:S01]  /*5a90*/  NOP ;  /* 0x0000000000007918 */ /* 0x004fe20000000000 */
[----:B------:R-:W-:Y:S05]  /*5aa0*/  @!P2 BRA `(.L_x_1533) ;  /* 0x0000004c0030a947 */ /* 0x000fea0003800000 */
[----:B------:R-:W-:Y:S01]  /*5ab0*/  UMOV UR60, UR61 ;  /* 0x0000003d003c7c82 */ /* 0x000fe20008000000 */
[----:B------:R-:W-:Y:S01]  /*5ac0*/  R2UR UR61, R148 ;  /* 0x00000000943d72ca */ /* 0x000fe200000e0000 */
[----:B------:R-:W-:Y:S01]  /*5ad0*/  ULDC.64 UR6, c[0x0][0x3f8] ;  /* 0x0000fe0000067ab9 */ /* 0x000fe20000000a00 */
        /* <DEDUP_REMOVED lines=26> */
[----:B------:R-:W-:Y:S01]  /*5c80*/  IMAD.U32 R7, RZ, RZ, UR6 ;  /* 0x00000006ff077e24 */ /* 0x000fe2000f8e00ff */
[----:B------:R-:W-:Y:S01]  /*5c90*/  MOV R6, UR7 ;  /* 0x0000000700067c02 */ /* 0x000fe20008000f00 */
[----:B------:R-:W-:Y:S01]  /*5ca0*/  UMOV UR45, UR46 ;  /* 0x0000002e002d7c82 */ /* 0x000fe20008000000 */
[----:B------:R-:W-:-:S05]  /*5cb0*/  ULDC UR40, c[0x0][0x9d8] ;  /* 0x0002760000287ab9 */ /* 0x000fca0000000800 */
.L_x_1542:
[----:B------:R-:W-:Y:S01]  /*5cc0*/  R2UR UR7, R146 ;  /* 0x00000000920772ca */ /* 0x000fe200000e0000 */
[----:B------:R-:W-:-:S04]  /*5cd0*/  UIADD3 UR46, UR45, 0x1, URZ ;  /* 0x000000012d2e7890 */ /* 0x000fc8000fffe03f */
[----:B------:R-:W-:-:S04]  /*5ce0*/  UISETP.NE.AND UP0, UPT, UR46, 0x2, UPT ;  /* 0x000000022e00788c */ /* 0x000fc8000bf05270 */
[----:B------:R-:W-:Y:S02]  /*5cf0*/  USEL UR6, URZ, 0x1, UP0 ;  /* 0x000000013f067887 */ /* 0x000fe40008000000 */
[----:B------:R-:W-:Y:S02]  /*5d00*/  USEL UR46, UR46, URZ, UP0 ;  /* 0x0000003f2e2e7287 */ /* 0x000fe40008000000 */
[----:B------:R-:W-:Y:S01]  /*5d10*/  ISETP.NE.AND P3, PT, RZ, UR7, PT ;  /* 0x00000007ff007c0c */ /* 0x000fe2000bf65270 */
[----:B------:R-:W-:-:S06]  /*5d20*/  ULOP3.LUT UR6, UR61, UR6, URZ, 0x3c, !UPT ;  /* 0x000000063d067292 */ /* 0x000fcc000f8e3c3f */
[----:B------:R-:W-:-:S06]  /*5d30*/  IMAD.U32 R148, RZ, RZ, UR6 ;  /* 0x00000006ff947e24 */ /* 0x000fcc000f8e00ff */
[----:B------:R-:W-:Y:S05]  /*5d40*/  @P3 BRA `(.L_x_1534) ;  /* 0x0000000000303947 */ /* 0x000fea0003800000 */
[----:B------:R-:W-:Y:S05]  /*5d50*/  @!P0 BRA `(.L_x_1535) ;  /* 0x0000000000048947 */ /* 0x000fea0003800000 */
[----:B------:R-:W-:Y:S01]  /*5d60*/  BPT.TRAP 0x1 ;  /* 0x000000040000795c */ /* 0x000fe20000300000 */
.L_x_1535:
[----:B------:R-:W-:Y:S01]  /*5d70*/  R2UR UR7, R148 ;  /* 0x00000000940772ca */ /* 0x000fe200000e0000 */
[----:B------:R-:W-:-:S12]  /*5d80*/  ULEA UR6, UR46, UR47, 0x3 ;  /* 0x0000002f2e067291 */ /* 0x000fd8000f8e183f */
[----:B------:R-:W-:-:S05]  /*5d90*/  IMAD.U32 R9, RZ, RZ, UR7 ;  /* 0x00000007ff097e24 */ /* 0x000fca000f8e00ff */
[----:B------:R-:W-:-:S04]  /*5da0*/  SHF.L.U32 R9, R9, 0x1f, RZ ;  /* 0x0000001f09097819 */ /* 0x000fc800000006ff */
[----:B------:R1:W2:Y:S01]  /*5db0*/  SYNCS.PHASECHK.TRANS64.TRYWAIT P2, [UR6+0x31c30], R9 ;  /* 0x031c3009ff0075a7 */ /* 0x0002a20008040146 */
[----:B------:R-:W-:Y:S05]  /*5dc0*/  @!P0 BRA `(.L_x_1536) ;  /* 0x0000000000048947 */ /* 0x000fea0003800000 */
[----:B------:R-:W-:Y:S01]  /*5dd0*/  BPT.TRAP 0x1 ;  /* 0x000000040000795c */ /* 0x000fe20000300000 */
.L_x_1536:
[----:B--2---:R-:W-:Y:S05]  /*5de0*/  @P2 BRA `(.L_x_1534) ;  /* 0x0000000000082947 */ /* 0x004fea0003800000 */
[----:B------:R-:W2:Y:S02]  /*5df0*/  SYNCS.PHASECHK.TRANS64.TRYWAIT P2, [UR6+0x31c30], R9 ;  /* 0x031c3009ff0075a7 */ /* 0x000ea40008040146 */
[----:B--2---:R-:W-:Y:S05]  /*5e00*/  @!P2 BRA `(.L_x_1537) ;  /* 0x000000d4004ca947 */ /* 0x004fea0003800000 */
.L_x_1534:
[----:B-12---:R-:W-:Y:S01]  /*5e10*/  VIADD R9, R16, 0x8 ;  /* 0x0000000810097836 */ /* 0x006fe20000000000 */
[----:B------:R-:W-:Y:S01]  /*5e20*/  UIMAD UR6, UR46, 0x6c0, UR41 ;  /* 0x000006c02e0678a4 */ /* 0x000fe2000f8e0229 */
[----:B------:R-:W-:Y:S01]  /*5e30*/  UMOV UR7, 0x80000020 ;  /* 0x8000002000077882 */ /* 0x000fe20000000000 */
[----:B------:R-:W-:Y:S02]  /*5e40*/  UMOV UR28, UR4 ;  /* 0x00000004001c7c82 */ /* 0x000fe40008000000 */
[----:B------:R1:W-:Y:S01]  /*5e50*/  BAR.SYNC.DEFER_BLOCKING R9, 0x100 ;  /* 0x000400090000751d */ /* 0x0003e20000010000 */
[----:B------:R-:W-:Y:S02]  /*5e60*/  UIADD3 UR30, UR6, 0x40, URZ ;  /* 0x00000040061e7890 */ /* 0x000fe4000fffe03f */
[----:B------:R-:W-:Y:S02]  /*5e70*/  UIADD3 UR34, UR6, 0x80, URZ ;  /* 0x0000008006227890 */ /* 0x000fe4000fffe03f */
[----:B------:R-:W-:Y:S01]  /*5e80*/  UIADD3 UR38, UR6, 0xc0, URZ ;  /* 0x000000c006267890 */ /* 0x000fe2000fffe03f */
[----:B------:R-:W-:Y:S01]  /*5e90*/  UMOV UR29, UR5 ;  /* 0x00000005001d7c82 */ /* 0x000fe20008000000 */
[----:B------:R-:W-:Y:S01]  /*5ea0*/  UMOV UR31, 0x80000020 ;  /* 0x80000020001f7882 */ /* 0x000fe20000000000 */
[----:B------:R-:W-:Y:S01]  /*5eb0*/  UMOV UR32, UR4 ;  /* 0x0000000400207c82 */ /* 0x000fe20008000000 */
[----:B------:R-:W-:Y:S01]  /*5ec0*/  UMOV UR33, UR5 ;  /* 0x0000000500217c82 */ /* 0x000fe20008000000 */
[----:B------:R-:W-:Y:S01]  /*5ed0*/  UMOV UR35, 0x80000020 ;  /* 0x8000002000237882 */ /* 0x000fe20000000000 */
        /* <DEDUP_REMOVED lines=10> */
[----:B------:R-:W-:Y:S01]  /*5f80*/  WARPGROUP.ARRIVE ;  /* 0x00000000000079c5 */ /* 0x000fe20000000000 */
[----:B------:R-:W-:Y:S01]  /*5f90*/  UMOV UR55, 0x80000020 ;  /* 0x8000002000377882 */ /* 0x000fe20000000000 */
[----:B------:R-:W-:Y:S01]  /*5fa0*/  UIADD3 UR58, UR6, 0x180, URZ ;  /* 0x00000180063a7890 */ /* 0x000fe2000fffe03f */
[----:B------:R-:W-:Y:S01]  /*5fb0*/  UMOV UR56, UR4 ;  /* 0x0000000400387c82 */ /* 0x000fe20008000000 */
[----:B------:R-:W-:-:S02]  /*5fc0*/  UMOV UR57, UR5 ;  /* 0x0000000500397c82 */ /* 0x000fc40008000000 */
[----:B------:R-:W-:Y:S01]  /*5fd0*/  HGMMA.64x16x16.F32 R136, gdesc[UR4], RZ, !UPT, gsb0 ;  /* 0x00200000048879f0 */ /* 0x000fe2000c0008ff */
[----:B------:R-:W-:Y:S01]  /*5fe0*/  UMOV UR59, 0x80000020 ;  /* 0x80000020003b7882 */ /* 0x000fe20000000000 */
        /* <DEDUP_REMOVED lines=11> */
[----:B------:R-:W-:-:S02]  /*60a0*/  WARPGROUP.DEPBAR.LE gsb0, 0x0 ;  /* 0x00008000000079c5 */ /* 0x000fc40000010000 */
        /* <DEDUP_REMOVED lines=276> */
[----:B------:R-:W-:Y:S02]  /*71f0*/  UIADD3 UR7, UR6, 0x642, URZ ;  /* 0x0000064206077890 */ /* 0x000fe4000fffe03f */
        /* <DEDUP_REMOVED lines=36> */
[----:B-1----:R-:W-:Y:S05]  /*7440*/  @P3 BRA `(.L_x_1538) ;  /* 0x00000000002c3947 */ /* 0x002fea0003800000 */
[----:B------:R-:W-:Y:S05]  /*7450*/  @!P0 BRA `(.L_x_1539) ;  /* 0x0000000000048947 */ /* 0x000fea0003800000 */
[----:B------:R-:W-:Y:S01]  /*7460*/  BPT.TRAP 0x1 ;  /* 0x000000040000795c */ /* 0x000fe20000300000 */
.L_x_1539:
[----:B------:R-:W-:Y:S01]  /*7470*/  ULEA UR6, UR45, UR47, 0x3 ;  /* 0x0000002f2d067291 */ /* 0x000fe2000f8e183f */
[----:B------:R-:W-:-:S05]  /*7480*/  IMAD.U32 R9, RZ, RZ, UR61 ;  /* 0x0000003dff097e24 */ /* 0x000fca000f8e00ff */
[----:B------:R-:W-:-:S04]  /*7490*/  SHF.L.U32 R9, R9, 0x1f, RZ ;  /* 0x0000001f09097819 */ /* 0x000fc800000006ff */
[----:B------:R1:W2:Y:S01]  /*74a0*/  SYNCS.PHASECHK.TRANS64.TRYWAIT P2, [UR6+0x31c50], R9 ;  /* 0x031c5009ff0075a7 */ /* 0x0002a20008040146 */
[----:B------:R-:W-:Y:S05]  /*74b0*/  @!P0 BRA `(.L_x_1540) ;  /* 0x0000000000048947 */ /* 0x000fea0003800000 */
[----:B------:R-:W-:Y:S01]  /*74c0*/  BPT.TRAP 0x1 ;  /* 0x000000040000795c */ /* 0x000fe20000300000 */
.L_x_1540:
[----:B--2---:R-:W-:Y:S05]  /*74d0*/  @P2 BRA `(.L_x_1538) ;  /* 0x0000000000082947 */ /* 0x004fea0003800000 */
[----:B------:R-:W2:Y:S02]  /*74e0*/  SYNCS.PHASECHK.TRANS64.TRYWAIT P2, [UR6+0x31c50], R9 ;  /* 0x031c5009ff0075a7 */ /* 0x000ea40008040146 */
[----:B--2---:R-:W-:Y:S05]  /*74f0*/  @!P2 BRA `(.L_x_1541) ;  /* 0x000000bc00a8a947 */ /* 0x004fea0003800000 */
.L_x_1538:
[----:B------:R-:W-:Y:S01]  /*7500*/  UIADD3 UR6, UR47, 0x200, URZ ;  /* 0x000002002f067890 */ /* 0x000fe2000fffe03f */
[----:B------:R-:W-:Y:S01]  /*7510*/  R2UR UR10, R145 ;  /* 0x00000000910a72ca */ /* 0x000fe200000e0000 */
[----:B------:R-:W-:Y:S01]  /*7520*/  WARPGROUP.ARRIVE ;  /* 0x00000000000079c5 */ /* 0x000fe20000000000 */
[----:B------:R-:W-:Y:S01]  /*7530*/  UMOV UR29, 0xc0000010 ;  /* 0xc0000010001d7882 */ /* 0x000fe20000000000 */
[----:B------:R-:W-:Y:S01]  /*7540*/  USHF.R.U32.HI UR6, URZ, 0x4, UR6 ;  /* 0x000000043f067899 */ /* 0x000fe20008011606 */
[----:B------:R-:W-:Y:S01]  /*7550*/  R2UR UR11, R6 ;  /* 0x00000000060b72ca */ /* 0x000fe200000e0000 */
[----:B------:R-:W-:Y:S01]  /*7560*/  UMOV UR31, 0x80000020 ;  /* 0x80000020001f7882 */ /* 0x000fe20000000000 */
[----:B------:R-:W-:Y:S01]  /*7570*/  FMUL.FTZ R153, R108, UR40 ;  /* 0x000000286c997c20 */ /* 0x000fe20008410000 */
[----:B------:R-:W-:Y:S01]  /*7580*/  ULOP3.LUT UR6, UR6, 0x3fff, URZ, 0xc0, !UPT ;  /* 0x00003fff06067892 */ /* 0x000fe2000f8ec03f */
[----:B------:R-:W3:Y:S01]  /*7590*/  LDC R108, c[0x0][0x288] ;  /* 0x0000a200ff6c7b82 */ /* 0x000ee20000000800 */
[----:B------:R-:W-:Y:S01]  /*75a0*/  ULDC UR14, c[0x0][0x2e0] ;  /* 0x0000b800000e7ab9 */ /* 0x000fe20000000800 */
[----:B------:R-:W-:Y:S01]  /*75b0*/  FMUL.FTZ R149, R136, UR40 ;  /* 0x0000002888957c20 */ /* 0x000fe20008410000 */
[----:B------:R-:W-:Y:S01]  /*75c0*/  ULOP3.LUT UR7, UR6, 0x2400000, URZ, 0xfc, !UPT ;  /* 0x0240000006077892 */ /* 0x000fe2000f8efc3f */
[----:B------:R-:W-:Y:S01]  /*75d0*/  FMUL.FTZ R154, R96, UR40 ;  /* 0x00000028609a7c20 */ /* 0x000fe20008410000 */
[----:B------:R-:W-:Y:S01]  /*75e0*/  ULOP3.LUT UR6, UR10, 0x10000, URZ, 0xfc, !UPT ;  /* 0x000100000a067892 */ /* 0x000fe2000f8efc3f */
[----:B------:R-:W-:Y:S01]  /*75f0*/  R2UR UR10, R7 ;  /* 0x00000000070a72ca */ /* 0x000fe200000e0000 */
[----:B------:R-:W-:Y:S01]  /*7600*/  UIMAD UR7, UR45, 0x6c0, UR7 ;  /* 0x000006c02d0778a4 */ /* 0x000fe2000f8e0207 */
[----:B------:R-:W-:Y:S01]  /*7610*/  FMUL.FTZ R136, R137, UR40 ;  /* 0x0000002889887c20 */ /* 0x000fe20008410000 */
[----:B------:R-:W-:Y:S01]  /*7620*/  FMUL.FTZ R96, R98, UR40 ;  /* 0x0000002862607c20 */ /* 0x000fe20008410000 */
[----:B------:R-:W4:Y:S01]  /*7630*/  MUFU.TANH R149, R149 ;  /* 0x0000009500957308 */ /* 0x000f220000002400 */
[----:B-12---:R-:W-:Y:S01]  /*7640*/  FMUL.FTZ R9, R138, UR40 ;  /* 0x000000288a097c20 */ /* 0x006fe20008410000 */
[----:B------:R-:W-:Y:S01]  /*7650*/  UMOV UR28, UR6 ;  /* 0x00000006001c7c82 */ /* 0x000fe20008000000 */
[----:B------:R-:W-:Y:S01]  /*7660*/  FMUL.FTZ R138, R140, UR40 ;  /* 0x000000288c8a7c20 */ /* 0x000fe20008410000 */
[----:B------:R-:W-:Y:S01]  /*7670*/  UMOV UR30, UR7 ;  /* 0x00000007001e7c82 */ /* 0x000fe20008000000 */
[----:B------:R-:W-:Y:S01]  /*7680*/  FMUL.FTZ R21, R122, UR40 ;  /* 0x000000287a157c20 */ /* 0x000fe20008410000 */
[----:B------:R-:W-:Y:S01]  /*7690*/  HGMMA.64x96x16.F32 R24, gdesc[UR28].tnspB, R24, gsb0 ;  /* 0x416000001c1879f0 */ /* 0x000fe20008000818 */
[----:B------:R-:W-:Y:S01]  /*76a0*/  UIADD3 UR28, UR6, 0x180, URZ ;  /* 0x00000180061c7890 */ /* 0x000fe2000fffe03f */
[----:B------:R-:W1:Y:S01]  /*76b0*/  MUFU.TANH R136, R136 ;  /* 0x0000008800887308 */ /* 0x000e620000002400 */
[----:B------:R-:W-:Y:S01]  /*76c0*/  UIADD3 UR30, UR7, 0x40, URZ ;  /* 0x00000040071e7890 */ /* 0x000fe2000fffe03f */
[----:B------:R-:W-:Y:S01]  /*76d0*/  FMUL.FTZ R122, R127, UR40 ;  /* 0x000000287f7a7c20 */ /* 0x000fe20008410000 */
[----:B------:R-:W-:Y:S01]  /*76e0*/  UMOV UR29, 0xc0000010 ;  /* 0xc0000010001d7882 */ /* 0x000fe20000000000 */
[----:B------:R-:W-:Y:S01]  /*76f0*/  UMOV UR31, 0x80000020 ;  /* 0x80000020001f7882 */ /* 0x000fe20000000000 */
[----:B------:R-:W-:Y:S01]  /*7700*/  UISETP.NE.U32.AND UP0, UPT, UR10, URZ, UPT ;  /* 0x0000003f0a00728c */ /* 0x000fe2000bf05070 */
[----:B------:R-:W-:Y:S01]  /*7710*/  FMUL.FTZ R137, R141, UR40 ;  /* 0x000000288d897c20 */ /* 0x000fe20008410000 */
[----:B------:R-:W-:Y:S01]  /*7720*/  UIMAD UR10, UR60, -0x90, UR42 ;  /* 0xffffff703c0a78a4 */ /* 0x000fe2000f8e022a */
[----:B------:R-:W-:Y:S01]  /*7730*/  FMUL.FTZ R127, R112, UR40 ;  /* 0x00000028707f7c20 */ /* 0x000fe20008410000 */
[----:B------:R-:W-:Y:S01]  /*7740*/  UISETP.NE.AND.EX UP0, UPT, UR11, URZ, UPT, UP0 ;  /* 0x0000003f0b00728c */ /* 0x000fe2000bf05300 */
[----:B------:R-:W-:Y:S01]  /*7750*/  FMUL.FTZ R112, R114, UR40 ;  /* 0x0000002872707c20 */ /* 0x000fe20008410000 */
[----:B------:R-:W-:Y:S01]  /*7760*/  UIADD3 UR10, UR10, 0x1, URZ ;  /* 0x000000010a0a7890 */ /* 0x000fe2000fffe03f */
[----:B------:R-:W2:Y:S01]  /*7770*/  MUFU.TANH R138, R138 ;  /* 0x0000008a008a7308 */ /* 0x000ea20000002400 */
[----:B------:R-:W-:Y:S01]  /*7780*/  ULDC UR11, c[0x0][0x404] ;  /* 0x00010100000b7ab9 */ /* 0x000fe20000000800 */
[----:B------:R-:W-:Y:S01]  /*7790*/  FMUL.FTZ R114, R118, UR40 ;  /* 0x0000002876727c20 */ /* 0x000fe20008410000 */
[----:B------:R-:W-:Y:S01]  /*77a0*/  USEL UR11, UR11, 0x1, UP0 ;  /* 0x000000010b0b7887 */ /* 0x000fe20008000000 */
[----:B------:R-:W-:Y:S01]  /*77b0*/  FMUL.FTZ R10, R139, UR40 ;  /* 0x000000288b0a7c20 */ /* 0x000fe20008410000 */
[----:B------:R-:W-:Y:S01]  /*77c0*/  FMUL.FTZ R139, R128, UR40 ;  /* 0x00000028808b7c20 */ /* 0x000fe20008410000 */
[----:B------:R-:W-:Y:S01]  /*77d0*/  FMUL.FTZ R129, R129, UR40 ;  /* 0x0000002881817c20 */ /* 0x000fe20008410000 */
[----:B------:R-:W-:Y:S01]  /*77e0*/  UIMAD UR10, UR11, UR14, UR10 ;  /* 0x0000000e0b0a72a4 */ /* 0x000fe2000f8e020a */
[----:B------:R-:W5:Y:S01]  /*77f0*/  MUFU.TANH R137, R137 ;  /* 0x0000008900897308 */ /* 0x000f620000002400 */
[----:B------:R-:W-:Y:S01]  /*7800*/  FMUL.FTZ R140, R132, UR40 ;  /* 0x00000028848c7c20 */ /* 0x000fe20008410000 */
[----:B------:R-:W-:Y:S01]  /*7810*/  FMUL.FTZ R141, R116, UR40 ;  /* 0x00000028748d7c20 */ /* 0x000fe20008410000 */
[----:B------:R-:W-:Y:S01]  /*7820*/  FMUL.FTZ R116, R117, UR40 ;  /* 0x0000002875747c20 */ /* 0x000fe20008410000 */
[----:B------:R-:W-:Y:S01]  /*7830*/  FMUL.FTZ R13, R130, UR40 ;  /* 0x00000028820d7c20 */ /* 0x000fe20008410000 */
[----:B---3--:R-:W-:Y:S01]  /*7840*/  IADD3 R98, -R108, UR10, RZ ;  /* 0x0000000a6c627c10 */ /* 0x008fe2000fffe1ff */
[----:B------:R-:W-:Y:S01]  /*7850*/  FMUL.FTZ R117, R93, UR40 ;  /* 0x000000285d757c20 */ /* 0x000fe20008410000 */
[----:B------:R-:W-:Y:S01]  /*7860*/  FMUL.FTZ R14, R131, UR40 ;  /* 0x00000028830e7c20 */ /* 0x000fe20008410000 */
[----:B------:R-:W3:Y:S01]  /*7870*/  MUFU.TANH R139, R139 ;  /* 0x0000008b008b7308 */ /* 0x000ee20000002400 */
[----:B------:R-:W-:Y:S01]  /*7880*/  FMUL.FTZ R131, R133, UR40 ;  /* 0x0000002885837c20 */ /* 0x000fe20008410000 */
[----:B------:R-:W-:-:S02]  /*7890*/  IMAD R98, R19, -0x2, R98 ;  /* 0xfffffffe13627824 */ /* 0x000fc400078e0262 */
[----:B------:R-:W-:Y:S01]  /*78a0*/  FMUL.FTZ R15, R134, UR40 ;  /* 0x00000028860f7c20 */ /* 0x000fe20008410000 */
[----:B------:R-:W-:Y:S01]  /*78b0*/  FMUL.FTZ R134, R120, UR40 ;  /* 0x0000002878867c20 */ /* 0x000fe20008410000 */
[----:B------:R-:W-:Y:S01]  /*78c0*/  FMUL.FTZ R133, R121, UR40 ;  /* 0x0000002879857c20 */ /* 0x000fe20008410000 */
[----:B------:R-:W-:Y:S01]  /*78d0*/  FMUL.FTZ R121, R126, UR40 ;  /* 0x000000287e797c20 */ /* 0x000fe20008410000 */
[----:B------:R-:W-:Y:S01]  /*78e0*/  IADD3 R118, R23, R98, RZ ;  /* 0x0000006217767210 */ /* 0x000fe20007ffe0ff */
[----:B------:R-:W3:Y:S01]  /*78f0*/  MUFU.TANH R129, R129 ;  /* 0x0000008100817308 */ /* 0x000ee20000002400 */
[----:B------:R-:W-:Y:S01]  /*7900*/  FMUL.FTZ R20, R135, UR40 ;  /* 0x0000002887147c20 */ /* 0x000fe20008410000 */
[----:B------:R-:W-:Y:S01]  /*7910*/  FMUL.FTZ R135, R124, UR40 ;  /* 0x000000287c877c20 */ /* 0x000fe20008410000 */
[C---:B------:R-:W-:Y:S01]  /*7920*/  ISETP.GT.AND P2, PT, R118.reuse, RZ, PT ;  /* 0x000000ff7600720c */ /* 0x040fe20003f44270 */
[----:B------:R-:W-:Y:S01]  /*7930*/  FMUL.FTZ R89, R89, UR40 ;  /* 0x0000002859597c20 */ /* 0x000fe20008410000 */
[C---:B------:R-:W-:Y:S01]  /*7940*/  ISETP.GT.AND P3, PT, R118.reuse, 0x1, PT ;  /* 0x000000017600780c */ /* 0x040fe20003f64270 */
[----:B------:R-:W-:Y:S01]  /*7950*/  FMUL.FTZ R120, R123, UR40 ;  /* 0x000000287b787c20 */ /* 0x000fe20008410000 */
[----:B----4-:R-:W-:Y:S01]  /*7960*/  FSEL R132, R149, -INF , P2 ;  /* 0xff80000095847808 */ /* 0x010fe20001000000 */
[----:B------:R-:W4:Y:S01]  /*7970*/  MUFU.TANH R140, R140 ;  /* 0x0000008c008c7308 */ /* 0x000f220000002400 */
[----:B------:R-:W-:Y:S01]  /*7980*/  ISETP.GT.AND P2, PT, R118, 0x8, PT ;  /* 0x000000087600780c */ /* 0x000fe20003f44270 */
[----:B------:R-:W-:Y:S01]  /*7990*/  FMUL.FTZ R123, R125, UR40 ;  /* 0x000000287d7b7c20 */ /* 0x000fe20008410000 */
[----:B-1----:R-:W-:Y:S01]  /*79a0*/  FSEL R130, R136, -INF , P3 ;  /* 0xff80000088827808 */ /* 0x002fe20001800000 */
[----:B------:R-:W-:Y:S01]  /*79b0*/  FMUL.FTZ R12, R143, UR40 ;  /* 0x000000288f0c7c20 */ /* 0x000fe20008410000 */
[----:B------:R-:W-:Y:S01]  /*79c0*/  FMNMX.FTZ R93, R132, R8, !PT ;  /* 0x00000008845d7209 */ /* 0x000fe20007810000 */
[----:B------:R-:W-:Y:S01]  /*79d0*/  FMUL.FTZ R143, R104, UR40 ;  /* 0x00000028688f7c20 */ /* 0x000fe20008410000 */
[----:B------:R-:W-:Y:S01]  /*79e0*/  ISETP.GT.AND P3, PT, R118, 0x9, PT ;  /* 0x000000097600780c */ /* 0x000fe20003f64270 */
[----:B------:R-:W1:Y:S01]  /*79f0*/  MUFU.TANH R131, R131 ;  /* 0x0000008300837308 */ /* 0x000e620000002400 */
[----:B--2---:R-:W-:Y:S01]  /*7a00*/  FSEL R98, R138, -INF , P2 ;  /* 0xff8000008a627808 */ /* 0x004fe20001000000 */
[----:B------:R-:W-:Y:S01]  /*7a10*/  FMUL.FTZ R104, R106, UR40 ;  /* 0x000000286a687c20 */ /* 0x000fe20008410000 */
[----:B------:R-:W-:Y:S01]  /*7a20*/  FMNMX.FTZ R93, R130, R93, !PT ;  /* 0x0000005d825d7209 */ /* 0x000fe20007810000 */
[----:B------:R-:W-:Y:S01]  /*7a30*/  FMUL.FTZ R106, R110, UR40 ;  /* 0x000000286e6a7c20 */ /* 0x000fe20008410000 */
[----:B------:R-:W-:Y:S01]  /*7a40*/  ISETP.GT.AND P2, PT, R118, 0x10, PT ;  /* 0x000000107600780c */ /* 0x000fe20003f44270 */
[----:B------:R-:W-:Y:S01]  /*7a50*/  FMUL.FTZ R125, R113, UR40 ;  /* 0x00000028717d7c20 */ /* 0x000fe20008410000 */
[----:B-----5:R-:W-:Y:S01]  /*7a60*/  FSEL R128, R137, -INF , P3 ;  /* 0xff80000089807808 */ /* 0x020fe20001800000 */
[----:B------:R-:W2:Y:S01]  /*7a70*/  MUFU.TANH R134, R134 ;  /* 0x0000008600867308 */ /* 0x000ea20000002400 */
[----:B------:R-:W-:Y:S01]  /*7a80*/  FMNMX.FTZ R93, R98, R93, !PT ;  /* 0x0000005d625d7209 */ /* 0x000fe20007810000 */
[----:B------:R-:W-:Y:S01]  /*7a90*/  FMUL.FTZ R110, R97, UR40 ;  /* 0x00000028616e7c20 */ /* 0x000fe20008410000 */
[----:B------:R-:W-:Y:S01]  /*7aa0*/  ISETP.GT.AND P3, PT, R118, 0x11, PT ;  /* 0x000000117600780c */ /* 0x000fe20003f64270 */
[----:B------:R-:W-:Y:S01]  /*7ab0*/  FMUL.FTZ R11, R142, UR40 ;  /* 0x000000288e0b7c20 */ /* 0x000fe20008410000 */
[----:B---3--:R-:W-:Y:S01]  /*7ac0*/  FSEL R126, R139, -INF , P2 ;  /* 0xff8000008b7e7808 */ /* 0x008fe20001000000 */
[----:B------:R-:W-:Y:S01]  /*7ad0*/  FMUL.FTZ R97, R99, UR40 ;  /* 0x0000002863617c20 */ /* 0x000fe20008410000 */
[----:B------:R-:W-:Y:S01]  /*7ae0*/  FMNMX.FTZ R93, R128, R93, !PT ;  /* 0x0000005d805d7209 */ /* 0x000fe20007810000 */
[----:B------:R-:W3:Y:S01]  /*7af0*/  MUFU.TANH R133, R133 ;  /* 0x0000008500857308 */ /* 0x000ee20000002400 */
[----:B------:R-:W-:Y:S01]  /*7b00*/  ISETP.GT.AND P2, PT, R118, 0x18, PT ;  /* 0x000000187600780c */ /* 0x000fe20003f44270 */
[----:B------:R-:W-:Y:S01]  /*7b10*/  FMUL.FTZ R142, R105, UR40 ;  /* 0x00000028698e7c20 */ /* 0x000fe20008410000 */
[----:B------:R-:W-:Y:S01]  /*7b20*/  FSEL R108, R129, -INF , P3 ;  /* 0xff800000816c7808 */ /* 0x000fe20001800000 */
[----:B------:R-:W-:Y:S01]  /*7b30*/  FMUL.FTZ R99, R88, UR40 ;  /* 0x0000002858637c20 */ /* 0x000fe20008410000 */
[----:B------:R-:W-:Y:S01]  /*7b40*/  FMNMX.FTZ R93, R126, R93, !PT ;  /* 0x0000005d7e5d7209 */ /* 0x000fe20007810000 */
[----:B------:R-:W-:Y:S01]  /*7b50*/  FMUL.FTZ R105, R107, UR40 ;  /* 0x000000286b697c20 */ /* 0x000fe20008410000 */
[----:B------:R-:W-:Y:S01]  /*7b60*/  ISETP.GT.AND P3, PT, R118, 0x19, PT ;  /* 0x000000197600780c */ /* 0x000fe20003f64270 */
[----:B------:R-:W-:Y:S01]  /*7b70*/  MUFU.TANH R135, R135 ;  /* 0x0000008700877308 */ /* 0x000fe20000002400 */
[----:B----4-:R-:W-:Y:S01]  /*7b80*/  FSEL R124, R140, -INF , P2 ;  /* 0xff8000008c7c7808 */ /* 0x010fe20001000000 */
[----:B------:R-:W-:Y:S01]  /*7b90*/  FMUL.FTZ R107, R111, UR40 ;  /* 0x000000286f6b7c20 */ /* 0x000fe20008410000 */
[----:B------:R-:W-:Y:S01]  /*7ba0*/  ISETP.GT.AND P2, PT, R118, 0x20, PT ;  /* 0x000000207600780c */ /* 0x000fe20003f44270 */
[----:B------:R-:W-:Y:S01]  /*7bb0*/  FMUL.FTZ R111, R92, UR40 ;  /* 0x000000285c6f7c20 */ /* 0x000fe20008410000 */
[----:B------:R-:W-:Y:S01]  /*7bc0*/  FMUL.FTZ R101, R101, UR40 ;  /* 0x0000002865657c20 */ /* 0x000fe20008410000 */
[----:B------:R-:W-:Y:S01]  /*7bd0*/  FMUL.FTZ R152, R109, UR40 ;  /* 0x000000286d987c20 */ /* 0x000fe20008410000 */
[----:B------:R-:W-:Y:S01]  /*7be0*/  FMUL.FTZ R139, R81, UR40 ;  /* 0x00000028518b7c20 */ /* 0x000fe20008410000 */
[----:B------:R4:W-:Y:S01]  /*7bf0*/  MUFU.TANH R149, R89 ;  /* 0x0000005900957308 */ /* 0x0009e20000002400 */
[----:B------:R-:W-:Y:S01]  /*7c00*/  FMUL.FTZ R137, R80, UR40 ;  /* 0x0000002850897c20 */ /* 0x000fe20008410000 */
[----:B------:R-:W-:Y:S01]  /*7c10*/  FMUL.FTZ R113, R115, UR40 ;  /* 0x0000002873717c20 */ /* 0x000fe20008410000 */
[----:B------:R-:W-:Y:S01]  /*7c20*/  FMUL.FTZ R115, R119, UR40 ;  /* 0x0000002877737c20 */ /* 0x000fe20008410000 */
[----:B------:R-:W-:Y:S01]  /*7c30*/  FMUL.FTZ R100, R100, UR40 ;  /* 0x0000002864647c20 */ /* 0x000fe20008410000 */
[----:B------:R-:W-:Y:S01]  /*7c40*/  FMUL.FTZ R157, R73, UR40 ;  /* 0x00000028499d7c20 */ /* 0x000fe20008410000 */
[----:B------:R-:W-:Y:S01]  /*7c50*/  FMUL.FTZ R84, R84, UR40 ;  /* 0x0000002854547c20 */ /* 0x000fe20008410000 */
[----:B------:R-:W-:Y:S01]  /*7c60*/  FMUL.FTZ R155, R72, UR40 ;  /* 0x00000028489b7c20 */ /* 0x000fe20008410000 */
[----:B------:R-:W5:Y:S01]  /*7c70*/  MUFU.TANH R123, R123 ;  /* 0x0000007b007b7308 */ /* 0x000f620000002400 */
[----:B----4-:R-:W-:Y:S01]  /*7c80*/  FMNMX.FTZ R89, R108, R93, !PT ;  /* 0x0000005d6c597209 */ /* 0x010fe20007810000 */
[----:B------:R-:W-:Y:S01]  /*7c90*/  FMUL.FTZ R76, R76, UR40 ;  /* 0x000000284c4c7c20 */ /* 0x000fe20008410000 */
[----:B-1----:R-:W-:Y:S01]  /*7ca0*/  FSEL R93, R131, -INF , P3 ;  /* 0xff800000835d7808 */ /* 0x002fe20001800000 */
[----:B------:R-:W-:Y:S01]  /*7cb0*/  FMUL.FTZ R72, R102, UR40 ;  /* 0x0000002866487c20 */ /* 0x000fe20008410000 */
[----:B------:R-:W-:Y:S01]  /*7cc0*/  FMNMX.FTZ R136, R124, R89, !PT ;  /* 0x000000597c887209 */ /* 0x000fe20007810000 */
[----:B------:R-:W-:Y:S01]  /*7cd0*/  FMUL.FTZ R83, R83, UR40 ;  /* 0x0000002853537c20 */ /* 0x000fe20008410000 */
[----:B------:R-:W-:Y:S01]  /*7ce0*/  ISETP.GT.AND P3, PT, R118, 0x21, PT ;  /* 0x000000217600780c */ /* 0x000fe20003f64270 */
[----:B------:R-:W-:-:S02]  /*7cf0*/  WARPGROUP.DEPBAR.LE gsb0, 0x0 ;  /* 0x00008000000079c5 */ /* 0x000fc40000010000 */
[----:B------:R-:W-:Y:S01]  /*7d00*/  WARPGROUP.ARRIVE ;  /* 0x00000000000079c5 */ /* 0x000fe20000000000 */
[----:B------:R-:W-:Y:S01]  /*7d10*/  MUFU.TANH R127, R127 ;  /* 0x0000007f007f7308 */ /* 0x000fe20000002400 */
[----:B--2---:R-:W-:Y:S01]  /*7d20*/  FSEL R89, R134, -INF , P2 ;  /* 0xff80000086597808 */ /* 0x004fe20001000000 */
[----:B------:R-:W-:Y:S01]  /*7d30*/  FMUL.FTZ R86, R86, UR40 ;  /* 0x0000002856567c20 */ /* 0x000fe20008410000 */
[----:B------:R-:W-:Y:S01]  /*7d40*/  FMNMX.FTZ R136, R93, R136, !PT ;  /* 0x000000885d887209 */ /* 0x000fe20007810000 */
[----:B------:R-:W-:Y:S01]  /*7d50*/  FMUL.FTZ R87, R87, UR40 ;  /* 0x0000002857577c20 */ /* 0x000fe20008410000 */
[----:B------:R-:W-:Y:S01]  /*7d60*/  HGMMA.64x96x16.F32 R24, gdesc[UR28].tnspB, R24, gsb0 ;  /* 0x416000001c1879f0 */ /* 0x000fe20008000818 */
[----:B------:R-:W-:Y:S01]  /*7d70*/  UIADD3 UR28, UR6, 0x300, URZ ;  /* 0x00000300061c7890 */ /* 0x000fe2000fffe03f */
[----:B------:R-:W-:Y:S01]  /*7d80*/  ISETP.GT.AND P2, PT, R118, 0x28, PT ;  /* 0x000000287600780c */ /* 0x000fe20003f44270 */
[----:B------:R-:W-:Y:S01]  /*7d90*/  UIADD3 UR30, UR7, 0x80, URZ ;  /* 0x00000080071e7890 */ /* 0x000fe2000fffe03f */
[----:B------:R-:W1:Y:S01]  /*7da0*/  MUFU.TANH R125, R125 ;  /* 0x0000007d007d7308 */ /* 0x000e620000002400 */
[----:B------:R-:W-:Y:S01]  /*7db0*/  UMOV UR29, 0xc0000010 ;  /* 0xc0000010001d7882 */ /* 0x000fe20000000000 */
[----:B------:R-:W-:Y:S01]  /*7dc0*/  UMOV UR31, 0x80000020 ;  /* 0x80000020001f7882 */ /* 0x000fe20000000000 */
[----:B------:R-:W-:Y:S01]  /*7dd0*/  FMNMX.FTZ R136, R89, R136, !PT ;  /* 0x0000008859887209 */ /* 0x000fe20007810000 */
[----:B------:R-:W-:Y:S01]  /*7de0*/  FMUL.FTZ R74, R74, UR40 ;  /* 0x000000284a4a7c20 */ /* 0x000fe20008410000 */
[----:B------:R-:W-:-:S03]  /*7df0*/  R2UR UR61, R148 ;  /* 0x00000000943d72ca */ /* 0x000fc600000e0000 */
[----:B------:R3:W-:Y:S08]  /*7e00*/  MUFU.TANH R92, R99 ;  /* 0x00000063005c7308 */ /* 0x0007f00000002400 */
[----:B------:R-:W-:Y:S01]  /*7e10*/  MUFU.TANH R141, R141 ;  /* 0x0000008d008d7308 */ /* 0x000fe20000002400 */
[----:B---3--:R-:W-:Y:S02]  /*7e20*/  FSEL R99, R133, -INF , P3 ;  /* 0xff80000085637808 */ /* 0x008fe40001800000 */
[----:B------:R-:W-:-:S02]  /*7e30*/  ISETP.GT.AND P3, PT, R118, 0x29, PT ;  /* 0x000000297600780c */ /* 0x000fc40003f64270 */
[----:B------:R-:W-:Y:S02]  /*7e40*/  FMNMX.FTZ R136, R99, R136, !PT ;  /* 0x0000008863887209 */ /* 0x000fe40007810000 */
[----:B-----5:R-:W-:Y:S01]  /*7e50*/  FSEL R109, R123, -INF , P3 ;  /* 0xff8000007b6d7808 */ /* 0x020fe20001800000 */
[----:B------:R2:W-:Y:S01]  /*7e60*/  MUFU.TANH R88, R101 ;  /* 0x0000006500587308 */ /* 0x0005e20000002400 */
[----:B------:R-:W-:-:S04]  /*7e70*/  ISETP.GT.AND P3, PT, R118, 0x31, PT ;  /* 0x000000317600780c */ /* 0x000fc80003f64270 */
[----:B-1----:R-:W-:Y:S02]  /*7e80*/  FSEL R81, R125, -INF , P3 ;  /* 0xff8000007d517808 */ /* 0x002fe40001800000 */
[C---:B------:R-:W-:Y:S01]  /*7e90*/  ISETP.GT.AND P3, PT, R118.reuse, 0x39, PT ;  /* 0x000000397600780c */ /* 0x040fe20003f64270 */
[----:B------:R-:W1:Y:S01]  /*7ea0*/  MUFU.TANH R116, R116 ;  /* 0x0000007400747308 */ /* 0x000e620000002400 */
[----:B--2---:R-:W-:Y:S02]  /*7eb0*/  FSEL R101, R135, -INF , P2 ;  /* 0xff80000087657808 */ /* 0x004fe40001000000 */
[----:B------:R-:W-:Y:S02]  /*7ec0*/  ISETP.GT.AND P2, PT, R118, 0x30, PT ;  /* 0x000000307600780c */ /* 0x000fe40003f44270 */
[----:B------:R-:W-:-:S03]  /*7ed0*/  FMNMX.FTZ R136, R101, R136, !PT ;  /* 0x0000008865887209 */ /* 0x000fc60007810000 */
[----:B------:R-:W2:Y:S01]  /*7ee0*/  MUFU.TANH R143, R143 ;  /* 0x0000008f008f7308 */ /* 0x000ea20000002400 */
[----:B------:R-:W-:-:S07]  /*7ef0*/  FMNMX.FTZ R136, R109, R136, !PT ;  /* 0x000000886d887209 */ /* 0x000fce0007810000 */
[----:B------:R3:W-:Y:S01]  /*7f00*/  MUFU.TANH R134, R111 ;  /* 0x0000006f00867308 */ /* 0x0007e20000002400 */
[----:B-1----:R-:W-:Y:S01]  /*7f10*/  FSEL R119, R116, -INF , P3 ;  /* 0xff80000074777808 */ /* 0x002fe20001800000 */
[----:B------:R-:W-:Y:S01]  /*7f20*/  FMUL.FTZ R116, R78, UR40 ;  /* 0x000000284e747c20 */ /* 0x000fe20008410000 */
[----:B------:R-:W-:-:S05]  /*7f30*/  ISETP.GT.AND P3, PT, R118, 0x41, PT ;  /* 0x000000417600780c */ /* 0x000fca0003f64270 */
[----:B------:R-:W1:Y:S01]  /*7f40*/  MUFU.TANH R142, R142 ;  /* 0x0000008e008e7308 */ /* 0x000e620000002400 */
[----:B---3--:R-:W-:Y:S02]  /*7f50*/  FSEL R111, R127, -INF , P2 ;  /* 0xff8000007f6f7808 */ /* 0x008fe40001000000 */
[----:B------:R-:W-:Y:S02]  /*7f60*/  ISETP.GT.AND P2, PT, R118, 0x38, PT ;  /* 0x000000387600780c */ /* 0x000fe40003f44270 */
[----:B------:R-:W-:-:S03]  /*7f70*/  FMNMX.FTZ R136, R111, R136, !PT ;  /* 0x000000886f887209 */ /* 0x000fc60007810000 */
[----:B------:R-:W3:Y:S01]  /*7f80*/  MUFU.TANH R153, R153 ;  /* 0x0000009900997308 */ /* 0x000ee20000002400 */
[----:B------:R-:W-:-:S07]  /*7f90*/  FMNMX.FTZ R136, R81, R136, !PT ;  /* 0x0000008851887209 */ /* 0x000fce0007810000 */
[----:B------:R4:W-:Y:S08]  /*7fa0*/  MUFU.TANH R80, R117 ;  /* 0x0000007500507308 */ /* 0x0009f00000002400 */
[----:B------:R-:W5:Y:S01]  /*7fb0*/  MUFU.TANH R152, R152 ;  /* 0x0000009800987308 */ /* 0x000f620000002400 */
[----:B----4-:R-:W-:Y:S01]  /*7fc0*/  FSEL R117, R141, -INF , P2 ;  /* 0xff8000008d757808 */ /* 0x010fe20001000000 */
[----:B------:R-:W-:Y:S01]  /*7fd0*/  FMUL.FTZ R141, R85, UR40 ;  /* 0x00000028558d7c20 */ /* 0x000fe20008410000 */
[----:B------:R-:W-:-:S02]  /*7fe0*/  ISETP.GT.AND P2, PT, R118, 0x40, PT ;  /* 0x000000407600780c */ /* 0x000fc40003f44270 */
[----:B------:R-:W-:Y:S02]  /*7ff0*/  FMNMX.FTZ R136, R117, R136, !PT ;  /* 0x0000008875887209 */ /* 0x000fe40007810000 */
[----:B--2---:R-:W-:Y:S01]  /*8000*/  FSEL R123, R143, -INF , P2 ;  /* 0xff8000008f7b7808 */ /* 0x004fe20001000000 */
[----:B------:R-:W2:Y:S01]  /*8010*/  MUFU.TANH R154, R154 ;  /* 0x0000009a009a7308 */ /* 0x000ea20000002400 */
[----:B------:R-:W-:Y:S02]  /*8020*/  FMNMX.FTZ R136, R119, R136, !PT ;  /* 0x0000008877887209 */ /* 0x000fe40007810000 */
[----:B------:R-:W-:Y:S02]  /*8030*/  ISETP.GT.AND P2, PT, R118, 0x48, PT ;  /* 0x000000487600780c */ /* 0x000fe40003f44270 */
[----:B-1----:R-:W-:Y:S02]  /*8040*/  FSEL R85, R142, -INF , P3 ;  /* 0xff8000008e557808 */ /* 0x002fe40001800000 */
[----:B------:R-:W-:Y:S01]  /*8050*/  FMNMX.FTZ R136, R123, R136, !PT ;  /* 0x000000887b887209 */ /* 0x000fe20007810000 */
[----:B------:R-:W1:Y:S01]  /*8060*/  MUFU.TANH R110, R110 ;  /* 0x0000006e006e7308 */ /* 0x000e620000002400 */
[----:B------:R-:W-:Y:S01]  /*8070*/  ISETP.GT.AND P3, PT, R118, 0x49, PT ;  /* 0x000000497600780c */ /* 0x000fe20003f64270 */
[----:B------:R-:W-:-:S02]  /*8080*/  WARPGROUP.DEPBAR.LE gsb0, 0x0 ;  /* 0x00008000000079c5 */ /* 0x000fc40000010000 */
[----:B------:R-:W-:Y:S01]  /*8090*/  WARPGROUP.ARRIVE ;  /* 0x00000000000079c5 */ /* 0x000fe20000000000 */
[----:B---3--:R-:W-:Y:S02]  /*80a0*/  FSEL R127, R153, -INF , P2 ;  /* 0xff800000997f7808 */ /* 0x008fe40001000000 */
[----:B------:R-:W-:Y:S01]  /*80b0*/  FMNMX.FTZ R136, R85, R136, !PT ;  /* 0x0000008855887209 */ /* 0x000fe20007810000 */
[----:B------:R-:W3:Y:S01]  /*80c0*/  MUFU.TANH R100, R100 ;  /* 0x0000006400647308 */ /* 0x000ee20000002400 */
[----:B------:R-:W-:Y:S01]  /*80d0*/  ISETP.GT.AND P2, PT, R118, 0x50, PT ;  /* 0x000000507600780c */ /* 0x000fe20003f44270 */
[----:B------:R-:W-:Y:S01]  /*80e0*/  HGMMA.64x96x16.F32 R24, gdesc[UR28].tnspB, R24, gsb0 ;  /* 0x416000001c1879f0 */ /* 0x000fe20008000818 */
[----:B------:R-:W-:Y:S01]  /*80f0*/  UIADD3 UR28, UR6, 0x480, URZ ;  /* 0x00000480061c7890 */ /* 0x000fe2000fffe03f */
[----:B-----5:R-:W-:Y:S01]  /*8100*/  FSEL R125, R152, -INF , P3 ;  /* 0xff800000987d7808 */ /* 0x020fe20001800000 */
[----:B------:R-:W-:Y:S01]  /*8110*/  UIADD3 UR30, UR7, 0xc0, URZ ;  /* 0x000000c0071e7890 */ /* 0x000fe2000fffe03f */
[----:B------:R-:W-:Y:S01]  /*8120*/  FMNMX.FTZ R136, R127, R136, !PT ;  /* 0x000000887f887209 */ /* 0x000fe20007810000 */
[----:B------:R-:W-:Y:S01]  /*8130*/  UMOV UR29, 0xc0000010 ;  /* 0xc0000010001d7882 */ /* 0x000fe20000000000 */
[----:B------:R-:W-:Y:S01]  /*8140*/  UMOV UR31, 0x80000020 ;  /* 0x80000020001f7882 */ /* 0x000fe20000000000 */
[----:B------:R-:W-:Y:S01]  /*8150*/  ISETP.GT.AND P3, PT, R118, 0x51, PT ;  /* 0x000000517600780c */ /* 0x000fe20003f64270 */
[----:B------:R-:W4:Y:S01]  /*8160*/  MUFU.TANH R137, R137 ;  /* 0x0000008900897308 */ /* 0x000f220000002400 */
[----:B--2---:R-:W-:-:S02]  /*8170*/  FSEL R73, R154, -INF , P2 ;  /* 0xff8000009a497808 */ /* 0x004fc40001000000 */
[----:B------:R-:W-:Y:S02]  /*8180*/  FMNMX.FTZ R136, R125, R136, !PT ;  /* 0x000000887d887209 */ /* 0x000fe40007810000 */
[----:B------:R-:W-:Y:S02]  /*8190*/  ISETP.GT.AND P2, PT, R118, 0x58, PT ;  /* 0x000000587600780c */ /* 0x000fe40003f44270 */
[----:B-1----:R-:W-:Y:S01]  /*81a0*/  FSEL R129, R110, -INF , P3 ;  /* 0xff8000006e817808 */ /* 0x002fe20001800000 */
[----:B------:R-:W1:Y:S01]  /*81b0*/  MUFU.TANH R139, R139 ;  /* 0x0000008b008b7308 */ /* 0x000e620000002400 */
[----:B------:R-:W-:Y:S01]  /*81c0*/  FMNMX.FTZ R136, R73, R136, !PT ;  /* 0x0000008849887209 */ /* 0x000fe20007810000 */
[----:B------:R-:W-:Y:S01]  /*81d0*/  FMUL.FTZ R110, R79, UR40 ;  /* 0x000000284f6e7c20 */ /* 0x000fe20008410000 */
[----:B------:R-:W-:Y:S02]  /*81e0*/  ISETP.GT.AND P3, PT, R118, 0x59, PT ;  /* 0x000000597600780c */ /* 0x000fe40003f64270 */
[----:B---3--:R-:W-:-:S02]  /*81f0*/  FSEL R131, R100, -INF , P2 ;  /* 0xff80000064837808 */ /* 0x008fc40001000000 */
[----:B------:R-:W-:Y:S01]  /*8200*/  FMNMX.FTZ R136, R129, R136, !PT ;  /* 0x0000008881887209 */ /* 0x000fe20007810000 */
[----:B------:R-:W2:Y:S01]  /*8210*/  MUFU.TANH R84, R84 ;  /* 0x0000005400547308 */ /* 0x000ea20000002400 */
[----:B------:R-:W-:Y:S02]  /*8220*/  ISETP.GT.AND P2, PT, R118, 0x60, PT ;  /* 0x000000607600780c */ /* 0x000fe40003f44270 */
[----:B------:R-:W-:Y:S01]  /*8230*/  FSEL R133, R88, -INF , P3 ;  /* 0xff80000058857808 */ /* 0x000fe20001800000 */
[----:B------:R-:W-:Y:S01]  /*8240*/  FMUL.FTZ R88, R77, UR40 ;  /* 0x000000284d587c20 */ /* 0x000fe20008410000 */
[----:B------:R-:W-:Y:S02]  /*8250*/  FMNMX.FTZ R136, R131, R136, !PT ;  /* 0x0000008883887209 */ /* 0x000fe40007810000 */
[----:B------:R-:W-:Y:S01]  /*8260*/  ISETP.GT.AND P3, PT, R118, 0x61, PT ;  /* 0x000000617600780c */ /* 0x000fe20003f64270 */
[----:B------:R-:W3:Y:S01]  /*8270*/  MUFU.TANH R141, R141 ;  /* 0x0000008d008d7308 */ /* 0x000ee20000002400 */
[----:B------:R-:W-:Y:S01]  /*8280*/  FSEL R135, R92, -INF , P2 ;  /* 0xff8000005c877808 */ /* 0x000fe20001000000 */
[----:B------:R-:W-:Y:S01]  /*8290*/  FMUL.FTZ R92, R103, UR40 ;  /* 0x00000028675c7c20 */ /* 0x000fe20008410000 */
[----:B------:R-:W-:-:S02]  /*82a0*/  FMNMX.FTZ R136, R133, R136, !PT ;  /* 0x0000008885887209 */ /* 0x000fc40007810000 */
[C---:B------:R-:W-:Y:S02]  /*82b0*/  ISETP.GT.AND P2, PT, R118.reuse, 0x68, PT ;  /* 0x000000687600780c */ /* 0x040fe40003f44270 */
[----:B------:R-:W-:Y:S01]  /*82c0*/  FSEL R149, R149, -INF , P3 ;  /* 0xff80000095957808 */ /* 0x000fe20001800000 */
[----:B------:R-:W5:Y:S01]  /*82d0*/  MUFU.TANH R155, R155 ;  /* 0x0000009b009b7308 */ /* 0x000f620000002400 */
[----:B------:R-:W-:Y:S02]  /*82e0*/  FMNMX.FTZ R136, R135, R136, !PT ;  /* 0x0000008887887209 */ /* 0x000fe40007810000 */
[----:B------:R-:W-:Y:S02]  /*82f0*/  ISETP.GT.AND P3, PT, R118, 0x69, PT ;  /* 0x000000697600780c */ /* 0x000fe40003f64270 */
[----:B------:R-:W-:Y:S02]  /*8300*/  FSEL R153, R134, -INF , P2 ;  /* 0xff80000086997808 */ /* 0x000fe40001000000 */
[----:B------:R-:W-:Y:S01]  /*8310*/  FMNMX.FTZ R136, R149, R136, !PT ;  /* 0x0000008895887209 */ /* 0x000fe20007810000 */
[----:B------:R-:W5:Y:S01]  /*8320*/  MUFU.TANH R157, R157 ;  /* 0x0000009d009d7308 */ /* 0x000f620000002400 */
[----:B------:R-:W-:-:S02]  /*8330*/  ISETP.GT.AND P2, PT, R118, 0x70, PT ;  /* 0x000000707600780c */ /* 0x000fc40003f44270 */
[----:B------:R-:W-:Y:S02]  /*8340*/  FSEL R143, R80, -INF , P3 ;  /* 0xff800000508f7808 */ /* 0x000fe40001800000 */
[----:B------:R-:W-:Y:S02]  /*8350*/  FMNMX.FTZ R136, R153, R136, !PT ;  /* 0x0000008899887209 */ /* 0x000fe40007810000 */
[C---:B------:R-:W-:Y:S01]  /*8360*/  ISETP.GT.AND P3, PT, R118.reuse, 0x71, PT ;  /* 0x000000717600780c */ /* 0x040fe20003f64270 */
[----:B------:R-:W5:Y:S01]  /*8370*/  MUFU.TANH R76, R76 ;  /* 0x0000004c004c7308 */ /* 0x000f620000002400 */
[----:B----4-:R-:W-:Y:S02]  /*8380*/  FSEL R137, R137, -INF , P2 ;  /* 0xff80000089897808 */ /* 0x010fe40001000000 */
[----:B------:R-:W-:Y:S02]  /*8390*/  FMNMX.FTZ R136, R143, R136, !PT ;  /* 0x000000888f887209 */ /* 0x000fe40007810000 */
[----:B------:R-:W-:-:S02]  /*83a0*/  ISETP.GT.AND P2, PT, R118, 0x78, PT ;  /* 0x000000787600780c */ /* 0x000fc40003f44270 */
[----:B-1----:R-:W-:Y:S01]  /*83b0*/  FSEL R139, R139, -INF , P3 ;  /* 0xff8000008b8b7808 */ /* 0x002fe20001800000 */
[----:B------:R-:W1:Y:S01]  /*83c0*/  MUFU.TANH R88, R88 ;  /* 0x0000005800587308 */ /* 0x000e620000002400 */
[----:B------:R-:W-:Y:S02]  /*83d0*/  FMNMX.FTZ R136, R137, R136, !PT ;  /* 0x0000008889887209 */ /* 0x000fe40007810000 */
[----:B------:R-:W-:Y:S02]  /*83e0*/  ISETP.GT.AND P3, PT, R118, 0x79, PT ;  /* 0x000000797600780c */ /* 0x000fe40003f64270 */
[----:B--2---:R-:W-:Y:S01]  /*83f0*/  FSEL R77, R84, -INF , P2 ;  /* 0xff800000544d7808 */ /* 0x004fe20001000000 */
[----:B------:R-:W-:Y:S01]  /*8400*/  FMUL.FTZ R84, R90, UR40 ;  /* 0x000000285a547c20 */ /* 0x000fe20008410000 */
[----:B------:R-:W-:Y:S01]  /*8410*/  FMNMX.FTZ R136, R139, R136, !PT ;  /* 0x000000888b887209 */ /* 0x000fe20007810000 */
[----:B------:R-:W-:Y:S01]  /*8420*/  FMUL.FTZ R90, R94, UR40 ;  /* 0x000000285e5a7c20 */ /* 0x000fe20008410000 */
[----:B------:R-:W-:Y:S01]  /*8430*/  ISETP.GT.AND P2, PT, R118, 0x80, PT ;  /* 0x000000807600780c */ /* 0x000fe20003f44270 */
[----:B------:R-:W-:Y:S01]  /*8440*/  FMUL.FTZ R94, R75, UR40 ;  /* 0x000000284b5e7c20 */ /* 0x000fe20008410000 */
[----:B---3--:R-:W-:Y:S01]  /*8450*/  FSEL R141, R141, -INF , P3 ;  /* 0xff8000008d8d7808 */ /* 0x008fe20001800000 */
[----:B------:R-:W-:Y:S01]  /*8460*/  MUFU.TANH R9, R9 ;  /* 0x0000000900097308 */ /* 0x000fe20000002400 */
[----:B------:R-:W-:-:S02]  /*8470*/  FMNMX.FTZ R136, R77, R136, !PT ;  /* 0x000000884d887209 */ /* 0x000fc40007810000 */
[C---:B------:R-:W-:Y:S02]  /*8480*/  ISETP.GT.AND P3, PT, R118.reuse, 0x81, PT ;  /* 0x000000817600780c */ /* 0x040fe40003f64270 */
[----:B-----5:R-:W-:Y:S02]  /*8490*/  FSEL R155, R155, -INF , P2 ;  /* 0xff8000009b9b7808 */ /* 0x020fe40001000000 */
[----:B------:R-:W-:Y:S01]  /*84a0*/  FMNMX.FTZ R136, R141, R136, !PT ;  /* 0x000000888d887209 */ /* 0x000fe20007810000 */
[----:B------:R-:W2:Y:S01]  /*84b0*/  MUFU.TANH R10, R10 ;  /* 0x0000000a000a7308 */ /* 0x000ea20000002400 */
[----:B------:R-:W-:Y:S02]  /*84c0*/  ISETP.GT.AND P2, PT, R118, 0x88, PT ;  /* 0x000000887600780c */ /* 0x000fe40003f44270 */
[----:B------:R-:W-:Y:S02]  /*84d0*/  FSEL R157, R157, -INF , P3 ;  /* 0xff8000009d9d7808 */ /* 0x000fe40001800000 */
[----:B------:R-:W-:-:S02]  /*84e0*/  FMNMX.FTZ R136, R155, R136, !PT ;  /* 0x000000889b887209 */ /* 0x000fc40007810000 */
[----:B------:R-:W-:Y:S01]  /*84f0*/  ISETP.GT.AND P3, PT, R118, 0x89, PT ;  /* 0x000000897600780c */ /* 0x000fe20003f64270 */
[----:B------:R-:W-:Y:S01]  /*8500*/  MUFU.TANH R11, R11 ;  /* 0x0000000b000b7308 */ /* 0x000fe20000002400 */
[----:B------:R-:W-:Y:S01]  /*8510*/  FSEL R80, R76, -INF , P2 ;  /* 0xff8000004c507808 */ /* 0x000fe20001000000 */
[----:B------:R-:W-:Y:S01]  /*8520*/  VIADD R118, R118, 0x8 ;  /* 0x0000000876767836 */ /* 0x000fe20000000000 */
[----:B------:R-:W-:Y:S02]  /*8530*/  FMNMX.FTZ R136, R157, R136, !PT ;  /* 0x000000889d887209 */ /* 0x000fe40007810000 */
[----:B-1----:R-:W-:Y:S01]  /*8540*/  FSEL R103, R88, -INF , P3 ;  /* 0xff80000058677808 */ /* 0x002fe20001800000 */
[----:B------:R-:W-:Y:S01]  /*8550*/  FMUL.FTZ R88, R91, UR40 ;  /* 0x000000285b587c20 */ /* 0x000fe20008410000 */
[----:B------:R-:W-:Y:S01]  /*8560*/  FMNMX.FTZ R136, R80, R136, !PT ;  /* 0x0000008850887209 */ /* 0x000fe20007810000 */
[----:B------:R-:W-:Y:S01]  /*8570*/  FMUL.FTZ R91, R95, UR40 ;  /* 0x000000285f5b7c20 */ /* 0x000fe20008410000 */
[----:B------:R1:W-:Y:S01]  /*8580*/  MUFU.TANH R76, R92 ;  /* 0x0000005c004c7308 */ /* 0x0003e20000002400 */
[----:B------:R-:W-:-:S02]  /*8590*/  WARPGROUP.DEPBAR.LE gsb0, 0x0 ;  /* 0x00008000000079c5 */ /* 0x000fc40000010000 */
[----:B------:R-:W-:Y:S01]  /*85a0*/  WARPGROUP.ARRIVE ;  /* 0x00000000000079c5 */ /* 0x000fe20000000000 */
[----:B------:R-:W-:Y:S02]  /*85b0*/  FMNMX.FTZ R136, R103, R136, !PT ;  /* 0x0000008867887209 */ /* 0x000fe40007810000 */
[----:B------:R-:W-:Y:S02]  /*85c0*/  ISETP.GT.AND P5, PT, R118, RZ, PT ;  /* 0x000000ff7600720c */ /* 0x000fe40003fa4270 */
[----:B------:R-:W3:Y:S01]  /*85d0*/  MUFU.TANH R12, R12 ;  /* 0x0000000c000c7308 */ /* 0x000ee20000002400 */
[----:B------:R-:W-:Y:S01]  /*85e0*/  HGMMA.64x96x16.F32 R24, gdesc[UR28].tnspB, R24, gsb0 ;  /* 0x416000001c1879f0 */ /* 0x000fe20008000818 */
[----:B------:R-:W-:Y:S01]  /*85f0*/  UIADD3 UR28, UR6, 0x600, URZ ;  /* 0x00000600061c7890 */ /* 0x000fe2000fffe03f */
[----:B------:R-:W4:Y:S01]  /*8600*/  SHFL.BFLY PT, R100, R136, 0x2, 0x1f ;  /* 0x0c401f0088647f89 */ /* 0x000f2200000e0000 */
[----:B------:R-:W-:Y:S01]  /*8610*/  UIADD3 UR30, UR7, 0x100, URZ ;  /* 0x00000100071e7890 */ /* 0x000fe2000fffe03f */
[----:B-1----:R-:W-:Y:S01]  /*8620*/  FMUL.FTZ R92, R82, UR40 ;  /* 0x00000028525c7c20 */ /* 0x002fe20008410000 */
[----:B------:R-:W-:Y:S01]  /*8630*/  UMOV UR29, 0xc0000010 ;  /* 0xc0000010001d7882 */ /* 0x000fe20000000000 */
[----:B------:R-:W-:Y:S01]  /*8640*/  UMOV UR31, 0x80000020 ;  /* 0x80000020001f7882 */ /* 0x000fe20000000000 */
[----:B------:R-:W1:Y:S01]  /*8650*/  LDC R82, c[0x0][0x988] ;  /* 0x00026200ff527b82 */ /* 0x000e620000000800 */
[----:B------:R-:W-:Y:S01]  /*8660*/  MUFU.TANH R13, R13 ;  /* 0x0000000d000d7308 */ /* 0x000fe20000002400 */
[----:B------:R-:W-:-:S02]  /*8670*/  ISETP.GT.AND P3, PT, R118, 0x1, PT ;  /* 0x000000017600780c */ /* 0x000fc40003f64270 */
[----:B------:R-:W-:Y:S02]  /*8680*/  ISETP.GT.AND P4, PT, R118, 0x8, PT ;  /* 0x000000087600780c */ /* 0x000fe40003f84270 */
[----:B--2---:R-:W-:Y:S02]  /*8690*/  FSEL R10, R10, -INF , P3 ;  /* 0xff8000000a0a7808 */ /* 0x004fe40001800000 */
[C---:B------:R-:W-:Y:S01]  /*86a0*/  ISETP.GT.AND P6, PT, R118.reuse, 0x9, PT ;  /* 0x000000097600780c */ /* 0x040fe20003fc4270 */
[----:B------:R-:W2:Y:S01]  /*86b0*/  MUFU.TANH R14, R14 ;  /* 0x0000000e000e7308 */ /* 0x000ea20000002400 */
[----:B------:R-:W-:Y:S02]  /*86c0*/  ISETP.GT.AND P3, PT, R118, 0x11, PT ;  /* 0x000000117600780c */ /* 0x000fe40003f64270 */
[----:B---3--:R-:W-:Y:S02]  /*86d0*/  FSEL R12, R12, -INF , P6 ;  /* 0xff8000000c0c7808 */ /* 0x008fe40003000000 */
[----:B------:R-:W-:-:S03]  /*86e0*/  ISETP.GT.AND P6, PT, R118, 0x19, PT ;  /* 0x000000197600780c */ /* 0x000fc60003fc4270 */
[----:B------:R-:W-:Y:S01]  /*86f0*/  MUFU.TANH R15, R15 ;  /* 0x0000000f000f7308 */ /* 0x000fe20000002400 */
[----:B----4-:R-:W-:-:S05]  /*8700*/  FMNMX.FTZ R100, R136, R100, !PT ;  /* 0x0000006488647209 */ /* 0x010fca0007810000 */
[----:B------:R-:W3:Y:S02]  /*8710*/  SHFL.BFLY PT, R95, R100, 0x1, 0x1f ;  /* 0x0c201f00645f7f89 */ /* 0x000ee400000e0000 */
[----:B------:R-:W-:Y:S01]  /*8720*/  MUFU.TANH R20, R20 ;  /* 0x0000001400147308 */ /* 0x000fe20000002400 */
[----:B--2---:R-:W-:Y:S02]  /*8730*/  FSEL R14, R14, -INF , P3 ;  /* 0xff8000000e0e7808 */ /* 0x004fe40001800000 */
[----:B------:R-:W-:-:S05]  /*8740*/  ISETP.GT.AND P3, PT, R118, 0x21, PT ;  /* 0x000000217600780c */ /* 0x000fca0003f64270 */
[----:B------:R-:W-:Y:S08]  /*8750*/  MUFU.TANH R21, R21 ;  /* 0x0000001500157308 */ /* 0x000ff00000002400 */
[----:B------:R-:W2:Y:S01]  /*8760*/  MUFU.TANH R120, R120 ;  /* 0x0000007800787308 */ /* 0x000ea20000002400 */
[----:B---3--:R-:W-:-:S07]  /*8770*/  FMNMX.FTZ R75, R100, R95, !PT ;  /* 0x0000005f644b7209 */ /* 0x008fce0007810000 */
[----:B------:R-:W3:Y:S01]  /*8780*/  MUFU.TANH R121, R121 ;  /* 0x0000007900797308 */ /* 0x000ee20000002400 */
[C---:B------:R-:W-:Y:S01]  /*8790*/  FSETP.NEU.FTZ.AND P2, PT, R75.reuse, -INF , PT ;  /* 0xff8000004b00780b */ /* 0x040fe20003f5d000 */
[----:B-1----:R-:W-:-:S06]  /*87a0*/  FMUL.FTZ R100, R75, R82 ;  /* 0x000000524b647220 */ /* 0x002fcc0000410000 */
[----:B------:R-:W1:Y:S01]  /*87b0*/  MUFU.TANH R122, R122 ;  /* 0x0000007a007a7308 */ /* 0x000e620000002400 */
[----:B------:R-:W-:Y:S02]  /*87c0*/  FSEL R100, R100, RZ, P2 ;  /* 0x000000ff64647208 */ /* 0x000fe40001000000 */
[----:B--2---:R-:W-:Y:S02]  /*87d0*/  FSEL R120, R120, -INF , P3 ;  /* 0xff80000078787808 */ /* 0x004fe40001800000 */
[----:B------:R-:W-:Y:S01]  /*87e0*/  ISETP.GT.AND P3, PT, R118, 0x31, PT ;  /* 0x000000317600780c */ /* 0x000fe20003f64270 */
[-CC-:B------:R-:W-:Y:S01]  /*87f0*/  FFMA.FTZ R79, R128, R82.reuse, -R100.reuse ;  /* 0x00000052804f7223 */ /* 0x180fe20000010864 */
[-CC-:B------:R-:W-:Y:S01]  /*8800*/  FFMA.FTZ R128, R108, R82.reuse, -R100.reuse ;  /* 0x000000526c807223 */ /* 0x180fe20000010864 */
[----:B------:R-:W-:Y:S01]  /*8810*/  FSEL R108, R9, -INF , P5 ;  /* 0xff800000096c7808 */ /* 0x000fe20002800000 */
[-CC-:B------:R-:W-:Y:S01]  /*8820*/  FFMA.FTZ R78, R126, R82.reuse, -R100.reuse ;  /* 0x000000527e4e7223 */ /* 0x180fe20000010864 */
[-CC-:B------:R-:W-:Y:S01]  /*8830*/  FFMA.FTZ R95, R130, R82.reuse, -R100.reuse ;  /* 0x00000052825f7223 */ /* 0x180fe20000010864 */
[-CC-:B------:R-:W-:Y:S01]  /*8840*/  FFMA.FTZ R130, R124, R82.reuse, -R100.reuse ;  /* 0x000000527c827223 */ /* 0x180fe20000010864 */
[----:B------:R-:W-:Y:S01]  /*8850*/  FMNMX.FTZ R126, R108, R5, !PT ;  /* 0x000000056c7e7209 */ /* 0x000fe20007810000 */
[--C-:B------:R-:W-:Y:S01]  /*8860*/  FFMA.FTZ R102, R132, R82, -R100.reuse ;  /* 0x0000005284667223 */ /* 0x100fe20000010864 */
[----:B------:R-:W-:Y:S01]  /*8870*/  FSEL R124, R11, -INF , P4 ;  /* 0xff8000000b7c7808 */ /* 0x000fe20002000000 */
[----:B------:R2:W-:Y:S01]  /*8880*/  MUFU.EX2 R9, R128 ;  /* 0x0000008000097308 */ /* 0x0005e20000000800 */
[----:B------:R-:W-:Y:S01]  /*8890*/  FMNMX.FTZ R126, R10, R126, !PT ;  /* 0x0000007e0a7e7209 */ /* 0x000fe20007810000 */
[-CC-:B------:R-:W-:Y:S01]  /*88a0*/  FFMA.FTZ R132, R93, R82.reuse, -R100.reuse ;  /* 0x000000525d847223 */ /* 0x180fe20000010864 */
[----:B------:R-:W-:Y:S01]  /*88b0*/  ISETP.GT.AND P5, PT, R118, 0x10, PT ;  /* 0x000000107600780c */ /* 0x000fe20003fa4270 */
[--C-:B------:R-:W-:Y:S01]  /*88c0*/  FFMA.FTZ R129, R129, R82, -R100.reuse ;  /* 0x0000005281817223 */ /* 0x100fe20000010864 */
[----:B------:R-:W-:Y:S01]  /*88d0*/  FMNMX.FTZ R126, R124, R126, !PT ;  /* 0x0000007e7c7e7209 */ /* 0x000fe20007810000 */
[--C-:B------:R-:W-:Y:S01]  /*88e0*/  FFMA.FTZ R98, R98, R82, -R100.reuse ;  /* 0x0000005262627223 */ /* 0x100fe20000010864 */
[----:B------:R-:W-:Y:S01]  /*88f0*/  FSEL R93, R13, -INF , P5 ;  /* 0xff8000000d5d7808 */ /* 0x000fe20002800000 */
[----:B------:R4:W-:Y:S01]  /*8900*/  MUFU.EX2 R11, R130 ;  /* 0x00000082000b7308 */ /* 0x0009e20000000800 */
[----:B--2---:R-:W-:Y:S01]  /*8910*/  FMNMX.FTZ R128, R12, R126, !PT ;  /* 0x0000007e0c807209 */ /* 0x004fe20007810000 */
[-CC-:B------:R-:W-:Y:S01]  /*8920*/  FFMA.FTZ R85, R85, R82.reuse, -R100.reuse ;  /* 0x0000005255557223 */ /* 0x180fe20000010864 */
[----:B------:R-:W-:Y:S01]  /*8930*/  ISETP.GT.AND P4, PT, R118, 0x18, PT ;  /* 0x000000187600780c */ /* 0x000fe20003f84270 */
[--C-:B------:R-:W-:Y:S01]  /*8940*/  FFMA.FTZ R73, R73, R82, -R100.reuse ;  /* 0x0000005249497223 */ /* 0x100fe20000010864 */
[----:B------:R-:W-:Y:S01]  /*8950*/  FMNMX.FTZ R13, R93, R128, !PT ;  /* 0x000000805d0d7209 */ /* 0x000fe20007810000 */
[-CC-:B------:R-:W-:Y:S01]  /*8960*/  FFMA.FTZ R77, R77, R82.reuse, -R100.reuse ;  /* 0x000000524d4d7223 */ /* 0x180fe20000010864 */
[----:B------:R-:W-:Y:S01]  /*8970*/  FSEL R15, R15, -INF , P4 ;  /* 0xff8000000f0f7808 */ /* 0x000fe20002000000 */
[----:B------:R-:W-:Y:S01]  /*8980*/  MUFU.TANH R112, R112 ;  /* 0x0000007000707308 */ /* 0x000fe20000002400 */
[----:B------:R-:W-:Y:S01]  /*8990*/  FMNMX.FTZ R128, R14, R13, !PT ;  /* 0x0000000d0e807209 */ /* 0x000fe20007810000 */
[-CC-:B----4-:R-:W-:Y:S01]  /*89a0*/  FFMA.FTZ R130, R89, R82.reuse, -R100.reuse ;  /* 0x0000005259827223 */ /* 0x190fe20000010864 */
[----:B------:R-:W-:Y:S01]  /*89b0*/  ISETP.GT.AND P5, PT, R118, 0x20, PT ;  /* 0x000000207600780c */ /* 0x000fe20003fa4270 */
[-CC-:B------:R-:W-:Y:S01]  /*89c0*/  FFMA.FTZ R80, R80, R82.reuse, -R100.reuse ;  /* 0x0000005250507223 */ /* 0x180fe20000010864 */
[----:B------:R-:W-:Y:S01]  /*89d0*/  FSEL R89, R20, -INF , P6 ;  /* 0xff80000014597808 */ /* 0x000fe20003000000 */
[----:B------:R-:W-:Y:S01]  /*89e0*/  FFMA.FTZ R20, R99, R82, -R100 ;  /* 0x0000005263147223 */ /* 0x000fe20000010864 */
[----:B------:R-:W-:-:S02]  /*89f0*/  WARPGROUP.DEPBAR.LE gsb0, 0x0 ;  /* 0x00008000000079c5 */ /* 0x000fc40000010000 */
[----:B------:R-:W-:Y:S01]  /*8a00*/  WARPGROUP.ARRIVE ;  /* 0x00000000000079c5 */ /* 0x000fe20000000000 */
[----:B------:R-:W-:Y:S01]  /*8a10*/  FMNMX.FTZ R128, R15, R128, !PT ;  /* 0x000000800f807209 */ /* 0x000fe20007810000 */
[----:B------:R-:W2:Y:S01]  /*8a20*/  MUFU.TANH R113, R113 ;  /* 0x0000007100717308 */ /* 0x000ea20000002400 */
[----:B------:R-:W-:Y:S01]  /*8a30*/  FSEL R99, R21, -INF , P5 ;  /* 0xff80000015637808 */ /* 0x000fe20002800000 */
[----:B------:R-:W-:Y:S01]  /*8a40*/  FFMA.FTZ R103, R103, R82, -R100 ;  /* 0x0000005267677223 */ /* 0x000fe20000010864 */
[----:B------:R-:W-:Y:S01]  /*8a50*/  FMNMX.FTZ R128, R89, R128, !PT ;  /* 0x0000008059807209 */ /* 0x000fe20007810000 */
[----:B------:R-:W-:Y:S01]  /*8a60*/  HGMMA.64x96x16.F32 R24, gdesc[UR28].tnspB, R24, gsb0 ;  /* 0x416000001c1879f0 */ /* 0x000fe20008000818 */
[----:B------:R-:W-:Y:S01]  /*8a70*/  UIADD3 UR28, UR6, 0x780, URZ ;  /* 0x00000780061c7890 */ /* 0x000fe2000fffe03f */
[C---:B------:R-:W-:Y:S01]  /*8a80*/  ISETP.GT.AND P4, PT, R118.reuse, 0x28, PT ;  /* 0x000000287600780c */ /* 0x040fe20003f84270 */
[----:B------:R-:W-:Y:S01]  /*8a90*/  UIADD3 UR30, UR7, 0x140, URZ ;  /* 0x00000140071e7890 */ /* 0x000fe2000fffe03f */
[----:B------:R-:W-:Y:S01]  /*8aa0*/  FMNMX.FTZ R21, R99, R128, !PT ;  /* 0x0000008063157209 */ /* 0x000fe20007810000 */
[----:B------:R-:W-:Y:S01]  /*8ab0*/  UMOV UR29, 0xc0000010 ;  /* 0xc0000010001d7882 */ /* 0x000fe20000000000 */
[----:B------:R-:W-:Y:S01]  /*8ac0*/  UMOV UR31, 0x80000020 ;  /* 0x80000020001f7882 */ /* 0x000fe20000000000 */
[----:B------:R-:W4:Y:S01]  /*8ad0*/  MUFU.TANH R114, R114 ;  /* 0x0000007200727308 */ /* 0x000f220000002400 */
[----:B------:R-:W-:-:S02]  /*8ae0*/  ISETP.GT.AND P6, PT, R118, 0x29, PT ;  /* 0x000000297600780c */ /* 0x000fc40003fc4270 */
[----:B---3--:R-:W-:Y:S02]  /*8af0*/  FSEL R121, R121, -INF , P4 ;  /* 0xff80000079797808 */ /* 0x008fe40002000000 */
[----:B------:R-:W-:Y:S02]  /*8b00*/  FMNMX.FTZ R128, R120, R21, !PT ;  /* 0x0000001578807209 */ /* 0x000fe40007810000 */
[----:B------:R-:W-:Y:S01]  /*8b10*/  ISETP.GT.AND P5, PT, R118, 0x30, PT ;  /* 0x000000307600780c */ /* 0x000fe20003fa4270 */
[----:B------:R3:W-:Y:S01]  /*8b20*/  MUFU.EX2 R13, R130 ;  /* 0x00000082000d7308 */ /* 0x0007e20000000800 */
[----:B-1----:R-:W-:Y:S02]  /*8b30*/  FSEL R122, R122, -INF , P6 ;  /* 0xff8000007a7a7808 */ /* 0x002fe40003000000 */
[----:B------:R-:W-:Y:S02]  /*8b40*/  ISETP.GT.AND P4, PT, R118, 0x38, PT ;  /* 0x000000387600780c */ /* 0x000fe40003f84270 */
[----:B--2---:R-:W-:-:S02]  /*8b50*/  FSEL R113, R113, -INF , P3 ;  /* 0xff80000071717808 */ /* 0x004fc40001800000 */
[C---:B------:R-:W-:Y:S01]  /*8b60*/  ISETP.GT.AND P6, PT, R118.reuse, 0x39, PT ;  /* 0x000000397600780c */ /* 0x040fe20003fc4270 */
[----:B------:R-:W1:Y:S01]  /*8b70*/  MUFU.TANH R115, R115 ;  /* 0x0000007300737308 */ /* 0x000e620000002400 */
[--C-:B---3--:R-:W-:Y:S01]  /*8b80*/  FFMA.FTZ R130, R101, R82, -R100.reuse ;  /* 0x0000005265827223 */ /* 0x108fe20000010864 */
[----:B------:R-:W-:Y:S02]  /*8b90*/  FMNMX.FTZ R101, R121, R128, !PT ;  /* 0x0000008079657209 */ /* 0x000fe40007810000 */
[----:B------:R-:W-:Y:S02]  /*8ba0*/  ISETP.GT.AND P3, PT, R118, 0x41, PT ;  /* 0x000000417600780c */ /* 0x000fe40003f64270 */
[----:B------:R-:W-:Y:S01]  /*8bb0*/  FMNMX.FTZ R128, R122, R101, !PT ;  /* 0x000000657a807209 */ /* 0x000fe20007810000 */
[----:B------:R-:W-:Y:S01]  /*8bc0*/  FFMA.FTZ R101, R111, R82, -R100 ;  /* 0x000000526f657223 */ /* 0x000fe20000010864 */
[----:B------:R2:W-:Y:S01]  /*8bd0*/  MUFU.EX2 R126, R132 ;  /* 0x00000084007e7308 */ /* 0x0005e20000000800 */
[----:B----4-:R-:W-:-:S02]  /*8be0*/  FSEL R111, R114, -INF , P4 ;  /* 0xff800000726f7808 */ /* 0x010fc40002000000 */
[----:B------:R-:W-:-:S05]  /*8bf0*/  ISETP.GT.AND P4, PT, R118, 0x48, PT ;  /* 0x000000487600780c */ /* 0x000fca0003f84270 */
[----:B------:R-:W3:Y:S01]  /*8c00*/  MUFU.TANH R104, R104 ;  /* 0x0000006800687308 */ /* 0x000ee20000002400 */
[----:B--2---:R-:W-:Y:S01]  /*8c10*/  FFMA.FTZ R132, R109, R82, -R100 ;  /* 0x000000526d847223 */ /* 0x004fe20000010864 */
[----:B------:R-:W-:Y:S02]  /*8c20*/  FSEL R109, R112, -INF , P5 ;  /* 0xff800000706d7808 */ /* 0x000fe40002800000 */
[----:B------:R-:W-:Y:S02]  /*8c30*/  ISETP.GT.AND P5, PT, R118, 0x40, PT ;  /* 0x000000407600780c */ /* 0x000fe40003fa4270 */
[----:B------:R-:W-:Y:S02]  /*8c40*/  FMNMX.FTZ R128, R109, R128, !PT ;  /* 0x000000806d807209 */ /* 0x000fe40007810000 */
[----:B------:R-:W2:Y:S01]  /*8c50*/  MUFU.TANH R105, R105 ;  /* 0x0000006900697308 */ /* 0x000ea20000002400 */
[----:B-1----:R-:W-:Y:S02]  /*8c60*/  FSEL R115, R115, -INF , P6 ;  /* 0xff80000073737808 */ /* 0x002fe40003000000 */
[----:B------:R-:W-:-:S04]  /*8c70*/  FMNMX.FTZ R128, R113, R128, !PT ;  /* 0x0000008071807209 */ /* 0x000fc80007810000 */
[----:B------:R-:W-:Y:S01]  /*8c80*/  FMNMX.FTZ R128, R111, R128, !PT ;  /* 0x000000806f807209 */ /* 0x000fe20007810000 */
[----:B------:R-:W-:Y:S01]  /*8c90*/  MUFU.TANH R106, R106 ;  /* 0x0000006a006a7308 */ /* 0x000fe20000002400 */
[----:B---3--:R-:W-:Y:S02]  /*8ca0*/  FSEL R114, R104, -INF , P5 ;  /* 0xff80000068727808 */ /* 0x008fe40002800000 */
[----:B------:R-:W-:-:S05]  /*8cb0*/  ISETP.GT.AND P5, PT, R118, 0x49, PT ;  /* 0x000000497600780c */ /* 0x000fca0003fa4270 */
[----:B------:R-:W1:Y:S01]  /*8cc0*/  MUFU.TANH R107, R107 ;  /* 0x0000006b006b7308 */ /* 0x000e620000002400 */
[----:B--2---:R-:W-:Y:S02]  /*8cd0*/  FSEL R105, R105, -INF , P3 ;  /* 0xff80000069697808 */ /* 0x004fe40001800000 */
[----:B------:R-:W-:-:S05]  /*8ce0*/  ISETP.GT.AND P3, PT, R118, 0x50, PT ;  /* 0x000000507600780c */ /* 0x000fca0003f64270 */
[----:B------:R2:W-:Y:S08]  /*8cf0*/  MUFU.EX2 R21, R130 ;  /* 0x0000008200157308 */ /* 0x0005f00000000800 */
[----:B------:R-:W3:Y:S01]  /*8d00*/  MUFU.TANH R96, R96 ;  /* 0x0000006000607308 */ /* 0x000ee20000002400 */
[----:B--2---:R-:W-:Y:S01]  /*8d10*/  FFMA.FTZ R130, R81, R82, -R100 ;  /* 0x0000005251827223 */ /* 0x004fe20000010864 */
[----:B------:R-:W-:-:S02]  /*8d20*/  FMNMX.FTZ R81, R115, R128, !PT ;  /* 0x0000008073517209 */ /* 0x000fc40007810000 */
[----:B-1----:R-:W-:Y:S02]  /*8d30*/  FSEL R107, R107, -INF , P5 ;  /* 0xff8000006b6b7808 */ /* 0x002fe40002800000 */
[----:B------:R-:W-:Y:S01]  /*8d40*/  FMNMX.FTZ R128, R114, R81, !PT ;  /* 0x0000005172807209 */ /* 0x000fe20007810000 */
[-CC-:B------:R-:W-:Y:S01]  /*8d50*/  FFMA.FTZ R81, R117, R82.reuse, -R100.reuse ;  /* 0x0000005275517223 */ /* 0x180fe20000010864 */
[----:B------:R-:W1:Y:S01]  /*8d60*/  MUFU.TANH R97, R97 ;  /* 0x0000006100617308 */ /* 0x000e620000002400 */
[----:B------:R-:W-:Y:S01]  /*8d70*/  FSEL R117, R106, -INF , P4 ;  /* 0xff8000006a757808 */ /* 0x000fe20002000000 */
[----:B------:R-:W-:Y:S01]  /*8d80*/  FFMA.FTZ R106, R119, R82, -R100 ;  /* 0x00000052776a7223 */ /* 0x000fe20000010864 */
[----:B------:R-:W-:Y:S02]  /*8d90*/  FMNMX.FTZ R128, R105, R128, !PT ;  /* 0x0000008069807209 */ /* 0x000fe40007810000 */
[----:B------:R-:W-:Y:S02]  /*8da0*/  ISETP.GT.AND P4, PT, R118, 0x51, PT ;  /* 0x000000517600780c */ /* 0x000fe40003f84270 */
[----:B------:R-:W-:Y:S01]  /*8db0*/  FMNMX.FTZ R128, R117, R128, !PT ;  /* 0x0000008075807209 */ /* 0x000fe20007810000 */
[----:B------:R-:W2:Y:S01]  /*8dc0*/  MUFU.TANH R72, R72 ;  /* 0x0000004800487308 */ /* 0x000ea20000002400 */
[----:B---3--:R-:W-:-:S02]  /*8dd0*/  FSEL R96, R96, -INF , P3 ;  /* 0xff80000060607808 */ /* 0x008fc40001800000 */
[----:B------:R-:W-:Y:S02]  /*8de0*/  FMNMX.FTZ R119, R107, R128, !PT ;  /* 0x000000806b777209 */ /* 0x000fe40007810000 */
[----:B------:R-:W-:Y:S01]  /*8df0*/  ISETP.GT.AND P5, PT, R118, 0x58, PT ;  /* 0x000000587600780c */ /* 0x000fe20003fa4270 */
[----:B------:R-:W-:Y:S02]  /*8e00*/  WARPGROUP.DEPBAR.LE gsb0, 0x0 ;  /* 0x00008000000079c5 */ /* 0x000fe40000010000 */
[----:B------:R-:W-:Y:S01]  /*8e10*/  WARPGROUP.ARRIVE ;  /* 0x00000000000079c5 */ /* 0x000fe20000000000 */
[----:B------:R-:W3:Y:S01]  /*8e20*/  MUFU.TANH R84, R84 ;  /* 0x0000005400547308 */ /* 0x000ee20000002400 */
[----:B-1----:R-:W-:Y:S02]  /*8e30*/  FSEL R128, R97, -INF , P4 ;  /* 0xff80000061807808 */ /* 0x002fe40002000000 */
[----:B------:R-:W-:Y:S02]  /*8e40*/  FMNMX.FTZ R119, R96, R119, !PT ;  /* 0x0000007760777209 */ /* 0x000fe40007810000 */
[----:B------:R-:W-:Y:S01]  /*8e50*/  HGMMA.64x96x16.F32 R24, gdesc[UR28].tnspB, R24, gsb0 ;  /* 0x416000001c1879f0 */ /* 0x000fe20008000818 */
[----:B------:R-:W-:Y:S01]  /*8e60*/  UIADD3 UR28, UR6, 0x900, URZ ;  /* 0x00000900061c7890 */ /* 0x000fe2000fffe03f */
[----:B------:R-:W-:Y:S01]  /*8e70*/  ISETP.GT.AND P3, PT, R118, 0x59, PT ;  /* 0x000000597600780c */ /* 0x000fe20003f64270 */
[----:B------:R-:W-:Y:S01]  /*8e80*/  UIADD3 UR30, UR7, 0x180, URZ ;  /* 0x00000180071e7890 */ /* 0x000fe2000fffe03f */
[----:B------:R-:W-:Y:S01]  /*8e90*/  MUFU.TANH R88, R88 ;  /* 0x0000005800587308 */ /* 0x000fe20000002400 */
[----:B------:R-:W-:Y:S01]  /*8ea0*/  UMOV UR29, 0xc0000010 ;  /* 0xc0000010001d7882 */ /* 0x000fe20000000000 */
[----:B------:R-:W-:Y:S01]  /*8eb0*/  UMOV UR31, 0x80000020 ;  /* 0x80000020001f7882 */ /* 0x000fe20000000000 */
[----:B------:R-:W-:-:S02]  /*8ec0*/  FMNMX.FTZ R119, R128, R119, !PT ;  /* 0x0000007780777209 */ /* 0x000fc40007810000 */
[----:B------:R-:W-:Y:S02]  /*8ed0*/  FSEL R97, R76, -INF , P3 ;  /* 0xff8000004c617808 */ /* 0x000fe40001800000 */
[C---:B------:R-:W-:Y:S01]  /*8ee0*/  ISETP.GT.AND P4, PT, R118.reuse, 0x60, PT ;  /* 0x000000607600780c */ /* 0x040fe20003f84270 */
[----:B------:R-:W1:Y:S01]  /*8ef0*/  MUFU.TANH R90, R90 ;  /* 0x0000005a005a7308 */ /* 0x000e620000002400 */
[----:B------:R-:W-:-:S07]  /*8f00*/  ISETP.GT.AND P3, PT, R118, 0x68, PT ;  /* 0x000000687600780c */ /* 0x000fce0003f64270 */
[----:B------:R2:W-:Y:S08]  /*8f10*/  MUFU.EX2 R104, R130 ;  /* 0x0000008200687308 */ /* 0x0005f00000000800 */
[----:B------:R-:W4:Y:S01]  /*8f20*/  MUFU.TANH R91, R91 ;  /* 0x0000005b005b7308 */ /* 0x000f220000002400 */
[----:B--2---:R-:W-:Y:S02]  /*8f30*/  FSEL R130, R72, -INF , P5 ;  /* 0xff80000048827808 */ /* 0x004fe40002800000 */
[----:B------:R-:W-:-:S02]  /*8f40*/  ISETP.GT.AND P5, PT, R118, 0x61, PT ;  /* 0x000000617600780c */ /* 0x000fc40003fa4270 */
[----:B------:R-:W-:Y:S02]  /*8f50*/  FMNMX.FTZ R76, R130, R119, !PT ;  /* 0x00000077824c7209 */ /* 0x000fe40007810000 */
[----:B---3--:R-:W-:Y:S01]  /*8f60*/  FSEL R119, R84, -INF , P4 ;  /* 0xff80000054777808 */ /* 0x008fe20002000000 */
[----:B------:R-:W2:Y:S01]  /*8f70*/  MUFU.TANH R92, R92 ;  /* 0x0000005c005c7308 */ /* 0x000ea20000002400 */
[----:B------:R-:W-:Y:S02]  /*8f80*/  FMNMX.FTZ R76, R97, R76, !PT ;  /* 0x0000004c614c7209 */ /* 0x000fe40007810000 */
[----:B------:R-:W-:Y:S02]  /*8f90*/  ISETP.GT.AND P4, PT, R118, 0x69, PT ;  /* 0x000000697600780c */ /* 0x000fe40003f84270 */
[----:B------:R-:W-:Y:S02]  /*8fa0*/  FMNMX.FTZ R76, R119, R76, !PT ;  /* 0x0000004c774c7209 */ /* 0x000fe40007810000 */
[----:B-1----:R-:W-:Y:S01]  /*8fb0*/  FSEL R90, R90, -INF , P3 ;  /* 0xff8000005a5a7808 */ /* 0x002fe20001800000 */
[----:B------:R1:W-:Y:S01]  /*8fc0*/  MUFU.EX2 R112, R132 ;  /* 0x0000008400707308 */ /* 0x0003e20000000800 */
[----:B----4-:R-:W-:Y:S01]  /*8fd0*/  FSEL R84, R91, -INF , P4 ;  /* 0xff8000005b547808 */ /* 0x010fe20002000000 */
[----:B------:R-:W-:Y:S01]  /*8fe0*/  FFMA.FTZ R91, R125, R82, -R100 ;  /* 0x000000527d5b7223 */ /* 0x000fe20000010864 */
[----:B------:R-:W-:-:S02]  /*8ff0*/  ISETP.GT.AND P3, PT, R118, 0x71, PT ;  /* 0x000000717600780c */ /* 0x000fc40003f64270 */
[----:B------:R-:W-:-:S03]  /*9000*/  ISETP.GT.AND P4, PT, R118, 0x78, PT ;  /* 0x000000787600780c */ /* 0x000fc60003f84270 */
[----:B------:R-:W-:Y:S01]  /*9010*/  MUFU.TANH R83, R83 ;  /* 0x0000005300537308 */ /* 0x000fe20000002400 */
[-CC-:B-1----:R-:W-:Y:S01]  /*9020*/  FFMA.FTZ R132, R123, R82.reuse, -R100.reuse ;  /* 0x000000527b847223 */ /* 0x182fe20000010864 */
[----:B------:R-:W-:Y:S01]  /*9030*/  FSEL R123, R88, -INF , P5 ;  /* 0xff800000587b7808 */ /* 0x000fe20002800000 */
[----:B------:R-:W-:Y:S01]  /*9040*/  FFMA.FTZ R88, R127, R82, -R100 ;  /* 0x000000527f587223 */ /* 0x000fe20000010864 */
[----:B------:R-:W-:Y:S02]  /*9050*/  ISETP.GT.AND P5, PT, R118, 0x70, PT ;  /* 0x000000707600780c */ /* 0x000fe40003fa4270 */
[----:B------:R-:W-:Y:S02]  /*9060*/  FMNMX.FTZ R127, R123, R76, !PT ;  /* 0x0000004c7b7f7209 */ /* 0x000fe40007810000 */
[----:B------:R-:W1:Y:S01]  /*9070*/  MUFU.TANH R86, R86 ;  /* 0x0000005600567308 */ /* 0x000e620000002400 */
[----:B--2---:R-:W-:Y:S02]  /*9080*/  FSEL R92, R92, -INF , P5 ;  /* 0xff8000005c5c7808 */ /* 0x004fe40002800000 */
[----:B------:R-:W-:-:S02]  /*9090*/  FMNMX.FTZ R127, R90, R127, !PT ;  /* 0x0000007f5a7f7209 */ /* 0x000fc40007810000 */
[----:B------:R-:W-:Y:S02]  /*90a0*/  ISETP.GT.AND P5, PT, R118, 0x79, PT ;  /* 0x000000797600780c */ /* 0x000fe40003fa4270 */
[----:B------:R-:W-:Y:S01]  /*90b0*/  FMNMX.FTZ R127, R84, R127, !PT ;  /* 0x0000007f547f7209 */ /* 0x000fe20007810000 */
[----:B------:R-:W2:Y:S03]  /*90c0*/  MUFU.TANH R87, R87 ;  /* 0x0000005700577308 */ /* 0x000ea60000002400 */
[----:B------:R-:W-:-:S05]  /*90d0*/  FMNMX.FTZ R127, R92, R127, !PT ;  /* 0x0000007f5c7f7209 */ /* 0x000fca0007810000 */
[----:B------:R-:W3:Y:S01]  /*90e0*/  MUFU.TANH R74, R74 ;  /* 0x0000004a004a7308 */ /* 0x000ee20000002400 */
[----:B-1----:R-:W-:Y:S01]  /*90f0*/  FSEL R134, R86, -INF , P4 ;  /* 0xff80000056867808 */ /* 0x002fe20002000000 */
[----:B------:R-:W-:Y:S01]  /*9100*/  FFMA.FTZ R86, R135, R82, -R100 ;  /* 0x0000005287567223 */ /* 0x000fe20000010864 */
[----:B------:R-:W-:-:S05]  /*9110*/  ISETP.GT.AND P4, PT, R118, 0x81, PT ;  /* 0x000000817600780c */ /* 0x000fca0003f84270 */
[----:B------:R-:W1:Y:S01]  /*9120*/  MUFU.TANH R94, R94 ;  /* 0x0000005e005e7308 */ /* 0x000e620000002400 */
[----:B--2---:R-:W-:Y:S01]  /*9130*/  FSEL R136, R87, -INF , P5 ;  /* 0xff80000057887808 */ /* 0x004fe20002800000 */
[----:B------:R-:W-:Y:S01]  /*9140*/  FFMA.FTZ R87, R149, R82, -R100 ;  /* 0x0000005295577223 */ /* 0x000fe20000010864 */
[----:B------:R-:W-:-:S05]  /*9150*/  ISETP.GT.AND P5, PT, R118, 0x88, PT ;  /* 0x000000887600780c */ /* 0x000fca0003fa4270 */
[----:B------:R2:W-:Y:S08]  /*9160*/  MUFU.EX2 R72, R132 ;  /* 0x0000008400487308 */ /* 0x0005f00000000800 */
[----:B------:R-:W4:Y:S01]  /*9170*/  MUFU.TANH R116, R116 ;  /* 0x0000007400747308 */ /* 0x000f220000002400 */
[----:B--2---:R-:W-:Y:S01]  /*9180*/  FSEL R132, R83, -INF , P3 ;  /* 0xff80000053847808 */ /* 0x004fe20001800000 */
[----:B------:R-:W-:-:S02]  /*9190*/  WARPGROUP.DEPBAR.LE gsb0, 0x0 ;  /* 0x00008000000079c5 */ /* 0x000fc40000010000 */
[----:B------:R-:W-:Y:S01]  /*91a0*/  WARPGROUP.ARRIVE ;  /* 0x00000000000079c5 */ /* 0x000fe20000000000 */
[----:B------:R-:W-:Y:S01]  /*91b0*/  FMNMX.FTZ R127, R132, R127, !PT ;  /* 0x0000007f847f7209 */ /* 0x000fe20007810000 */
[-CC-:B------:R-:W-:Y:S01]  /*91c0*/  FFMA.FTZ R83, R131, R82.reuse, -R100.reuse ;  /* 0x0000005283537223 */ /* 0x180fe20000010864 */
[----:B------:R-:W-:Y:S01]  /*91d0*/  ISETP.GT.AND P3, PT, R118, 0x80, PT ;  /* 0x000000807600780c */ /* 0x000fe20003f64270 */
[----:B------:R-:W2:Y:S01]  /*91e0*/  MUFU.TANH R110, R110 ;  /* 0x0000006e006e7308 */ /* 0x000ea20000002400 */
[----:B------:R-:W-:Y:S01]  /*91f0*/  FMNMX.FTZ R127, R134, R127, !PT ;  /* 0x0000007f867f7209 */ /* 0x000fe20007810000 */
[----:B------:R-:W-:Y:S01]  /*9200*/  HGMMA.64x96x16.F32 R24, gdesc[UR28].tnspB, R24, gsb0 ;  /* 0x416000001c1879f0 */ /* 0x000fe20008000818 */
[----:B------:R-:W-:Y:S01]  /*9210*/  UIADD3 UR28, UR6, 0xa80, URZ ;  /* 0x00000a80061c7890 */ /* 0x000fe2000fffe03f */
[----:B---3--:R-:W-:Y:S01]  /*9220*/  FSEL R138, R74, -INF , P3 ;  /* 0xff8000004a8a7808 */ /* 0x008fe20001800000 */
[----:B------:R-:W-:Y:S01]  /*9230*/  UIADD3 UR30, UR7, 0x1c0, URZ ;  /* 0x000001c0071e7890 */ /* 0x000fe2000fffe03f */
[----:B------:R-:W-:Y:S01]  /*9240*/  FMNMX.FTZ R127, R136, R127, !PT ;  /* 0x0000007f887f7209 */ /* 0x000fe20007810000 */
[----:B------:R-:W-:Y:S01]  /*9250*/  UMOV UR29, 0xc0000010 ;  /* 0xc0000010001d7882 */ /* 0x000fe20000000000 */
[----:B------:R-:W-:Y:S01]  /*9260*/  UMOV UR31, 0x80000020 ;  /* 0x80000020001f7882 */ /* 0x000fe20000000000 */
[----:B-1----:R-:W-:Y:S01]  /*9270*/  FSEL R140, R94, -INF , P4 ;  /* 0xff8000005e8c7808 */ /* 0x002fe20002000000 */
[-CC-:B------:R-:W-:Y:S01]  /*9280*/  FFMA.FTZ R94, R137, R82.reuse, -R100.reuse ;  /* 0x00000052895e7223 */ /* 0x180fe20000010864 */
[----:B------:R-:W-:Y:S01]  /*9290*/  FMNMX.FTZ R127, R138, R127, !PT ;  /* 0x0000007f8a7f7209 */ /* 0x000fe20007810000 */
[----:B------:R1:W-:Y:S01]  /*92a0*/  MUFU.EX2 R76, R88 ;  /* 0x00000058004c7308 */ /* 0x0003e20000000800 */
[----:B------:R-:W-:Y:S01]  /*92b0*/  ISETP.GT.AND P3, PT, R118, 0x89, PT ;  /* 0x000000897600780c */ /* 0x000fe20003f64270 */
[-CC-:B------:R-:W-:Y:S01]  /*92c0*/  FFMA.FTZ R118, R155, R82.reuse, -R100.reuse ;  /* 0x000000529b767223 */ /* 0x180fe20000010864 */
[----:B----4-:R-:W-:Y:S01]  /*92d0*/  FSEL R142, R116, -INF , P5 ;  /* 0xff800000748e7808 */ /* 0x010fe20002800000 */
[----:B------:R-:W-:Y:S01]  /*92e0*/  FFMA.FTZ R131, R139, R82, -R100 ;  /* 0x000000528b837223 */ /* 0x000fe20000010864 */
[----:B------:R-:W-:-:S02]  /*92f0*/  FMNMX.FTZ R127, R140, R127, !PT ;  /* 0x0000007f8c7f7209 */ /* 0x000fc40007810000 */
[----:B--2---:R-:W-:Y:S01]  /*9300*/  FSEL R152, R110, -INF , P3 ;  /* 0xff8000006e987808 */ /* 0x004fe20001800000 */
[----:B------:R2:W-:Y:S01]  /*9310*/  MUFU.EX2 R74, R129 ;  /* 0x00000081004a7308 */ /* 0x0005e20000000800 */
[----:B------:R-:W-:Y:S01]  /*9320*/  FMNMX.FTZ R127, R142, R127, !PT ;  /* 0x0000007f8e7f7209 */ /* 0x000fe20007810000 */
[-CC-:B------:R-:W-:Y:S01]  /*9330*/  FFMA.FTZ R110, R133, R82.reuse, -R100.reuse ;  /* 0x00000052856e7223 */ /* 0x180fe20000010864 */
[-CC-:B-1----:R-:W-:Y:S01]  /*9340*/  FFMA.FTZ R88, R153, R82.reuse, -R100.reuse ;  /* 0x0000005299587223 */ /* 0x182fe20000010864 */
[----:B------:R-:W-:Y:S01]  /*9350*/  FFMA.FTZ R133, R157, R82, -R100 ;  /* 0x000000529d857223 */ /* 0x000fe20000010864 */
[----:B------:R-:W-:-:S03]  /*9360*/  FMNMX.FTZ R127, R152, R127, !PT ;  /* 0x0000007f987f7209 */ /* 0x000fc60007810000 */
[----:B------:R-:W-:Y:S01]  /*9370*/  MUFU.EX2 R102, R102 ;  /* 0x0000006600667308 */ /* 0x000fe20000000800 */
[--C-:B--2---:R-:W-:Y:S01]  /*9380*/  FFMA.FTZ R129, R143, R82, -R100.reuse ;  /* 0x000000528f817223 */ /* 0x104fe20000010864 */
[----:B------:R-:W1:Y:S06]  /*9390*/  SHFL.BFLY PT, R116, R127, 0x2, 0x1f ;  /* 0x0c401f007f747f89 */ /* 0x000e6c00000e0000 */
        /* <DEDUP_REMOVED lines=9> */
[----:B-1----:R-:W-:-:S07]  /*9430*/  FMNMX.FTZ R155, R125, R154, !PT ;  /* 0x0000009a7d9b7209 */ /* 0x002fce0007810000 */
[----:B------:R-:W-:Y:S01]  /*9440*/  MUFU.EX2 R81, R81 ;  /* 0x0000005100517308 */ /* 0x000fe20000000800 */
[----:B------:R-:W-:Y:S02]  /*9450*/  FSEL R125, R75, RZ, P2 ;  /* 0x000000ff4b7d7208 */ /* 0x000fe40001000000 */
[C---:B------:R-:W-:Y:S01]  /*9460*/  FSETP.NEU.FTZ.AND P2, PT, R155.reuse, -INF , PT ;  /* 0xff8000009b00780b */ /* 0x040fe20003f5d000 */
[-C--:B------:R-:W-:Y:S02]  /*9470*/  FMUL.FTZ R137, R155, R82.reuse ;  /* 0x000000529b897220 */ /* 0x080fe40000410000 */
[----:B------:R-:W-:Y:S02]  /*9480*/  FADD.FTZ R125, -R125, R8 ;  /* 0x000000087d7d7221 */ /* 0x000fe40000010100 */
[----:B------:R-:W-:Y:S01]  /*9490*/  MUFU.EX2 R106, R106 ;  /* 0x0000006a006a7308 */ /* 0x000fe20000000800 */
[----:B------:R-:W-:Y:S01]  /*94a0*/  FSEL R137, R137, RZ, P2 ;  /* 0x000000ff89897208 */ /* 0x000fe20001000000 */
[----:B------:R-:W-:-:S04]  /*94b0*/  FMUL.FTZ R135, R125, R82 ;  /* 0x000000527d877220 */ /* 0x000fc80000410000 */
[-CC-:B------:R-:W-:Y:S01]  /*94c0*/  FFMA.FTZ R8, R108, R82.reuse, -R137.reuse ;  /* 0x000000526c087223 */ /* 0x180fe20000010889 */
[----:B------:R-:W-:Y:S01]  /*94d0*/  FSEL R108, R155, RZ, P2 ;  /* 0x000000ff9b6c7208 */ /* 0x000fe20001000000 */
[-CC-:B------:R-:W-:Y:S01]  /*94e0*/  FFMA.FTZ R100, R105, R82.reuse, -R137.reuse ;  /* 0x0000005269647223 */ /* 0x180fe20000010889 */
[----:B------:R-:W-:Y:S01]  /*94f0*/  ISETP.GE.U32.AND P2, PT, R2, 0x180, PT ;  /* 0x000001800200780c */ /* 0x000fe20003f46070 */
[-CC-:B------:R-:W-:Y:S01]  /*9500*/  FFMA.FTZ R139, R12, R82.reuse, -R137.reuse ;  /* 0x000000520c8b7223 */ /* 0x180fe20000010889 */
[-C--:B------:R-:W-:Y:S01]  /*9510*/  FFMA.FTZ R12, R99, R82.reuse, -R137 ;  /* 0x00000052630c7223 */ /* 0x080fe20000010889 */
[----:B------:R-:W-:Y:S02]  /*9520*/  WARPGROUP.DEPBAR.LE gsb0, 0x0 ;  /* 0x00008000000079c5 */ /* 0x000fe40000010000 */
[----:B------:R-:W-:Y:S01]  /*9530*/  WARPGROUP.ARRIVE ;  /* 0x00000000000079c5 */ /* 0x000fe20000000000 */
[----:B------:R-:W-:Y:S01]  /*9540*/  FADD.FTZ R105, -R108, R5 ;  /* 0x000000056c697221 */ /* 0x000fe20000010100 */
[----:B------:R-:W-:Y:S01]  /*9550*/  VIADD R5, R16, 0x9 ;  /* 0x0000000910057836 */ /* 0x000fe20000000000 */
[----:B------:R-:W1:Y:S01]  /*9560*/  MUFU.EX2 R135, R135 ;  /* 0x0000008700877308 */ /* 0x000e620000000800 */
[-CC-:B------:R-:W-:Y:S01]  /*9570*/  FFMA.FTZ R125, R10, R82.reuse, -R137.reuse ;  /* 0x000000520a7d7223 */ /* 0x180fe20000010889 */
[-CC-:B------:R-:W-:Y:S01]  /*9580*/  FFMA.FTZ R156, R89, R82.reuse, -R137.reuse ;  /* 0x00000052599c7223 */ /* 0x180fe20000010889 */
[----:B------:R-:W-:Y:S01]  /*9590*/  HGMMA.64x96x16.F32 R24, gdesc[UR28].tnspB, R24, gsb0 ;  /* 0x416000001c1879f0 */ /* 0x000fe20008000818 */
[----:B------:R-:W-:Y:S01]  /*95a0*/  UIADD3 UR28, UR6, 0xc00, URZ ;  /* 0x00000c00061c7890 */ /* 0x000fe2000fffe03f */
[----:B------:R-:W-:Y:S01]  /*95b0*/  SEL R99, R5, 0x9, !P2 ;  /* 0x0000000905637807 */ /* 0x000fe20005000000 */
[----:B------:R-:W-:Y:S01]  /*95c0*/  UIADD3 UR30, UR7, 0x200, URZ ;  /* 0x00000200071e7890 */ /* 0x000fe2000fffe03f */
[-C--:B------:R-:W-:Y:S01]  /*95d0*/  FMUL.FTZ R5, R105, R82.reuse ;  /* 0x0000005269057220 */ /* 0x080fe20000410000 */
[----:B------:R-:W-:Y:S01]  /*95e0*/  UMOV UR29, 0xc0000010 ;  /* 0xc0000010001d7882 */ /* 0x000fe20000000000 */
[----:B------:R-:W-:Y:S01]  /*95f0*/  UMOV UR31, 0x80000020 ;  /* 0x80000020001f7882 */ /* 0x000fe20000000000 */
[----:B------:R-:W-:Y:S01]  /*9600*/  MUFU.EX2 R8, R8 ;  /* 0x0000000800087308 */ /* 0x000fe20000000800 */
[-CC-:B------:R-:W-:Y:S01]  /*9610*/  FFMA.FTZ R10, R124, R82.reuse, -R137.reuse ;  /* 0x000000527c0a7223 */ /* 0x180fe20000010889 */
[-CC-:B------:R-:W-:Y:S01]  /*9620*/  FFMA.FTZ R89, R120, R82.reuse, -R137.reuse ;  /* 0x0000005278597223 */ /* 0x180fe20000010889 */
[----:B------:R-:W-:Y:S01]  /*9630*/  FFMA.FTZ R120, R113, R82, -R137 ;  /* 0x0000005271787223 */ /* 0x000fe20000010889 */
[----:B------:R-:W-:-:S02]  /*9640*/  IMAD.U32 R113, RZ, RZ, UR46 ;  /* 0x0000002eff717e24 */ /* 0x000fc4000f8e00ff */
[-CC-:B------:R-:W-:Y:S01]  /*9650*/  FFMA.FTZ R141, R15, R82.reuse, -R137.reuse ;  /* 0x000000520f8d7223 */ /* 0x180fe20000010889 */
[-CC-:B------:R-:W-:Y:S01]  /*9660*/  FFMA.FTZ R15, R114, R82.reuse, -R137.reuse ;  /* 0x00000052720f7223 */ /* 0x180fe20000010889 */
[-CC-:B------:R-:W-:Y:S01]  /*9670*/  FFMA.FTZ R127, R93, R82.reuse, -R137.reuse ;  /* 0x000000525d7f7223 */ /* 0x180fe20000010889 */
[----:B------:R-:W2:Y:S01]  /*9680*/  MUFU.EX2 R5, R5 ;  /* 0x0000000500057308 */ /* 0x000ea20000000800 */
[----:B------:R-:W-:Y:S01]  /*9690*/  @!P1 LEA R113, R113, UR47, 0x3 ;  /* 0x0000002f71719c11 */ /* 0x000fe2000f8e18ff */
[----:B-1----:R-:W-:Y:S01]  /*96a0*/  FFMA.FTZ R114, R135, R3, R102 ;  /* 0x0000000387727223 */ /* 0x002fe20000010066 */
[-CC-:B------:R-:W-:Y:S01]  /*96b0*/  FFMA.FTZ R93, R109, R82.reuse, -R137.reuse ;  /* 0x000000526d5d7223 */ /* 0x180fe20000010889 */
[-CC-:B------:R-:W-:Y:S01]  /*96c0*/  FFMA.FTZ R109, R111, R82.reuse, -R137.reuse ;  /* 0x000000526f6d7223 */ /* 0x180fe20000010889 */
[-CC-:B------:R-:W-:Y:S01]  /*96d0*/  FFMA.FTZ R111, R107, R82.reuse, -R137.reuse ;  /* 0x000000526b6f7223 */ /* 0x180fe20000010889 */
[----:B------:R-:W-:Y:S01]  /*96e0*/  @!P1 IADD3 R105, R113, 0x31c40, RZ ;  /* 0x00031c4071699810 */ /* 0x000fe20007ffe0ff */
[-CC-:B------:R-:W-:Y:S01]  /*96f0*/  FFMA.FTZ R154, R14, R82.reuse, -R137.reuse ;  /* 0x000000520e9a7223 */ /* 0x180fe20000010889 */
[----:B------:R-:W-:Y:S01]  /*9700*/  MUFU.EX2 R125, R125 ;  /* 0x0000007d007d7308 */ /* 0x000fe20000000800 */
[----:B------:R-:W-:Y:S01]  /*9710*/  FADD.FTZ R107, R95, R114 ;  /* 0x000000725f6b7221 */ /* 0x000fe20000010000 */
[-C--:B------:R-:W-:Y:S01]  /*9720*/  FFMA.FTZ R3, R96, R82.reuse, -R137 ;  /* 0x0000005260037223 */ /* 0x080fe20000010889 */
[----:B------:R-:W-:Y:S01]  /*9730*/  @!P1 PRMT R105, RZ, 0x654, R105 ;  /* 0x00000654ff699816 */ /* 0x000fe20000000069 */
[----:B------:R-:W-:Y:S01]  /*9740*/  FFMA.FTZ R14, R121, R82, -R137 ;  /* 0x00000052790e7223 */ /* 0x000fe20000010889 */
[----:B------:R-:W-:Y:S01]  /*9750*/  FADD.FTZ R114, R98, R107 ;  /* 0x0000006b62727221 */ /* 0x000fe20000010000 */
[----:B------:R-:W-:Y:S01]  /*9760*/  F2FP.F16.F32.PACK_AB R124, R9, R78 ;  /* 0x0000004e097c723e */ /* 0x000fe200000000ff */
[--C-:B------:R-:W-:Y:S01]  /*9770*/  FFMA.FTZ R121, R122, R82, -R137.reuse ;  /* 0x000000527a797223 */ /* 0x100fe20000010889 */
[----:B------:R-:W-:Y:S01]  /*9780*/  MUFU.EX2 R10, R10 ;  /* 0x0000000a000a7308 */ /* 0x000fe20000000800 */
[----:B--2---:R-:W-:Y:S01]  /*9790*/  FFMA.FTZ R96, R5, R0, R8 ;  /* 0x0000000005607223 */ /* 0x004fe20000010008 */
[----:B------:R-:W-:Y:S01]  /*97a0*/  F2FP.F16.F32.PACK_AB R98, R79, R98 ;  /* 0x000000624f62723e */ /* 0x000fe200000000ff */
[----:B------:R-:W-:Y:S01]  /*97b0*/  FFMA.FTZ R122, R115, R82, -R137 ;  /* 0x00000052737a7223 */ /* 0x000fe20000010889 */
[----:B------:R-:W-:-:S02]  /*97c0*/  IMAD.U32 R115, RZ, RZ, UR45 ;  /* 0x0000002dff737e24 */ /* 0x000fc4000f8e00ff */
[-CC-:B------:R-:W-:Y:S01]  /*97d0*/  FFMA.FTZ R108, R117, R82.reuse, -R137.reuse ;  /* 0x00000052756c7223 */ /* 0x180fe20000010889 */
[-CC-:B------:R-:W-:Y:S01]  /*97e0*/  FFMA.FTZ R0, R128, R82.reuse, -R137.reuse ;  /* 0x0000005280007223 */ /* 0x180fe20000010889 */
[-CC-:B------:R-:W-:Y:S01]  /*97f0*/  FFMA.FTZ R130, R130, R82.reuse, -R137.reuse ;  /* 0x0000005282827223 */ /* 0x180fe20000010889 */
[----:B------:R-:W-:Y:S01]  /*9800*/  MUFU.EX2 R139, R139 ;  /* 0x0000008b008b7308 */ /* 0x000fe20000000800 */
[----:B------:R-:W-:Y:S01]  /*9810*/  @!P1 LEA R113, R115, UR47, 0x3 ;  /* 0x0000002f73719c11 */ /* 0x000fe2000f8e18ff */
[-CC-:B------:R-:W-:Y:S01]  /*9820*/  FFMA.FTZ R123, R123, R82.reuse, -R137.reuse ;  /* 0x000000527b7b7223 */ /* 0x180fe20000010889 */
[-CC-:B------:R-:W-:Y:S01]  /*9830*/  FFMA.FTZ R90, R90, R82.reuse, -R137.reuse ;  /* 0x000000525a5a7223 */ /* 0x180fe20000010889 */
[-CC-:B------:R-:W-:Y:S01]  /*9840*/  FFMA.FTZ R92, R92, R82.reuse, -R137.reuse ;  /* 0x000000525c5c7223 */ /* 0x180fe20000010889 */
[-CC-:B------:R-:W-:Y:S01]  /*9850*/  FFMA.FTZ R132, R132, R82.reuse, -R137.reuse ;  /* 0x0000005284847223 */ /* 0x180fe20000010889 */
[----:B------:R-:W-:Y:S02]  /*9860*/  @!P1 VIADD R113, R113, 0x31c60 ;  /* 0x00031c6071719836 */ /* 0x000fe40000000000 */
[-CC-:B------:R-:W-:Y:S01]  /*9870*/  FFMA.FTZ R134, R134, R82.reuse, -R137.reuse ;  /* 0x0000005286867223 */ /* 0x180fe20000010889 */
[----:B------:R-:W-:Y:S01]  /*9880*/  MUFU.EX2 R127, R127 ;  /* 0x0000007f007f7308 */ /* 0x000fe20000000800 */
[-CC-:B------:R-:W-:Y:S01]  /*9890*/  FFMA.FTZ R136, R136, R82.reuse, -R137.reuse ;  /* 0x0000005288887223 */ /* 0x180fe20000010889 */
[-C--:B------:R-:W-:Y:S01]  /*98a0*/  FFMA.FTZ R138, R138, R82.reuse, -R137 ;  /* 0x000000528a8a7223 */ /* 0x080fe20000010889 */
[----:B------:R-:W-:Y:S01]  /*98b0*/  @!P1 PRMT R113, RZ, 0x654, R113 ;  /* 0x00000654ff719816 */ /* 0x000fe20000000071 */
[-CC-:B------:R-:W-:Y:S01]  /*98c0*/  FFMA.FTZ R140, R140, R82.reuse, -R137.reuse ;  /* 0x000000528c8c7223 */ /* 0x180fe20000010889 */
[----:B------:R-:W-:Y:S01]  /*98d0*/  FFMA.FTZ R142, R142, R82, -R137 ;  /* 0x000000528e8e7223 */ /* 0x000fe20000010889 */
[----:B------:R-:W-:Y:S01]  /*98e0*/  ISETP.LT.AND P2, PT, R4, UR60, PT ;  /* 0x0000003c04007c0c */ /* 0x000fe2000bf41270 */
[----:B------:R-:W-:Y:S01]  /*98f0*/  UIADD3 UR6, UR60, -0x1, URZ ;  /* 0xffffffff3c067890 */ /* 0x000fe2000fffe03f */
[----:B------:R-:W-:Y:S01]  /*9900*/  MUFU.EX2 R154, R154 ;  /* 0x0000009a009a7308 */ /* 0x000fe20000000800 */
[----:B------:R-:W-:-:S05]  /*9910*/  UMOV UR45, UR46 ;  /* 0x0000002e002d7c82 */ /* 0x000fca0008000000 */
[----:B------:R-:W-:Y:S02]  /*9920*/  UMOV UR60, UR6 ;  /* 0x00000006003c7c82 */ /* 0x000fe40008000000 */
        /* <DEDUP_REMOVED lines=8> */
[----:B------:R-:W-:Y:S07]  /*99b0*/  HGMMA.64x96x16.F32 R24, gdesc[UR28].tnspB, R24, gsb0 ;  /* 0x416000001c1879f0 */ /* 0x000fee0008000818 */
[----:B------:R-:W-:Y:S08]  /*99c0*/  MUFU.EX2 R93, R93 ;  /* 0x0000005d005d7308 */ /* 0x000ff00000000800 */
[----:B------:R-:W-:Y:S08]  /*99d0*/  MUFU.EX2 R120, R120 ;  /* 0x0000007800787308 */ /* 0x000ff00000000800 */
[----:B------:R-:W-:Y:S08]  /*99e0*/  MUFU.EX2 R109, R109 ;  /* 0x0000006d006d7308 */ /* 0x000ff00000000800 */
[----:B------:R-:W1:Y:S08]  /*99f0*/  MUFU.EX2 R122, R122 ;  /* 0x0000007a007a7308 */ /* 0x000e700000000800 */
[----:B------:R-:W2:Y:S08]  /*9a00*/  MUFU.EX2 R85, R85 ;  /* 0x0000005500557308 */ /* 0x000eb00000000800 */
[----:B------:R-:W3:Y:S01]  /*9a10*/  MUFU.EX2 R15, R15 ;  /* 0x0000000f000f7308 */ /* 0x000ee20000000800 */
[----:B-1----:R-:W-:-:S07]  /*9a20*/  F2FP.F16.F32.PACK_AB R107, R122, R109 ;  /* 0x0000006d7a6b723e */ /* 0x002fce00000000ff */
[----:B------:R-:W1:Y:S08]  /*9a30*/  MUFU.EX2 R100, R100 ;  /* 0x0000006400647308 */ /* 0x000e700000000800 */
[----:B------:R-:W4:Y:S08]  /*9a40*/  MUFU.EX2 R91, R91 ;  /* 0x0000005b005b7308 */ /* 0x000f300000000800 */
[----:B------:R-:W5:Y:S08]  /*9a50*/  MUFU.EX2 R108, R108 ;  /* 0x0000006c006c7308 */ /* 0x000f700000000800 */
[----:B------:R-:W5:Y:S08]  /*9a60*/  MUFU.EX2 R73, R73 ;  /* 0x0000004900497308 */ /* 0x000f700000000800 */
[----:B------:R-:W5:Y:S08]  /*9a70*/  MUFU.EX2 R111, R111 ;  /* 0x0000006f006f7308 */ /* 0x000f700000000800 */
[----:B------:R-:W-:Y:S08]  /*9a80*/  MUFU.EX2 R3, R3 ;  /* 0x0000000300037308 */ /* 0x000ff00000000800 */
[----:B------:R-:W-:Y:S01]  /*9a90*/  MUFU.EX2 R83, R83 ;  /* 0x0000005300537308 */ /* 0x000fe20000000800 */
[----:B------:R-:W-:-:S02]  /*9aa0*/  WARPGROUP.DEPBAR.LE gsb0, 0x0 ;  /* 0x00008000000079c5 */ /* 0x000fc40000010000 */
[----:B------:R2:W-:Y:S06]  /*9ab0*/  BAR.ARV R99, 0x100 ;  /* 0x000400630000751d */ /* 0x0005ec0000002000 */
[----:B------:R3:W-:Y:S01]  /*9ac0*/  @!P1 SYNCS.ARRIVE.TRANS64.RED.A1T0 RZ, [R105+URZ], RZ ;  /* 0x000000ff69ff99a7 */ /* 0x0007e2000810043f */
[----:B------:R-:W-:Y:S01]  /*9ad0*/  MUFU.EX2 R0, R0 ;  /* 0x0000000000007308 */ /* 0x000fe20000000800 */
[----:B--2---:R-:W-:Y:S01]  /*9ae0*/  FADD.FTZ R99, R125, R96 ;  /* 0x000000607d637221 */ /* 0x004fe20000010000 */
[----:B------:R-:W-:Y:S01]  /*9af0*/  F2FP.F16.F32.PACK_AB R96, R95, R102 ;  /* 0x000000665f60723e */ /* 0x000fe200000000ff */
[----:B------:R-:W-:Y:S01]  /*9b00*/  FFMA.FTZ R95, R97, R82, -R137 ;  /* 0x00000052615f7223 */ /* 0x000fe20000010889 */
[----:B------:R-:W-:Y:S01]  /*9b10*/  F2FP.F16.F32.PACK_AB R97, R125, R8 ;  /* 0x000000087d61723e */ /* 0x000fe200000000ff */
[----:B------:R-:W-:Y:S01]  /*9b20*/  FADD.FTZ R102, R10, R99 ;  /* 0x000000630a667221 */ /* 0x000fe20000010000 */
[----:B------:R-:W-:Y:S01]  /*9b30*/  F2FP.F16.F32.PACK_AB R99, R139, R10 ;  /* 0x0000000a8b63723e */ /* 0x000fe200000000ff */
[----:B---3--:R-:W-:Y:S01]  /*9b40*/  FADD.FTZ R105, R79, R114 ;  /* 0x000000724f697221 */ /* 0x008fe20000010000 */
[----:B------:R2:W-:Y:S01]  /*9b50*/  @!P1 SYNCS.ARRIVE.TRANS64.RED.A1T0 RZ, [R113+URZ], RZ ;  /* 0x000000ff71ff99a7 */ /* 0x0005e2000810043f */
[----:B------:R-:W-:Y:S01]  /*9b60*/  FADD.FTZ R102, R139, R102 ;  /* 0x000000668b667221 */ /* 0x000fe20000010000 */
[----:B------:R-:W-:Y:S01]  /*9b70*/  MUFU.EX2 R110, R110 ;  /* 0x0000006e006e7308 */ /* 0x000fe20000000800 */
[----:B------:R-:W-:Y:S01]  /*9b80*/  FADD.FTZ R114, R78, R105 ;  /* 0x000000694e727221 */ /* 0x000fe20000010000 */
[----:B------:R4:W-:Y:S01]  /*9b90*/  STSM.16.M88.4 [R22+0x24300], R96 ;  /* 0x0243006016007844 */ /* 0x0009e20000000200 */
[----:B------:R-:W-:Y:S01]  /*9ba0*/  F2FP.F16.F32.PACK_AB R125, R154, R127 ;  /* 0x0000007f9a7d723e */ /* 0x000fe200000000ff */
[----:B------:R-:W-:Y:S01]  /*9bb0*/  FMUL.FTZ R26, R26, R5 ;  /* 0x000000051a1a7220 */ /* 0x000fe20000410000 */
[----:B------:R-:W-:Y:S01]  /*9bc0*/  FADD.FTZ R114, R9, R114 ;  /* 0x0000007209727221 */ /* 0x000fe20000010000 */
[----:B------:R-:W-:Y:S01]  /*9bd0*/  FADD.FTZ R9, R127, R102 ;  /* 0x000000667f097221 */ /* 0x000fe20000010000 */
[-C--:B--2---:R-:W-:Y:S01]  /*9be0*/  FFMA.FTZ R113, R84, R82.reuse, -R137 ;  /* 0x0000005254717223 */ /* 0x084fe20000010889 */
[----:B------:R-:W-:Y:S01]  /*9bf0*/  MUFU.EX2 R78, R130 ;  /* 0x00000082004e7308 */ /* 0x000fe20000000800 */
[----:B------:R-:W-:Y:S01]  /*9c00*/  FADD.FTZ R79, R11, R114 ;  /* 0x000000720b4f7221 */ /* 0x000fe20000010000 */
[----:B------:R-:W-:Y:S01]  /*9c10*/  FADD.FTZ R102, R154, R9 ;  /* 0x000000099a667221 */ /* 0x000fe20000010000 */
[----:B------:R-:W-:Y:S01]  /*9c20*/  F2FP.F16.F32.PACK_AB R127, R156, R141 ;  /* 0x0000008d9c7f723e */ /* 0x000fe200000000ff */
[----:B------:R-:W-:Y:S01]  /*9c30*/  FMUL.FTZ R27, R27, R5 ;  /* 0x000000051b1b7220 */ /* 0x000fe20000410000 */
[C---:B------:R-:W-:Y:S01]  /*9c40*/  FADD.FTZ R114, R126.reuse, R79 ;  /* 0x0000004f7e727221 */ /* 0x040fe20000010000 */
[----:B------:R-:W-:Y:S01]  /*9c50*/  F2FP.F16.F32.PACK_AB R126, R126, R11 ;  /* 0x0000000b7e7e723e */ /* 0x000fe200000000ff */
[----:B------:R-:W-:Y:S01]  /*9c60*/  FADD.FTZ R9, R141, R102 ;  /* 0x000000668d097221 */ /* 0x000fe20000010000 */
[----:B------:R-:W-:Y:S01]  /*9c70*/  MUFU.EX2 R86, R86 ;  /* 0x0000005600567308 */ /* 0x000fe20000000800 */
[----:B------:R-:W-:Y:S01]  /*9c80*/  FADD.FTZ R11, R13, R114 ;  /* 0x000000720d0b7221 */ /* 0x000fe20000010000 */
[-C--:B------:R-:W-:Y:S01]  /*9c90*/  FFMA.FTZ R79, R119, R82.reuse, -R137 ;  /* 0x00000052774f7223 */ /* 0x080fe20000010889 */
[----:B------:R-:W-:Y:S01]  /*9ca0*/  FADD.FTZ R9, R156, R9 ;  /* 0x000000099c097221 */ /* 0x000fe20000010000 */
[----:B------:R-:W-:Y:S01]  /*9cb0*/  FFMA.FTZ R137, R152, R82, -R137 ;  /* 0x0000005298897223 */ /* 0x000fe20000010889 */
[----:B------:R-:W-:Y:S01]  /*9cc0*/  FADD.FTZ R10, R20, R11 ;  /* 0x0000000b140a7221 */ /* 0x000fe20000010000 */
[----:B------:R-:W-:Y:S01]  /*9cd0*/  STSM.16.M88.4 [R22+0x25b00], R124 ;  /* 0x025b007c16007844 */ /* 0x000fe20000000200 */
[----:B------:R-:W-:Y:S01]  /*9ce0*/  FADD.FTZ R8, R12, R9 ;  /* 0x000000090c087221 */ /* 0x000fe20000010000 */
[----:B------:R-:W-:Y:S01]  /*9cf0*/  MUFU.EX2 R95, R95 ;  /* 0x0000005f005f7308 */ /* 0x000fe20000000800 */
[----:B------:R-:W-:Y:S01]  /*9d00*/  FADD.FTZ R11, R21, R10 ;  /* 0x0000000a150b7221 */ /* 0x000fe20000010000 */
[----:B------:R-:W-:Y:S01]  /*9d10*/  F2FP.F16.F32.PACK_AB R105, R120, R93 ;  /* 0x0000005d7869723e */ /* 0x000fe200000000ff */
[----:B------:R-:W-:Y:S01]  /*9d20*/  FADD.FTZ R9, R89, R8 ;  /* 0x0000000859097221 */ /* 0x000fe20000010000 */
[-C--:B------:R-:W-:Y:S01]  /*9d30*/  FMUL.FTZ R30, R30, R5.reuse ;  /* 0x000000051e1e7220 */ /* 0x080fe20000410000 */
[----:B------:R-:W-:Y:S01]  /*9d40*/  FADD.FTZ R10, R112, R11 ;  /* 0x0000000b700a7221 */ /* 0x000fe20000010000 */
[-C--:B------:R-:W-:Y:S01]  /*9d50*/  FMUL.FTZ R31, R31, R5.reuse ;  /* 0x000000051f1f7220 */ /* 0x080fe20000410000 */
[----:B------:R-:W-:Y:S01]  /*9d60*/  FADD.FTZ R8, R14, R9 ;  /* 0x000000090e087221 */ /* 0x000fe20000010000 */
[----:B------:R-:W2:Y:S01]  /*9d70*/  MUFU.EX2 R87, R87 ;  /* 0x0000005700577308 */ /* 0x000ea20000000800 */
[----:B------:R-:W-:Y:S01]  /*9d80*/  FADD.FTZ R9, R101, R10 ;  /* 0x0000000a65097221 */ /* 0x000fe20000010000 */
[-C--:B------:R-:W-:Y:S01]  /*9d90*/  FMUL.FTZ R34, R34, R5.reuse ;  /* 0x0000000522227220 */ /* 0x080fe20000410000 */
[----:B------:R-:W-:Y:S01]  /*9da0*/  FADD.FTZ R8, R121, R8 ;  /* 0x0000000879087221 */ /* 0x000fe20000010000 */
[----:B------:R-:W-:Y:S01]  /*9db0*/  FMUL.FTZ R35, R35, R5 ;  /* 0x0000000523237220 */ /* 0x000fe20000410000 */
[C---:B------:R-:W-:Y:S01]  /*9dc0*/  FADD.FTZ R10, R104.reuse, R9 ;  /* 0x00000009680a7221 */ /* 0x040fe20000010000 */
[----:B------:R-:W-:Y:S01]  /*9dd0*/  F2FP.F16.F32.PACK_AB R104, R104, R101 ;  /* 0x000000656868723e */ /* 0x000fe200000000ff */
[----:B------:R-:W-:Y:S01]  /*9de0*/  FADD.FTZ R9, R93, R8 ;  /* 0x000000085d097221 */ /* 0x000fe20000010000 */
[----:B------:R-:W3:Y:S01]  /*9df0*/  MUFU.EX2 R79, R79 ;  /* 0x0000004f004f7308 */ /* 0x000ee20000000800 */
        /* <DEDUP_REMOVED lines=12> */
[----:B------:R-:W-:Y:S01]  /*9ec0*/  FADD.FTZ R11, R85, R8 ;  /* 0x00000008550b7221 */ /* 0x000fe20000010000 */
[----:B------:R-:W-:Y:S01]  /*9ed0*/  F2FP.F16.F32.PACK_AB R8, R20, R13 ;  /* 0x0000000d1408723e */ /* 0x000fe200000000ff */
[----:B------:R-:W-:Y:S01]  /*9ee0*/  FADD.FTZ R9, R15, R10 ;  /* 0x0000000a0f097221 */ /* 0x000fe20000010000 */
[----:B------:R-:W-:Y:S01]  /*9ef0*/  MUFU.EX2 R129, R129 ;  /* 0x0000008100817308 */ /* 0x000fe20000000800 */
[----:B------:R-:W-:Y:S01]  /*9f00*/  FADD.FTZ R20, R76, R11 ;  /* 0x0000000b4c147221 */ /* 0x000fe20000010000 */
[----:B------:R-:W-:Y:S01]  /*9f10*/  F2FP.F16.F32.PACK_AB R10, R112, R21 ;  /* 0x00000015700a723e */ /* 0x000fe200000000ff */
[----:B-1----:R-:W-:Y:S01]  /*9f20*/  FADD.FTZ R9, R100, R9 ;  /* 0x0000000964097221 */ /* 0x002fe20000010000 */
[----:B------:R-:W-:Y:S01]  /*9f30*/  F2FP.F16.F32.PACK_AB R11, R121, R14 ;  /* 0x0000000e790b723e */ /* 0x000fe200000000ff */
[C---:B----4-:R-:W-:Y:S01]  /*9f40*/  FADD.FTZ R96, R91.reuse, R20 ;  /* 0x000000145b607221 */ /* 0x050fe20000010000 */
[----:B------:R-:W-:Y:S01]  /*9f50*/  F2FP.F16.F32.PACK_AB R14, R91, R76 ;  /* 0x0000004c5b0e723e */ /* 0x000fe200000000ff */
[----:B-----5:R-:W-:Y:S01]  /*9f60*/  FADD.FTZ R20, R108, R9 ;  /* 0x000000096c147221 */ /* 0x020fe20000010000 */
[----:B------:R-:W-:Y:S01]  /*9f70*/  F2FP.F16.F32.PACK_AB R9, R89, R12 ;  /* 0x0000000c5909723e */ /* 0x000fe200000000ff */
[----:B------:R-:W-:Y:S01]  /*9f80*/  FADD.FTZ R13, R73, R96 ;  /* 0x00000060490d7221 */ /* 0x000fe20000010000 */
[----:B------:R-:W-:Y:S01]  /*9f90*/  MUFU.EX2 R94, R94 ;  /* 0x0000005e005e7308 */ /* 0x000fe20000000800 */
[----:B------:R-:W-:Y:S01]  /*9fa0*/  FADD.FTZ R20, R111, R20 ;  /* 0x000000146f147221 */ /* 0x000fe20000010000 */
[----:B--2---:R-:W-:Y:S01]  /*9fb0*/  F2FP.F16.F32.PACK_AB R76, R87, R86 ;  /* 0x00000056574c723e */ /* 0x004fe200000000ff */
[----:B------:R-:W-:Y:S01]  /*9fc0*/  FADD.FTZ R12, R74, R13 ;  /* 0x0000000d4a0c7221 */ /* 0x000fe20000010000 */
[----:B------:R1:W-:Y:S01]  /*9fd0*/  STSM.16.M88.4 [R22+0x27300], R8 ;  /* 0x0273000816007844 */ /* 0x0003e20000000200 */
[----:B------:R-:W-:Y:S01]  /*9fe0*/  FADD.FTZ R13, R3, R20 ;  /* 0x00000014030d7221 */ /* 0x000fe20000010000 */
[-C--:B------:R-:W-:Y:S01]  /*9ff0*/  FMUL.FTZ R46, R46, R5.reuse ;  /* 0x000000052e2e7220 */ /* 0x080fe20000410000 */
[----:B------:R-:W-:Y:S01]  /*a000*/  FADD.FTZ R81, R83, R12 ;  /* 0x0000000c53517221 */ /* 0x000fe20000010000 */
[----:B------:R-:W2:Y:S01]  /*a010*/  MUFU.EX2 R84, R123 ;  /* 0x0000007b00547308 */ /* 0x000ea20000000800 */
[----:B------:R-:W-:Y:S01]  /*a020*/  FADD.FTZ R13, R0, R13 ;  /* 0x0000000d000d7221 */ /* 0x000fe20000010000 */
[----:B------:R-:W-:Y:S01]  /*a030*/  F2FP.F16.F32.PACK_AB R12, R85, R72 ;  /* 0x00000048550c723e */ /* 0x000fe200000000ff */
[----:B------:R-:W-:Y:S01]  /*a040*/  FADD.FTZ R81, R110, R81 ;  /* 0x000000516e517221 */ /* 0x000fe20000010000 */
[----:B------:R-:W-:Y:S01]  /*a050*/  STSM.16.M88.4 [R22+0x28b00], R104 ;  /* 0x028b006816007844 */ /* 0x000fe20000000200 */
[----:B------:R-:W-:Y:S01]  /*a060*/  FADD.FTZ R20, R78, R13 ;  /* 0x0000000d4e147221 */ /* 0x000fe20000010000 */
[-C--:B------:R-:W-:Y:S01]  /*a070*/  FMUL.FTZ R47, R47, R5.reuse ;  /* 0x000000052f2f7220 */ /* 0x080fe20000410000 */
[----:B------:R-:W-:Y:S01]  /*a080*/  FADD.FTZ R96, R86, R81 ;  /* 0x0000005156607221 */ /* 0x000fe20000010000 */
[----:B------:R-:W4:Y:S01]  /*a090*/  MUFU.EX2 R131, R131 ;  /* 0x0000008300837308 */ /* 0x000f220000000800 */
[----:B------:R-:W-:Y:S01]  /*a0a0*/  FADD.FTZ R20, R95, R20 ;  /* 0x000000145f147221 */ /* 0x000fe20000010000 */
[----:B------:R-:W-:Y:S01]  /*a0b0*/  FMUL.FTZ R50, R50, R5 ;  /* 0x0000000532327220 */ /* 0x000fe20000410000 */
[----:B------:R-:W-:Y:S01]  /*a0c0*/  FADD.FTZ R13, R87, R96 ;  /* 0x00000060570d7221 */ /* 0x000fe20000010000 */
[----:B-1----:R-:W-:Y:S01]  /*a0d0*/  F2FP.F16.F32.PACK_AB R8, R74, R73 ;  /* 0x000000494a08723e */ /* 0x002fe200000000ff */
[----:B---3--:R-:W-:Y:S01]  /*a0e0*/  FADD.FTZ R9, R79, R20 ;  /* 0x000000144f097221 */ /* 0x008fe20000010000 */
[----:B------:R-:W-:Y:S01]  /*a0f0*/  F2FP.F16.F32.PACK_AB R10, R110, R83 ;  /* 0x000000536e0a723e */ /* 0x000fe200000000ff */
[----:B------:R-:W-:Y:S01]  /*a100*/  FADD.FTZ R20, R88, R13 ;  /* 0x0000000d58147221 */ /* 0x000fe20000010000 */
[----:B------:R-:W1:Y:S01]  /*a110*/  MUFU.EX2 R90, R90 ;  /* 0x0000005a005a7308 */ /* 0x000e620000000800 */
[----:B------:R-:W-:Y:S01]  /*a120*/  F2FP.F16.F32.PACK_AB R13, R100, R15 ;  /* 0x0000000f640d723e */ /* 0x000fe200000000ff */
[----:B--2---:R-:W-:Y:S01]  /*a130*/  FADD.FTZ R9, R84, R9 ;  /* 0x0000000954097221 */ /* 0x004fe20000010000 */
[----:B------:R-:W-:Y:S01]  /*a140*/  FADD.FTZ R11, R129, R20 ;  /* 0x00000014810b7221 */ /* 0x000fe20000010000 */
[----:B------:R-:W-:Y:S01]  /*a150*/  F2FP.F16.F32.PACK_AB R15, R111, R108 ;  /* 0x0000006c6f0f723e */ /* 0x000fe200000000ff */
[-C--:B------:R-:W-:Y:S01]  /*a160*/  FMUL.FTZ R51, R51, R5.reuse ;  /* 0x0000000533337220 */ /* 0x080fe20000410000 */
[-C--:B------:R-:W-:Y:S01]  /*a170*/  FMUL.FTZ R54, R54, R5.reuse ;  /* 0x0000000536367220 */ /* 0x080fe20000410000 */
[----:B------:R-:W-:Y:S01]  /*a180*/  FADD.FTZ R72, R94, R11 ;  /* 0x0000000b5e487221 */ /* 0x000fe20000010000 */
[----:B------:R-:W2:Y:S01]  /*a190*/  MUFU.EX2 R77, R77 ;  /* 0x0000004d004d7308 */ /* 0x000ea20000000800 */
[----:B------:R-:W-:Y:S01]  /*a1a0*/  F2FP.F16.F32.PACK_AB R11, R95, R78 ;  /* 0x0000004e5f0b723e */ /* 0x000fe200000000ff */
[----:B------:R3:W-:Y:S01]  /*a1b0*/  STSM.16.M88.4 [R22+0x2a300], R12 ;  /* 0x02a3000c16007844 */ /* 0x0007e20000000200 */
[----:B----4-:R-:W-:Y:S01]  /*a1c0*/  FADD.FTZ R72, R131, R72 ;  /* 0x0000004883487221 */ /* 0x010fe20000010000 */
[----:B------:R-:W-:Y:S01]  /*a1d0*/  F2FP.F16.F32.PACK_AB R78, R129, R88 ;  /* 0x00000058814e723e */ /* 0x000fe200000000ff */
[-C--:B------:R-:W-:Y:S01]  /*a1e0*/  FMUL.FTZ R55, R55, R5.reuse ;  /* 0x0000000537377220 */ /* 0x080fe20000410000 */
[-C--:B------:R-:W-:Y:S01]  /*a1f0*/  FMUL.FTZ R58, R58, R5.reuse ;  /* 0x000000053a3a7220 */ /* 0x080fe20000410000 */
[----:B------:R-:W-:Y:S01]  /*a200*/  FMUL.FTZ R59, R59, R5 ;  /* 0x000000053b3b7220 */ /* 0x000fe20000410000 */
[----:B------:R-:W4:Y:S01]  /*a210*/  MUFU.EX2 R116, R116 ;  /* 0x0000007400747308 */ /* 0x000f220000000800 */
[----:B-1----:R-:W-:Y:S01]  /*a220*/  FADD.FTZ R20, R90, R9 ;  /* 0x000000095a147221 */ /* 0x002fe20000010000 */
[----:B------:R-:W-:Y:S01]  /*a230*/  F2FP.F16.F32.PACK_AB R9, R0, R3 ;  /* 0x000000030009723e */ /* 0x000fe200000000ff */
[-C--:B------:R-:W-:Y:S01]  /*a240*/  FMUL.FTZ R62, R62, R5.reuse ;  /* 0x000000053e3e7220 */ /* 0x080fe20000410000 */
[-C--:B------:R-:W-:Y:S01]  /*a250*/  FMUL.FTZ R63, R63, R5.reuse ;  /* 0x000000053f3f7220 */ /* 0x080fe20000410000 */
[-C--:B------:R-:W-:Y:S01]  /*a260*/  FMUL.FTZ R66, R66, R5.reuse ;  /* 0x0000000542427220 */ /* 0x080fe20000410000 */
[-C--:B------:R-:W-:Y:S01]  /*a270*/  FMUL.FTZ R67, R67, R5.reuse ;  /* 0x0000000543437220 */ /* 0x080fe20000410000 */
[----:B------:R1:W-:Y:S01]  /*a280*/  STSM.16.M88.4 [R22+0x2bb00], R8 ;  /* 0x02bb000816007844 */ /* 0x0003e20000000200 */
[----:B------:R-:W5:Y:S01]  /*a290*/  MUFU.EX2 R113, R113 ;  /* 0x0000007100717308 */ /* 0x000f620000000800 */
[----:B--2---:R-:W-:Y:S01]  /*a2a0*/  FADD.FTZ R73, R77, R72 ;  /* 0x000000484d497221 */ /* 0x004fe20000010000 */
[----:B---3--:R-:W-:Y:S01]  /*a2b0*/  F2FP.F16.F32.PACK_AB R12, R131, R94 ;  /* 0x0000005e830c723e */ /* 0x008fe200000000ff */
[-C--:B------:R-:W-:Y:S01]  /*a2c0*/  FMUL.FTZ R70, R70, R5.reuse ;  /* 0x0000000546467220 */ /* 0x080fe20000410000 */
[----:B------:R-:W-:Y:S01]  /*a2d0*/  FMUL.FTZ R71, R71, R5 ;  /* 0x0000000547477220 */ /* 0x000fe20000410000 */
[-C--:B------:R-:W-:Y:S01]  /*a2e0*/  FMUL.FTZ R24, R24, R135.reuse ;  /* 0x0000008718187220 */ /* 0x080fe20000410000 */
[-C--:B------:R-:W-:Y:S01]  /*a2f0*/  FMUL.FTZ R25, R25, R135.reuse ;  /* 0x0000008719197220 */ /* 0x080fe20000410000 */
[----:B------:R-:W-:Y:S01]  /*a300*/  FMUL.FTZ R28, R28, R135 ;  /* 0x000000871c1c7220 */ /* 0x000fe20000410000 */
[----:B------:R-:W2:Y:S01]  /*a310*/  MUFU.EX2 R92, R92 ;  /* 0x0000005c005c7308 */ /* 0x000ea20000000800 */
[C---:B----4-:R-:W-:Y:S01]  /*a320*/  F2FP.F16.F32.PACK_AB R14, R116.reuse, R77 ;  /* 0x0000004d740e723e */ /* 0x050fe200000000ff */
[----:B------:R-:W-:Y:S01]  /*a330*/  FADD.FTZ R73, R116, R73 ;  /* 0x0000004974497221 */ /* 0x000fe20000010000 */
[----:B------:R-:W-:Y:S01]  /*a340*/  F2FP.F16.F32.PACK_AB R77, R84, R79 ;  /* 0x0000004f544d723e */ /* 0x000fe200000000ff */
[-C--:B------:R-:W-:Y:S01]  /*a350*/  FMUL.FTZ R29, R29, R135.reuse ;  /* 0x000000871d1d7220 */ /* 0x080fe20000410000 */
[-C--:B------:R-:W-:Y:S01]  /*a360*/  FMUL.FTZ R32, R32, R135.reuse ;  /* 0x0000008720207220 */ /* 0x080fe20000410000 */
[-C--:B------:R-:W-:Y:S01]  /*a370*/  FMUL.FTZ R33, R33, R135.reuse ;  /* 0x0000008721217220 */ /* 0x080fe20000410000 */
[-C--:B------:R-:W-:Y:S01]  /*a380*/  FMUL.FTZ R36, R36, R135.reuse ;  /* 0x0000008724247220 */ /* 0x080fe20000410000 */
[----:B------:R-:W3:Y:S01]  /*a390*/  MUFU.EX2 R21, R132 ;  /* 0x0000008400157308 */ /* 0x000ee20000000800 */
[C---:B-----5:R-:W-:Y:S01]  /*a3a0*/  F2FP.F16.F32.PACK_AB R79, R113.reuse, R90 ;  /* 0x0000005a714f723e */ /* 0x060fe200000000ff */
[----:B------:R-:W-:Y:S01]  /*a3b0*/  FADD.FTZ R3, R113, R20 ;  /* 0x0000001471037221 */ /* 0x000fe20000010000 */
[-C--:B------:R-:W-:Y:S01]  /*a3c0*/  FMUL.FTZ R37, R37, R135.reuse ;  /* 0x0000008725257220 */ /* 0x080fe20000410000 */
[-C--:B------:R-:W-:Y:S01]  /*a3d0*/  FMUL.FTZ R40, R40, R135.reuse ;  /* 0x0000008728287220 */ /* 0x080fe20000410000 */
[-C--:B------:R-:W-:Y:S01]  /*a3e0*/  FMUL.FTZ R41, R41, R135.reuse ;  /* 0x0000008729297220 */ /* 0x080fe20000410000 */
[----:B------:R-:W-:Y:S01]  /*a3f0*/  STSM.16.M88.4 [R22+0x2d300], R76 ;  /* 0x02d3004c16007844 */ /* 0x000fe20000000200 */
[-C--:B------:R-:W-:Y:S01]  /*a400*/  FMUL.FTZ R44, R44, R135.reuse ;  /* 0x000000872c2c7220 */ /* 0x080fe20000410000 */
[----:B------:R-:W4:Y:S01]  /*a410*/  MUFU.EX2 R134, R134 ;  /* 0x0000008600867308 */ /* 0x000f220000000800 */
        /* <DEDUP_REMOVED lines=8> */
[C---:B---3--:R-:W-:Y:S01]  /*a4a0*/  F2FP.F16.F32.PACK_AB R13, R21.reuse, R92 ;  /* 0x0000005c150d723e */ /* 0x048fe200000000ff */
[----:B------:R-:W-:Y:S01]  /*a4b0*/  FADD.FTZ R3, R21, R0 ;  /* 0x0000000015037221 */ /* 0x000fe20000010000 */
[-C--:B------:R-:W-:Y:S01]  /*a4c0*/  FMUL.FTZ R57, R57, R135.reuse ;  /* 0x0000008739397220 */ /* 0x080fe20000410000 */
[-C--:B------:R-:W-:Y:S01]  /*a4d0*/  FMUL.FTZ R60, R60, R135.reuse ;  /* 0x000000873c3c7220 */ /* 0x080fe20000410000 */
[-C--:B------:R-:W-:Y:S01]  /*a4e0*/  FMUL.FTZ R61, R61, R135.reuse ;  /* 0x000000873d3d7220 */ /* 0x080fe20000410000 */
[-C--:B------:R-:W-:Y:S01]  /*a4f0*/  FMUL.FTZ R64, R64, R135.reuse ;  /* 0x0000008740407220 */ /* 0x080fe20000410000 */
[-C--:B------:R-:W-:Y:S01]  /*a500*/  FMUL.FTZ R65, R65, R135.reuse ;  /* 0x0000008741417220 */ /* 0x080fe20000410000 */
[----:B------:R-:W3:Y:S01]  /*a510*/  MUFU.EX2 R118, R118 ;  /* 0x0000007600767308 */ /* 0x000ee20000000800 */
[----:B----4-:R-:W-:Y:S01]  /*a520*/  FADD.FTZ R3, R134, R3 ;  /* 0x0000000386037221 */ /* 0x010fe20000010000 */
[-C--:B------:R-:W-:Y:S01]  /*a530*/  FMUL.FTZ R68, R68, R135.reuse ;  /* 0x0000008744447220 */ /* 0x080fe20000410000 */
[----:B------:R-:W-:Y:S01]  /*a540*/  FMUL.FTZ R69, R69, R135 ;  /* 0x0000008745457220 */ /* 0x000fe20000410000 */
[----:B------:R-:W-:-:S04]  /*a550*/  IMAD.MOV.U32 R5, RZ, RZ, R155 ;  /* 0x000000ffff057224 */ /* 0x000fc800078e009b */
[----:B------:R-:W1:Y:S01]  /*a560*/  MUFU.EX2 R133, R133 ;  /* 0x0000008500857308 */ /* 0x000e620000000800 */
[C---:B--2---:R-:W-:Y:S01]  /*a570*/  F2FP.F16.F32.PACK_AB R15, R136.reuse, R134 ;  /* 0x00000086880f723e */ /* 0x044fe200000000ff */
[----:B------:R-:W-:-:S04]  /*a580*/  FADD.FTZ R3, R136, R3 ;  /* 0x0000000388037221 */ /* 0x000fc80000010000 */
[----:B------:R-:W-:Y:S02]  /*a590*/  STSM.16.M88.4 [R22+0x2eb00], R12 ;  /* 0x02eb000c16007844 */ /* 0x000fe40000000200 */
[----:B------:R-:W-:Y:S01]  /*a5a0*/  MUFU.EX2 R80, R80 ;  /* 0x0000005000507308 */ /* 0x000fe20000000800 */
[----:B---3--:R-:W-:-:S07]  /*a5b0*/  FADD.FTZ R0, R118, R73 ;  /* 0x0000004976007221 */ /* 0x008fce0000010000 */
[----:B------:R-:W2:Y:S01]  /*a5c0*/  MUFU.EX2 R103, R103 ;  /* 0x0000006700677308 */ /* 0x000ea20000000800 */
[C---:B-1----:R-:W-:Y:S01]  /*a5d0*/  F2FP.F16.F32.PACK_AB R8, R133.reuse, R118 ;  /* 0x000000768508723e */ /* 0x042fe200000000ff */
[----:B------:R-:W-:-:S06]  /*a5e0*/  FADD.FTZ R73, R133, R0 ;  /* 0x0000000085497221 */ /* 0x000fcc0000010000 */
[----:B------:R-:W1:Y:S08]  /*a5f0*/  MUFU.EX2 R138, R138 ;  /* 0x0000008a008a7308 */ /* 0x000e700000000800 */
        /* <DEDUP_REMOVED lines=10> */
[C---:B-1----:R-:W-:Y:S02]  /*a6a0*/  F2FP.F16.F32.PACK_AB R11, R137.reuse, R142 ;  /* 0x0000008e890b723e */ /* 0x042fe400000000ff */
[----:B------:R-:W-:-:S03]  /*a6b0*/  FADD.FTZ R0, R137, R0 ;  /* 0x0000000089007221 */ /* 0x000fc60000010000 */
[----:B------:R1:W-:Y:S01]  /*a6c0*/  STSM.16.M88.4 [R22+0x30300], R8 ;  /* 0x0303000816007844 */ /* 0x0003e20000000200 */
[----:B------:R-:W-:Y:S01]  /*a6d0*/  @!PT LDS RZ, [RZ] ;  /* 0x00000000fffff984 */ /* 0x000fe20000000800 */
[----:B------:R-:W-:Y:S01]  /*a6e0*/  @!PT LDS RZ, [RZ] ;  /* 0x00000000fffff984 */ /* 0x000fe20000000800 */
[----:B------:R-:W-:Y:S01]  /*a6f0*/  @!PT LDS RZ, [RZ] ;  /* 0x00000000fffff984 */ /* 0x000fe20000000800 */
[----:B------:R-:W-:Y:S01]  /*a700*/  @!PT LDS RZ, [RZ] ;  /* 0x00000000fffff984 */ /* 0x000fe20000000800 */
[----:B------:R2:W-:Y:S06]  /*a710*/  MEMBAR.ALL.CTA ;  /* 0x0000000000007992 */ /* 0x0005ec0000008000 */
[----:B--2---:R-:W2:Y:S01]  /*a720*/  FENCE.VIEW.ASYNC.S ;  /* 0x00000000000073c6 */ /* 0x004ea20000000000 */
[----:B-1----:R-:W-:Y:S01]  /*a730*/  IMAD.MOV.U32 R8, RZ, RZ, R75 ;  /* 0x000000ffff087224 */ /* 0x002fe200078e004b */
[----:B--2---:R-:W-:Y:S01]  /*a740*/  NOP ;  /* 0x0000000000007918 */ /* 0x004fe20000000000 */
[----:B------:R-:W-:Y:S05]  /*a750*/  @P2 BRA `(.L_x_1542) ;  /* 0xffffffb400582947 */ /* 0x000fea000383ffff */
[----:B------:R-:W-:-:S05]  /*a760*/  UMOV UR61, UR6 ;  /* 0x00000006003d7c82 */ /* 0x000fca0008000000 */
.L_x_1533:
[----:B------:R-:W-:-:S13]  /*a770*/  ISETP.LE.AND P2, PT, RZ, UR61, PT ;  /* 0x0000003dff007c0c */ /* 0x000fda000bf43270 */
[----:B------:R-:W-:Y:S05]  /*a780*/  @!P2 BRA `(.L_x_1543) ;  /* 0x000000400028a947 */ /* 0x000fea0003800000 */
[----:B------:R-:W-:Y:S01]  /*a790*/  R2UR UR60, R148 ;  /* 0x00000000943c72ca */ /* 0x000fe200000e0000 */
[----:B------:R-:W-:Y:S01]  /*a7a0*/  IMAD.MOV.U32 R5, RZ, RZ, R155 ;  /* 0x000000ffff057224 */ /* 0x000fe200078e009b */
[----:B------:R-:W-:Y:S01]  /*a7b0*/  MOV R4, R75 ;  /* 0x0000004b00047202 */ /* 0x000fe20000000f00 */
[----:B------:R-:W-:Y:S01]  /*a7c0*/  UMOV UR45, UR46 ;  /* 0x0000002e002d7c82 */ /* 0x000fe20008000000 */
[----:B------:R-:W-:-:S11]  /*a7d0*/  ULDC UR40, c[0x0][0x9d8] ;  /* 0x0002760000287ab9 */ /* 0x000fd60000000800 */
.L_x_1552:
        /* <DEDUP_REMOVED lines=8> */
[----:B-1----:R-:W-:Y:S05]  /*a860*/  @P3 BRA `(.L_x_1544) ;  /* 0x0000000000303947 */ /* 0x002fea0003800000 */
[----:B------:R-:W-:Y:S05]  /*a870*/  @!P0 BRA `(.L_x_1545) ;  /* 0x0000000000048947 */ /* 0x000fea0003800000 */
[----:B------:R-:W-:Y:S01]  /*a880*/  BPT.TRAP 0x1 ;  /* 0x000000040000795c */ /* 0x000fe20000300000 */
.L_x_1545:
[----:B------:R-:W-:Y:S01]  /*a890*/  R2UR UR7, R148 ;  /* 0x00000000940772ca */ /* 0x000fe200000e0000 */
[----:B------:R-:W-:-:S12]  /*a8a0*/  ULEA UR6, UR46, UR47, 0x3 ;  /* 0x0000002f2e067291 */ /* 0x000fd8000f8e183f */
[----:B------:R-:W-:-:S05]  /*a8b0*/  IMAD.U32 R6, RZ, RZ, UR7 ;  /* 0x00000007ff067e24 */ /* 0x000fca000f8e00ff */
[----:B------:R-:W-:-:S04]  /*a8c0*/  SHF.L.U32 R6, R6, 0x1f, RZ ;  /* 0x0000001f06067819 */ /* 0x000fc800000006ff */
[----:B------:R1:W2:Y:S01]  /*a8d0*/  SYNCS.PHASECHK.TRANS64.TRYWAIT P2, [UR6+0x31c30], R6 ;  /* 0x031c3006ff0075a7 */ /* 0x0002a20008040146 */
[----:B------:R-:W-:Y:S05]  /*a8e0*/  @!P0 BRA `(.L_x_1546) ;  /* 0x0000000000048947 */ /* 0x000fea0003800000 */
[----:B------:R-:W-:Y:S01]  /*a8f0*/  BPT.TRAP 0x1 ;  /* 0x000000040000795c */ /* 0x000fe20000300000 */
.L_x_1546:
[----:B--2---:R-:W-:Y:S05]  /*a900*/  @P2 BRA `(.L_x_1544) ;  /* 0x0000000000082947 */ /* 0x004fea0003800000 */
[----:B------:R-:W2:Y:S02]  /*a910*/  SYNCS.PHASECHK.TRANS64.TRYWAIT P2, [UR6+0x31c30], R6 ;  /* 0x031c3006ff0075a7 */ /* 0x000ea40008040146 */
[----:B--2---:R-:W-:Y:S05]  /*a920*/  @!P2 BRA `(.L_x_1547) ;  /* 0x0000008800b4a947 */ /* 0x004fea0003800000 */
.L_x_1544:
        /* <DEDUP_REMOVED lines=358> */
.L_x_1549:
[----:B------:R-:W-:Y:S01]  /*bf90*/  ULEA UR6, UR45, UR47, 0x3 ;  /* 0x0000002f2d067291 */ /* 0x000fe2000f8e183f */
[----:B------:R-:W-:-:S05]  /*bfa0*/  IMAD.U32 R6, RZ, RZ, UR60 ;  /* 0x0000003cff067e24 */ /* 0x000fca000f8e00ff */
[----:B------:R-:W-:-:S04]  /*bfb0*/  SHF.L.U32 R6, R6, 0x1f, RZ ;  /* 0x0000001f06067819 */ /* 0x000fc800000006ff */
[----:B------:R1:W2:Y:S01]  /*bfc0*/  SYNCS.PHASECHK.TRANS64.TRYWAIT P2, [UR6+0x31c50], R6 ;  /* 0x031c5006ff0075a7 */ /* 0x0002a20008040146 */
[----:B------:R-:W-:Y:S05]  /*bfd0*/  @!P0 BRA `(.L_x_1550) ;  /* 0x0000000000048947 */ /* 0x000fea0003800000 */
[----:B------:R-:W-:Y:S01]  /*bfe0*/  BPT.TRAP 0x1 ;  /* 0x000000040000795c */ /* 0x000fe20000300000 */
.L_x_1550:
[----:B--2---:R-:W-:Y:S05]  /*bff0*/  @P2 BRA `(.L_x_1548) ;  /* 0x0000000000082947 */ /* 0x004fea0003800000 */
[----:B------:R-:W2:Y:S02]  /*c000*/  SYNCS.PHASECHK.TRANS64.TRYWAIT P2, [UR6+0x31c50], R6 ;  /* 0x031c5006ff0075a7 */ /* 0x000ea40008040146 */
[----:B--2---:R-:W-:Y:S05]  /*c010*/  @!P2 BRA `(.L_x_1551) ;  /* 0x000000740010a947 */ /* 0x004fea0003800000 */
.L_x_1548:
[----:B------:R-:W-:Y:S01]  /*c020*/  UIADD3 UR6, UR47, 0x200, URZ ;  /* 0x000002002f067890 */ /* 0x000fe2000fffe03f */
[----:B------:R-:W-:Y:S01]  /*c030*/  R2UR UR10, R145 ;  /* 0x00000000910a72ca */ /* 0x000fe200000e0000 */
[----:B------:R-:W-:Y:S01]  /*c040*/  WARPGROUP.ARRIVE ;  /* 0x00000000000079c5 */ /* 0x000fe20000000000 */
[----:B------:R-:W-:Y:S01]  /*c050*/  UMOV UR29, 0xc0000010 ;  /* 0xc0000010001d7882 */ /* 0x000fe20000000000 */
[----:B------:R-:W-:Y:S01]  /*c060*/  USHF.R.U32.HI UR6, URZ, 0x4, UR6 ;  /* 0x000000043f067899 */ /* 0x000fe20008011606 */
[----:B--2---:R-:W-:Y:S01]  /*c070*/  FMUL.FTZ R7, R136, UR40 ;  /* 0x0000002888077c20 */ /* 0x004fe20008410000 */
[----:B------:R-:W-:Y:S01]  /*c080*/  UMOV UR31, 0x80000020 ;  /* 0x80000020001f7882 */ /* 0x000fe20000000000 */
[----:B-1----:R-:W-:Y:S01]  /*c090*/  FMUL.FTZ R6, R137, UR40 ;  /* 0x0000002889067c20 */ /* 0x002fe20008410000 */
        /* <DEDUP_REMOVED lines=65> */
[----:B------:R-:W3:Y:S01]  /*c4b0*/  LDC R82, c[0x0][0x988] ;  /* 0x00026200ff527b82 */ /* 0x000ee20000000800 */
[----:B------:R-:W-:Y:S01]  /*c4c0*/  FMUL.FTZ R141, R75, UR40 ;  /* 0x000000284b8d7c20 */ /* 0x000fe20008410000 */
[----:B------:R-:W4:Y:S01]  /*c4d0*/  MUFU.TANH R120, R120 ;  /* 0x0000007800787308 */ /* 0x000f220000002400 */
        /* <DEDUP_REMOVED lines=16> */
[----:B----4-:R-:W-:Y:S01]  /*c5e0*/  FMNMX.FTZ R132, R120, R133, !PT ;  /* 0x0000008578847209 */ /* 0x010fe20007810000 */
[----:B------:R-:W-:Y:S01]  /*c5f0*/  FMUL.FTZ R119, R119, UR40 ;  /* 0x0000002877777c20 */ /* 0x000fe20008410000 */
[----:B------:R-:W-:Y:S01]  /*c600*/  FMUL.FTZ R106, R106, UR40 ;  /* 0x000000286a6a7c20 */ /* 0x000fe20008410000 */
[----:B------:R-:W-:Y:S01]  /*c610*/  FMUL.FTZ R107, R107, UR40 ;  /* 0x000000286b6b7c20 */ /* 0x000fe20008410000 */
[----:B------:R-:W-:Y:S01]  /*c620*/  FMUL.FTZ R110, R110, UR40 ;  /* 0x000000286e6e7c20 */ /* 0x000fe20008410000 */
[----:B------:R-:W-:Y:S01]  /*c630*/  FMUL.FTZ R111, R111, UR40 ;  /* 0x000000286f6f7c20 */ /* 0x000fe20008410000 */
        /* <DEDUP_REMOVED lines=14> */
[----:B------:R-:W-:-:S02]  /*c720*/  ISETP.GE.U32.AND P2, PT, R2, 0x180, PT ;  /* 0x000001800200780c */ /* 0x000fc40003f46070 */
[----:B------:R-:W-:Y:S01]  /*c730*/  R2UR UR60, R148 ;  /* 0x00000000943c72ca */ /* 0x000fe200000e0000 */
[----:B------:R-:W2:Y:S01]  /*c740*/  MUFU.TANH R113, R113 ;  /* 0x0000007100717308 */ /* 0x000ea20000002400 */
[----:B----4-:R-:W-:-:S07]  /*c750*/  FMNMX.FTZ R133, R125, R132, !PT ;  /* 0x000000847d857209 */ /* 0x010fce0007810000 */
[----:B------:R-:W4:Y:S01]  /*c760*/  MUFU.TANH R116, R116 ;  /* 0x0000007400747308 */ /* 0x000f220000002400 */
[----:B-1----:R-:W-:Y:S01]  /*c770*/  FMNMX.FTZ R132, R112, R133, !PT ;  /* 0x0000008570847209 */ /* 0x002fe20007810000 */
[----:B------:R-:W-:Y:S02]  /*c780*/  WARPGROUP.DEPBAR.LE gsb0, 0x0 ;  /* 0x00008000000079c5 */ /* 0x000fe40000010000 */
[----:B------:R-:W-:-:S04]  /*c790*/  WARPGROUP.ARRIVE ;  /* 0x00000000000079c5 */ /* 0x000fc80000000000 */
[----:B------:R-:W1:Y:S01]  /*c7a0*/  MUFU.TANH R117, R117 ;  /* 0x0000007500757308 */ /* 0x000e620000002400 */
[----:B--2---:R-:W-:Y:S01]  /*c7b0*/  FMNMX.FTZ R133, R113, R132, !PT ;  /* 0x0000008471857209 */ /* 0x004fe20007810000 */
[----:B------:R-:W-:Y:S01]  /*c7c0*/  HGMMA.64x96x16.F32 R24, gdesc[UR28].tnspB, R24, gsb0 ;  /* 0x416000001c1879f0 */ /* 0x000fe20008000818 */
[----:B------:R-:W-:Y:S02]  /*c7d0*/  UIADD3 UR28, UR6, 0x300, URZ ;  /* 0x00000300061c7890 */ /* 0x000fe4000fffe03f */
[----:B------:R-:W-:-:S03]  /*c7e0*/  UIADD3 UR30, UR7, 0x80, URZ ;  /* 0x00000080071e7890 */ /* 0x000fc6000fffe03f */
[----:B------:R-:W2:Y:S01]  /*c7f0*/  MUFU.TANH R104, R104 ;  /* 0x0000006800687308 */ /* 0x000ea20000002400 */
[----:B------:R-:W-:Y:S01]  /*c800*/  UMOV UR29, 0xc0000010 ;  /* 0xc0000010001d7882 */ /* 0x000fe20000000000 */
[----:B------:R-:W-:Y:S01]  /*c810*/  UMOV UR31, 0x80000020 ;  /* 0x80000020001f7882 */ /* 0x000fe20000000000 */
[----:B----4-:R-:W-:-:S05]  /*c820*/  FMNMX.FTZ R132, R116, R133, !PT ;  /* 0x0000008574847209 */ /* 0x010fca0007810000 */
[----:B------:R-:W4:Y:S01]  /*c830*/  MUFU.TANH R105, R105 ;  /* 0x0000006900697308 */ /* 0x000f220000002400 */
[----:B-1----:R-:W-:-:S07]  /*c840*/  FMNMX.FTZ R133, R117, R132, !PT ;  /* 0x0000008475857209 */ /* 0x002fce0007810000 */
[----:B------:R-:W1:Y:S01]  /*c850*/  MUFU.TANH R108, R108 ;  /* 0x0000006c006c7308 */ /* 0x000e620000002400 */
[----:B--2---:R-:W-:-:S07]  /*c860*/  FMNMX.FTZ R132, R104, R133, !PT ;  /* 0x0000008568847209 */ /* 0x004fce0007810000 */
[----:B------:R-:W2:Y:S01]  /*c870*/  MUFU.TANH R109, R109 ;  /* 0x0000006d006d7308 */ /* 0x000ea20000002400 */
[----:B----4-:R-:W-:-:S07]  /*c880*/  FMNMX.FTZ R133, R105, R132, !PT ;  /* 0x0000008469857209 */ /* 0x010fce0007810000 */
        /* <DEDUP_REMOVED lines=17> */
[----:B----4-:R-:W-:Y:S01]  /*c9a0*/  FMNMX.FTZ R132, R92, R133, !PT ;  /* 0x000000855c847209 */ /* 0x010fe20007810000 */
[----:B------:R-:W-:Y:S02]  /*c9b0*/  WARPGROUP.DEPBAR.LE gsb0, 0x0 ;  /* 0x00008000000079c5 */ /* 0x000fe40000010000 */
[----:B------:R-:W-:-:S04]  /*c9c0*/  WARPGROUP.ARRIVE ;  /* 0x00000000000079c5 */ /* 0x000fc80000000000 */
[----:B------:R-:W4:Y:S01]  /*c9d0*/  MUFU.TANH R81, R81 ;  /* 0x0000005100517308 */ /* 0x000f220000002400 */
        /* <DEDUP_REMOVED lines=19> */
[----:B--2---:R-:W-:Y:S01]  /*cb10*/  FMNMX.FTZ R132, R76, R133, !PT ;  /* 0x000000854c847209 */ /* 0x004fe20007810000 */
[----:B------:R-:W-:-:S06]  /*cb20*/  FMUL.FTZ R133, R94, UR40 ;  /* 0x000000285e857c20 */ /* 0x000fcc0008410000 */
[----:B------:R-:W2:Y:S01]  /*cb30*/  MUFU.TANH R9, R9 ;  /* 0x0000000900097308 */ /* 0x000ea20000002400 */
[----:B----4-:R-:W-:-:S05]  /*cb40*/  FMNMX.FTZ R132, R77, R132, !PT ;  /* 0x000000844d847209 */ /* 0x010fca0007810000 */
[----:B------:R-:W4:Y:S02]  /*cb50*/  SHFL.BFLY PT, R139, R132, 0x2, 0x1f ;  /* 0x0c401f00848b7f89 */ /* 0x000f2400000e0000 */
[----:B------:R-:W5:Y:S08]  /*cb60*/  MUFU.TANH R12, R12 ;  /* 0x0000000c000c7308 */ /* 0x000f700000002400 */
[----:B------:R-:W5:Y:S08]  /*cb70*/  MUFU.TANH R13, R13 ;  /* 0x0000000d000d7308 */ /* 0x000f700000002400 */
[----:B------:R-:W5:Y:S01]  /*cb80*/  MUFU.TANH R20, R20 ;  /* 0x0000001400147308 */ /* 0x000f620000002400 */
[----:B----4-:R-:W-:Y:S01]  /*cb90*/  FMNMX.FTZ R86, R132, R139, !PT ;  /* 0x0000008b84567209 */ /* 0x010fe20007810000 */
[----:B------:R-:W-:-:S06]  /*cba0*/  FMUL.FTZ R139, R74, UR40 ;  /* 0x000000284a8b7c20 */ /* 0x000fcc0008410000 */
[----:B------:R-:W4:Y:S01]  /*cbb0*/  MUFU.TANH R21, R21 ;  /* 0x0000001500157308 */ /* 0x000f220000002400 */
[----:B------:R-:W3:Y:S01]  /*cbc0*/  SHFL.BFLY PT, R149, R86, 0x1, 0x1f ;  /* 0x0c201f0056957f89 */ /* 0x000ee200000e0000 */
[----:B------:R-:W-:Y:S02]  /*cbd0*/  WARPGROUP.DEPBAR.LE gsb0, 0x0 ;  /* 0x00008000000079c5 */ /* 0x000fe40000010000 */
[----:B------:R-:W-:-:S04]  /*cbe0*/  WARPGROUP.ARRIVE ;  /* 0x00000000000079c5 */ /* 0x000fc80000000000 */
[----:B------:R-:W4:Y:S02]  /*cbf0*/  MUFU.TANH R130, R130 ;  /* 0x0000008200827308 */ /* 0x000f240000002400 */
[----:B------:R-:W-:Y:S01]  /*cc00*/  HGMMA.64x96x16.F32 R24, gdesc[UR28].tnspB, R24, gsb0 ;  /* 0x416000001c1879f0 */ /* 0x000fe20008000818 */
[----:B------:R-:W-:Y:S02]  /*cc10*/  UIADD3 UR28, UR6, 0x600, URZ ;  /* 0x00000600061c7890 */ /* 0x000fe4000fffe03f */
[----:B------:R-:W-:-:S03]  /*cc20*/  UIADD3 UR30, UR7, 0x100, URZ ;  /* 0x00000100071e7890 */ /* 0x000fc6000fffe03f */
[----:B------:R-:W4:Y:S01]  /*cc30*/  MUFU.TANH R131, R131 ;  /* 0x0000008300837308 */ /* 0x000f220000002400 */
[----:B------:R-:W-:Y:S01]  /*cc40*/  UMOV UR29, 0xc0000010 ;  /* 0xc0000010001d7882 */ /* 0x000fe20000000000 */
[----:B------:R-:W-:Y:S01]  /*cc50*/  UMOV UR31, 0x80000020 ;  /* 0x80000020001f7882 */ /* 0x000fe20000000000 */
[----:B---3--:R-:W-:-:S05]  /*cc60*/  FMNMX.FTZ R75, R86, R149, !PT ;  /* 0x00000095564b7209 */ /* 0x008fca0007810000 */
[----:B------:R-:W3:Y:S01]  /*cc70*/  MUFU.TANH R122, R122 ;  /* 0x0000007a007a7308 */ /* 0x000ee20000002400 */
[----:B------:R-:W-:-:S04]  /*cc80*/  FADD.FTZ R149, -R75, R4 ;  /* 0x000000044b957221 */ /* 0x000fc80000010100 */
[-C--:B------:R-:W-:Y:S01]  /*cc90*/  FMUL.FTZ R74, R149, R82.reuse ;  /* 0x00000052954a7220 */ /* 0x080fe20000410000 */
[-C--:B------:R-:W-:Y:S02]  /*cca0*/  FMUL.FTZ R149, R75, R82.reuse ;  /* 0x000000524b957220 */ /* 0x080fe40000410000 */
[----:B------:R-:W3:Y:S02]  /*ccb0*/  MUFU.TANH R123, R123 ;  /* 0x0000007b007b7308 */ /* 0x000ee40000002400 */
[-CC-:B------:R-:W-:Y:S01]  /*ccc0*/  FFMA.FTZ R4, R6, R82.reuse, -R149.reuse ;  /* 0x0000005206047223 */ /* 0x180fe20000010895 */
[-CC-:B------:R-:W-:Y:S01]  /*ccd0*/  FFMA.FTZ R6, R10, R82.reuse, -R149.reuse ;  /* 0x000000520a067223 */ /* 0x180fe20000010895 */
[-CC-:B------:R-:W-:Y:S01]  /*cce0*/  FFMA.FTZ R10, R14, R82.reuse, -R149.reuse ;  /* 0x000000520e0a7223 */ /* 0x180fe20000010895 */
[----:B-1----:R-:W-:Y:S01]  /*ccf0*/  FMNMX.FTZ R14, R8, R5, !PT ;  /* 0x00000005080e7209 */ /* 0x002fe20007810000 */
[-CC-:B------:R-:W-:Y:S01]  /*cd00*/  FFMA.FTZ R153, R11, R82.reuse, -R149.reuse ;  /* 0x000000520b997223 */ /* 0x180fe20000010895 */
[--C-:B------:R-:W-:Y:S01]  /*cd10*/  FFMA.FTZ R11, R15, R82, -R149.reuse ;  /* 0x000000520f0b7223 */ /* 0x100fe20000010895 */
[----:B------:R-:W1:Y:S01]  /*cd20*/  MUFU.TANH R126, R126 ;  /* 0x0000007e007e7308 */ /* 0x000e620000002400 */
[----:B--2---:R-:W-:Y:S01]  /*cd30*/  FMNMX.FTZ R15, R9, R14, !PT ;  /* 0x0000000e090f7209 */ /* 0x004fe20007810000 */
[-CC-:B------:R-:W-:Y:S01]  /*cd40*/  FFMA.FTZ R120, R120, R82.reuse, -R149.reuse ;  /* 0x0000005278787223 */ /* 0x180fe20000010895 */
[-CC-:B------:R-:W-:Y:S01]  /*cd50*/  FFMA.FTZ R124, R124, R82.reuse, -R149.reuse ;  /* 0x000000527c7c7223 */ /* 0x180fe20000010895 */
[-CC-:B------:R-:W-:Y:S01]  /*cd60*/  FFMA.FTZ R128, R128, R82.reuse, -R149.reuse ;  /* 0x0000005280807223 */ /* 0x180fe20000010895 */
[----:B-----5:R-:W-:Y:S01]  /*cd70*/  FMNMX.FTZ R78, R12, R15, !PT ;  /* 0x0000000f0c4e7209 */ /* 0x020fe20007810000 */
[-CC-:B------:R-:W-:Y:S01]  /*cd80*/  FFMA.FTZ R15, R129, R82.reuse, -R149.reuse ;  /* 0x00000052810f7223 */ /* 0x180fe20000010895 */
[--C-:B------:R-:W-:Y:S01]  /*cd90*/  FFMA.FTZ R7, R7, R82, -R149.reuse ;  /* 0x0000005207077223 */ /* 0x100fe20000010895 */
[----:B------:R-:W2:Y:S01]  /*cda0*/  MUFU.TANH R127, R127 ;  /* 0x0000007f007f7308 */ /* 0x000ea20000002400 */
[----:B------:R-:W-:Y:S01]  /*cdb0*/  FMNMX.FTZ R129, R13, R78, !PT ;  /* 0x0000004e0d817209 */ /* 0x000fe20007810000 */
[-CC-:B------:R-:W-:Y:S01]  /*cdc0*/  FFMA.FTZ R121, R121, R82.reuse, -R149.reuse ;  /* 0x0000005279797223 */ /* 0x180fe20000010895 */
[-CC-:B------:R-:W-:Y:S01]  /*cdd0*/  FFMA.FTZ R125, R125, R82.reuse, -R149.reuse ;  /* 0x000000527d7d7223 */ /* 0x180fe20000010895 */
[-CC-:B------:R-:W-:Y:S01]  /*cde0*/  FFMA.FTZ R113, R113, R82.reuse, -R149.reuse ;  /* 0x0000005271717223 */ /* 0x180fe20000010895 */
[----:B------:R-:W-:Y:S01]  /*cdf0*/  FMNMX.FTZ R78, R20, R129, !PT ;  /* 0x00000081144e7209 */ /* 0x000fe20007810000 */
[-CC-:B------:R-:W-:Y:S01]  /*ce00*/  FFMA.FTZ R117, R117, R82.reuse, -R149.reuse ;  /* 0x0000005275757223 */ /* 0x180fe20000010895 */
[--C-:B------:R-:W-:Y:S01]  /*ce10*/  FFMA.FTZ R104, R104, R82, -R149.reuse ;  /* 0x0000005268687223 */ /* 0x100fe20000010895 */
[----:B------:R-:W5:Y:S01]  /*ce20*/  MUFU.TANH R114, R114 ;  /* 0x0000007200727308 */ /* 0x000f620000002400 */
[----:B----4-:R-:W-:Y:S01]  /*ce30*/  FMNMX.FTZ R129, R21, R78, !PT ;  /* 0x0000004e15817209 */ /* 0x010fe20007810000 */
[-CC-:B------:R-:W-:Y:S01]  /*ce40*/  FFMA.FTZ R105, R105, R82.reuse, -R149.reuse ;  /* 0x0000005269697223 */ /* 0x180fe20000010895 */
[-CC-:B------:R-:W-:Y:S01]  /*ce50*/  FFMA.FTZ R108, R108, R82.reuse, -R149.reuse ;  /* 0x000000526c6c7223 */ /* 0x180fe20000010895 */
[-CC-:B------:R-:W-:Y:S01]  /*ce60*/  FFMA.FTZ R109, R109, R82.reuse, -R149.reuse ;  /* 0x000000526d6d7223 */ /* 0x180fe20000010895 */
[----:B------:R-:W-:Y:S01]  /*ce70*/  FMNMX.FTZ R86, R130, R129, !PT ;  /* 0x0000008182567209 */ /* 0x000fe20007810000 */
[-CC-:B------:R-:W-:Y:S01]  /*ce80*/  FFMA.FTZ R96, R96, R82.reuse, -R149.reuse ;  /* 0x0000005260607223 */ /* 0x180fe20000010895 */
[--C-:B------:R-:W-:Y:S01]  /*ce90*/  FFMA.FTZ R97, R97, R82, -R149.reuse ;  /* 0x0000005261617223 */ /* 0x100fe20000010895 */
[----:B------:R-:W4:Y:S01]  /*cea0*/  MUFU.TANH R115, R115 ;  /* 0x0000007300737308 */ /* 0x000f220000002400 */
[----:B------:R-:W-:Y:S01]  /*ceb0*/  FMNMX.FTZ R129, R131, R86, !PT ;  /* 0x0000005683817209 */ /* 0x000fe20007810000 */
[-CC-:B------:R-:W-:Y:S01]  /*cec0*/  FFMA.FTZ R100, R100, R82.reuse, -R149.reuse ;  /* 0x0000005264647223 */ /* 0x180fe20000010895 */
[-CC-:B------:R-:W-:Y:S01]  /*ced0*/  FFMA.FTZ R101, R101, R82.reuse, -R149.reuse ;  /* 0x0000005265657223 */ /* 0x180fe20000010895 */
[-CC-:B------:R-:W-:Y:S01]  /*cee0*/  FFMA.FTZ R88, R88, R82.reuse, -R149.reuse ;  /* 0x0000005258587223 */ /* 0x180fe20000010895 */
[----:B---3--:R-:W-:Y:S01]  /*cef0*/  FMNMX.FTZ R86, R122, R129, !PT ;  /* 0x000000817a567209 */ /* 0x008fe20007810000 */
[-CC-:B------:R-:W-:Y:S01]  /*cf00*/  FFMA.FTZ R89, R89, R82.reuse, -R149.reuse ;  /* 0x0000005259597223 */ /* 0x180fe20000010895 */
[--C-:B------:R-:W-:Y:S01]  /*cf10*/  FFMA.FTZ R92, R92, R82, -R149.reuse ;  /* 0x000000525c5c7223 */ /* 0x100fe20000010895 */
[----:B------:R-:W3:Y:S01]  /*cf20*/  MUFU.TANH R118, R118 ;  /* 0x0000007600767308 */ /* 0x000ee20000002400 */
[----:B------:R-:W-:Y:S01]  /*cf30*/  FMNMX.FTZ R129, R123, R86, !PT ;  /* 0x000000567b817209 */ /* 0x000fe20007810000 */
        /* <DEDUP_REMOVED lines=9> */
[----:B------:R-:W-:-:S02]  /*cfd0*/  FFMA.FTZ R77, R77, R82, -R149 ;  /* 0x000000524d4d7223 */ /* 0x000fc40000010895 */
[----:B-----5:R-:W-:-:S03]  /*cfe0*/  FMNMX.FTZ R94, R114, R129, !PT ;  /* 0x00000081725e7209 */ /* 0x020fc60007810000 */
[----:B------:R-:W2:Y:S01]  /*cff0*/  MUFU.TANH R106, R106 ;  /* 0x0000006a006a7308 */ /* 0x000ea20000002400 */
[----:B----4-:R-:W-:-:S07]  /*d000*/  FMNMX.FTZ R129, R115, R94, !PT ;  /* 0x0000005e73817209 */ /* 0x010fce0007810000 */
[----:B------:R-:W4:Y:S08]  /*d010*/  MUFU.TANH R107, R107 ;  /* 0x0000006b006b7308 */ /* 0x000f300000002400 */
[----:B------:R5:W-:Y:S01]  /*d020*/  MUFU.EX2 R78, R120 ;  /* 0x00000078004e7308 */ /* 0x000be20000000800 */
[----:B------:R-:W-:Y:S02]  /*d030*/  WARPGROUP.DEPBAR.LE gsb0, 0x0 ;  /* 0x00008000000079c5 */ /* 0x000fe40000010000 */
[----:B------:R-:W-:-:S05]  /*d040*/  WARPGROUP.ARRIVE ;  /* 0x00000000000079c5 */ /* 0x000fca0000000000 */
[----:B------:R-:W4:Y:S01]  /*d050*/  MUFU.TANH R110, R110 ;  /* 0x0000006e006e7308 */ /* 0x000f220000002400 */
[----:B-----5:R-:W-:Y:S01]  /*d060*/  FFMA.FTZ R120, R112, R82, -R149 ;  /* 0x0000005270787223 */ /* 0x020fe20000010895 */
[----:B---3--:R-:W-:Y:S01]  /*d070*/  FMNMX.FTZ R112, R118, R129, !PT ;  /* 0x0000008176707209 */ /* 0x008fe20007810000 */
[----:B------:R-:W-:Y:S01]  /*d080*/  HGMMA.64x96x16.F32 R24, gdesc[UR28].tnspB, R24, gsb0 ;  /* 0x416000001c1879f0 */ /* 0x000fe20008000818 */
[----:B------:R-:W-:Y:S02]  /*d090*/  UIADD3 UR28, UR6, 0x780, URZ ;  /* 0x00000780061c7890 */ /* 0x000fe4000fffe03f */
[----:B-1----:R-:W-:Y:S01]  /*d0a0*/  FMNMX.FTZ R129, R119, R112, !PT ;  /* 0x0000007077817209 */ /* 0x002fe20007810000 */
[----:B------:R-:W-:Y:S01]  /*d0b0*/  UIADD3 UR30, UR7, 0x140, URZ ;  /* 0x00000140071e7890 */ /* 0x000fe2000fffe03f */
[----:B------:R-:W1:Y:S01]  /*d0c0*/  MUFU.TANH R111, R111 ;  /* 0x0000006f006f7308 */ /* 0x000e620000002400 */
[----:B------:R-:W-:Y:S01]  /*d0d0*/  UMOV UR29, 0xc0000010 ;  /* 0xc0000010001d7882 */ /* 0x000fe20000000000 */
[----:B------:R-:W-:Y:S01]  /*d0e0*/  UMOV UR31, 0x80000020 ;  /* 0x80000020001f7882 */ /* 0x000fe20000000000 */
[----:B--2---:R-:W-:-:S04]  /*d0f0*/  FMNMX.FTZ R112, R106, R129, !PT ;  /* 0x000000816a707209 */ /* 0x004fc80007810000 */
[----:B----4-:R-:W-:Y:S01]  /*d100*/  FMNMX.FTZ R129, R107, R112, !PT ;  /* 0x000000706b817209 */ /* 0x010fe20007810000 */
[----:B------:R-:W2:Y:S08]  /*d110*/  MUFU.TANH R98, R98 ;  /* 0x0000006200627308 */ /* 0x000eb00000002400 */
[----:B------:R-:W3:Y:S08]  /*d120*/  MUFU.TANH R99, R99 ;  /* 0x0000006300637308 */ /* 0x000ef00000002400 */
[----:B------:R4:W-:Y:S08]  /*d130*/  MUFU.EX2 R86, R124 ;  /* 0x0000007c00567308 */ /* 0x0009f00000000800 */
[----:B------:R-:W5:Y:S01]  /*d140*/  MUFU.TANH R102, R102 ;  /* 0x0000006600667308 */ /* 0x000f620000002400 */
[----:B----4-:R-:W-:Y:S01]  /*d150*/  FFMA.FTZ R124, R116, R82, -R149 ;  /* 0x00000052747c7223 */ /* 0x010fe20000010895 */
[----:B------:R-:W-:-:S04]  /*d160*/  FMNMX.FTZ R116, R110, R129, !PT ;  /* 0x000000816e747209 */ /* 0x000fc80007810000 */
[----:B-1----:R-:W-:Y:S02]  /*d170*/  FMNMX.FTZ R129, R111, R116, !PT ;  /* 0x000000746f817209 */ /* 0x002fe40007810000 */
[----:B------:R-:W1:Y:S02]  /*d180*/  MUFU.TANH R103, R103 ;  /* 0x0000006700677308 */ /* 0x000e640000002400 */
[----:B--2---:R-:W-:-:S04]  /*d190*/  FMNMX.FTZ R116, R98, R129, !PT ;  /* 0x0000008162747209 */ /* 0x004fc80007810000 */
[----:B---3--:R-:W-:Y:S02]  /*d1a0*/  FMNMX.FTZ R129, R99, R116, !PT ;  /* 0x0000007463817209 */ /* 0x008fe40007810000 */
[----:B------:R-:W2:Y:S02]  /*d1b0*/  MUFU.TANH R90, R90 ;  /* 0x0000005a005a7308 */ /* 0x000ea40000002400 */
[----:B-----5:R-:W-:-:S06]  /*d1c0*/  FMNMX.FTZ R116, R102, R129, !PT ;  /* 0x0000008166747209 */ /* 0x020fcc0007810000 */
        /* <DEDUP_REMOVED lines=29> */
[----:B------:R2:W-:Y:S01]  /*d3a0*/  MUFU.EX2 R94, R120 ;  /* 0x00000078005e7308 */ /* 0x0005e20000000800 */
[----:B---3--:R-:W-:-:S07]  /*d3b0*/  FMNMX.FTZ R116, R143, R116, !PT ;  /* 0x000000748f747209 */ /* 0x008fce0007810000 */
[----:B------:R3:W-:Y:S01]  /*d3c0*/  MUFU.EX2 R112, R124 ;  /* 0x0000007c00707308 */ /* 0x0007e20000000800 */
[----:B-1----:R-:W-:-:S05]  /*d3d0*/  FMNMX.FTZ R116, R79, R116, !PT ;  /* 0x000000744f747209 */ /* 0x002fca0007810000 */
[----:B------:R-:W2:Y:S02]  /*d3e0*/  SHFL.BFLY PT, R129, R116, 0x2, 0x1f ;  /* 0x0c401f0074817f89 */ /* 0x000ea400000e0000 */
[----:B------:R1:W-:Y:S08]  /*d3f0*/  MUFU.EX2 R14, R128 ;  /* 0x00000080000e7308 */ /* 0x0003f00000000800 */
[----:B------:R-:W-:Y:S08]  /*d400*/  MUFU.EX2 R74, R74 ;  /* 0x0000004a004a7308 */ /* 0x000ff00000000800 */
[----:B------:R-:W-:Y:S01]  /*d410*/  MUFU.EX2 R7, R7 ;  /* 0x0000000700077308 */ /* 0x000fe20000000800 */
[----:B--2---:R-:W-:Y:S01]  /*d420*/  FMNMX.FTZ R120, R116, R129, !PT ;  /* 0x0000008174787209 */ /* 0x004fe20007810000 */
[-CC-:B------:R-:W-:Y:S01]  /*d430*/  FFMA.FTZ R129, R85, R82.reuse, -R149.reuse ;  /* 0x0000005255817223 */ /* 0x180fe20000010895 */
[----:B------:R-:W-:-:S05]  /*d440*/  FFMA.FTZ R116, R84, R82, -R149 ;  /* 0x0000005254747223 */ /* 0x000fca0000010895 */
[----:B------:R-:W-:Y:S01]  /*d450*/  MUFU.EX2 R4, R4 ;  /* 0x0000000400047308 */ /* 0x000fe20000000800 */
[----:B------:R-:W2:Y:S07]  /*d460*/  SHFL.BFLY PT, R155, R120, 0x1, 0x1f ;  /* 0x0c201f00789b7f89 */ /* 0x000eae00000e0000 */
[----:B------:R-:W-:Y:S08]  /*d470*/  MUFU.EX2 R6, R6 ;  /* 0x0000000600067308 */ /* 0x000ff00000000800 */
[----:B------:R-:W-:Y:S01]  /*d480*/  MUFU.EX2 R153, R153 ;  /* 0x0000009900997308 */ /* 0x000fe20000000800 */
[----:B------:R-:W-:-:S02]  /*d490*/  WARPGROUP.DEPBAR.LE gsb0, 0x0 ;  /* 0x00008000000079c5 */ /* 0x000fc40000010000 */
[----:B------:R-:W-:-:S05]  /*d4a0*/  WARPGROUP.ARRIVE ;  /* 0x00000000000079c5 */ /* 0x000fca0000000000 */
[----:B------:R-:W-:Y:S01]  /*d4b0*/  MUFU.EX2 R10, R10 ;  /* 0x0000000a000a7308 */ /* 0x000fe20000000800 */
[----:B--2---:R-:W-:Y:S01]  /*d4c0*/  FMNMX.FTZ R155, R120, R155, !PT ;  /* 0x0000009b789b7209 */ /* 0x004fe20007810000 */
[----:B------:R-:W-:Y:S01]  /*d4d0*/  HGMMA.64x96x16.F32 R24, gdesc[UR28].tnspB, R24, gsb0 ;  /* 0x416000001c1879f0 */ /* 0x000fe20008000818 */
[----:B------:R-:W-:-:S03]  /*d4e0*/  UIADD3 UR28, UR6, 0xa80, URZ ;  /* 0x00000a80061c7890 */ /* 0x000fc6000fffe03f */
[CC--:B------:R-:W-:Y:S01]  /*d4f0*/  FMUL.FTZ R85, R155.reuse, R82.reuse ;  /* 0x000000529b557220 */ /* 0x0c0fe20000410000 */
[----:B------:R-:W-:Y:S01]  /*d500*/  UIADD3 UR30, UR7, 0x1c0, URZ ;  /* 0x000001c0071e7890 */ /* 0x000fe2000fffe03f */
[----:B------:R-:W-:Y:S01]  /*d510*/  FADD.FTZ R5, -R155, R5 ;  /* 0x000000059b057221 */ /* 0x000fe20000010100 */
[----:B------:R-:W-:Y:S01]  /*d520*/  UMOV UR29, 0xc0000010 ;  /* 0xc0000010001d7882 */ /* 0x000fe20000000000 */
[----:B------:R-:W-:Y:S01]  /*d530*/  UMOV UR31, 0x80000020 ;  /* 0x80000020001f7882 */ /* 0x000fe20000000000 */
[-CC-:B---3--:R-:W-:Y:S01]  /*d540*/  FFMA.FTZ R124, R21, R82.reuse, -R85.reuse ;  /* 0x00000052157c7223 */ /* 0x188fe20000010855 */
[-CC-:B------:R-:W-:Y:S01]  /*d550*/  FFMA.FTZ R21, R114, R82.reuse, -R85.reuse ;  /* 0x0000005272157223 */ /* 0x180fe20000010855 */
[-CC-:B------:R-:W-:Y:S01]  /*d560*/  FFMA.FTZ R114, R115, R82.reuse, -R85.reuse ;  /* 0x0000005273727223 */ /* 0x180fe20000010855 */
[-C--:B------:R-:W-:Y:S01]  /*d570*/  FMUL.FTZ R149, R5, R82.reuse ;  /* 0x0000005205957220 */ /* 0x080fe20000410000 */
[-CC-:B------:R-:W-:Y:S01]  /*d580*/  FFMA.FTZ R8, R8, R82.reuse, -R85.reuse ;  /* 0x0000005208087223 */ /* 0x180fe20000010855 */
[----:B------:R-:W-:Y:S01]  /*d590*/  FFMA.FTZ R115, R119, R82, -R85 ;  /* 0x0000005277737223 */ /* 0x000fe20000010855 */
[----:B------:R-:W-:-:S02]  /*d5a0*/  IMAD.U32 R119, RZ, RZ, UR46 ;  /* 0x0000002eff777e24 */ /* 0x000fc4000f8e00ff */
[-CC-:B------:R-:W-:Y:S01]  /*d5b0*/  FFMA.FTZ R5, R9, R82.reuse, -R85.reuse ;  /* 0x0000005209057223 */ /* 0x180fe20000010855 */
[-CC-:B-1----:R-:W-:Y:S01]  /*d5c0*/  FFMA.FTZ R128, R13, R82.reuse, -R85.reuse ;  /* 0x000000520d807223 */ /* 0x182fe20000010855 */
[-CC-:B------:R-:W-:Y:S01]  /*d5d0*/  FFMA.FTZ R9, R106, R82.reuse, -R85.reuse ;  /* 0x000000526a097223 */ /* 0x180fe20000010855 */
[-CC-:B------:R-:W-:Y:S01]  /*d5e0*/  FFMA.FTZ R13, R20, R82.reuse, -R85.reuse ;  /* 0x00000052140d7223 */ /* 0x180fe20000010855 */
[-CC-:B------:R-:W-:Y:S01]  /*d5f0*/  FFMA.FTZ R157, R131, R82.reuse, -R85.reuse ;  /* 0x00000052839d7223 */ /* 0x180fe20000010855 */
[-CC-:B------:R-:W-:Y:S01]  /*d600*/  FFMA.FTZ R106, R107, R82.reuse, -R85.reuse ;  /* 0x000000526b6a7223 */ /* 0x180fe20000010855 */
[-CC-:B------:R-:W-:Y:S01]  /*d610*/  FFMA.FTZ R131, R123, R82.reuse, -R85.reuse ;  /* 0x000000527b837223 */ /* 0x180fe20000010855 */
[-CC-:B------:R-:W-:Y:S01]  /*d620*/  FFMA.FTZ R20, R118, R82.reuse, -R85.reuse ;  /* 0x0000005276147223 */ /* 0x180fe20000010855 */
[-CC-:B------:R-:W-:Y:S01]  /*d630*/  FFMA.FTZ R107, R110, R82.reuse, -R85.reuse ;  /* 0x000000526e6b7223 */ /* 0x180fe20000010855 */
[----:B------:R-:W-:Y:S01]  /*d640*/  MUFU.EX2 R149, R149 ;  /* 0x0000009500957308 */ /* 0x000fe20000000800 */
[-CC-:B------:R-:W-:Y:S01]  /*d650*/  FFMA.FTZ R123, R127, R82.reuse, -R85.reuse ;  /* 0x000000527f7b7223 */ /* 0x180fe20000010855 */
[----:B------:R-:W-:Y:S01]  /*d660*/  IADD3 R118, R16, 0x9, RZ ;  /* 0x0000000910767810 */ /* 0x000fe20007ffe0ff */
[----:B------:R-:W-:Y:S01]  /*d670*/  IMAD.U32 R127, RZ, RZ, UR45 ;  /* 0x0000002dff7f7e24 */ /* 0x000fe2000f8e00ff */
[----:B------:R-:W-:Y:S01]  /*d680*/  @!P1 LEA R110, R119, UR47, 0x3 ;  /* 0x0000002f776e9c11 */ /* 0x000fe2000f8e18ff */
[-CC-:B------:R-:W-:Y:S01]  /*d690*/  FFMA.FTZ R12, R12, R82.reuse, -R85.reuse ;  /* 0x000000520c0c7223 */ /* 0x180fe20000010855 */
[-CC-:B------:R-:W-:Y:S01]  /*d6a0*/  FFMA.FTZ R120, R126, R82.reuse, -R85.reuse ;  /* 0x000000527e787223 */ /* 0x180fe20000010855 */
[----:B------:R-:W-:Y:S01]  /*d6b0*/  SEL R126, R118, 0x9, !P2 ;  /* 0x00000009767e7807 */ /* 0x000fe20005000000 */
[----:B------:R-:W1:Y:S01]  /*d6c0*/  MUFU.EX2 R8, R8 ;  /* 0x0000000800087308 */ /* 0x000e620000000800 */
[----:B------:R-:W-:Y:S01]  /*d6d0*/  @!P1 VIADD R118, R110, 0x31c40 ;  /* 0x00031c406e769836 */ /* 0x000fe20000000000 */
[----:B------:R-:W-:Y:S01]  /*d6e0*/  @!P1 LEA R119, R127, UR47, 0x3 ;  /* 0x0000002f7f779c11 */ /* 0x000fe2000f8e18ff */
[-CC-:B------:R-:W-:Y:S01]  /*d6f0*/  FFMA.FTZ R110, R111, R82.reuse, -R85.reuse ;  /* 0x000000526f6e7223 */ /* 0x180fe20000010855 */
[-CC-:B------:R-:W-:Y:S01]  /*d700*/  FFMA.FTZ R84, R130, R82.reuse, -R85.reuse ;  /* 0x0000005282547223 */ /* 0x180fe20000010855 */
[-CC-:B------:R-:W-:Y:S01]  /*d710*/  FFMA.FTZ R98, R98, R82.reuse, -R85.reuse ;  /* 0x0000005262627223 */ /* 0x180fe20000010855 */
[----:B------:R-:W-:Y:S01]  /*d720*/  @!P1 PRMT R111, RZ, 0x654, R118 ;  /* 0x00000654ff6f9816 */ /* 0x000fe20000000076 */
[----:B------:R-:W-:Y:S01]  /*d730*/  @!P1 VIADD R118, R119, 0x31c60 ;  /* 0x00031c6077769836 */ /* 0x000fe20000000000 */
[----:B------:R-:W2:Y:S01]  /*d740*/  MUFU.EX2 R5, R5 ;  /* 0x0000000500057308 */ /* 0x000ea20000000800 */
[-CC-:B------:R-:W-:Y:S01]  /*d750*/  FFMA.FTZ R122, R122, R82.reuse, -R85.reuse ;  /* 0x000000527a7a7223 */ /* 0x180fe20000010855 */
[-CC-:B------:R-:W-:Y:S01]  /*d760*/  FFMA.FTZ R135, R135, R82.reuse, -R85.reuse ;  /* 0x0000005287877223 */ /* 0x180fe20000010855 */
[-CC-:B------:R-:W-:Y:S01]  /*d770*/  FFMA.FTZ R137, R137, R82.reuse, -R85.reuse ;  /* 0x0000005289897223 */ /* 0x180fe20000010855 */
[----:B------:R-:W-:Y:S01]  /*d780*/  @!P1 PRMT R119, RZ, 0x654, R118 ;  /* 0x00000654ff779816 */ /* 0x000fe20000000076 */
[-CC-:B------:R-:W-:Y:S01]  /*d790*/  FFMA.FTZ R139, R139, R82.reuse, -R85.reuse ;  /* 0x000000528b8b7223 */ /* 0x180fe20000010855 */
[-CC-:B------:R-:W-:Y:S01]  /*d7a0*/  FFMA.FTZ R141, R141, R82.reuse, -R85.reuse ;  /* 0x000000528d8d7223 */ /* 0x180fe20000010855 */
[--C-:B------:R-:W-:Y:S01]  /*d7b0*/  FFMA.FTZ R143, R143, R82, -R85.reuse ;  /* 0x000000528f8f7223 */ /* 0x100fe20000010855 */
[----:B------:R-:W3:Y:S01]  /*d7c0*/  MUFU.EX2 R12, R12 ;  /* 0x0000000c000c7308 */ /* 0x000ee20000000800 */
[----:B-1----:R-:W-:Y:S01]  /*d7d0*/  FFMA.FTZ R118, R149, R0, R8 ;  /* 0x0000000095767223 */ /* 0x002fe20000010008 */
[-CC-:B------:R-:W-:Y:S01]  /*d7e0*/  FFMA.FTZ R0, R99, R82.reuse, -R85.reuse ;  /* 0x0000005263007223 */ /* 0x180fe20000010855 */
[----:B------:R-:W-:Y:S01]  /*d7f0*/  FFMA.FTZ R79, R79, R82, -R85 ;  /* 0x000000524f4f7223 */ /* 0x000fe20000010855 */
[----:B------:R-:W-:Y:S01]  /*d800*/  ISETP.LT.AND P2, PT, RZ, UR61, PT ;  /* 0x0000003dff007c0c */ /* 0x000fe2000bf41270 */
[----:B------:R-:W-:-:S03]  /*d810*/  UMOV UR45, UR46 ;  /* 0x0000002e002d7c82 */ /* 0x000fc60008000000 */
[----:B------:R-:W1:Y:S01]  /*d820*/  MUFU.EX2 R128, R128 ;  /* 0x0000008000807308 */ /* 0x000e620000000800 */
[C---:B--2---:R-:W-:Y:S01]  /*d830*/  FADD.FTZ R99, R5.reuse, R118 ;  /* 0x0000007605637221 */ /* 0x044fe20000010000 */
[----:B------:R-:W-:Y:S01]  /*d840*/  F2FP.F16.F32.PACK_AB R5, R5, R8 ;  /* 0x000000080505723e */ /* 0x000fe200000000ff */
[----:B------:R-:W-:-:S05]  /*d850*/  FFMA.FTZ R8, R103, R82, -R85 ;  /* 0x0000005267087223 */ /* 0x000fca0000010855 */
[----:B------:R-:W2:Y:S08]  /*d860*/  MUFU.EX2 R13, R13 ;  /* 0x0000000d000d7308 */ /* 0x000eb00000000800 */
[----:B------:R-:W-:Y:S08]  /*d870*/  MUFU.EX2 R11, R11 ;  /* 0x0000000b000b7308 */ /* 0x000ff00000000800 */
[----:B------:R-:W4:Y:S08]  /*d880*/  MUFU.EX2 R124, R124 ;  /* 0x0000007c007c7308 */ /* 0x000f300000000800 */
        /* <DEDUP_REMOVED lines=8> */
[----:B------:R-:W5:Y:S01]  /*d910*/  MUFU.EX2 R122, R122 ;  /* 0x0000007a007a7308 */ /* 0x000f620000000800 */
[----:B------:R-:W-:Y:S01]  /*d920*/  UMOV UR29, 0xc0000010 ;  /* 0xc0000010001d7882 */ /* 0x000fe20000000000 */
[----:B------:R-:W-:Y:S01]  /*d930*/  UMOV UR31, 0x80000020 ;  /* 0x80000020001f7882 */ /* 0x000fe20000000000 */
[----:B------:R-:W-:-:S05]  /*d940*/  UIADD3 UR6, UR61, -0x1, URZ ;  /* 0xffffffff3d067890 */ /* 0x000fca000fffe03f */
[----:B------:R-:W-:Y:S02]  /*d950*/  MUFU.EX2 R121, R121 ;  /* 0x0000007900797308 */ /* 0x000fe40000000800 */
[----:B------:R-:W-:-:S06]  /*d960*/  UMOV UR61, UR6 ;  /* 0x00000006003d7c82 */ /* 0x000fcc0008000000 */
        /* <DEDUP_REMOVED lines=36> */
[-C--:B------:R-:W-:Y:S01]  /*dbb0*/  FMUL.FTZ R33, R33, R74.reuse ;  /* 0x0000004a21217220 */ /* 0x080fe20000410000 */
[----:B---3--:R-:W-:Y:S01]  /*dbc0*/  FFMA.FTZ R111, R74, R3, R7 ;  /* 0x000000034a6f7223 */ /* 0x008fe20000010007 */
[----:B------:R3:W-:Y:S01]  /*dbd0*/  @!P1 SYNCS.ARRIVE.TRANS64.RED.A1T0 RZ, [R119+URZ], RZ ;  /* 0x000000ff77ff99a7 */ /* 0x0007e2000810043f */
[----:B------:R1:W3:Y:S01]  /*dbe0*/  MUFU.EX2 R3, R98 ;  /* 0x0000006200037308 */ /* 0x0002e20000000800 */
        /* <DEDUP_REMOVED lines=8> */
[C---:B-1----:R-:W-:Y:S01]  /*dc70*/  FADD.FTZ R98, R128.reuse, R7 ;  /* 0x0000000780627221 */ /* 0x042fe20000010000 */
[----:B------:R-:W-:Y:S01]  /*dc80*/  FADD.FTZ R111, R153, R118 ;  /* 0x00000076996f7221 */ /* 0x000fe20000010000 */
[----:B------:R-:W-:Y:S01]  /*dc90*/  F2FP.F16.F32.PACK_AB R7, R128, R12 ;  /* 0x0000000c8007723e */ /* 0x000fe200000000ff */
[-C--:B------:R-:W-:Y:S01]  /*dca0*/  FFMA.FTZ R12, R90, R82.reuse, -R85 ;  /* 0x000000525a0c7223 */ /* 0x080fe20000010855 */
[----:B--2---:R-:W-:Y:S01]  /*dcb0*/  FADD.FTZ R103, R13, R98 ;  /* 0x000000620d677221 */ /* 0x004fe20000010000 */
[----:B------:R-:W-:Y:S01]  /*dcc0*/  FADD.FTZ R102, R10, R111 ;  /* 0x0000006f0a667221 */ /* 0x000fe20000010000 */
[-CC-:B------:R-:W-:Y:S01]  /*dcd0*/  FFMA.FTZ R98, R83, R82.reuse, -R85.reuse ;  /* 0x0000005253627223 */ /* 0x180fe20000010855 */
[-C--:B------:R-:W-:Y:S01]  /*dce0*/  FFMA.FTZ R90, R91, R82.reuse, -R85 ;  /* 0x000000525b5a7223 */ /* 0x080fe20000010855 */
[----:B----4-:R-:W-:Y:S01]  /*dcf0*/  FADD.FTZ R103, R124, R103 ;  /* 0x000000677c677221 */ /* 0x010fe20000010000 */
[----:B------:R-:W-:Y:S01]  /*dd00*/  FADD.FTZ R111, R11, R102 ;  /* 0x000000660b6f7221 */ /* 0x000fe20000010000 */
[-C--:B------:R-:W-:Y:S01]  /*dd10*/  FFMA.FTZ R102, R95, R82.reuse, -R85 ;  /* 0x000000525f667223 */ /* 0x080fe20000010855 */
[----:B------:R1:W-:Y:S01]  /*dd20*/  MUFU.EX2 R83, R12 ;  /* 0x0000000c00537308 */ /* 0x0003e20000000800 */
[----:B-----5:R-:W-:Y:S01]  /*dd30*/  FADD.FTZ R126, R84, R103 ;  /* 0x00000067547e7221 */ /* 0x020fe20000010000 */
[----:B------:R-:W-:Y:S01]  /*dd40*/  FADD.FTZ R118, R14, R111 ;  /* 0x0000006f0e767221 */ /* 0x000fe20000010000 */
[----:B------:R-:W-:Y:S01]  /*dd50*/  FFMA.FTZ R91, R133, R82, -R85 ;  /* 0x00000052855b7223 */ /* 0x000fe20000010855 */
[----:B------:R2:W-:Y:S01]  /*dd60*/  STSM.16.M88.4 [R22+0x24300], R4 ;  /* 0x0243000416007844 */ /* 0x0005e20000000200 */
[----:B------:R-:W-:Y:S01]  /*dd70*/  FADD.FTZ R103, R157, R126 ;  /* 0x0000007e9d677221 */ /* 0x000fe20000010000 */
[C---:B------:R-:W-:Y:S01]  /*dd80*/  FADD.FTZ R95, R15.reuse, R118 ;  /* 0x000000760f5f7221 */ /* 0x040fe20000010000 */
[----:B------:R-:W-:Y:S01]  /*dd90*/  F2FP.F16.F32.PACK_AB R14, R15, R14 ;  /* 0x0000000e0f0e723e */ /* 0x000fe200000000ff */
[----:B------:R-:W4:Y:S01]  /*dda0*/  MUFU.EX2 R99, R99 ;  /* 0x0000006300637308 */ /* 0x000f220000000800 */
[----:B------:R-:W-:Y:S01]  /*ddb0*/  FADD.FTZ R126, R122, R103 ;  /* 0x000000677a7e7221 */ /* 0x000fe20000010000 */
[----:B------:R-:W-:Y:S01]  /*ddc0*/  FADD.FTZ R118, R78, R95 ;  /* 0x0000005f4e767221 */ /* 0x000fe20000010000 */
[----:B------:R-:W-:Y:S01]  /*ddd0*/  FFMA.FTZ R95, R87, R82, -R85 ;  /* 0x00000052575f7223 */ /* 0x000fe20000010855 */
[----:B------:R-:W-:Y:S01]  /*dde0*/  F2FP.F16.F32.PACK_AB R15, R157, R84 ;  /* 0x000000549d0f723e */ /* 0x000fe200000000ff */
[----:B------:R-:W-:Y:S01]  /*ddf0*/  FADD.FTZ R103, R131, R126 ;  /* 0x0000007e83677221 */ /* 0x000fe20000010000 */
[C---:B------:R-:W-:Y:S01]  /*de00*/  FADD.FTZ R87, R121.reuse, R118 ;  /* 0x0000007679577221 */ /* 0x040fe20000010000 */
[----:B------:R-:W-:Y:S01]  /*de10*/  F2FP.F16.F32.PACK_AB R84, R121, R78 ;  /* 0x0000004e7954723e */ /* 0x000fe200000000ff */
[----:B------:R-:W5:Y:S01]  /*de20*/  MUFU.EX2 R90, R90 ;  /* 0x0000005a005a7308 */ /* 0x000f620000000800 */
[----:B-1----:R-:W-:Y:S01]  /*de30*/  FADD.FTZ R12, R120, R103 ;  /* 0x00000067780c7221 */ /* 0x002fe20000010000 */
[----:B------:R-:W-:Y:S01]  /*de40*/  FADD.FTZ R118, R86, R87 ;  /* 0x0000005756767221 */ /* 0x000fe20000010000 */
[----:B------:R-:W-:Y:S01]  /*de50*/  F2FP.F16.F32.PACK_AB R13, R124, R13 ;  /* 0x0000000d7c0d723e */ /* 0x000fe200000000ff */
[----:B------:R-:W-:Y:S01]  /*de60*/  FMUL.FTZ R37, R37, R74 ;  /* 0x0000004a25257220 */ /* 0x000fe20000410000 */
[C---:B------:R-:W-:Y:S01]  /*de70*/  F2FP.F16.F32.PACK_AB R86, R125.reuse, R86 ;  /* 0x000000567d56723e */ /* 0x040fe200000000ff */
[----:B------:R-:W-:Y:S01]  /*de80*/  FADD.FTZ R85, R125, R118 ;  /* 0x000000767d557221 */ /* 0x000fe20000010000 */
[----:B------:R-:W-:Y:S01]  /*de90*/  FADD.FTZ R118, R123, R12 ;  /* 0x0000000c7b767221 */ /* 0x000fe20000010000 */
[----:B------:R-:W-:Y:S01]  /*dea0*/  F2FP.F16.F32.PACK_AB R12, R11, R10 ;  /* 0x0000000a0b0c723e */ /* 0x000fe200000000ff */
[----:B------:R-:W1:Y:S01]  /*deb0*/  MUFU.EX2 R92, R92 ;  /* 0x0000005c005c7308 */ /* 0x000e620000000800 */
[----:B------:R-:W-:Y:S01]  /*dec0*/  FADD.FTZ R126, R94, R85 ;  /* 0x000000555e7e7221 */ /* 0x000fe20000010000 */
[----:B------:R-:W-:Y:S01]  /*ded0*/  FADD.FTZ R11, R21, R118 ;  /* 0x00000076150b7221 */ /* 0x000fe20000010000 */
[----:B------:R-:W-:Y:S01]  /*dee0*/  F2FP.F16.F32.PACK_AB R87, R123, R120 ;  /* 0x000000787b57723e */ /* 0x000fe200000000ff */
[----:B------:R5:W-:Y:S01]  /*def0*/  STSM.16.M88.4 [R22+0x25b00], R12 ;  /* 0x025b000c16007844 */ /* 0x000be20000000200 */
[----:B------:R-:W-:Y:S01]  /*df00*/  FADD.FTZ R85, R113, R126 ;  /* 0x0000007e71557221 */ /* 0x000fe20000010000 */
[----:B------:R-:W-:Y:S01]  /*df10*/  FADD.FTZ R11, R114, R11 ;  /* 0x0000000b720b7221 */ /* 0x000fe20000010000 */
[----:B------:R-:W-:Y:S01]  /*df20*/  FMUL.FTZ R40, R40, R74 ;  /* 0x0000004a28287220 */ /* 0x000fe20000410000 */
[----:B------:R-:W1:Y:S01]  /*df30*/  MUFU.EX2 R91, R91 ;  /* 0x0000005b005b7308 */ /* 0x000e620000000800 */
[----:B--2---:R-:W-:Y:S01]  /*df40*/  FADD.FTZ R4, R112, R85 ;  /* 0x0000005570047221 */ /* 0x004fe20000010000 */
[----:B------:R-:W-:Y:S01]  /*df50*/  FADD.FTZ R6, R20, R11 ;  /* 0x0000000b14067221 */ /* 0x000fe20000010000 */
[----:B------:R-:W-:Y:S01]  /*df60*/  F2FP.F16.F32.PACK_AB R85, R131, R122 ;  /* 0x0000007a8355723e */ /* 0x000fe200000000ff */
[-C--:B------:R-:W-:Y:S01]  /*df70*/  FMUL.FTZ R41, R41, R74.reuse ;  /* 0x0000004a29297220 */ /* 0x080fe20000410000 */
[----:B------:R-:W-:Y:S01]  /*df80*/  FADD.FTZ R5, R117, R4 ;  /* 0x0000000475057221 */ /* 0x000fe20000010000 */
[----:B------:R-:W-:Y:S01]  /*df90*/  FADD.FTZ R6, R115, R6 ;  /* 0x0000000673067221 */ /* 0x000fe20000010000 */
[----:B------:R-:W-:Y:S01]  /*dfa0*/  FMUL.FTZ R44, R44, R74 ;  /* 0x0000004a2c2c7220 */ /* 0x000fe20000410000 */
[----:B------:R-:W2:Y:S01]  /*dfb0*/  MUFU.EX2 R93, R93 ;  /* 0x0000005d005d7308 */ /* 0x000ea20000000800 */
[----:B------:R-:W-:Y:S01]  /*dfc0*/  FADD.FTZ R4, R104, R5 ;  /* 0x0000000568047221 */ /* 0x000fe20000010000 */
[----:B------:R-:W-:Y:S01]  /*dfd0*/  FADD.FTZ R5, R9, R6 ;  /* 0x0000000609057221 */ /* 0x000fe20000010000 */
[C---:B------:R-:W-:Y:S01]  /*dfe0*/  F2FP.F16.F32.PACK_AB R104, R105.reuse, R104 ;  /* 0x000000686968723e */ /* 0x040fe200000000ff */
[----:B------:R-:W-:Y:S01]  /*dff0*/  STSM.16.M88.4 [R22+0x27300], R84 ;  /* 0x0273005416007844 */ /* 0x000fe20000000200 */
[----:B------:R-:W-:Y:S01]  /*e000*/  FADD.FTZ R7, R105, R4 ;  /* 0x0000000469077221 */ /* 0x000fe20000010000 */
[----:B------:R-:W-:Y:S01]  /*e010*/  FADD.FTZ R6, R106, R5 ;  /* 0x000000056a067221 */ /* 0x000fe20000010000 */
[----:B------:R-:W-:Y:S01]  /*e020*/  F2FP.F16.F32.PACK_AB R5, R114, R21 ;  /* 0x000000157205723e */ /* 0x000fe200000000ff */
[----:B------:R-:W2:Y:S01]  /*e030*/  MUFU.EX2 R102, R102 ;  /* 0x0000006600667308 */ /* 0x000ea20000000800 */
[----:B------:R-:W-:Y:S01]  /*e040*/  FADD.FTZ R78, R108, R7 ;  /* 0x000000076c4e7221 */ /* 0x000fe20000010000 */
[----:B------:R-:W-:Y:S01]  /*e050*/  FADD.FTZ R11, R107, R6 ;  /* 0x000000066b0b7221 */ /* 0x000fe20000010000 */
[----:B------:R-:W-:Y:S01]  /*e060*/  F2FP.F16.F32.PACK_AB R7, R115, R20 ;  /* 0x000000147307723e */ /* 0x000fe200000000ff */
[----:B------:R-:W-:Y:S01]  /*e070*/  FMUL.FTZ R45, R45, R74 ;  /* 0x0000004a2d2d7220 */ /* 0x000fe20000410000 */
[----:B------:R-:W-:Y:S01]  /*e080*/  FADD.FTZ R21, R109, R78 ;  /* 0x0000004e6d157221 */ /* 0x000fe20000010000 */
[----:B------:R-:W-:Y:S01]  /*e090*/  FADD.FTZ R20, R110, R11 ;  /* 0x0000000b6e147221 */ /* 0x000fe20000010000 */
[----:B------:R-:W-:Y:S01]  /*e0a0*/  F2FP.F16.F32.PACK_AB R4, R113, R94 ;  /* 0x0000005e7104723e */ /* 0x000fe200000000ff */
[----:B------:R-:W2:Y:S01]  /*e0b0*/  MUFU.EX2 R80, R80 ;  /* 0x0000005000507308 */ /* 0x000ea20000000800 */
[----:B------:R-:W-:Y:S01]  /*e0c0*/  FADD.FTZ R78, R96, R21 ;  /* 0x00000015604e7221 */ /* 0x000fe20000010000 */
[----:B---3--:R-:W-:Y:S01]  /*e0d0*/  FADD.FTZ R11, R3, R20 ;  /* 0x00000014030b7221 */ /* 0x008fe20000010000 */
[----:B------:R-:W-:Y:S01]  /*e0e0*/  F2FP.F16.F32.PACK_AB R6, R117, R112 ;  /* 0x000000707506723e */ /* 0x000fe200000000ff */
[----:B------:R-:W-:Y:S01]  /*e0f0*/  FMUL.FTZ R48, R48, R74 ;  /* 0x0000004a30307220 */ /* 0x000fe20000410000 */
[----:B------:R-:W-:Y:S01]  /*e100*/  FADD.FTZ R21, R97, R78 ;  /* 0x0000004e61157221 */ /* 0x000fe20000010000 */
[----:B------:R-:W-:Y:S01]  /*e110*/  FADD.FTZ R20, R0, R11 ;  /* 0x0000000b00147221 */ /* 0x000fe20000010000 */
[----:B------:R-:W-:Y:S01]  /*e120*/  F2FP.F16.F32.PACK_AB R105, R106, R9 ;  /* 0x000000096a69723e */ /* 0x000fe200000000ff */
[----:B------:R-:W3:Y:S01]  /*e130*/  MUFU.EX2 R135, R135 ;  /* 0x0000008700877308 */ /* 0x000ee20000000800 */
[----:B------:R-:W-:Y:S01]  /*e140*/  FADD.FTZ R78, R100, R21 ;  /* 0x00000015644e7221 */ /* 0x000fe20000010000 */
[----:B----4-:R-:W-:Y:S01]  /*e150*/  FADD.FTZ R11, R99, R20 ;  /* 0x00000014630b7221 */ /* 0x010fe20000010000 */
[----:B------:R4:W-:Y:S01]  /*e160*/  STSM.16.M88.4 [R22+0x28b00], R4 ;  /* 0x028b000416007844 */ /* 0x0009e20000000200 */
[----:B------:R-:W-:Y:S01]  /*e170*/  F2FP.F16.F32.PACK_AB R96, R97, R96 ;  /* 0x000000606160723e */ /* 0x000fe200000000ff */
[----:B------:R-:W-:Y:S01]  /*e180*/  FADD.FTZ R9, R101, R78 ;  /* 0x0000004e65097221 */ /* 0x000fe20000010000 */
[----:B-----5:R-:W-:Y:S01]  /*e190*/  FADD.FTZ R12, R8, R11 ;  /* 0x0000000b080c7221 */ /* 0x020fe20000010000 */
[----:B------:R-:W-:Y:S01]  /*e1a0*/  F2FP.F16.F32.PACK_AB R97, R0, R3 ;  /* 0x000000030061723e */ /* 0x000fe200000000ff */
[----:B------:R-:W5:Y:S01]  /*e1b0*/  MUFU.EX2 R81, R81 ;  /* 0x0000005100517308 */ /* 0x000f620000000800 */
[----:B------:R-:W-:Y:S01]  /*e1c0*/  F2FP.F16.F32.PACK_AB R99, R8, R99 ;  /* 0x000000630863723e */ /* 0x000fe200000000ff */
[----:B------:R-:W-:Y:S01]  /*e1d0*/  FMUL.FTZ R49, R49, R74 ;  /* 0x0000004a31317220 */ /* 0x000fe20000410000 */
[----:B------:R-:W-:Y:S01]  /*e1e0*/  F2FP.F16.F32.PACK_AB R106, R109, R108 ;  /* 0x0000006c6d6a723e */ /* 0x000fe200000000ff */
[-C--:B------:R-:W-:Y:S01]  /*e1f0*/  FMUL.FTZ R52, R52, R74.reuse ;  /* 0x0000004a34347220 */ /* 0x080fe20000410000 */
[----:B------:R-:W-:Y:S01]  /*e200*/  F2FP.F16.F32.PACK_AB R107, R110, R107 ;  /* 0x0000006b6e6b723e */ /* 0x000fe200000000ff */
[-C--:B------:R-:W-:Y:S01]  /*e210*/  FMUL.FTZ R53, R53, R74.reuse ;  /* 0x0000004a35357220 */ /* 0x080fe20000410000 */
[-C--:B------:R-:W-:Y:S01]  /*e220*/  FMUL.FTZ R56, R56, R74.reuse ;  /* 0x0000004a38387220 */ /* 0x080fe20000410000 */
[----:B------:R1:W5:Y:S01]  /*e230*/  MUFU.EX2 R10, R98 ;  /* 0x00000062000a7308 */ /* 0x0003620000000800 */
[----:B------:R-:W-:Y:S01]  /*e240*/  FMUL.FTZ R57, R57, R74 ;  /* 0x0000004a39397220 */ /* 0x000fe20000410000 */
[----:B------:R-:W-:Y:S01]  /*e250*/  STSM.16.M88.4 [R22+0x2a300], R104 ;  /* 0x02a3006816007844 */ /* 0x000fe20000000200 */
[----:B----4-:R-:W-:Y:S01]  /*e260*/  FADD.FTZ R4, R88, R9 ;  /* 0x0000000958047221 */ /* 0x010fe20000010000 */
[----:B------:R-:W-:Y:S01]  /*e270*/  FADD.FTZ R5, R83, R12 ;  /* 0x0000000c53057221 */ /* 0x000fe20000010000 */
[C---:B------:R-:W-:Y:S01]  /*e280*/  F2FP.F16.F32.PACK_AB R88, R89.reuse, R88 ;  /* 0x000000585958723e */ /* 0x040fe200000000ff */
[----:B------:R-:W-:Y:S01]  /*e290*/  FMUL.FTZ R60, R60, R74 ;  /* 0x0000004a3c3c7220 */ /* 0x000fe20000410000 */
[----:B------:R-:W-:Y:S01]  /*e2a0*/  FADD.FTZ R7, R89, R4 ;  /* 0x0000000459077221 */ /* 0x000fe20000010000 */
[----:B------:R-:W-:Y:S01]  /*e2b0*/  FADD.FTZ R0, R90, R5 ;  /* 0x000000055a007221 */ /* 0x000fe20000010000 */
[----:B------:R-:W4:Y:S01]  /*e2c0*/  MUFU.EX2 R116, R116 ;  /* 0x0000007400747308 */ /* 0x000f220000000800 */
[----:B-1----:R-:W-:Y:S01]  /*e2d0*/  F2FP.F16.F32.PACK_AB R98, R101, R100 ;  /* 0x000000646562723e */ /* 0x002fe200000000ff */
[----:B------:R-:W-:Y:S01]  /*e2e0*/  FADD.FTZ R4, R92, R7 ;  /* 0x000000075c047221 */ /* 0x000fe20000010000 */
[----:B------:R-:W-:Y:S01]  /*e2f0*/  FADD.FTZ R3, R91, R0 ;  /* 0x000000005b037221 */ /* 0x000fe20000010000 */
[----:B------:R-:W-:Y:S01]  /*e300*/  F2FP.F16.F32.PACK_AB R89, R90, R83 ;  /* 0x000000535a59723e */ /* 0x000fe200000000ff */
[----:B------:R-:W-:Y:S01]  /*e310*/  FMUL.FTZ R61, R61, R74 ;  /* 0x0000004a3d3d7220 */ /* 0x000fe20000410000 */
[C---:B--2---:R-:W-:Y:S01]  /*e320*/  FADD.FTZ R5, R93.reuse, R4 ;  /* 0x000000045d057221 */ /* 0x044fe20000010000 */
[----:B------:R-:W-:Y:S01]  /*e330*/  FADD.FTZ R0, R102, R3 ;  /* 0x0000000366007221 */ /* 0x000fe20000010000 */
[----:B------:R-:W1:Y:S01]  /*e340*/  MUFU.EX2 R137, R137 ;  /* 0x0000008900897308 */ /* 0x000e620000000800 */
[----:B------:R-:W-:Y:S01]  /*e350*/  F2FP.F16.F32.PACK_AB R90, R93, R92 ;  /* 0x0000005c5d5a723e */ /* 0x000fe200000000ff */
[----:B------:R-:W-:Y:S01]  /*e360*/  FADD.FTZ R4, R80, R5 ;  /* 0x0000000550047221 */ /* 0x000fe20000010000 */
[----:B---3--:R-:W-:Y:S01]  /*e370*/  FADD.FTZ R3, R135, R0 ;  /* 0x0000000087037221 */ /* 0x008fe20000010000 */
[----:B------:R-:W-:Y:S01]  /*e380*/  F2FP.F16.F32.PACK_AB R91, R102, R91 ;  /* 0x0000005b665b723e */ /* 0x000fe200000000ff */
[----:B------:R-:W-:Y:S01]  /*e390*/  STSM.16.M88.4 [R22+0x2bb00], R96 ;  /* 0x02bb006016007844 */ /* 0x000fe20000000200 */
[----:B-----5:R-:W-:Y:S01]  /*e3a0*/  FADD.FTZ R5, R81, R4 ;  /* 0x0000000451057221 */ /* 0x020fe20000010000 */
[----:B------:R-:W-:Y:S01]  /*e3b0*/  FADD.FTZ R0, R10, R3 ;  /* 0x000000030a007221 */ /* 0x000fe20000010000 */
[----:B------:R-:W2:Y:S01]  /*e3c0*/  MUFU.EX2 R129, R129 ;  /* 0x0000008100817308 */ /* 0x000ea20000000800 */
[----:B------:R-:W-:Y:S01]  /*e3d0*/  STSM.16.M88.4 [R22+0x2d300], R88 ;  /* 0x02d3005816007844 */ /* 0x000fe20000000200 */
[----:B----4-:R-:W-:Y:S01]  /*e3e0*/  FADD.FTZ R4, R116, R5 ;  /* 0x0000000574047221 */ /* 0x010fe20000010000 */
[----:B------:R-:W-:Y:S01]  /*e3f0*/  F2FP.F16.F32.PACK_AB R5, R10, R135 ;  /* 0x000000870a05723e */ /* 0x000fe200000000ff */
[-C--:B------:R-:W-:Y:S01]  /*e400*/  FMUL.FTZ R64, R64, R74.reuse ;  /* 0x0000004a40407220 */ /* 0x080fe20000410000 */
[-C--:B------:R-:W-:Y:S01]  /*e410*/  FMUL.FTZ R65, R65, R74.reuse ;  /* 0x0000004a41417220 */ /* 0x080fe20000410000 */
[-C--:B------:R-:W-:Y:S01]  /*e420*/  FMUL.FTZ R68, R68, R74.reuse ;  /* 0x0000004a44447220 */ /* 0x080fe20000410000 */
[----:B------:R-:W-:Y:S01]  /*e430*/  FMUL.FTZ R69, R69, R74 ;  /* 0x0000004a45457220 */ /* 0x000fe20000410000 */
        /* <DEDUP_REMOVED lines=10> */
[----:B------:R-:W-:Y:S01]  /*e4e0*/  F2FP.F16.F32.PACK_AB R4, R81, R80 ;  /* 0x000000505104723e */ /* 0x000fe200000000ff */
[-C--:B------:R-:W-:Y:S01]  /*e4f0*/  FMUL.FTZ R38, R38, R149.reuse ;  /* 0x0000009526267220 */ /* 0x080fe20000410000 */
[----:B------:R-:W-:Y:S01]  /*e500*/  F2FP.F16.F32.PACK_AB R6, R129, R116 ;  /* 0x000000748106723e */ /* 0x000fe200000000ff */
        /* <DEDUP_REMOVED lines=24> */
[----:B------:R-:W-:Y:S01]  /*e690*/  FMUL.FTZ R71, R71, R149 ;  /* 0x0000009547477220 */ /* 0x000fe20000410000 */
[----:B---3--:R-:W-:-:S02]  /*e6a0*/  MOV R5, R155 ;  /* 0x0000009b00057202 */ /* 0x008fc40000000f00 */
[----:B------:R-:W-:Y:S01]  /*e6b0*/  MUFU.EX2 R76, R76 ;  /* 0x0000004c004c7308 */ /* 0x000fe20000000800 */
[C---:B----4-:R-:W-:Y:S01]  /*e6c0*/  FADD.FTZ R3, R73.reuse, R8 ;  /* 0x0000000849037221 */ /* 0x050fe20000010000 */
[----:B------:R-:W-:Y:S01]  /*e6d0*/  F2FP.F16.F32.PACK_AB R8, R73, R72 ;  /* 0x000000484908723e */ /* 0x000fe200000000ff */
[----:B------:R-:W-:-:S05]  /*e6e0*/  IMAD.MOV.U32 R4, RZ, RZ, R75 ;  /* 0x000000ffff047224 */ /* 0x000fca00078e004b */
[----:B------:R-:W2:Y:S01]  /*e6f0*/  MUFU.EX2 R77, R77 ;  /* 0x0000004d004d7308 */ /* 0x000ea20000000800 */
[C---:B-1----:R-:W-:Y:S01]  /*e700*/  FADD.FTZ R0, R9.reuse, R0 ;  /* 0x0000000009007221 */ /* 0x042fe20000010000 */
[----:B------:R-:W-:-:S06]  /*e710*/  F2FP.F16.F32.PACK_AB R9, R9, R139 ;  /* 0x0000008b0909723e */ /* 0x000fcc00000000ff */
[----:B------:R-:W1:Y:S08]  /*e720*/  MUFU.EX2 R143, R143 ;  /* 0x0000008f008f7308 */ /* 0x000e700000000800 */
[----:B------:R-:W3:Y:S01]  /*e730*/  MUFU.EX2 R79, R79 ;  /* 0x0000004f004f7308 */ /* 0x000ee20000000800 */
[----:B--2---:R-:W-:Y:S01]  /*e740*/  F2FP.F16.F32.PACK_AB R10, R77, R76 ;  /* 0x0000004c4d0a723e */ /* 0x004fe200000000ff */
[----:B------:R-:W-:-:S04]  /*e750*/  FADD.FTZ R76, R76, R3 ;  /* 0x000000034c4c7221 */ /* 0x000fc80000010000 */
        /* <DEDUP_REMOVED lines=10> */
[----:B--2---:R-:W2:Y:S02]  /*e800*/  FENCE.VIEW.ASYNC.S ;  /* 0x00000000000073c6 */ /* 0x004ea40000000000 */
[----:B--2---:R-:W-:Y:S01]  /*e810*/  NOP ;  /* 0x0000000000007918 */ /* 0x004fe20000000000 */
[----:B------:R-:W-:Y:S05]  /*e820*/  @P2 BRA `(.L_x_1552) ;  /* 0xffffffbc00ec2947 */ /* 0x000fea000383ffff */
.L_x_1543:
[----:B------:R-:W-:Y:S06]  /*e830*/  BAR.ARV 0x8, 0x1a0 ;  /* 0x0206800000007b1d */ /* 0x000fec0000002000 */
[----:B------:R-:W-:Y:S05]  /*e840*/  @!P0 BRA `(.L_x_1553) ;  /* 0x0000000000048947 */ /* 0x000fea0003800000 */
[----:B------:R-:W-:Y:S01]  /*e850*/  BPT.TRAP 0x1 ;  /* 0x000000040000795c */ /* 0x000fe20000300000 */
.L_x_1553:
[----:B------:R-:W-:Y:S01]  /*e860*/  R2UR UR4, R148 ;  /* 0x00000000940472ca */ /* 0x000fe200000e0000 */
[----:B------:R-:W-:-:S12]  /*e870*/  ULEA UR10, UR46, UR47, 0x3 ;  /* 0x0000002f2e0a7291 */ /* 0x000fd8000f8e183f */
[----:B------:R-:W-:-:S05]  /*e880*/  IMAD.U32 R4, RZ, RZ, UR4 ;  /* 0x00000004ff047e24 */ /* 0x000fca000f8e00ff */
[----:B------:R-:W-:-:S04]  /*e890*/  SHF.L.U32 R4, R4, 0x1f, RZ ;  /* 0x0000001f04047819 */ /* 0x000fc800000006ff */
[----:B------:R2:W3:Y:S01]  /*e8a0*/  SYNCS.PHASECHK.TRANS64.TRYWAIT P2, [UR10+0x31c50], R4 ;  /* 0x031c5004ff0075a7 */ /* 0x0004e2000804014a */
[----:B------:R-:W-:Y:S05]  /*e8b0*/  @!P0 BRA `(.L_x_1554) ;  /* 0x0000000000048947 */ /* 0x000fea0003800000 */
[----:B------:R-:W-:Y:S01]  /*e8c0*/  BPT.TRAP 0x1 ;  /* 0x000000040000795c */ /* 0x000fe20000300000 */
.L_x_1554:
[----:B---3--:R-:W-:Y:S05]  /*e8d0*/  @P2 BRA `(.L_x_1555) ;  /* 0x0000000000082947 */ /* 0x008fea0003800000 */
[----:B------:R-:W3:Y:S02]  /*e8e0*/  SYNCS.PHASECHK.TRANS64.TRYWAIT P0, [UR10+0x31c50], R4 ;  /* 0x031c5004ff0075a7 */ /* 0x000ee4000800014a */
[----:B---3--:R-:W-:Y:S05]  /*e8f0*/  @!P0 BRA `(.L_x_1556) ;  /* 0x0000004800f08947 */ /* 0x008fea0003800000 */
.L_x_1555:
[----:B------:R-:W-:Y:S01]  /*e900*/  UIADD3 UR47, UR47, 0x200, URZ ;  /* 0x000002002f2f7890 */ /* 0x000fe2000fffe03f */
[----:B------:R-:W-:Y:S01]  /*e910*/  R2UR UR4, R145 ;  /* 0x00000000910472ca */ /* 0x000fe200000e0000 */
[----:B------:R-:W-:Y:S01]  /*e920*/  WARPGROUP.ARRIVE ;  /* 0x00000000000079c5 */ /* 0x000fe20000000000 */
[----:B------:R-:W-:Y:S01]  /*e930*/  UMOV UR5, 0xc0000010 ;  /* 0xc000001000057882 */ /* 0x000fe20000000000 */
[----:B------:R-:W-:Y:S01]  /*e940*/  USHF.R.U32.HI UR47, URZ, 0x4, UR47 ;  /* 0x000000043f2f7899 */ /* 0x000fe2000801162f */
[----:B---3--:R-:W3:Y:S01]  /*e950*/  SHFL.BFLY PT, R5, R0, 0x2, 0x1f ;  /* 0x0c401f0000057f89 */ /* 0x008ee200000e0000 */
[----:B------:R-:W-:Y:S01]  /*e960*/  UMOV UR7, 0x80000020 ;  /* 0x8000002000077882 */ /* 0x000fe20000000000 */
[----:B------:R-:W-:Y:S01]  /*e970*/  IMAD.MOV.U32 R21, RZ, RZ, RZ ;  /* 0x000000ffff157224 */ /* 0x000fe200078e00ff */
[----:B------:R-:W-:Y:S01]  /*e980*/  ULOP3.LUT UR47, UR47, 0x3fff, URZ, 0xc0, !UPT ;  /* 0x00003fff2f2f7892 */ /* 0x000fe2000f8ec03f */
[----:B--2---:R-:W2:Y:S01]  /*e990*/  SHFL.BFLY PT, R4, R3, 0x2, 0x1f ;  /* 0x0c401f0003047f89 */ /* 0x004ea200000e0000 */
[----:B-1----:R-:W-:Y:S01]  /*e9a0*/  IMAD.MOV.U32 R8, RZ, RZ, RZ ;  /* 0x000000ffff087224 */ /* 0x002fe200078e00ff */
[----:B------:R-:W-:Y:S01]  /*e9b0*/  R2UR UR11, R148 ;  /* 0x00000000940b72ca */ /* 0x000fe200000e0000 */
[----:B------:R-:W-:Y:S01]  /*e9c0*/  ULOP3.LUT UR8, UR47, 0x2400000, URZ, 0xfc, !UPT ;  /* 0x024000002f087892 */ /* 0x000fe2000f8efc3f */
[----:B------:R-:W-:Y:S01]  /*e9d0*/  IMAD.U32 R12, RZ, RZ, UR10 ;  /* 0x0000000aff0c7e24 */ /* 0x000fe2000f8e00ff */
[----:B------:R-:W-:Y:S01]  /*e9e0*/  ULOP3.LUT UR9, UR4, 0x10000, URZ, 0xfc, !UPT ;  /* 0x0001000004097892 */ /* 0x000fe2000f8efc3f */
[----:B------:R-:W-:Y:S01]  /*e9f0*/  IADD3 R18, R18, 0x1, RZ ;  /* 0x0000000112127810 */ /* 0x000fe20007ffe0ff */
[----:B------:R-:W-:-:S02]  /*ea00*/  UIMAD UR8, UR46, 0x6c0, UR8 ;  /* 0x000006c02e0878a4 */ /* 0x000fc4000f8e0208 */
[----:B------:R-:W-:-:S03]  /*ea10*/  UIADD3 UR46, UR46, 0x1, URZ ;  /* 0x000000012e2e7890 */ /* 0x000fc6000fffe03f */
[----:B------:R-:W-:Y:S01]  /*ea20*/  UMOV UR4, UR9 ;  /* 0x0000000900047c82 */ /* 0x000fe20008000000 */
[----:B------:R-:W-:Y:S01]  /*ea30*/  UISETP.NE.AND UP0, UPT, UR46, 0x2, UPT ;  /* 0x000000022e00788c */ /* 0x000fe2000bf05270 */
[----:B------:R-:W-:Y:S02]  /*ea40*/  UMOV UR6, UR8 ;  /* 0x0000000800067c82 */ /* 0x000fe40008000000 */
[----:B------:R-:W-:Y:S01]  /*ea50*/  HGMMA.64x96x16.F32 R24, gdesc[UR4].tnspB, R24, gsb0 ;  /* 0x41600000041879f0 */ /* 0x000fe20008000818 */
[----:B------:R-:W-:Y:S02]  /*ea60*/  UIADD3 UR4, UR9, 0x180, URZ ;  /* 0x0000018009047890 */ /* 0x000fe4000fffe03f */
[----:B------:R-:W-:Y:S01]  /*ea70*/  UIADD3 UR6, UR8, 0x40, URZ ;  /* 0x0000004008067890 */ /* 0x000fe2000fffe03f */
[----:B---3--:R-:W-:Y:S01]  /*ea80*/  FADD.FTZ R6, R5, R0 ;  /* 0x0000000005067221 */ /* 0x008fe20000010000 */
[----:B------:R-:W-:Y:S01]  /*ea90*/  UMOV UR5, 0xc0000010 ;  /* 0xc000001000057882 */ /* 0x000fe20000000000 */
[----:B------:R-:W-:Y:S01]  /*eaa0*/  UMOV UR7, 0x80000020 ;  /* 0x8000002000077882 */ /* 0x000fe20000000000 */
[----:B--2---:R-:W-:Y:S01]  /*eab0*/  FADD.FTZ R4, R4, R3 ;  /* 0x0000000304047221 */ /* 0x004fe20000010000 */
[----:B------:R-:W-:Y:S01]  /*eac0*/  MOV R0, 0xff800000 ;  /* 0xff80000000007802 */ /* 0x000fe20000000f00 */
[----:B------:R-:W1:Y:S01]  /*ead0*/  SHFL.BFLY PT, R7, R6, 0x1, 0x1f ;  /* 0x0c201f0006077f89 */ /* 0x000e6200000e0000 */
[----:B------:R-:W-:Y:S01]  /*eae0*/  IMAD.MOV.U32 R3, RZ, RZ, -0x800000 ;  /* 0xff800000ff037424 */ /* 0x000fe200078e00ff */
[----:B------:R-:W-:-:S02]  /*eaf0*/  USEL UR46, UR46, URZ, UP0 ;  /* 0x0000003f2e2e7287 */ /* 0x000fc40008000000 */
[----:B------:R-:W2:Y:S01]  /*eb00*/  SHFL.BFLY PT, R5, R4, 0x1, 0x1f ;  /* 0x0c201f0004057f89 */ /* 0x000ea200000e0000 */
[----:B-1----:R-:W-:Y:S01]  /*eb10*/  FADD.FTZ R10, R6, R7 ;  /* 0x00000007060a7221 */ /* 0x002fe20000010000 */
[----:B--2---:R-:W-:-:S04]  /*eb20*/  FADD.FTZ R9, R4, R5 ;  /* 0x0000000504097221 */ /* 0x004fc80000010000 */
[----:B------:R-:W-:Y:S02]  /*eb30*/  FSETP.NE.FTZ.AND P2, PT, R10, RZ, PT ;  /* 0x000000ff0a00720b */ /* 0x000fe40003f55000 */
[----:B------:R-:W-:-:S11]  /*eb40*/  FSETP.NE.FTZ.AND P0, PT, R9, RZ, PT ;  /* 0x000000ff0900720b */ /* 0x000fd60003f15000 */
[----:B------:R-:W1:Y:S01]  /*eb50*/  @P2 MUFU.LG2 R7, R10 ;  /* 0x0000000a00072308 */ /* 0x000e620000000c00 */
[C---:B------:R-:W-:Y:S01]  /*eb60*/  @P2 FMUL.FTZ R11, R82.reuse, 0.69314718246459960938 ;  /* 0x3f317218520b2820 */ /* 0x040fe20000410000 */
[----:B------:R-:W-:-:S06]  /*eb70*/  @P0 FMUL.FTZ R4, R82, 0.69314718246459960938 ;  /* 0x3f31721852040820 */ /* 0x000fcc0000410000 */
        /* <DEDUP_REMOVED lines=63> */
[----:B------:R-:W-:-:S06]  /*ef70*/  ULOP3.LUT UR11, UR11, UR4, URZ, 0x3c, !UPT ;  /* 0x000000040b0b7292 */ /* 0x000fcc000f8e3c3f */
[----:B------:R-:W-:Y:S01]  /*ef80*/  IMAD.U32 R148, RZ, RZ, UR11 ;  /* 0x0000000bff947e24 */ /* 0x000fe2000f8e00ff */
[----:B------:R-:W-:Y:S02]  /*ef90*/  WARPGROUP.DEPBAR.LE gsb0, 0x0 ;  /* 0x00008000000079c5 */ /* 0x000fe40000010000 */
[-C--:B---3--:R-:W-:Y:S01]  /*efa0*/  FMUL.FTZ R75, R37, R21.reuse ;  /* 0x00000015254b7220 */ /* 0x088fe20000410000 */
        /* <DEDUP_REMOVED lines=23> */
[----:B------:R2:W-:Y:S01]  /*f120*/  @!P1 SYNCS.ARRIVE.TRANS64.RED.A1T0 RZ, [R7+URZ], RZ ;  /* 0x000000ff07ff99a7 */ /* 0x0005e2000810043f */
        /* <DEDUP_REMOVED lines=24> */
.L_x_1526:
        /* <DEDUP_REMOVED lines=11> */
[----:B------:R-:W-:Y:S01]  /*f360*/  SHF.R.S32.HI R54, RZ, 0x1f, R51 ;  /* 0x0000001fff367819 */ /* 0x000fe20000011433 */
[----:B------:R-:W-:Y:S01]  /*f370*/  USHF.R.S32.HI UR5, URZ, 0x1f, UR43 ;  /* 0x0000001f3f057899 */ /* 0x000fe2000801142b */
[----:B------:R-:W-:Y:S02]  /*f380*/  LOP3.LUT R10, R17, 0x180, RZ, 0xc0, !PT ;  /* 0x00000180110a7812 */ /* 0x000fe400078ec0ff */
[----:B------:R-:W-:Y:S01]  /*f390*/  IADD3 R5, P5, R150, 0x20, RZ ;  /* 0x0000002096057810 */ /* 0x000fe20007fbe0ff */
[----:B------:R-:W-:Y:S01]  /*f3a0*/  ULDC.64 UR6, c[0x0][0xb70] ;  /* 0x0002dc0000067ab9 */ /* 0x000fe20000000a00 */
[----:B------:R-:W-:Y:S01]  /*f3b0*/  SHF.R.U64 R10, R10, 0x3, RZ ;  /* 0x000000030a0a7819 */ /* 0x000fe200000012ff */
[----:B------:R-:W-:Y:S01]  /*f3c0*/  UIMAD UR5, UR5, UR6, URZ ;  /* 0x00000006050572a4 */ /* 0x000fe2000f8e023f */
[----:B------:R-:W-:Y:S01]  /*f3d0*/  LOP3.LUT R8, R5, 0x180, RZ, 0xc0, !PT ;  /* 0x0000018005087812 */ /* 0x000fe200078ec0ff */
[----:B------:R-:W-:Y:S01]  /*f3e0*/  UIMAD.WIDE.U32 UR8, UR43, UR6, URZ ;  /* 0x000000062b0872a5 */ /* 0x000fe2000f8e003f */
[----:B------:R-:W-:Y:S01]  /*f3f0*/  LOP3.LUT R10, R10, R17, RZ, 0x3c, !PT ;  /* 0x000000110a0a7212 */ /* 0x000fe200078e3cff */
[----:B------:R-:W-:Y:S01]  /*f400*/  UIMAD UR5, UR43, UR7, UR5 ;  /* 0x000000072b0572a4 */ /* 0x000fe2000f8e0205 */
[----:B------:R-:W-:Y:S01]  /*f410*/  LEA.HI R17, R54, R51, RZ, 0x7 ;  /* 0x0000003336117211 */ /* 0x000fe200078f38ff */
[----:B------:R-:W-:Y:S01]  /*f420*/  USHF.R.S32.HI UR6, URZ, 0x1f, UR44 ;  /* 0x0000001f3f067899 */ /* 0x000fe2000801142c */
[----:B------:R-:W-:Y:S01]  /*f430*/  SHF.R.U64 R8, R8, 0x3, RZ ;  /* 0x0000000308087819 */ /* 0x000fe200000012ff */
[----:B------:R-:W-:Y:S01]  /*f440*/  UIADD3 UR5, UR9, UR5, URZ ;  /* 0x0000000509057290 */ /* 0x000fe2000fffe03f */
[----:B------:R-:W-:Y:S01]  /*f450*/  LOP3.LUT R58, R17, 0xffffff80, RZ, 0xc0, !PT ;  /* 0xffffff80113a7812 */ /* 0x000fe200078ec0ff */
[----:B------:R-:W-:Y:S01]  /*f460*/  ULDC.64 UR10, c[0x0][0x208] ;  /* 0x00008200000a7ab9 */ /* 0x000fe20000000a00 */
[----:B------:R-:W-:-:S02]  /*f470*/  LOP3.LUT R8, R8, R5, RZ, 0x3c, !PT ;  /* 0x0000000508087212 */ /* 0x000fc400078e3cff */
[C---:B------:R-:W-:Y:S01]  /*f480*/  LOP3.LUT R5, R150.reuse, 0x180, RZ, 0xc0, !PT ;  /* 0x0000018096057812 */ /* 0x040fe200078ec0ff */
[----:B------:R-:W-:Y:S01]  /*f490*/  IMAD.IADD R58, R51, 0x1, -R58 ;  /* 0x00000001333a7824 */ /* 0x000fe200078e0a3a */
[C---:B------:R-:W-:Y:S02]  /*f4a0*/  IADD3 R35, P1, R150.reuse, 0x6020, RZ ;  /* 0x0000602096237810 */ /* 0x040fe40007f3e0ff */
[----:B------:R-:W-:Y:S02]  /*f4b0*/  IADD3 R27, P3, R150, 0x3020, RZ ;  /* 0x00003020961b7810 */ /* 0x000fe40007f7e0ff */
[----:B------:R-:W-:Y:S02]  /*f4c0*/  LOP3.LUT P0, RZ, R58, 0x3, RZ, 0xc0, !PT ;  /* 0x000000033aff7812 */ /* 0x000fe4000780c0ff */
[----:B------:R-:W-:Y:S01]  /*f4d0*/  SHF.R.U64 R5, R5, 0x3, RZ ;  /* 0x0000000305057819 */ /* 0x000fe200000012ff */
[----:B------:R-:W1:Y:S01]  /*f4e0*/  LDC.64 R58, c[0x0][0xb78] ;  /* 0x0002de00ff3a7b82 */ /* 0x000e620000000a00 */
[----:B------:R-:W-:-:S02]  /*f4f0*/  LOP3.LUT R34, R35, 0x180, RZ, 0xc0, !PT ;  /* 0x0000018023227812 */ /* 0x000fc400078ec0ff */
[----:B------:R-:W-:Y:S02]  /*f500*/  LOP3.LUT R26, R27, 0x180, RZ, 0xc0, !PT ;  /* 0x000001801b1a7812 */ /* 0x000fe400078ec0ff */
[----:B------:R-:W-:Y:S01]  /*f510*/  LOP3.LUT R4, R5, R150, RZ, 0x3c, !PT ;  /* 0x0000009605047212 */ /* 0x000fe200078e3cff */
[----:B------:R-:W-:Y:S01]  /*f520*/  IMAD.MOV.U32 R5, RZ, RZ, R151 ;  /* 0x000000ffff057224 */ /* 0x000fe200078e0097 */
[----:B------:R-:W-:Y:S02]  /*f530*/  SHF.R.U64 R34, R34, 0x3, RZ ;  /* 0x0000000322227819 */ /* 0x000fe400000012ff */
[----:B------:R-:W-:Y:S02]  /*f540*/  SHF.R.U64 R26, R26, 0x3, RZ ;  /* 0x000000031a1a7819 */ /* 0x000fe400000012ff */
[----:B------:R-:W-:Y:S02]  /*f550*/  IADD3 R31, P2, R150, 0x6000, RZ ;  /* 0x00006000961f7810 */ /* 0x000fe40007f5e0ff */
[----:B------:R-:W-:-:S02]  /*f560*/  LOP3.LUT R34, R34, R35, RZ, 0x3c, !PT ;  /* 0x0000002322227212 */ /* 0x000fc400078e3cff */
[----:B------:R-:W-:Y:S02]  /*f570*/  MOV R35, R4 ;  /* 0x0000000400237202 */ /* 0x000fe40000000f00 */
[----:B------:R-:W-:Y:S02]  /*f580*/  F2FP.F16.F32.PACK_AB R4, R77, R80 ;  /* 0x000000504d04723e */ /* 0x000fe400000000ff */
[----:B------:R-:W-:Y:S02]  /*f590*/  F2FP.F16.F32.PACK_AB R5, R11, R78 ;  /* 0x0000004e0b05723e */ /* 0x000fe400000000ff */
[----:B------:R-:W-:Y:S01]  /*f5a0*/  F2FP.F16.F32.PACK_AB R6, R6, R9 ;  /* 0x000000090606723e */ /* 0x000fe200000000ff */
[--C-:B------:R-:W-:Y:S01]  /*f5b0*/  IMAD.X R9, RZ, RZ, R151.reuse, P5 ;  /* 0x000000ffff097224 */ /* 0x100fe200028e0697 */
[----:B------:R-:W-:Y:S02]  /*f5c0*/  F2FP.F16.F32.PACK_AB R7, R7, R76 ;  /* 0x0000004c0707723e */ /* 0x000fe400000000ff */
[----:B------:R-:W-:Y:S01]  /*f5d0*/  LOP3.LUT R26, R26, R27, RZ, 0x3c, !PT ;  /* 0x0000001b1a1a7212 */ /* 0x000fe200078e3cff */
[----:B------:R-:W-:Y:S01]  /*f5e0*/  IMAD.X R27, RZ, RZ, R151, P3 ;  /* 0x000000ffff1b7224 */ /* 0x000fe200018e0697 */
[----:B------:R-:W-:Y:S01]  /*f5f0*/  LOP3.LUT R30, R31, 0x180, RZ, 0xc0, !PT ;  /* 0x000001801f1e7812 */ /* 0x000fe200078ec0ff */
[----:B------:R2:W-:Y:S01]  /*f600*/  STSM.16.M88.4 [R35], R4 ;  /* 0x0000000423007844 */ /* 0x0005e20000000200 */
[----:B------:R-:W-:-:S02]  /*f610*/  IADD3.X R11, RZ, R151, RZ, P4, !PT ;  /* 0x00000097ff0b7210 */ /* 0x000fc400027fe4ff */
[----:B------:R-:W-:Y:S02]  /*f620*/  SHF.R.U64 R30, R30, 0x3, RZ ;  /* 0x000000031e1e7819 */ /* 0x000fe400000012ff */
[----:B------:R-:W-:Y:S01]  /*f630*/  MOV R17, R26 ;  /* 0x0000001a00117202 */ /* 0x000fe20000000f00 */
[----:B------:R-:W-:Y:S01]  /*f640*/  IMAD.U32 R26, RZ, RZ, UR8 ;  /* 0x00000008ff1a7e24 */ /* 0x000fe2000f8e00ff */
[----:B------:R-:W-:Y:S01]  /*f650*/  MOV R27, UR9 ;  /* 0x00000009001b7c02 */ /* 0x000fe20008000f00 */
[----:B------:R-:W-:Y:S01]  /*f660*/  IMAD.U32 R27, RZ, RZ, UR5 ;  /* 0x00000005ff1b7e24 */ /* 0x000fe2000f8e00ff */
[----:B------:R-:W-:Y:S01]  /*f670*/  LOP3.LUT R30, R30, R31, RZ, 0x3c, !PT ;  /* 0x0000001f1e1e7212 */ /* 0x000fe200078e3cff */
[----:B------:R-:W-:Y:S01]  /*f680*/  IMAD.X R31, RZ, RZ, R151, P2 ;  /* 0x000000ffff1f7224 */ /* 0x000fe200010e0697 */
[----:B------:R-:W-:Y:S01]  /*f690*/  LEA.HI R62, R54, R51, RZ, 0x5 ;  /* 0x00000033363e7211 */ /* 0x000fe200078f28ff */
[C---:B-1----:R-:W-:Y:S01]  /*f6a0*/  IMAD.WIDE.U32 R26, R58.reuse, UR44, R26 ;  /* 0x0000002c3a1a7c25 */ /* 0x042fe2000f8e001a */
[----:B------:R-:W-:Y:S01]  /*f6b0*/  MOV R54, R10 ;  /* 0x0000000a00367202 */ /* 0x000fe20000000f00 */
[----:B------:R-:W-:Y:S01]  /*f6c0*/  ULDC UR5, c[0x0][0xa88] ;  /* 0x0002a20000057ab9 */ /* 0x000fe20000000800 */
[----:B------:R-:W-:Y:S01]  /*f6d0*/  F2FP.F16.F32.PACK_AB R10, R41, R36 ;  /* 0x00000024290a723e */ /* 0x000fe200000000ff */
[----:B--2---:R-:W-:Y:S01]  /*f6e0*/  IMAD.X R35, RZ, RZ, R151, P1 ;  /* 0x000000ffff237224 */ /* 0x004fe200008e0697 */
[----:B------:R-:W-:Y:S01]  /*f6f0*/  MOV R30, R30 ;  /* 0x0000001e001e7202 */ /* 0x000fe20000000f00 */
[----:B------:R-:W-:Y:S01]  /*f700*/  IMAD R4, R58, UR6, RZ ;  /* 0x000000063a047c24 */ /* 0x000fe2000f8e02ff */
[----:B------:R-:W-:Y:S01]  /*f710*/  MOV R55, R8 ;  /* 0x0000000800377202 */ /* 0x000fe20000000f00 */
[----:B------:R-:W-:Y:S01]  /*f720*/  ULDC.64 UR6, c[0x0][0xb40] ;  /* 0x0002d00000067ab9 */ /* 0x000fe20000000a00 */
[----:B------:R-:W-:Y:S01]  /*f730*/  MOV R34, R34 ;  /* 0x0000002200227202 */ /* 0x000fe20000000f00 */
        /* <DEDUP_REMOVED lines=10> */
[----:B------:R-:W-:Y:S02]  /*f7e0*/  F2FP.F16.F32.PACK_AB R8, R40, R37 ;  /* 0x000000252808723e */ /* 0x000fe400000000ff */
[----:B------:R-:W-:Y:S01]  /*f7f0*/  F2FP.F16.F32.PACK_AB R9, R56, R57 ;  /* 0x000000393809723e */ /* 0x000fe200000000ff */
[----:B------:R1:W-:Y:S01]  /*f800*/  STSM.16.M88.4 [R55], R4 ;  /* 0x0000000437007844 */ /* 0x0003e20000000200 */
[----:B------:R-:W-:-:S02]  /*f810*/  F2FP.F16.F32.PACK_AB R11, R52, R53 ;  /* 0x00000035340b723e */ /* 0x000fc400000000ff */
[----:B------:R-:W-:Y:S02]  /*f820*/  ISETP.GE.OR P0, PT, R36, UR5, P0 ;  /* 0x0000000524007c0c */ /* 0x000fe40008706670 */
[----:B------:R-:W-:Y:S01]  /*f830*/  F2FP.F16.F32.PACK_AB R12, R13, R12 ;  /* 0x0000000c0d0c723e */ /* 0x000fe200000000ff */
[----:B------:R-:W-:Y:S01]  /*f840*/  STSM.16.M88.4 [R54], R8 ;  /* 0x0000000836007844 */ /* 0x000fe20000000200 */
[----:B------:R-:W-:Y:S02]  /*f850*/  F2FP.F16.F32.PACK_AB R14, R15, R14 ;  /* 0x0000000e0f0e723e */ /* 0x000fe400000000ff */
[----:B------:R-:W-:Y:S02]  /*f860*/  IADD3.X R36, R31, R27, R51, P2, !PT ;  /* 0x0000001b1f247210 */ /* 0x000fe400017fe433 */
        /* <DEDUP_REMOVED lines=8> */
[----:B------:R-:W-:Y:S01]  /*f8f0*/  F2FP.F16.F32.PACK_AB R25, R39, R42 ;  /* 0x0000002a2719723e */ /* 0x000fe200000000ff */
[----:B------:R-:W-:Y:S01]  /*f900*/  STSM.16.M88.4 [R30], R48 ;  /* 0x000000301e007844 */ /* 0x000fe20000000200 */
[----:B------:R-:W-:-:S02]  /*f910*/  F2FP.F16.F32.PACK_AB R26, R21, R20 ;  /* 0x00000014151a723e */ /* 0x000fc400000000ff */
[----:B------:R-:W-:Y:S02]  /*f920*/  F2FP.F16.F32.PACK_AB R27, R71, R38 ;  /* 0x00000026471b723e */ /* 0x000fe400000000ff */
[----:B-1----:R-:W-:Y:S02]  /*f930*/  SHF.R.S32.HI R6, RZ, 0x5, R62 ;  /* 0x00000005ff067819 */ /* 0x002fe4000001143e */
[C---:B------:R-:W-:Y:S01]  /*f940*/  LEA R4, P2, R35.reuse, UR6, 0x2 ;  /* 0x0000000623047c11 */ /* 0x040fe2000f8410ff */
[----:B------:R-:W-:Y:S03]  /*f950*/  STSM.16.M88.4 [R34], R24 ;  /* 0x0000001822007844 */ /* 0x000fe60000000200 */
[----:B------:R-:W-:Y:S01]  /*f960*/  LEA.HI.X R5, R35, UR7, R36, 0x2, P2 ;  /* 0x0000000723057c11 */ /* 0x000fe200090f1424 */
[----:B------:R-:W-:Y:S01]  /*f970*/  @!PT LDS RZ, [RZ] ;  /* 0x00000000fffff984 */ /* 0x000fe20000000800 */
[----:B------:R-:W-:Y:S01]  /*f980*/  @!PT LDS RZ, [RZ] ;  /* 0x00000000fffff984 */ /* 0x000fe20000000800 */
[----:B------:R-:W-:Y:S01]  /*f990*/  @!PT LDS RZ, [RZ] ;  /* 0x00000000fffff984 */ /* 0x000fe20000000800 */
[----:B------:R-:W-:Y:S01]  /*f9a0*/  @!PT LDS RZ, [RZ] ;  /* 0x00000000fffff984 */ /* 0x000fe20000000800 */
[----:B------:R1:W-:Y:S06]  /*f9b0*/  MEMBAR.ALL.CTA ;  /* 0x0000000000007992 */ /* 0x0003ec0000008000 */
[----:B-1----:R-:W1:Y:S04]  /*f9c0*/  FENCE.VIEW.ASYNC.S ;  /* 0x00000000000073c6 */ /* 0x002e680000000000 */
[----:B-1----:R-:W1:Y:S01]  /*f9d0*/  SHFL.IDX PT, R6, R6, RZ, 0x1f ;  /* 0x00001fff06067589 */ /* 0x002e6200000e0000 */
        /* <DEDUP_REMOVED lines=31> */
.L_x_1560:
[----:B------:R-:W-:Y:S05]  /*fbd0*/  BSYNC B0 ;  /* 0x0000000000007941 */ /* 0x000fea0003800000 */
.L_x_1559:
[----:B------:R-:W-:Y:S05]  /*fbe0*/  BRA `(.L_x_1558) ;  /* 0x00000004009c7947 */ /* 0x000fea0003800000 */
.L_x_1557:
[----:B------:R-:W1:Y:S01]  /*fbf0*/  LDC R14, c[0x0][0xdac] ;  /* 0x00036b00ff0e7b82 */ /* 0x000e620000000800 */
[----:B------:R-:W-:Y:S01]  /*fc00*/  ISETP.GT.AND P0, PT, R51, 0xbf, PT ;  /* 0x000000bf3300780c */ /* 0x000fe20003f04270 */
[----:B------:R-:W-:Y:S01]  /*fc10*/  USHF.R.S32.HI UR5, URZ, 0x1f, UR43 ;  /* 0x0000001f3f057899 */ /* 0x000fe2000801142b */
[----:B------:R-:W-:Y:S01]  /*fc20*/  SHF.R.S32.HI R0, RZ, 0x1f, R51 ;  /* 0x0000001fff007819 */ /* 0x000fe20000011433 */
[----:B------:R-:W-:Y:S01]  /*fc30*/  USHF.R.S32.HI UR6, URZ, 0x1f, UR44 ;  /* 0x0000001f3f067899 */ /* 0x000fe2000801142c */
[----:B------:R-:W-:Y:S02]  /*fc40*/  BSSY B0, `(.L_x_1561) ;  /* 0x000001d000007945 */ /* 0x000fe40003800000 */
[----:B------:R-:W-:Y:S01]  /*fc50*/  LEA.HI R15, R0, R51, RZ, 0x2 ;  /* 0x00000033000f7211 */ /* 0x000fe200078f10ff */
[----:B------:R-:W2:Y:S03]  /*fc60*/  LDC R20, c[0x0][0xa88] ;  /* 0x0002a200ff147b82 */ /* 0x000ea60000000800 */
[----:B------:R-:W-:-:S05]  /*fc70*/  LOP3.LUT R0, R15, 0x1ffffffc, RZ, 0xc0, !PT ;  /* 0x1ffffffc0f007812 */ /* 0x000fca00078ec0ff */
[----:B------:R-:W3:Y:S01]  /*fc80*/  LDC.64 R10, c[0x0][0xae0] ;  /* 0x0002b800ff0a7b82 */ /* 0x000ee20000000a00 */
[----:B------:R-:W-:-:S07]  /*fc90*/  IMAD.IADD R51, R51, 0x1, -R0 ;  /* 0x0000000133337824 */ /* 0x000fce00078e0a00 */
[----:B------:R-:W4:Y:S01]  /*fca0*/  LDC.64 R12, c[0x0][0xae8] ;  /* 0x0002ba00ff0c7b82 */ /* 0x000f220000000a00 */
[----:B------:R-:W-:Y:S05]  /*fcb0*/  @P0 BRA `(.L_x_1562) ;  /* 0x0000000000540947 */ /* 0x000fea0003800000 */
[----:B------:R-:W-:Y:S01]  /*fcc0*/  IADD3 R4, R17, -0x80, R2 ;  /* 0xffffff8011047810 */ /* 0x000fe20007ffe002 */
[----:B------:R-:W-:-:S03]  /*fcd0*/  ULDC UR7, c[0x0][0xa88] ;  /* 0x0002a20000077ab9 */ /* 0x000fc60000000800 */
[----:B------:R-:W-:-:S13]  /*fce0*/  ISETP.GE.AND P0, PT, R4, UR7, PT ;  /* 0x0000000704007c0c */ /* 0x000fda000bf06270 */
[----:B------:R-:W-:Y:S05]  /*fcf0*/  @P0 BRA `(.L_x_1562) ;  /* 0x0000000000440947 */ /* 0x000fea0003800000 */
[----:B------:R-:W5:Y:S01]  /*fd00*/  LDC.64 R6, c[0x0][0xb70] ;  /* 0x0002dc00ff067b82 */ /* 0x000f620000000a00 */
[----:B------:R-:W-:Y:S01]  /*fd10*/  SHF.R.S32.HI R5, RZ, 0x1f, R4 ;  /* 0x0000001fff057819 */ /* 0x000fe20000011404 */
[----:B------:R-:W-:Y:S01]  /*fd20*/  ULDC.64 UR8, c[0x0][0xb40] ;  /* 0x0002d00000087ab9 */ /* 0x000fe20000000a00 */
[----:B------:R-:W-:-:S05]  /*fd30*/  ULDC.64 UR10, c[0x0][0x208] ;  /* 0x00008200000a7ab9 */ /* 0x000fca0000000a00 */
[----:B------:R-:W1:Y:S01]  /*fd40*/  LDC.64 R8, c[0x0][0xb78] ;  /* 0x0002de00ff087b82 */ /* 0x000e620000000a00 */
[C---:B-----5:R-:W-:Y:S02]  /*fd50*/  IMAD R0, R6.reuse, UR5, RZ ;  /* 0x0000000506007c24 */ /* 0x060fe4000f8e02ff */
[----:B------:R-:W-:-:S04]  /*fd60*/  IMAD.WIDE.U32 R4, R6, UR43, R4 ;  /* 0x0000002b06047c25 */ /* 0x000fc8000f8e0004 */
[----:B------:R-:W-:Y:S02]  /*fd70*/  IMAD R3, R7, UR43, R0 ;  /* 0x0000002b07037c24 */ /* 0x000fe4000f8e0200 */
[----:B-1----:R-:W-:-:S03]  /*fd80*/  IMAD R0, R8, UR6, RZ ;  /* 0x0000000608007c24 */ /* 0x002fc6000f8e02ff */
[----:B------:R-:W-:Y:S01]  /*fd90*/  IADD3 R5, R5, R3, RZ ;  /* 0x0000000305057210 */ /* 0x000fe20007ffe0ff */
[----:B------:R-:W-:Y:S02]  /*fda0*/  IMAD R3, R9, UR44, R0 ;  /* 0x0000002c09037c24 */ /* 0x000fe4000f8e0200 */
[----:B------:R-:W-:-:S04]  /*fdb0*/  IMAD.WIDE.U32 R4, R8, UR44, R4 ;  /* 0x0000002c08047c25 */ /* 0x000fc8000f8e0004 */
[----:B------:R-:W-:Y:S01]  /*fdc0*/  IMAD.IADD R3, R5, 0x1, R3 ;  /* 0x0000000105037824 */ /* 0x000fe200078e0203 */
[----:B------:R-:W-:-:S04]  /*fdd0*/  LEA R6, P0, R4, UR8, 0x2 ;  /* 0x0000000804067c11 */ /* 0x000fc8000f8010ff */
[----:B------:R-:W-:Y:S01]  /*fde0*/  LEA.HI.X R7, R4, UR9, R3, 0x2, P0 ;  /* 0x0000000904077c11 */ /* 0x000fe200080f1403 */
[----:B------:R-:W-:-:S05]  /*fdf0*/  IMAD.MOV.U32 R3, RZ, RZ, -0x800000 ;  /* 0xff800000ff037424 */ /* 0x000fca00078e00ff */
[----:B------:R1:W-:Y:S03]  /*fe00*/  STG.E desc[UR10][R6.64], R3 ;  /* 0x0000000306007986 */ /* 0x0003e6000c10190a */
.L_x_1562:
[----:B------:R-:W-:Y:S05]  /*fe10*/  BSYNC B0 ;  /* 0x0000000000007941 */ /* 0x000fea0003800000 */
.L_x_1561:
[----:B------:R-:W-:Y:S01]  /*fe20*/  R2UR UR7, R147 ;  /* 0x00000000930772ca */ /* 0x000fe200000e0000 */
[----:B---3--:R-:W-:Y:S01]  /*fe30*/  IMAD R0, R10, UR5, RZ ;  /* 0x000000050a007c24 */ /* 0x008fe2000f8e02ff */
[----:B------:R-:W-:Y:S01]  /*fe40*/  SHF.R.S32.HI R4, RZ, 0x2, R15 ;  /* 0x00000002ff047819 */ /* 0x000fe2000001140f */
[----:B------:R-:W-:Y:S01]  /*fe50*/  IMAD.SHL.U32 R8, R51, 0x8, RZ ;  /* 0x0000000833087824 */ /* 0x000fe200078e00ff */
[----:B------:R-:W-:Y:S01]  /*fe60*/  BSSY B0, `(.L_x_1563) ;  /* 0x0000026000007945 */ /* 0x000fe20003800000 */
[----:B-1----:R-:W-:Y:S01]  /*fe70*/  IMAD R3, R11, UR43, R0 ;  /* 0x0000002b0b037c24 */ /* 0x002fe2000f8e0200 */
[----:B------:R-:W-:Y:S02]  /*fe80*/  IADD3 R0, R4, 0x60, RZ ;  /* 0x0000006004007810 */ /* 0x000fe40007ffe0ff */
[----:B------:R-:W-:-:S05]  /*fe90*/  SHF.R.S32.HI R9, RZ, 0x1f, R8 ;  /* 0x0000001fff097819 */ /* 0x000fca0000011408 */
[----:B------:R-:W-:Y:S01]  /*fea0*/  ULOP3.LUT UR5, URZ, UR7, URZ, 0x33, !UPT ;  /* 0x000000073f057292 */ /* 0x000fe2000f8e333f */
[----:B------:R-:W-:-:S04]  /*feb0*/  IMAD.WIDE.U32 R6, R10, UR43, R8 ;  /* 0x0000002b0a067c25 */ /* 0x000fc8000f8e0008 */
[----:B----4-:R-:W-:Y:S02]  /*fec0*/  IMAD R10, R12, UR6, RZ ;  /* 0x000000060c0a7c24 */ /* 0x010fe4000f8e02ff */
[----:B------:R-:W-:Y:S02]  /*fed0*/  VIADD R15, R14, UR5 ;  /* 0x000000050e0f7c36 */ /* 0x000fe40008000000 */
[----:B------:R-:W-:Y:S02]  /*fee0*/  IMAD.IADD R7, R7, 0x1, R3 ;  /* 0x0000000107077824 */ /* 0x000fe400078e0203 */
[----:B--2---:R-:W-:Y:S02]  /*fef0*/  IMAD R5, R15, -0xc0, R20 ;  /* 0xffffff400f057824 */ /* 0x004fe400078e0214 */
[----:B------:R-:W-:Y:S02]  /*ff00*/  IMAD R3, R13, UR44, R10 ;  /* 0x0000002c0d037c24 */ /* 0x000fe4000f8e020a */
[----:B------:R-:W-:Y:S01]  /*ff10*/  IMAD.WIDE.U32 R10, R12, UR44, R6 ;  /* 0x0000002c0c0a7c25 */ /* 0x000fe2000f8e0006 */
[----:B------:R-:W-:-:S02]  /*ff20*/  ISETP.GE.AND P0, PT, R4, R5, PT ;  /* 0x000000050400720c */ /* 0x000fc40003f06270 */
[----:B------:R-:W-:Y:S01]  /*ff30*/  ISETP.GE.AND P3, PT, R0, R5, PT ;  /* 0x000000050000720c */ /* 0x000fe20003f66270 */
[----:B------:R-:W-:Y:S01]  /*ff40*/  IMAD.IADD R13, R11, 0x1, R3 ;  /* 0x000000010b0d7824 */ /* 0x000fe200078e0203 */
[----:B------:R-:W-:-:S03]  /*ff50*/  SHF.R.S32.HI R5, RZ, 0x1f, R4 ;  /* 0x0000001fff057819 */ /* 0x000fc60000011404 */
[----:B------:R-:W-:-:S06]  /*ff60*/  IMAD.WIDE R6, R15, 0xc0, R4 ;  /* 0x000000c00f067825 */ /* 0x000fcc00078e0204 */
[----:B------:R-:W-:Y:S05]  /*ff70*/  @P0 BRA `(.L_x_1564) ;  /* 0x0000000000500947 */ /* 0x000fea0003800000 */
        /* <DEDUP_REMOVED lines=10> */
[C---:B------:R-:W-:Y:S01]  /*10020*/  IMAD R3, R6.reuse, UR7, R3 ;  /* 0x0000000706037c24 */ /* 0x040fe2000f8e0203 */
[----:B------:R-:W-:Y:S01]  /*10030*/  ULDC.64 UR8, c[0x0][0x208] ;  /* 0x0000820000087ab9 */ /* 0x000fe20000000a00 */
        /* <DEDUP_REMOVED lines=8> */
.L_x_1564:
[----:B------:R-:W-:Y:S05]  /*100c0*/  BSYNC B0 ;  /* 0x0000000000007941 */ /* 0x000fea0003800000 */
.L_x_1563:
[----:B------:R-:W-:Y:S04]  /*100d0*/  BSSY B0, `(.L_x_1558) ;  /* 0x0000018000007945 */ /* 0x000fe80003800000 */
[----:B------:R-:W-:Y:S05]  /*100e0*/  @P3 BRA `(.L_x_1565) ;  /* 0x0000000000583947 */ /* 0x000fea0003800000 */
[----:B------:R-:W-:Y:S01]  /*100f0*/  IADD3 R3, P0, R6, 0x60, RZ ;  /* 0x0000006006037810 */ /* 0x000fe20007f1e0ff */
[----:B------:R-:W-:Y:S01]  /*10100*/  ULDC UR5, c[0x0][0xa8c] ;  /* 0x0002a30000057ab9 */ /* 0x000fe20000000800 */
[----:B------:R-:W-:Y:S01]  /*10110*/  MOV R5, R13 ;  /* 0x0000000d00057202 */ /* 0x000fe20000000f00 */
[----:B------:R-:W-:Y:S01]  /*10120*/  ULDC.64 UR6, c[0x0][0xad8] ;  /* 0x0002b60000067ab9 */ /* 0x000fe20000000a00 */
[----:B------:R-:W-:Y:S01]  /*10130*/  IMAD.MOV.U32 R4, RZ, RZ, R10 ;  /* 0x000000ffff047224 */ /* 0x000fe200078e000a */
[C---:B------:R-:W-:Y:S01]  /*10140*/  ISETP.GE.AND P1, PT, R8.reuse, UR5, PT ;  /* 0x0000000508007c0c */ /* 0x040fe2000bf26270 */
[----:B------:R-:W-:Y:S01]  /*10150*/  IMAD.X R6, RZ, RZ, R7, P0 ;  /* 0x000000ffff067224 */ /* 0x000fe200000e0607 */
[----:B------:R-:W-:Y:S01]  /*10160*/  ULDC.64 UR8, c[0x0][0x208] ;  /* 0x0000820000087ab9 */ /* 0x000fe20000000a00 */
        /* <DEDUP_REMOVED lines=14> */
.L_x_1565:
[----:B------:R-:W-:Y:S05]  /*10250*/  BSYNC B0 ;  /* 0x0000000000007941 */ /* 0x000fea0003800000 */
.L_x_1558:
[----:B--2---:R-:W2:Y:S02]  /*10260*/  LDC R0, c[0x0][0xda8] ;  /* 0x00036a00ff007b82 */ /* 0x004ea40000000800 */
[----:B--2---:R-:W-:-:S13]  /*10270*/  ISETP.LE.AND P0, PT, R0, UR4, PT ;  /* 0x0000000400007c0c */ /* 0x004fda000bf03270 */
[----:B------:R-:W-:Y:S05]  /*10280*/  @!P0 BRA `(.L_x_1566) ;  /* 0xffffff0800f08947 */ /* 0x000fea000383ffff */
[----:B------:R-:W-:Y:S05]  /*10290*/  EXIT ;  /* 0x000000000000794d */ /* 0x000fea0003800000 */
.L_x_1522:
[----:B------:R-:W-:-:S08]  /*102a0*/  NOP ;  /* 0x0000000000007918 */ /* 0x000fd00000000000 */
[----:B------:R-:W1:-:S00]  /*102b0*/  USETMAXREG.DEALLOC.CTAPOOL 0x20 ;  /* 0x00000020000079c8 */ /* 0x000e4000080e0500 */
[----:B-1----:R-:W-:-:S05]  /*102c0*/  LOP3.LUT R16, R0, 0x3, RZ, 0xc0, !PT ;  /* 0x0000000300107812 */ /* 0x002fca00078ec0ff */
[----:B------:R-:W1:Y:S02]  /*102d0*/  SHFL.IDX PT, R0, R16, RZ, 0x1f ;  /* 0x00001fff10007589 */ /* 0x000e6400000e0000 */
[----:B-1----:R-:W-:-:S13]  /*102e0*/  ISETP.NE.AND P0, PT, R0, RZ, PT ;  /* 0x000000ff0000720c */ /* 0x002fda0003f05270 */
[----:B------:R-:W-:Y:S05]  /*102f0*/  @P0 EXIT ;  /* 0x000000000000094d */ /* 0x000fea0003800000 */
[----:B------:R-:W1:Y:S01]  /*10300*/  S2UR UR4, SR_CTAID.X ;  /* 0x00000000000479c3 */ /* 0x000e620000002500 */
[----:B------:R-:W-:Y:S01]  /*10310*/  IMAD.MOV.U32 R23, RZ, RZ, RZ ;  /* 0x000000ffff177224 */ /* 0x000fe200078e00ff */
[----:B------:R-:W-:Y:S01]  /*10320*/  MOV R22, 0x1 ;  /* 0x0000000100167802 */ /* 0x000fe20000000f00 */
[----:B------:R-:W-:-:S05]  /*10330*/  IMAD.MOV.U32 R19, RZ, RZ, RZ ;  /* 0x000000ffff137224 */ /* 0x000fca00078e00ff */
[----:B------:R-:W1:Y:S02]  /*10340*/  LDC R0, c[0x0][0xda8] ;  /* 0x00036a00ff007b82 */ /* 0x000e640000000800 */
[----:B-1----:R-:W-:-:S13]  /*10350*/  ISETP.LE.AND P0, PT, R0, UR4, PT ;  /* 0x0000000400007c0c */ /* 0x002fda000bf03270 */
[----:B------:R-:W-:Y:S05]  /*10360*/  @P0 BRA `(.L_x_1567) ;  /* 0x0000002c000c0947 */ /* 0x000fea0003800000 */
[----:B------:R-:W-:Y:S01]  /*10370*/  LOP3.LUT R27, R2, 0x1f, RZ, 0xc0, !PT ;  /* 0x0000001f021b7812 */ /* 0x000fe200078ec0ff */
[----:B------:R-:W-:Y:S01]  /*10380*/  IMAD.U32 R26, RZ, RZ, UR4 ;  /* 0x00000004ff1a7e24 */ /* 0x000fe2000f8e00ff */
[----:B------:R-:W-:Y:S01]  /*10390*/  MOV R23, RZ ;  /* 0x000000ff00177202 */ /* 0x000fe20000000f00 */
[----:B------:R-:W-:Y:S01]  /*103a0*/  IMAD.MOV.U32 R19, RZ, RZ, RZ ;  /* 0x000000ffff137224 */ /* 0x000fe200078e00ff */
[----:B------:R-:W-:Y:S01]  /*103b0*/  ULDC UR44, c[0x0][0xc] ;  /* 0x00000300002c7ab9 */ /* 0x000fe20000000800 */
[----:B------:R-:W-:Y:S01]  /*103c0*/  IMAD.MOV.U32 R22, RZ, RZ, 0x1 ;  /* 0x00000001ff167424 */ /* 0x000fe200078e00ff */
[----:B------:R-:W-:-:S06]  /*103d0*/  ULDC.64 UR38, c[0x0][0x198] ;  /* 0x0000660000267ab9 */ /* 0x000fcc0000000a00 */
.L_x_1615:
        /* <DEDUP_REMOVED lines=21> */
.L_x_1568:
[----:B------:R-:W-:Y:S01]  /*10530*/  ULDC UR9, c[0x0][0xdc4] ;  /* 0x0003710000097ab9 */ /* 0x000fe20000000800 */
[----:B------:R-:W-:Y:S01]  /*10540*/  UMOV UR7, UR8 ;  /* 0x0000000800077c82 */ /* 0x000fe20008000000 */
[----:B------:R-:W-:-:S11]  /*10550*/  UISETP.NE.AND UP0, UPT, UR9, 0x1, UPT ;  /* 0x000000010900788c */ /* 0x000fd6000bf05270 */
[----:B------:R-:W-:Y:S02]  /*10560*/  @UP0 ULDC.64 UR10, c[0x0][0xdc8] ;  /* 0x00037200000a0ab9 */ /* 0x000fe40000000a00 */
[----:B------:R-:W-:-:S04]  /*10570*/  UIMAD.WIDE.U32 UR4, UR8, UR10, URZ ;  /* 0x0000000a080472a5 */ /* 0x000fc8000f8e003f */
[----:B------:R-:W-:-:S04]  /*10580*/  @UP0 USHF.R.U32.HI UR7, URZ, UR11, UR5 ;  /* 0x0000000b3f070299 */ /* 0x000fc80008011605 */
[----:B------:R-:W-:-:S12]  /*10590*/  UIMAD UR4, UR7, UR9, URZ ;  /* 0x00000009070472a4 */ /* 0x000fd8000f8e023f */
.L_x_1569:
[----:B------:R-:W1:Y:S01]  /*105a0*/  LDC R0, c[0x0][0x404] ;  /* 0x00010100ff007b82 */ /* 0x000e620000000800 */
[----:B------:R-:W-:Y:S01]  /*105b0*/  ULOP3.LUT UR5, URZ, UR7, URZ, 0x33, !UPT ;  /* 0x000000073f057292 */ /* 0x000fe2000f8e333f */
[----:B------:R-:W-:Y:S01]  /*105c0*/  BSSY B6, `(.L_x_1570) ;  /* 0x000028e000067945 */ /* 0x000fe20003800000 */
[----:B------:R-:W-:Y:S01]  /*105d0*/  ULDC.64 UR10, c[0x0][0x3f8] ;  /* 0x0000fe00000a7ab9 */ /* 0x000fe20000000a00 */
[----:B------:R-:W-:Y:S01]  /*105e0*/  ULDC UR7, c[0x0][0xdac] ;  /* 0x00036b0000077ab9 */ /* 0x000fe20000000800 */
[----:B------:R-:W-:Y:S01]  /*105f0*/  ISETP.NE.U32.AND P0, PT, RZ, UR10, PT ;  /* 0x0000000aff007c0c */ /* 0x000fe2000bf05070 */
[----:B------:R-:W-:Y:S02]  /*10600*/  UIADD3 UR5, UR5, UR7, URZ ;  /* 0x0000000705057290 */ /* 0x000fe4000fffe03f */
[----:B------:R-:W2:Y:S01]  /*10610*/  LDC R2, c[0x0][0x288] ;  /* 0x0000a200ff027b82 */ /* 0x000ea20000000800 */
[----:B------:R-:W-:Y:S01]  /*10620*/  ISETP.NE.AND.EX P0, PT, RZ, UR11, PT, P0 ;  /* 0x0000000bff007c0c */ /* 0x000fe2000bf05300 */
[----:B------:R-:W-:Y:S01]  /*10630*/  UIMAD UR41, UR5, 0xc0, URZ ;  /* 0x000000c0052978a4 */ /* 0x000fe2000f8e023f */
[----:B------:R-:W-:Y:S01]  /*10640*/  ULDC UR7, c[0x0][0xdb8] ;  /* 0x00036e0000077ab9 */ /* 0x000fe20000000800 */
[----:B------:R-:W-:-:S02]  /*10650*/  UIADD3 UR4, UR8, -UR4, URZ ;  /* 0x8000000408047290 */ /* 0x000fc4000fffe03f */
[----:B------:R-:W-:Y:S02]  /*10660*/  UISETP.NE.AND UP0, UPT, UR7, 0x1, UPT ;  /* 0x000000010700788c */ /* 0x000fe4000bf05270 */
[----:B------:R-:W3:Y:S01]  /*10670*/  LDC R4, c[0x0][0x2e0] ;  /* 0x0000b800ff047b82 */ /* 0x000ee20000000800 */
[----:B------:R-:W-:Y:S01]  /*10680*/  IMAD.U32 R5, RZ, RZ, UR41 ;  /* 0x00000029ff057e24 */ /* 0x000fe2000f8e00ff */
[----:B------:R-:W-:Y:S02]  /*10690*/  ULDC UR5, c[0x0][0xdc4] ;  /* 0x0003710000057ab9 */ /* 0x000fe40000000800 */
[----:B------:R-:W-:Y:S01]  /*106a0*/  UIMAD UR6, UR6, UR5, UR4 ;  /* 0x00000005060672a4 */ /* 0x000fe2000f8e0204 */
[----:B-1----:R-:W-:-:S04]  /*106b0*/  SEL R3, R0, 0x1, P0 ;  /* 0x0000000100037807 */ /* 0x002fc80000000000 */
[----:B------:R-:W-:Y:S01]  /*106c0*/  @UP0 ULDC UR4, c[0x0][0xdbc] ;  /* 0x00036f0000040ab9 */ /* 0x000fe20000000800 */
[----:B------:R-:W-:Y:S01]  /*106d0*/  @UP0 ULDC UR8, c[0x0][0xdc0] ;  /* 0x0003700000080ab9 */ /* 0x000fe20000000800 */
[----:B------:R-:W-:Y:S02]  /*106e0*/  UIMAD.WIDE.U32 UR4, UR6, UR4, URZ ;  /* 0x00000004060472a5 */ /* 0x000fe4000f8e003f */
[----:B------:R-:W-:Y:S01]  /*106f0*/  UMOV UR43, UR6 ;  /* 0x00000006002b7c82 */ /* 0x000fe20008000000 */
[----:B--2---:R-:W-:Y:S01]  /*10700*/  IADD3 R2, R5, 0x14f, -R2 ;  /* 0x0000014f05027810 */ /* 0x004fe20007ffe802 */
[----:B------:R-:W-:-:S04]  /*10710*/  @UP0 USHF.R.U32.HI UR43, URZ, UR8, UR5 ;  /* 0x000000083f2b0299 */ /* 0x000fc80008011605 */
[----:B------:R-:W-:Y:S01]  /*10720*/  UIADD3 UR42, -UR43, URZ, URZ ;  /* 0x0000003f2b2a7290 */ /* 0x000fe2000fffe13f */
[----:B---3--:R-:W-:-:S03]  /*10730*/  IMAD R0, R3, R4, 0x8f ;  /* 0x0000008f03007424 */ /* 0x008fc600078e0204 */
[----:B------:R-:W-:Y:S01]  /*10740*/  UIMAD UR42, UR7, UR42, UR6 ;  /* 0x0000002a072a72a4 */ /* 0x000fe2000f8e0206 */
[----:B------:R-:W-:Y:S02]  /*10750*/  IMAD R2, R3, R4, R2 ;  /* 0x0000000403027224 */ /* 0x000fe400078e0202 */
[----:B------:R-:W-:-:S04]  /*10760*/  IMAD.HI R0, R0, 0x38e38e39, RZ ;  /* 0x38e38e3900007827 */ /* 0x000fc800078e02ff */
[----:B------:R-:W-:Y:S01]  /*10770*/  IMAD.HI R2, R2, 0x38e38e39, RZ ;  /* 0x38e38e3902027827 */ /* 0x000fe200078e02ff */
[----:B------:R-:W-:-:S04]  /*10780*/  SHF.R.U32.HI R3, RZ, 0x1f, R0 ;  /* 0x0000001fff037819 */ /* 0x000fc80000011600 */
[----:B------:R-:W-:Y:S02]  /*10790*/  SHF.R.U32.HI R5, RZ, 0x1f, R2 ;  /* 0x0000001fff057819 */ /* 0x000fe40000011602 */
[----:B------:R-:W-:Y:S02]  /*107a0*/  LEA.HI.SX32 R3, R0, R3, 0x1b ;  /* 0x0000000300037211 */ /* 0x000fe400078fdaff */
[----:B------:R-:W-:-:S04]  /*107b0*/  LEA.HI.SX32 R2, R2, R5, 0x1b ;  /* 0x0000000502027211 */ /* 0x000fc800078fdaff */
[----:B------:R-:W-:-:S04]  /*107c0*/  VIMNMX R25, R3, R2, PT ;  /* 0x0000000203197248 */ /* 0x000fc80003fe0100 */
[----:B------:R-:W-:-:S13]  /*107d0*/  ISETP.GT.AND P0, PT, R25, RZ, PT ;  /* 0x000000ff1900720c */ /* 0x000fda0003f04270 */
[----:B------:R-:W-:Y:S05]  /*107e0*/  @P0 BRA `(.L_x_1571) ;  /* 0x0000000000440947 */ /* 0x000fea0003800000 */
[----:B------:R-:W-:Y:S01]  /*107f0*/  ISETP.NE.AND P0, PT, R27, RZ, PT ;  /* 0x000000ff1b00720c */ /* 0x000fe20003f05270 */
[----:B------:R-:W-:-:S12]  /*10800*/  IMAD.MOV.U32 R13, RZ, RZ, R26 ;  /* 0x000000ffff0d7224 */ /* 0x000fd800078e001a */
[----:B------:R-:W-:Y:S05]  /*10810*/  @P0 BRA `(.L_x_1572) ;  /* 0x0000002400a00947 */ /* 0x000fea0003800000 */
[----:B------:R-:W1:Y:S01]  /*10820*/  S2R R7, SR_LANEID ;  /* 0x0000000000077919 */ /* 0x000e620000000000 */
[----:B------:R-:W-:Y:S01]  /*10830*/  VOTEU.ANY UR4, UPT, PT ;  /* 0x0000000000047886 */ /* 0x000fe200038e0100 */
[----:B------:R-:W2:Y:S01]  /*10840*/  LDC.64 R2, c[0x0][0xdf0] ;  /* 0x00037c00ff027b82 */ /* 0x000ea20000000a00 */
[----:B------:R-:W1:Y:S01]  /*10850*/  FLO.U32 R0, UR4 ;  /* 0x0000000400007d00 */ /* 0x000e6200080e0000 */
[----:B------:R-:W-:-:S07]  /*10860*/  ULDC.64 UR6, c[0x0][0x208] ;  /* 0x0000820000067ab9 */ /* 0x000fce0000000a00 */
        /* <DEDUP_REMOVED lines=9> */
.L_x_1571:
[----:B------:R-:W1:Y:S01]  /*10900*/  S2R R3, SR_CgaCtaId ;  /* 0x0000000000037919 */ /* 0x000e620000008800 */
[----:B------:R-:W-:-:S04]  /*10910*/  MOV R24, 0x400 ;  /* 0x0000040000187802 */ /* 0x000fc80000000f00 */
[----:B-1----:R-:W-:-:S05]  /*10920*/  LEA R24, R3, R24, 0x18 ;  /* 0x0000001803187211 */ /* 0x002fca00078ec0ff */
[----:B------:R-:W-:-:S05]  /*10930*/  VIADD R0, R24, 0x16a00 ;  /* 0x00016a0018007836 */ /* 0x000fca0000000000 */
[----:B------:R-:W-:-:S13]  /*10940*/  LOP3.LUT P0, RZ, R0, 0x1bf, RZ, 0xc0, !PT ;  /* 0x000001bf00ff7812 */ /* 0x000fda000780c0ff */
[----:B------:R-:W-:Y:S05]  /*10950*/  @!P0 BRA `(.L_x_1573) ;  /* 0x0000000000408947 */ /* 0x000fea0003800000 */
[----:B------:R-:W-:Y:S01]  /*10960*/  MOV R2, 0x0 ;  /* 0x0000000000027802 */ /* 0x000fe20000000f00 */
[----:B------:R-:W-:Y:S01]  /*10970*/  ULDC.64 UR4, c[0x4][0xa8] ;  /* 0x01002a0000047ab9 */ /* 0x000fe20000000a00 */
[----:B------:R-:W-:Y:S01]  /*10980*/  ULDC.64 UR6, c[0x4][0xb0] ;  /* 0x01002c0000067ab9 */ /* 0x000fe20000000a00 */
[----:B------:R-:W-:Y:S01]  /*10990*/  IMAD.U32 R4, RZ, RZ, UR4 ;  /* 0x00000004ff047e24 */ /* 0x000fe2000f8e00ff */
[----:B------:R-:W-:Y:S01]  /*109a0*/  MOV R5, UR5 ;  /* 0x0000000500057c02 */ /* 0x000fe20008000f00 */
[----:B------:R-:W-:Y:S01]  /*109b0*/  ULDC.64 UR4, c[0x4][0x8] ;  /* 0x0100020000047ab9 */ /* 0x000fe20000000a00 */
        /* <DEDUP_REMOVED lines=10> */
.L_x_1573:
[----:B------:R-:W-:-:S05]  /*10a60*/  VIADD R0, R24, 0x200 ;  /* 0x0000020018007836 */ /* 0x000fca0000000000 */
[----:B------:R-:W-:-:S13]  /*10a70*/  LOP3.LUT P0, RZ, R0, 0x1bf, RZ, 0xc0, !PT ;  /* 0x000001bf00ff7812 */ /* 0x000fda000780c0ff */
[----:B------:R-:W-:Y:S05]  /*10a80*/  @!P0 BRA `(.L_x_1574) ;  /* 0x00000000007c8947 */ /* 0x000fea0003800000 */
[----:B------:R-:W-:Y:S01]  /*10a90*/  MOV R2, 0x0 ;  /* 0x0000000000027802 */ /* 0x000fe20000000f00 */
[----:B------:R-:W-:Y:S01]  /*10aa0*/  ULDC.64 UR4, c[0x4][0xa8] ;  /* 0x01002a0000047ab9 */ /* 0x000fe20000000a00 */
[----:B------:R-:W-:Y:S01]  /*10ab0*/  ULDC.64 UR6, c[0x4][0xb0] ;  /* 0x01002c0000067ab9 */ /* 0x000fe20000000a00 */
[----:B------:R-:W-:Y:S01]  /*10ac0*/  IMAD.U32 R4, RZ, RZ, UR4 ;  /* 0x00000004ff047e24 */ /* 0x000fe2000f8e00ff */
[----:B------:R1:W2:Y:S01]  /*10ad0*/  LDC.64 R14, c[0x4][R2] ;  /* 0x01000000020e7b82 */ /* 0x0002a20000000a00 */
[----:B------:R-:W-:Y:S01]  /*10ae0*/  MOV R5, UR5 ;  /* 0x0000000500057c02 */ /* 0x000fe20008000f00 */
[----:B------:R-:W-:Y:S01]  /*10af0*/  ULDC.64 UR4, c[0x4][0x10] ;  /* 0x0100040000047ab9 */ /* 0x000fe20000000a00 */
[----:B------:R-:W-:Y:S01]  /*10b00*/  IMAD.U32 R6, RZ, RZ, UR6 ;  /* 0x00000006ff067e24 */ /* 0x000fe2000f8e00ff */
[----:B------:R-:W-:Y:S01]  /*10b10*/  MOV R8, 0x70 ;  /* 0x0000007000087802 */ /* 0x000fe20000000f00 */
[----:B------:R-:W-:Y:S02]  /*10b20*/  IMAD.U32 R7, RZ, RZ, UR7 ;  /* 0x00000007ff077e24 */ /* 0x000fe4000f8e00ff */
[----:B------:R-:W-:-:S02]  /*10b30*/  IMAD.U32 R10, RZ, RZ, UR4 ;  /* 0x00000004ff0a7e24 */ /* 0x000fc4000f8e00ff */
[----:B------:R-:W-:Y:S02]  /*10b40*/  IMAD.U32 R11, RZ, RZ, UR5 ;  /* 0x00000005ff0b7e24 */ /* 0x000fe4000f8e00ff */
[----:B------:R-:W-:Y:S02]  /*10b50*/  IMAD.MOV.U32 R12, RZ, RZ, 0x1 ;  /* 0x00000001ff0c7424 */ /* 0x000fe400078e00ff */
[----:B-1----:R-:W-:-:S07]  /*10b60*/  IMAD.MOV.U32 R13, RZ, RZ, RZ ;  /* 0x000000ffff0d7224 */ /* 0x002fce00078e00ff */
[----:B------:R-:W-:-:S07]  /*10b70*/  LEPC R20, `(.L_x_1575) ;  /* 0x000000001014794e */ /* 0x000fce0000000000 */
[----:B--2---:R-:W-:Y:S05]  /*10b80*/  CALL.ABS.NOINC R14 ;  /* 0x000000000e007343 */ /* 0x004fea0003c00000 */
.L_x_1575:
[----:B------:R-:W1:Y:S01]  /*10b90*/  LDC.64 R2, c[0x4][R2] ;  /* 0x0100000002027b82 */ /* 0x000e620000000a00 */
[----:B------:R-:W-:Y:S01]  /*10ba0*/  ULDC.64 UR4, c[0x4][0xa8] ;  /* 0x01002a0000047ab9 */ /* 0x000fe20000000a00 */
[----:B------:R-:W-:Y:S01]  /*10bb0*/  ULDC.64 UR6, c[0x4][0xb0] ;  /* 0x01002c0000067ab9 */ /* 0x000fe20000000a00 */
[----:B------:R-:W-:Y:S01]  /*10bc0*/  IMAD.U32 R4, RZ, RZ, UR4 ;  /* 0x00000004ff047e24 */ /* 0x000fe2000f8e00ff */
[----:B------:R-:W-:Y:S01]  /*10bd0*/  MOV R6, UR6 ;  /* 0x0000000600067c02 */ /* 0x000fe20008000f00 */
[----:B------:R-:W-:Y:S01]  /*10be0*/  IMAD.U32 R5, RZ, RZ, UR5 ;  /* 0x00000005ff057e24 */ /* 0x000fe2000f8e00ff */
[----:B------:R-:W-:Y:S01]  /*10bf0*/  ULDC.64 UR4, c[0x4][0x18] ;  /* 0x0100060000047ab9 */ /* 0x000fe20000000a00 */
[----:B------:R-:W-:Y:S01]  /*10c00*/  IMAD.U32 R7, RZ, RZ, UR7 ;  /* 0x00000007ff077e24 */ /* 0x000fe2000f8e00ff */
[----:B------:R-:W-:Y:S01]  /*10c10*/  MOV R12, 0x1 ;  /* 0x00000001000c7802 */ /* 0x000fe20000000f00 */
[----:B------:R-:W-:Y:S02]  /*10c20*/  IMAD.U32 R10, RZ, RZ, UR4 ;  /* 0x00000004ff0a7e24 */ /* 0x000fe4000f8e00ff */
[----:B------:R-:W-:-:S02]  /*10c30*/  IMAD.U32 R11, RZ, RZ, UR5 ;  /* 0x00000005ff0b7e24 */ /* 0x000fc4000f8e00ff */
[----:B------:R-:W-:Y:S02]  /*10c40*/  IMAD.MOV.U32 R8, RZ, RZ, 0x70 ;  /* 0x00000070ff087424 */ /* 0x000fe400078e00ff */
[----:B------:R-:W-:-:S07]  /*10c50*/  IMAD.MOV.U32 R13, RZ, RZ, RZ ;  /* 0x000000ffff0d7224 */ /* 0x000fce00078e00ff */
[----:B------:R-:W-:-:S07]  /*10c60*/  LEPC R20, `(.L_x_1574) ;  /* 0x000000001014794e */ /* 0x000fce0000000000 */
[----:B-1----:R-:W-:Y:S05]  /*10c70*/  CALL.ABS.NOINC R2 ;  /* 0x0000000002007343 */ /* 0x002fea0003c00000 */
.L_x_1574:
[----:B------:R-:W-:Y:S01]  /*10c80*/  ULDC.64 UR4, c[0x0][0x9f8] ;  /* 0x00027e0000047ab9 */ /* 0x000fe20000000a00 */
[----:B------:R-:W-:Y:S01]  /*10c90*/  IMAD.U32 R5, RZ, RZ, UR43 ;  /* 0x0000002bff057e24 */ /* 0x000fe2000f8e00ff */
[----:B------:R-:W-:Y:S01]  /*10ca0*/  ISETP.NE.U32.AND P0, PT, RZ, UR4, PT ;  /* 0x00000004ff007c0c */ /* 0x000fe2000bf05070 */
[----:B------:R-:W-:Y:S01]  /*10cb0*/  IMAD.U32 R0, RZ, RZ, UR43 ;  /* 0x0000002bff007e24 */ /* 0x000fe2000f8e00ff */
[----:B------:R-:W-:Y:S02]  /*10cc0*/  ULDC.64 UR6, c[0x0][0x208] ;  /* 0x0000820000067ab9 */ /* 0x000fe40000000a00 */
        /* <DEDUP_REMOVED lines=16> */
[----:B--2---:R-:W-:-:S02]  /*10dd0*/  IMAD.U32 R4, RZ, RZ, UR42 ;  /* 0x0000002aff047e24 */ /* 0x004fc4000f8e00ff */
[----:B------:R-:W-:-:S05]  /*10de0*/  VOTEU.ALL UP1, P1 ;  /* 0x00000000003f7886 */ /* 0x000fca0000820000 */
[----:B------:R-:W-:Y:S01]  /*10df0*/  @!UP1 UIADD3 UR4, UP0, UR38, 0x270, URZ ;  /* 0x0000027026049890 */ /* 0x000fe2000ff1e03f */
[----:B-1----:R-:W-:Y:S02]  /*10e00*/  ISETP.NE.AND P2, PT, R2, 0x1, PT ;  /* 0x000000010200780c */ /* 0x002fe40003f45270 */
[----:B------:R-:W1:Y:S01]  /*10e10*/  LDC.64 R2, c[0x0][0x3f8] ;  /* 0x0000fe00ff027b82 */ /* 0x000e620000000a00 */
[----:B------:R-:W-:-:S09]  /*10e20*/  @!UP1 UIADD3.X UR5, URZ, UR39, URZ, UP0, !UPT ;  /* 0x000000273f059290 */ /* 0x000fd200087fe43f */
[----:B------:R2:W-:Y:S01]  /*10e30*/  @!UP1 UTMAPF.L2.4D [UR40], [UR4] ;  /* 0x00000028040095b8 */ /* 0x0005e20008018000 */
[----:B------:R-:W4:Y:S01]  /*10e40*/  @P2 LDC R6, c[0x0][0x42c] ;  /* 0x00010b00ff062b82 */ /* 0x000f220000000800 */
[----:B------:R2:W-:Y:S07]  /*10e50*/  @!UP1 UTMAPF.L2.4D [UR8], [UR4] ;  /* 0x00000008040095b8 */ /* 0x0005ee0008018000 */
[----:B------:R-:W5:Y:S01]  /*10e60*/  @P2 LDC R8, c[0x0][0x430] ;  /* 0x00010c00ff082b82 */ /* 0x000f620000000800 */
[----:B-1----:R-:W-:Y:S01]  /*10e70*/  ISETP.NE.U32.AND P0, PT, R2, RZ, PT ;  /* 0x000000ff0200720c */ /* 0x002fe20003f05070 */
[----:B------:R2:W-:Y:S03]  /*10e80*/  @!UP1 UTMAPF.L2.4D [UR12], [UR4] ;  /* 0x0000000c040095b8 */ /* 0x0005e60008018000 */
[----:B------:R-:W-:Y:S01]  /*10e90*/  ISETP.NE.AND.EX P0, PT, R3, RZ, PT, P0 ;  /* 0x000000ff0300720c */ /* 0x000fe20003f05300 */
[----:B----4-:R-:W-:Y:S01]  /*10ea0*/  @P2 IMAD.HI.U32 R5, R6, UR42, RZ ;  /* 0x0000002a06052c27 */ /* 0x010fe2000f8e00ff */
[----:B------:R-:W-:-:S04]  /*10eb0*/  IADD3 R6, R25, -0x1, RZ ;  /* 0xffffffff19067810 */ /* 0x000fc80007ffe0ff */
[----:B-----5:R-:W-:Y:S01]  /*10ec0*/  @P2 SHF.R.U32.HI R4, RZ, R8, R5 ;  /* 0x00000008ff042219 */ /* 0x020fe20000011605 */
[----:B------:R-:W-:Y:S01]  /*10ed0*/  IMAD.MOV.U32 R5, RZ, RZ, R6 ;  /* 0x000000ffff057224 */ /* 0x000fe200078e0006 */
[----:B---3--:R-:W-:Y:S01]  /*10ee0*/  SEL R9, R0, RZ, !P0 ;  /* 0x000000ff00097207 */ /* 0x008fe20004000000 */
[----:B--2---:R-:W-:Y:S06]  /*10ef0*/  BRA.DIV UR6, `(.L_x_1576) ;  /* 0x0000002606887947 */ /* 0x004fec000b800000 */
.L_x_1627:
[----:B------:R-:W-:Y:S01]  /*10f00*/  UMOV UR4, 0xffffffff ;  /* 0xffffffff00047882 */ /* 0x000fe20000000000 */
[----:B------:R-:W-:Y:S02]  /*10f10*/  SHF.R.S32.HI R8, RZ, 0x1f, R0 ;  /* 0x0000001fff087819 */ /* 0x000fe40000011400 */
[----:B------:R-:W-:Y:S05]  /*10f20*/  BRA.DIV UR4, `(.L_x_1577) ;  /* 0x00000026049c7947 */ /* 0x000fea000b800000 */
[----:B------:R-:W-:-:S13]  /*10f30*/  ELECT P6, URZ, PT ;  /* 0x00000000003f782f */ /* 0x000fda00038c0000 */
.L_x_1630:
[----:B------:R-:W-:Y:S05]  /*10f40*/  @!P6 BRA `(.L_x_1578) ;  /* 0x0000000000ece947 */ /* 0x000fea0003800000 */
[----:B------:R-:W-:Y:S01]  /*10f50*/  IMAD R13, R19, 0x8, R24 ;  /* 0x00000008130d7824 */ /* 0x000fe200078e0218 */
[----:B------:R-:W-:Y:S01]  /*10f60*/  SHF.L.U32 R12, R22, 0x1f, RZ ;  /* 0x0000001f160c7819 */ /* 0x000fe200000006ff */
        /* <DEDUP_REMOVED lines=21> */
.L_x_1579:
[----:B------:R-:W2:Y:S01]  /*110c0*/  SYNCS.PHASECHK.TRANS64.TRYWAIT P2, [R13+URZ+0x31c40], R12 ;  /* 0x031c400c0d0075a7 */ /* 0x000ea2000804017f */
[----:B------:R-:W-:Y:S01]  /*110d0*/  ISETP.NE.AND P3, PT, R18, RZ, PT ;  /* 0x000000ff1200720c */ /* 0x000fe20003f65270 */
[----:B--2---:R-:W-:-:S12]  /*110e0*/  @!P2 BRA `(.L_x_1580) ;  /* 0x00000024004ca947 */ /* 0x004fd80003800000 */
.L_x_1631:
[----:B------:R-:W-:Y:S05]  /*110f0*/  @P3 BRA `(.L_x_1581) ;  /* 0x0000000000143947 */ /* 0x000fea0003800000 */
[----:B------:R-:W-:Y:S01]  /*11100*/  ISETP.NE.AND P2, PT, R27, RZ, PT ;  /* 0x000000ff1b00720c */ /* 0x000fe20003f45270 */
[----:B-1----:R-:W-:-:S04]  /*11110*/  IMAD.MOV.U32 R6, RZ, RZ, 0x6c00 ;  /* 0x00006c00ff067424 */ /* 0x002fc800078e00ff */
[----:B------:R3:W-:Y:S08]  /*11120*/  SYNCS.ARRIVE.TRANS64 RZ, [R13+URZ+0x31c30], R6 ;  /* 0x031c30060dff79a7 */ /* 0x0007f0000800003f */
[----:B------:R-:W-:Y:S05]  /*11130*/  @!P2 BRA `(.L_x_1581) ;  /* 0x000000000004a947 */ /* 0x000fea0003800000 */
[----:B------:R-:W-:Y:S01]  /*11140*/  BPT.TRAP 0x1 ;  /* 0x000000040000795c */ /* 0x000fe20000300000 */
.L_x_1581:
[----:B-1-3--:R-:W-:Y:S01]  /*11150*/  IMAD R6, R19, 0x6c00, R24 ;  /* 0x00006c0013067824 */ /* 0x00afe200078e0218 */
        /* <DEDUP_REMOVED lines=26> */
.L_x_1578:
[----:B------:R-:W-:Y:S05]  /*11300*/  WARPSYNC.ALL ;  /* 0x0000000000007948 */ /* 0x000fea0003800000 */
[----:B------:R-:W-:Y:S01]  /*11310*/  ELECT P2, URZ, PT ;  /* 0x00000000003f782f */ /* 0x000fe20003840000 */
[----:B------:R-:W-:Y:S01]  /*11320*/  BAR.SYNC.DEFER_BLOCKING 0x8, 0x1a0 ;  /* 0x0206800000007b1d */ /* 0x000fe20000010000 */
[----:B------:R-:W-:Y:S01]  /*11330*/  VIADD R23, R23, 0x1 ;  /* 0x0000000117177836 */ /* 0x000fe20000000000 */
[----:B------:R-:W-:Y:S01]  /*11340*/  UIADD3 UR4, UP0, UR38, 0x270, URZ ;  /* 0x0000027026047890 */ /* 0x000fe2000ff1e03f */
[----:B------:R-:W-:-:S03]  /*11350*/  ISETP.GE.AND P3, PT, R25, 0x2, PT ;  /* 0x000000021900780c */ /* 0x000fc60003f66270 */
[----:B------:R-:W-:Y:S01]  /*11360*/  UIADD3.X UR5, URZ, UR39, URZ, UP0, !UPT ;  /* 0x000000273f057290 */ /* 0x000fe200087fe43f */
[----:B------:R-:W-:Y:S01]  /*11370*/  UMOV UR27, UR41 ;  /* 0x00000029001b7c82 */ /* 0x000fe20008000000 */
[----:B------:R-:W-:Y:S01]  /*11380*/  UMOV UR28, UR42 ;  /* 0x0000002a001c7c82 */ /* 0x000fe20008000000 */
[----:B------:R-:W-:Y:S01]  /*11390*/  UMOV UR29, UR43 ;  /* 0x0000002b001d7c82 */ /* 0x000fe20008000000 */
[----:B------:R-:W-:Y:S02]  /*113a0*/  UMOV UR6, 0x0 ;  /* 0x0000000000067882 */ /* 0x000fe40000000000 */
[----:B------:R-:W-:Y:S01]  /*113b0*/  @P2 IADD3 R6, R24, 0xda00, RZ ;  /* 0x0000da0018062810 */ /* 0x000fe20007ffe0ff */
[----:B------:R-:W-:Y:S01]  /*113c0*/  @P2 IMAD.MOV.U32 R7, RZ, RZ, 0x9000 ;  /* 0x00009000ff072424 */ /* 0x000fe200078e00ff */
[----:B------:R-:W-:Y:S01]  /*113d0*/  UMOV UR7, 0x12f00000 ;  /* 0x12f0000000077882 */ /* 0x000fe20000000000 */
[----:B------:R-:W-:Y:S01]  /*113e0*/  UMOV UR26, URZ ;  /* 0x0000003f001a7c82 */ /* 0x000fe20008000000 */
[----:B------:R-:W-:Y:S01]  /*113f0*/  @P2 R2UR UR24, R6 ;  /* 0x00000000061822ca */ /* 0x000fe200000e0000 */
[----:B------:R-:W-:Y:S01]  /*11400*/  @P2 VIADD R6, R24, 0x31c00 ;  /* 0x00031c0018062836 */ /* 0x000fe20000000000 */
[----:B------:R-:W-:Y:S01]  /*11410*/  UMOV UR19, UR41 ;  /* 0x0000002900137c82 */ /* 0x000fe20008000000 */
[----:B------:R-:W-:Y:S01]  /*11420*/  UMOV UR20, UR42 ;  /* 0x0000002a00147c82 */ /* 0x000fe20008000000 */
[----:B------:R-:W-:Y:S01]  /*11430*/  UMOV UR21, UR43 ;  /* 0x0000002b00157c82 */ /* 0x000fe20008000000 */
[----:B------:R-:W-:Y:S01]  /*11440*/  UMOV UR18, 0x20 ;  /* 0x0000002000127882 */ /* 0x000fe20000000000 */
[----:B------:R-:W-:Y:S01]  /*11450*/  @P2 R2UR UR25, R6 ;  /* 0x00000000061922ca */ /* 0x000fe200000e0000 */
[----:B------:R-:W-:Y:S01]  /*11460*/  @P2 VIADD R6, R24, 0x10a00 ;  /* 0x00010a0018062836 */ /* 0x000fe20000000000 */
[----:B------:R1:W-:Y:S01]  /*11470*/  @P2 SYNCS.ARRIVE.TRANS64 RZ, [R24+URZ+0x31c00], R7 ;  /* 0x031c000718ff29a7 */ /* 0x0003e2000800003f */
[----:B------:R-:W-:Y:S01]  /*11480*/  UMOV UR11, UR41 ;  /* 0x00000029000b7c82 */ /* 0x000fe20008000000 */
[----:B------:R-:W-:Y:S01]  /*11490*/  UMOV UR12, UR42 ;  /* 0x0000002a000c7c82 */ /* 0x000fe20008000000 */
[----:B------:R-:W-:Y:S01]  /*114a0*/  UMOV UR13, UR43 ;  /* 0x0000002b000d7c82 */ /* 0x000fe20008000000 */
[----:B------:R-:W-:Y:S01]  /*114b0*/  @P2 R2UR UR16, R6 ;  /* 0x00000000061022ca */ /* 0x000fe200000e0000 */
[----:B------:R-:W-:Y:S01]  /*114c0*/  @P2 VIADD R6, R24, 0x13a00 ;  /* 0x00013a0018062836 */ /* 0x000fe20000000000 */
[----:B------:R-:W-:-:S04]  /*114d0*/  UMOV UR10, 0x40 ;  /* 0x00000040000a7882 */ /* 0x000fc80000000000 */
[----:B------:R-:W-:Y:S01]  /*114e0*/  @P2 R2UR UR8, R6 ;  /* 0x00000000060822ca */ /* 0x000fe200000e0000 */
[----:B------:R-:W-:Y:S01]  /*114f0*/  UMOV UR17, UR25 ;  /* 0x0000001900117c82 */ /* 0x000fe20008000000 */
[----:B------:R-:W-:Y:S01]  /*11500*/  LEA.HI R6, R23, R23, RZ, 0x1 ;  /* 0x0000001717067211 */ /* 0x000fe200078f08ff */
[----:B------:R3:W-:Y:S01]  /*11510*/  UTMALDG.4D [UR24], [UR4], desc[UR6] ;  /* 0x00000618040075b4 */ /* 0x0007e20008019000 */
[----:B------:R-:W-:Y:S02]  /*11520*/  UMOV UR9, UR25 ;  /* 0x0000001900097c82 */ /* 0x000fe40008000000 */
[----:B------:R-:W-:-:S04]  /*11530*/  LOP3.LUT R6, R6, 0xfffffffe, RZ, 0xc0, !PT ;  /* 0xfffffffe06067812 */ /* 0x000fc800078ec0ff */
[----:B------:R-:W-:Y:S01]  /*11540*/  IADD3 R6, R23, -R6, RZ ;  /* 0x8000000617067210 */ /* 0x000fe20007ffe0ff */
[----:B------:R3:W-:Y:S03]  /*11550*/  UTMALDG.4D [UR16], [UR4], desc[UR6] ;  /* 0x00000610040075b4 */ /* 0x0007e60008019000 */
[----:B-1----:R-:W-:Y:S01]  /*11560*/  SHF.L.U32 R7, R6, 0x1f, RZ ;  /* 0x0000001f06077819 */ /* 0x002fe200000006ff */
[----:B------:R3:W-:Y:S03]  /*11570*/  UTMALDG.4D [UR8], [UR4], desc[UR6] ;  /* 0x00000608040075b4 */ /* 0x0007e60008019000 */
[----:B------:R-:W1:Y:S02]  /*11580*/  SYNCS.PHASECHK.TRANS64.TRYWAIT P2, [R24+URZ+0x31c20], R7 ;  /* 0x031c2007180075a7 */ /* 0x000e64000804017f */
[----:B-1-3--:R-:W-:Y:S05]  /*11590*/  @!P2 BRA `(.L_x_1582) ;  /* 0x000000200034a947 */ /* 0x00afea0003800000 */
.L_x_1632:
[----:B------:R-:W-:Y:S05]  /*115a0*/  @!P3 BRA `(.L_x_1583) ;  /* 0x000000140040b947 */ /* 0x000fea0003800000 */
[C---:B------:R-:W-:Y:S01]  /*115b0*/  LOP3.LUT R6, R25.reuse, 0x1, RZ, 0xc0, !PT ;  /* 0x0000000119067812 */ /* 0x040fe200078ec0ff */
[----:B------:R-:W-:Y:S01]  /*115c0*/  VIADD R11, R25, 0xfffffffe ;  /* 0xfffffffe190b7836 */ /* 0x000fe20000000000 */
[----:B------:R-:W-:Y:S02]  /*115d0*/  ULDC.64 UR36, c[0x0][0x408] ;  /* 0x0001020000247ab9 */ /* 0x000fe40000000a00 */
[----:B------:R-:W-:Y:S01]  /*115e0*/  ISETP.NE.U32.AND P2, PT, R6, 0x1, PT ;  /* 0x000000010600780c */ /* 0x000fe20003f45070 */
[----:B-1----:R-:W-:-:S12]  /*115f0*/  IMAD.MOV.U32 R7, RZ, RZ, R11 ;  /* 0x000000ffff077224 */ /* 0x002fd800078e000b */
[----:B------:R-:W-:Y:S05]  /*11600*/  @!P2 BRA `(.L_x_1584) ;  /* 0x0000000400b8a947 */ /* 0x000fea0003800000 */
        /* <DEDUP_REMOVED lines=8> */
[----:B------:R-:W-:Y:S01]  /*11690*/  MOV R12, R11 ;  /* 0x0000000b000c7202 */ /* 0x000fe20000000f00 */
        /* <DEDUP_REMOVED lines=20> */
.L_x_1587:
[----:B-1----:R-:W-:Y:S02]  /*117e0*/  LEA R3, R13, R24, 0x3 ;  /* 0x000000180d037211 */ /* 0x002fe400078e18ff */
[----:B------:R-:W-:Y:S02]  /*117f0*/  SHF.L.U32 R2, R10, 0x1f, RZ ;  /* 0x0000001f0a027819 */ /* 0x000fe400000006ff */
[----:B------:R-:W-:Y:S02]  /*11800*/  ISETP.NE.AND P2, PT, R18, RZ, PT ;  /* 0x000000ff1200720c */ /* 0x000fe40003f45270 */
[----:B------:R-:W1:Y:S02]  /*11810*/  SYNCS.PHASECHK.TRANS64.TRYWAIT P3, [R3+URZ+0x31c40], R2 ;  /* 0x031c4002030075a7 */ /* 0x000e64000806017f */
[----:B-1----:R-:W-:Y:S09]  /*11820*/  @!P3 BRA `(.L_x_1588) ;  /* 0x0000001c00a4b947 */ /* 0x002ff20003800000 */
.L_x_1633:
[----:B------:R-:W-:Y:S05]  /*11830*/  @P2 BRA `(.L_x_1589) ;  /* 0x0000000000142947 */ /* 0x000fea0003800000 */
[----:B------:R-:W-:Y:S01]  /*11840*/  ISETP.NE.AND P3, PT, R27, RZ, PT ;  /* 0x000000ff1b00720c */ /* 0x000fe20003f65270 */
[----:B-1----:R-:W-:-:S04]  /*11850*/  IMAD.MOV.U32 R2, RZ, RZ, 0x6c00 ;  /* 0x00006c00ff027424 */ /* 0x002fc800078e00ff */
[----:B------:R2:W-:Y:S08]  /*11860*/  SYNCS.ARRIVE.TRANS64 RZ, [R3+URZ+0x31c30], R2 ;  /* 0x031c300203ff79a7 */ /* 0x0005f0000800003f */
[----:B------:R-:W-:Y:S05]  /*11870*/  @!P3 BRA `(.L_x_1589) ;  /* 0x000000000004b947 */ /* 0x000fea0003800000 */
[----:B------:R-:W-:Y:S01]  /*11880*/  BPT.TRAP 0x1 ;  /* 0x000000040000795c */ /* 0x000fe20000300000 */
.L_x_1589:
        /* <DEDUP_REMOVED lines=30> */
.L_x_1634:
[----:B------:R-:W-:Y:S05]  /*11a70*/  @P2 BRA `(.L_x_1591) ;  /* 0x0000000000182947 */ /* 0x000fea0003800000 */
[----:B------:R-:W-:Y:S01]  /*11a80*/  ISETP.NE.AND P2, PT, R27, RZ, PT ;  /* 0x000000ff1b00720c */ /* 0x000fe20003f45270 */
[----:B-1----:R-:W-:Y:S01]  /*11a90*/  IMAD R2, R19, 0x8, R24 ;  /* 0x0000000813027824 */ /* 0x002fe200078e0218 */
[----:B------:R-:W-:-:S04]  /*11aa0*/  MOV R3, 0x6c00 ;  /* 0x00006c0000037802 */ /* 0x000fc80000000f00 */
[----:B------:R2:W-:Y:S07]  /*11ab0*/  SYNCS.ARRIVE.TRANS64 RZ, [R2+URZ+0x31c50], R3 ;  /* 0x031c500302ff79a7 */ /* 0x0005ee000800003f */
[----:B------:R-:W-:Y:S05]  /*11ac0*/  @!P2 BRA `(.L_x_1591) ;  /* 0x000000000004a947 */ /* 0x000fea0003800000 */
[----:B------:R-:W-:Y:S01]  /*11ad0*/  BPT.TRAP 0x1 ;  /* 0x000000040000795c */ /* 0x000fe20000300000 */
.L_x_1591:
[--C-:B-12---:R-:W-:Y:S01]  /*11ae0*/  IMAD R3, R19, 0x6c00, R24.reuse ;  /* 0x00006c0013037824 */ /* 0x106fe200078e0218 */
[----:B------:R-:W-:Y:S01]  /*11af0*/  R2UR UR11, R5 ;  /* 0x00000000050b72ca */ /* 0x000fe200000e0000 */
        /* <DEDUP_REMOVED lines=11> */
[----:B------:R-:W-:Y:S01]  /*11bb0*/  IMAD.MOV.U32 R9, RZ, RZ, R6 ;  /* 0x000000ffff097224 */ /* 0x000fe200078e0006 */
[----:B------:R-:W-:Y:S01]  /*11bc0*/  UIMAD UR11, UR11, 0x90, URZ ;  /* 0x000000900b0b78a4 */ /* 0x000fe2000f8e023f */
[----:B------:R-:W-:-:S03]  /*11bd0*/  IMAD.MOV.U32 R5, RZ, RZ, R12 ;  /* 0x000000ffff057224 */ /* 0x000fc600078e000c */
        /* <DEDUP_REMOVED lines=13> */
.L_x_1586:
[----:B------:R-:W-:Y:S05]  /*11cb0*/  BSYNC B0 ;  /* 0x0000000000007941 */ /* 0x000fea0003800000 */
.L_x_1585:
[----:B------:R-:W-:Y:S01]  /*11cc0*/  VIADD R7, R25, 0xfffffffd ;  /* 0xfffffffd19077836 */ /* 0x000fe20000000000 */
[----:B------:R-:W-:Y:S01]  /*11cd0*/  MOV R19, R13 ;  /* 0x0000000d00137202 */ /* 0x000fe20000000f00 */
[----:B------:R-:W-:-:S07]  /*11ce0*/  IMAD.MOV.U32 R22, RZ, RZ, R10 ;  /* 0x000000ffff167224 */ /* 0x000fce00078e000a */
.L_x_1584:
[----:B------:R-:W-:Y:S01]  /*11cf0*/  ISETP.NE.AND P2, PT, R11, RZ, PT ;  /* 0x000000ff0b00720c */ /* 0x000fe20003f45270 */
[----:B------:R-:W-:-:S12]  /*11d00*/  BSSY B0, `(.L_x_1583) ;  /* 0x00000da000007945 */ /* 0x000fd80003800000 */
[----:B------:R-:W-:Y:S05]  /*11d10*/  @!P2 BRA `(.L_x_1592) ;  /* 0x0000000c0060a947 */ /* 0x000fea0003800000 */
[----:B------:R-:W-:-:S07]  /*11d20*/  IMAD.MOV.U32 R2, RZ, RZ, R9 ;  /* 0x000000ffff027224 */ /* 0x000fce00078e0009 */
.L_x_1607:
[----:B--2---:R-:W-:Y:S01]  /*11d30*/  VIADD R13, R19, 0x1 ;  /* 0x00000001130d7836 */ /* 0x004fe20000000000 */
[----:B------:R-:W-:Y:S05]  /*11d40*/  YIELD ;  /* 0x0000000000007946 */ /* 0x000fea0003800000 */
[----:B------:R-:W-:Y:S01]  /*11d50*/  ISETP.NE.AND P2, PT, R13, 0x2, PT ;  /* 0x000000020d00780c */ /* 0x000fe20003f45270 */
[----:B------:R-:W-:Y:S03]  /*11d60*/  BSSY B1, `(.L_x_1593) ;  /* 0x0000066000017945 */ /* 0x000fe60003800000 */
[----:B-1----:R-:W-:-:S02]  /*11d70*/  SEL R3, RZ, 0x1, P2 ;  /* 0x00000001ff037807 */ /* 0x002fc40001000000 */
[----:B------:R-:W-:Y:S02]  /*11d80*/  SEL R13, R13, RZ, P2 ;  /* 0x000000ff0d0d7207 */ /* 0x000fe40001000000 */
[----:B------:R-:W-:Y:S01]  /*11d90*/  LOP3.LUT R6, R22, R3, RZ, 0x3c, !PT ;  /* 0x0000000316067212 */ /* 0x000fe200078e3cff */
[----:B------:R-:W-:Y:S06]  /*11da0*/  @!P6 BRA `(.L_x_1594) ;  /* 0x000000040084e947 */ /* 0x000fec0003800000 */
[----:B------:R-:W-:Y:S01]  /*11db0*/  IMAD.MOV.U32 R12, RZ, RZ, R7 ;  /* 0x000000ffff0c7224 */ /* 0x000fe200078e0007 */
[----:B------:R-:W-:Y:S06]  /*11dc0*/  @!P0 BRA `(.L_x_1595) ;  /* 0x00000000004c8947 */ /* 0x000fec0003800000 */
[----:B------:R-:W1:Y:S01]  /*11dd0*/  LDC R12, c[0x0][0x41c] ;  /* 0x00010700ff0c7b82 */ /* 0x000e620000000800 */
[----:B------:R-:W-:Y:S01]  /*11de0*/  MOV R15, R7 ;  /* 0x00000007000f7202 */ /* 0x000fe20000000f00 */
[----:B------:R-:W-:Y:S01]  /*11df0*/  IMAD R21, R8, UR36, RZ ;  /* 0x0000002408157c24 */ /* 0x000fe2000f8e02ff */
[----:B------:R-:W-:-:S03]  /*11e00*/  ULDC.64 UR4, c[0x0][0x208] ;  /* 0x0000820000047ab9 */ /* 0x000fc60000000a00 */
        /* <DEDUP_REMOVED lines=15> */
.L_x_1595:
[----:B------:R-:W-:Y:S01]  /*11f00*/  IMAD R10, R13, 0x8, R24 ;  /* 0x000000080d0a7824 */ /* 0x000fe200078e0218 */
[----:B-1----:R-:W-:Y:S02]  /*11f10*/  SHF.L.U32 R3, R6, 0x1f, RZ ;  /* 0x0000001f06037819 */ /* 0x002fe400000006ff */
[----:B------:R-:W-:Y:S02]  /*11f20*/  ISETP.NE.AND P2, PT, R18, RZ, PT ;  /* 0x000000ff1200720c */ /* 0x000fe40003f45270 */
[----:B------:R-:W1:Y:S02]  /*11f30*/  SYNCS.PHASECHK.TRANS64.TRYWAIT P3, [R10+URZ+0x31c40], R3 ;  /* 0x031c40030a0075a7 */ /* 0x000e64000806017f */
[----:B-1----:R-:W-:Y:S09]  /*11f40*/  @!P3 BRA `(.L_x_1596) ;  /* 0x000000180004b947 */ /* 0x002ff20003800000 */
.L_x_1635:
[----:B------:R-:W-:Y:S05]  /*11f50*/  @P2 BRA `(.L_x_1597) ;  /* 0x0000000000142947 */ /* 0x000fea0003800000 */
[----:B------:R-:W-:Y:S02]  /*11f60*/  ISETP.NE.AND P3, PT, R27, RZ, PT ;  /* 0x000000ff1b00720c */ /* 0x000fe40003f65270 */
[----:B-1----:R-:W-:-:S04]  /*11f70*/  MOV R3, 0x6c00 ;  /* 0x00006c0000037802 */ /* 0x002fc80000000f00 */
[----:B------:R2:W-:Y:S07]  /*11f80*/  SYNCS.ARRIVE.TRANS64 RZ, [R10+URZ+0x31c30], R3 ;  /* 0x031c30030aff79a7 */ /* 0x0005ee000800003f */
[----:B------:R-:W-:Y:S05]  /*11f90*/  @!P3 BRA `(.L_x_1597) ;  /* 0x000000000004b947 */ /* 0x000fea0003800000 */
[----:B------:R-:W-:Y:S01]  /*11fa0*/  BPT.TRAP 0x1 ;  /* 0x000000040000795c */ /* 0x000fe20000300000 */
.L_x_1597:
        /* <DEDUP_REMOVED lines=30> */
.L_x_1636:
[----:B------:R-:W-:Y:S05]  /*12190*/  @P2 BRA `(.L_x_1599) ;  /* 0x0000000000142947 */ /* 0x000fea0003800000 */
[----:B------:R-:W-:Y:S01]  /*121a0*/  ISETP.NE.AND P2, PT, R27, RZ, PT ;  /* 0x000000ff1b00720c */ /* 0x000fe20003f45270 */
[----:B------:R-:W-:-:S04]  /*121b0*/  IMAD.MOV.U32 R10, RZ, RZ, 0x6c00 ;  /* 0x00006c00ff0a7424 */ /* 0x000fc800078e00ff */
[----:B------:R2:W-:Y:S08]  /*121c0*/  SYNCS.ARRIVE.TRANS64 RZ, [R3+URZ+0x50], R10 ;  /* 0x0000500a03ff79a7 */ /* 0x0005f0000800003f */
[----:B------:R-:W-:Y:S05]  /*121d0*/  @!P2 BRA `(.L_x_1599) ;  /* 0x000000000004a947 */ /* 0x000fea0003800000 */
[----:B------:R-:W-:Y:S01]  /*121e0*/  BPT.TRAP 0x1 ;  /* 0x000000040000795c */ /* 0x000fe20000300000 */
.L_x_1599:
        /* <DEDUP_REMOVED lines=12> */
[----:B------:R-:W-:Y:S01]  /*122b0*/  IMAD.MOV.U32 R5, RZ, RZ, R12 ;  /* 0x000000ffff057224 */ /* 0x000fe200078e000c */
[----:B------:R-:W-:Y:S01]  /*122c0*/  MOV R9, R2 ;  /* 0x0000000200097202 */ /* 0x000fe20000000f00 */
[----:B------:R-:W-:-:S02]  /*122d0*/  UIMAD UR11, UR11, 0x90, URZ ;  /* 0x000000900b0b78a4 */ /* 0x000fc4000f8e023f */
        /* <DEDUP_REMOVED lines=14> */
.L_x_1594:
[----:B------:R-:W-:Y:S05]  /*123c0*/  BSYNC B1 ;  /* 0x0000000000017941 */ /* 0x000fea0003800000 */
.L_x_1593:
[----:B------:R-:W-:Y:S01]  /*123d0*/  VIADD R19, R13, 0x1 ;  /* 0x000000010d137836 */ /* 0x000fe20000000000 */
[----:B------:R-:W-:Y:S04]  /*123e0*/  BSSY B1, `(.L_x_1600) ;  /* 0x0000068000017945 */ /* 0x000fe80003800000 */
        /* <DEDUP_REMOVED lines=19> */
[----:B------:R-:W-:-:S05]  /*12520*/  IMAD.WIDE.U32 R10, R0, UR36, R10 ;  /* 0x00000024000a7c25 */ /* 0x000fca000f8e000a */
[----:B------:R-:W-:Y:S02]  /*12530*/  IADD3 R11, R25, R11, RZ ;  /* 0x0000000b190b7210 */ /* 0x000fe40007ffe0ff */
[----:B-1----:R-:W-:-:S04]  /*12540*/  LEA R2, P2, R10, R2, 0x2 ;  /* 0x000000020a027211 */ /* 0x002fc800078410ff */
[----:B------:R-:W-:-:S05]  /*12550*/  LEA.HI.X R3, R10, R3, R11, 0x2, P2 ;  /* 0x000000030a037211 */ /* 0x000fca00010f140b */
[----:B------:R1:W5:Y:S01]  /*12560*/  LDG.E R2, desc[UR4][R2.64] ;  /* 0x0000000402027981 */ /* 0x000362000c1e1900 */
[----:B------:R-:W-:-:S04]  /*12570*/  IMAD.MOV R10, RZ, RZ, -R21 ;  /* 0x000000ffff0a7224 */ /* 0x000fc800078e0a15 */
[----:B------:R-:W-:-:S07]  /*12580*/  IMAD R15, R12, R10, R15 ;  /* 0x0000000a0c0f7224 */ /* 0x000fce00078e020f */
.L_x_1602:
[----:B-1----:R-:W-:Y:S01]  /*12590*/  IMAD R3, R19, 0x8, R24 ;  /* 0x0000000813037824 */ /* 0x002fe200078e0218 */
[----:B------:R-:W-:Y:S02]  /*125a0*/  SHF.L.U32 R10, R22, 0x1f, RZ ;  /* 0x0000001f160a7819 */ /* 0x000fe400000006ff */
[----:B------:R-:W-:Y:S02]  /*125b0*/  ISETP.NE.AND P2, PT, R18, RZ, PT ;  /* 0x000000ff1200720c */ /* 0x000fe40003f45270 */
[----:B------:R-:W1:Y:S02]  /*125c0*/  SYNCS.PHASECHK.TRANS64.TRYWAIT P3, [R3+URZ+0x31c40], R10 ;  /* 0x031c400a030075a7 */ /* 0x000e64000806017f */
[----:B-1----:R-:W-:Y:S09]  /*125d0*/  @!P3 BRA `(.L_x_1603) ;  /* 0x000000100088b947 */ /* 0x002ff20003800000 */
.L_x_1637:
[----:B------:R-:W-:Y:S05]  /*125e0*/  @P2 BRA `(.L_x_1604) ;  /* 0x0000000000142947 */ /* 0x000fea0003800000 */
[----:B------:R-:W-:Y:S01]  /*125f0*/  ISETP.NE.AND P3, PT, R27, RZ, PT ;  /* 0x000000ff1b00720c */ /* 0x000fe20003f65270 */
[----:B-1----:R-:W-:-:S04]  /*12600*/  IMAD.MOV.U32 R10, RZ, RZ, 0x6c00 ;  /* 0x00006c00ff0a7424 */ /* 0x002fc800078e00ff */
[----:B------:R2:W-:Y:S08]  /*12610*/  SYNCS.ARRIVE.TRANS64 RZ, [R3+URZ+0x31c30], R10 ;  /* 0x031c300a03ff79a7 */ /* 0x0005f0000800003f */
[----:B------:R-:W-:Y:S05]  /*12620*/  @!P3 BRA `(.L_x_1604) ;  /* 0x000000000004b947 */ /* 0x000fea0003800000 */
[----:B------:R-:W-:Y:S01]  /*12630*/  BPT.TRAP 0x1 ;  /* 0x000000040000795c */ /* 0x000fe20000300000 */
.L_x_1604:
        /* <DEDUP_REMOVED lines=32> */
.L_x_1638:
[----:B------:R-:W-:Y:S05]  /*12840*/  @P2 BRA `(.L_x_1606) ;  /* 0x0000000000142947 */ /* 0x000fea0003800000 */
[----:B------:R-:W-:Y:S01]  /*12850*/  ISETP.NE.AND P2, PT, R27, RZ, PT ;  /* 0x000000ff1b00720c */ /* 0x000fe20003f45270 */
[----:B-1----:R-:W-:-:S04]  /*12860*/  IMAD.MOV.U32 R6, RZ, RZ, 0x6c00 ;  /* 0x00006c00ff067424 */ /* 0x002fc800078e00ff */
[----:B------:R2:W-:Y:S08]  /*12870*/  SYNCS.ARRIVE.TRANS64 RZ, [R3+URZ+0x50], R6 ;  /* 0x0000500603ff79a7 */ /* 0x0005f0000800003f */
[----:B------:R-:W-:Y:S05]  /*12880*/  @!P2 BRA `(.L_x_1606) ;  /* 0x000000000004a947 */ /* 0x000fea0003800000 */
[----:B------:R-:W-:Y:S01]  /*12890*/  BPT.TRAP 0x1 ;  /* 0x000000040000795c */ /* 0x000fe20000300000 */
.L_x_1606:
        /* <DEDUP_REMOVED lines=28> */
.L_x_1601:
[----:B------:R-:W-:Y:S05]  /*12a60*/  BSYNC B1 ;  /* 0x0000000000017941 */ /* 0x000fea0003800000 */
.L_x_1600:
[C---:B------:R-:W-:Y:S02]  /*12a70*/  ISETP.GT.AND P2, PT, R7.reuse, 0x1, PT ;  /* 0x000000010700780c */ /* 0x040fe40003f44270 */
[----:B------:R-:W-:-:S11]  /*12a80*/  IADD3 R7, R7, -0x2, RZ ;  /* 0xfffffffe07077810 */ /* 0x000fd60007ffe0ff */
[----:B------:R-:W-:Y:S05]  /*12a90*/  @P2 BRA `(.L_x_1607) ;  /* 0xfffffff000a42947 */ /* 0x000fea000383ffff */
.L_x_1592:
[----:B------:R-:W-:Y:S05]  /*12aa0*/  BSYNC B0 ;  /* 0x0000000000007941 */ /* 0x000fea0003800000 */
.L_x_1583:
[----:B------:R-:W-:Y:S04]  /*12ab0*/  BSSY B0, `(.L_x_1608) ;  /* 0x000000f000007945 */ /* 0x000fe80003800000 */
[----:B------:R-:W-:Y:S05]  /*12ac0*/  @P1 BRA `(.L_x_1609) ;  /* 0x0000000000341947 */ /* 0x000fea0003800000 */
[----:B------:R-:W3:Y:S01]  /*12ad0*/  S2R R11, SR_LANEID ;  /* 0x00000000000b7919 */ /* 0x000ee20000000000 */
[----:B------:R-:W-:Y:S01]  /*12ae0*/  VOTEU.ANY UR4, UPT, PT ;  /* 0x0000000000047886 */ /* 0x000fe200038e0100 */
[----:B-12---:R-:W1:Y:S01]  /*12af0*/  LDC.64 R2, c[0x0][0xdf0] ;  /* 0x00037c00ff027b82 */ /* 0x006e620000000a00 */
[----:B------:R-:W3:Y:S01]  /*12b00*/  FLO.U32 R0, UR4 ;  /* 0x0000000400007d00 */ /* 0x000ee200080e0000 */
[----:B------:R-:W-:-:S07]  /*12b10*/  ULDC.64 UR6, c[0x0][0x208] ;  /* 0x0000820000067ab9 */ /* 0x000fce0000000a00 */
        /* <DEDUP_REMOVED lines=8> */
.L_x_1609:
[----:B------:R-:W-:Y:S05]  /*12ba0*/  BSYNC B0 ;  /* 0x0000000000007941 */ /* 0x000fea0003800000 */
.L_x_1608:
[----:B------:R-:W-:Y:S04]  /*12bb0*/  BSSY B0, `(.L_x_1610) ;  /* 0x0000028000007945 */ /* 0x000fe80003800000 */
[----:B------:R-:W-:Y:S05]  /*12bc0*/  @!P6 BRA `(.L_x_1611) ;  /* 0x000000000098e947 */ /* 0x000fea0003800000 */
[----:B-12---:R-:W-:Y:S01]  /*12bd0*/  IMAD R3, R19, 0x8, R24 ;  /* 0x0000000813037824 */ /* 0x006fe200078e0218 */
[----:B------:R-:W-:Y:S02]  /*12be0*/  SHF.L.U32 R0, R22, 0x1f, RZ ;  /* 0x0000001f16007819 */ /* 0x000fe400000006ff */
[----:B------:R-:W-:Y:S02]  /*12bf0*/  ISETP.NE.AND P1, PT, R18, RZ, PT ;  /* 0x000000ff1200720c */ /* 0x000fe40003f25270 */
[----:B------:R-:W1:Y:S02]  /*12c00*/  SYNCS.PHASECHK.TRANS64.TRYWAIT P0, [R3+URZ+0x31c60], R0 ;  /* 0x031c6000030075a7 */ /* 0x000e64000800017f */
[----:B-1----:R-:W-:Y:S09]  /*12c10*/  @!P0 BRA `(.L_x_1612) ;  /* 0x0000000c00208947 */ /* 0x002ff20003800000 */
.L_x_1639:
[----:B------:R-:W-:Y:S05]  /*12c20*/  @P1 BRA `(.L_x_1613) ;  /* 0x0000000000141947 */ /* 0x000fea0003800000 */
[----:B------:R-:W-:Y:S01]  /*12c30*/  ISETP.NE.AND P0, PT, R27, RZ, PT ;  /* 0x000000ff1b00720c */ /* 0x000fe20003f05270 */
[----:B-1----:R-:W-:-:S04]  /*12c40*/  IMAD.MOV.U32 R0, RZ, RZ, 0x6c00 ;  /* 0x00006c00ff007424 */ /* 0x002fc800078e00ff */
[----:B------:R2:W-:Y:S08]  /*12c50*/  SYNCS.ARRIVE.TRANS64 RZ, [R3+URZ+0x31c50], R0 ;  /* 0x031c500003ff79a7 */ /* 0x0005f0000800003f */
[----:B------:R-:W-:Y:S05]  /*12c60*/  @!P0 BRA `(.L_x_1613) ;  /* 0x0000000000048947 */ /* 0x000fea0003800000 */
[----:B------:R-:W-:Y:S01]  /*12c70*/  BPT.TRAP 0x1 ;  /* 0x000000040000795c */ /* 0x000fe20000300000 */
.L_x_1613:
        /* <DEDUP_REMOVED lines=27> */
.L_x_1611:
[----:B------:R-:W-:Y:S05]  /*12e30*/  BSYNC B0 ;  /* 0x0000000000007941 */ /* 0x000fea0003800000 */
.L_x_1610:
[----:B------:R-:W-:Y:S02]  /*12e40*/  VIADD R19, R19, 0x1 ;  /* 0x0000000113137836 */ /* 0x000fe40000000000 */
[----:B--2---:R-:W-:-:S03]  /*12e50*/  IMAD.MOV.U32 R13, RZ, RZ, R26 ;  /* 0x000000ffff0d7224 */ /* 0x004fc600078e001a */
[----:B------:R-:W-:-:S04]  /*12e60*/  ISETP.NE.AND P0, PT, R19, 0x2, PT ;  /* 0x000000021300780c */ /* 0x000fc80003f05270 */
[----:B-1----:R-:W-:Y:S02]  /*12e70*/  SEL R3, RZ, 0x1, P0 ;  /* 0x00000001ff037807 */ /* 0x002fe40000000000 */
[----:B------:R-:W-:Y:S02]  /*12e80*/  SEL R19, R19, RZ, P0 ;  /* 0x000000ff13137207 */ /* 0x000fe40000000000 */
[----:B------:R-:W-:-:S07]  /*12e90*/  LOP3.LUT R22, R22, R3, RZ, 0x3c, !PT ;  /* 0x0000000316167212 */ /* 0x000fce00078e3cff */
.L_x_1572:
[----:B------:R-:W-:Y:S05]  /*12ea0*/  BSYNC B6 ;  /* 0x0000000000067941 */ /* 0x000fea0003800000 */
.L_x_1570:
[----:B------:R-:W-:-:S03]  /*12eb0*/  UMOV UR4, 0xffffffff ;  /* 0xffffffff00047882 */ /* 0x000fc60000000000 */
[----:B------:R-:W-:Y:S05]  /*12ec0*/  BRA.DIV UR4, `(.L_x_1614) ;  /* 0x0000000a04887947 */ /* 0x000fea000b800000 */
[----:B------:R1:W2:Y:S02]  /*12ed0*/  SHFL.IDX PT, R14, R13, RZ, 0x1f ;  /* 0x00001fff0d0e7589 */ /* 0x0002a400000e0000 */
.L_x_1642:
[----:B------:R-:W-:Y:S01]  /*12ee0*/  ISETP.NE.AND P0, PT, R27, RZ, PT ;  /* 0x000000ff1b00720c */ /* 0x000fe20003f05270 */
[----:B------:R-:W-:Y:S05]  /*12ef0*/  WARPSYNC.ALL ;  /* 0x0000000000007948 */ /* 0x000fea0003800000 */
[----:B------:R-:W-:Y:S01]  /*12f00*/  BAR.SYNC.DEFER_BLOCKING 0x4, 0x1a0 ;  /* 0x0106800000007b1d */ /* 0x000fe20000010000 */
[----:B--2---:R-:W-:-:S05]  /*12f10*/  MOV R26, R14 ;  /* 0x0000000e001a7202 */ /* 0x004fca0000000f00 */
        /* <DEDUP_REMOVED lines=8> */
.L_x_1567:
[----:B------:R-:W2:Y:S01]  /*12fa0*/  S2R R3, SR_CgaCtaId ;  /* 0x0000000000037919 */ /* 0x000ea20000008800 */
[----:B------:R-:W-:Y:S01]  /*12fb0*/  VIADD R23, R23, 0x1 ;  /* 0x0000000117177836 */ /* 0x000fe20000000000 */
[----:B------:R-:W-:-:S04]  /*12fc0*/  MOV R2, 0x400 ;  /* 0x0000040000027802 */ /* 0x000fc80000000f00 */
[----:B------:R-:W-:-:S04]  /*12fd0*/  LEA.HI R0, R23, R23, RZ, 0x1 ;  /* 0x0000001717007211 */ /* 0x000fc800078f08ff */
[----:B------:R-:W-:-:S05]  /*12fe0*/  LOP3.LUT R0, R0, 0xfffffffe, RZ, 0xc0, !PT ;  /* 0xfffffffe00007812 */ /* 0x000fca00078ec0ff */
[----:B------:R-:W-:-:S05]  /*12ff0*/  IMAD.IADD R0, R23, 0x1, -R0 ;  /* 0x0000000117007824 */ /* 0x000fca00078e0a00 */
[----:B------:R-:W-:Y:S02]  /*13000*/  SHF.L.U32 R0, R0, 0x1f, RZ ;  /* 0x0000001f00007819 */ /* 0x000fe400000006ff */
[----:B--2---:R-:W-:-:S04]  /*13010*/  LEA R9, R3, R2, 0x18 ;  /* 0x0000000203097211 */ /* 0x004fc800078ec0ff */
[----:B------:R-:W2:Y:S02]  /*13020*/  SYNCS.PHASECHK.TRANS64.TRYWAIT P0, [R9+URZ+0x31c20], R0 ;  /* 0x031c2000090075a7 */ /* 0x000ea4000800017f */
[----:B--2---:R-:W-:Y:S05]  /*13030*/  @!P0 BRA `(.L_x_1616) ;  /* 0x0000000800508947 */ /* 0x004fea0003800000 */
.L_x_1643:
[----:B------:R-:W3:Y:S02]  /*13040*/  SHFL.IDX PT, R16, R16, RZ, 0x1f ;  /* 0x00001fff10107589 */ /* 0x000ee400000e0000 */
[----:B---3--:R-:W-:-:S13]  /*13050*/  ISETP.NE.AND P0, PT, R16, RZ, PT ;  /* 0x000000ff1000720c */ /* 0x008fda0003f05270 */
[----:B------:R-:W-:Y:S05]  /*13060*/  @P0 EXIT ;  /* 0x000000000000094d */ /* 0x000fea0003800000 */
[----:B------:R-:W-:Y:S01]  /*13070*/  ELECT P0, URZ, PT ;  /* 0x00000000003f782f */ /* 0x000fe20003800000 */
[----:B------:R-:W-:-:S12]  /*13080*/  BSSY B0, `(.L_x_1617) ;  /* 0x000001f000007945 */ /* 0x000fd80003800000 */
[----:B------:R-:W-:Y:S05]  /*13090*/  @!P0 BRA `(.L_x_1618) ;  /* 0x0000000000748947 */ /* 0x000fea0003800000 */
[----:B------:R-:W-:-:S04]  /*130a0*/  LOP3.LUT R17, R17, 0x2, RZ, 0xfc, !PT ;  /* 0x0000000211117812 */ /* 0x000fc800078efcff */
[----:B------:R-:W-:-:S13]  /*130b0*/  ISETP.NE.AND P2, PT, R17, 0x3, PT ;  /* 0x000000031100780c */ /* 0x000fda0003f45270 */
[----:B------:R-:W-:Y:S05]  /*130c0*/  @!P2 BRA `(.L_x_1619) ;  /* 0x000000000004a947 */ /* 0x000fea0003800000 */
[----:B------:R-:W-:Y:S01]  /*130d0*/  BPT.TRAP 0x1 ;  /* 0x000000040000795c */ /* 0x000fe20000300000 */
.L_x_1619:
[----:B--2---:R-:W-:Y:S01]  /*130e0*/  VIADD R0, R9, 0x31c40 ;  /* 0x00031c4009007836 */ /* 0x004fe20000000000 */
[----:B------:R-:W-:Y:S02]  /*130f0*/  SHF.L.U32 R4, R22, 0x1f, RZ ;  /* 0x0000001f16047819 */ /* 0x000fe400000006ff */
[C---:B------:R-:W-:Y:S01]  /*13100*/  IADD3 R2, R19.reuse, 0x1, RZ ;  /* 0x0000000113027810 */ /* 0x040fe20007ffe0ff */
        /* <DEDUP_REMOVED lines=9> */
.L_x_1644:
[----:B------:R-:W3:Y:S02]  /*131a0*/  SYNCS.PHASECHK.TRANS64.TRYWAIT P0, [R3+URZ], R2 ;  /* 0x00000002030075a7 */ /* 0x000ee4000800017f */
[----:B---3--:R-:W-:Y:S05]  /*131b0*/  @!P0 BRA `(.L_x_1621) ;  /* 0x0000000800188947 */ /* 0x008fea0003800000 */
.L_x_1645:
[----:B------:R-:W-:Y:S05]  /*131c0*/  @!P2 BRA `(.L_x_1622) ;  /* 0x000000000004a947 */ /* 0x000fea0003800000 */
[----:B------:R-:W-:Y:S01]  /*131d0*/  BPT.TRAP 0x1 ;  /* 0x000000040000795c */ /* 0x000fe20000300000 */
.L_x_1622:
[----:B------:R-:W-:-:S04]  /*131e0*/  VIADD R0, R9, 0x31c60 ;  /* 0x00031c6009007836 */ /* 0x000fc80000000000 */
[----:B------:R-:W-:-:S04]  /*131f0*/  IMAD R19, R19, 0x8, R0 ;  /* 0x0000000813137824 */ /* 0x000fc800078e0200 */
[----:B------:R-:W4:Y:S02]  /*13200*/  SYNCS.PHASECHK.TRANS64.TRYWAIT P0, [R19+URZ], R4 ;  /* 0x00000004130075a7 */ /* 0x000f24000800017f */
[----:B----4-:R-:W-:Y:S05]  /*13210*/  @!P0 BRA `(.L_x_1623) ;  /* 0x0000000800148947 */ /* 0x010fea0003800000 */
.L_x_1646:
[----:B------:R-:W-:-:S07]  /*13220*/  IMAD R7, R7, 0x8, R0 ;  /* 0x0000000807077824 */ /* 0x000fce00078e0200 */
.L_x_1624:
[----:B------:R1:W1:Y:S02]  /*13230*/  SYNCS.PHASECHK.TRANS64.TRYWAIT P0, [R7+URZ], R2 ;  /* 0x00000002070075a7 */ /* 0x000264000800017f */
[----:B-1----:R-:W-:Y:S05]  /*13240*/  @!P0 NANOSLEEP.SYNCS 0x989680 ;  /* 0x009896800000895d */ /* 0x002fea0003900000 */
[----:B------:R-:W1:Y:S02]  /*13250*/  @!P0 SYNCS.PHASECHK.TRANS64 P0, [R7+URZ], R2 ;  /* 0x00000002070085a7 */ /* 0x000e64000800007f */
[----:B-1----:R-:W-:Y:S05]  /*13260*/  @!P0 BRA `(.L_x_1624) ;  /* 0xfffffffc00f08947 */ /* 0x002fea000383ffff */
.L_x_1618:
[----:B------:R-:W-:Y:S05]  /*13270*/  BSYNC B0 ;  /* 0x0000000000007941 */ /* 0x000fea0003800000 */
.L_x_1617:
[----:B------:R-:W-:Y:S05]  /*13280*/  EXIT ;  /* 0x000000000000794d */ /* 0x000fea0003800000 */
.L_x_1528:
[----:B-1----:R-:W-:-:S04]  /*13290*/  MOV R3, UR47 ;  /* 0x0000002f00037c02 */ /* 0x002fc80008000f00 */
[----:B------:R1:W2:Y:S03]  /*132a0*/  SYNCS.PHASECHK.TRANS64.TRYWAIT P1, [R3+URZ+0x31c00], R0 ;  /* 0x031c0000030075a7 */ /* 0x0002a6000802017f */
[----:B--2---:R-:W-:Y:S05]  /*132b0*/  @!P1 NANOSLEEP.SYNCS 0x989680 ;  /* 0x009896800000995d */ /* 0x004fea0003900000 */
[----:B------:R-:W2:Y:S02]  /*132c0*/  @!P1 SYNCS.PHASECHK.TRANS64 P1, [R3+URZ+0x31c00], R0 ;  /* 0x031c0000030095a7 */ /* 0x000ea4000802007f */
[----:B--2---:R-:W-:Y:S05]  /*132d0*/  @!P1 BRA `(.L_x_1528) ;  /* 0xfffffffc00ec9947 */ /* 0x004fea000383ffff */
[----:B------:R-:W-:Y:S05]  /*132e0*/  BRA `(.L_x_1625) ;  /* 0xfffffee400107947 */ /* 0x000fea000383ffff */
.L_x_1532:
[----:B--2---:R2:W3:Y:S02]  /*132f0*/  SYNCS.PHASECHK.TRANS64.TRYWAIT P2, [R0+URZ+0x31c30], R3 ;  /* 0x031c3003000075a7 */ /* 0x0044e4000804017f */
[----:B---3--:R-:W-:Y:S05]  /*13300*/  @!P2 NANOSLEEP.SYNCS 0x989680 ;  /* 0x009896800000a95d */ /* 0x008fea0003900000 */
[----:B------:R-:W3:Y:S02]  /*13310*/  @!P2 SYNCS.PHASECHK.TRANS64 P2, [R0+URZ+0x31c30], R3 ;  /* 0x031c30030000a5a7 */ /* 0x000ee4000804007f */
[----:B---3--:R-:W-:Y:S05]  /*13320*/  @!P2 BRA `(.L_x_1532) ;  /* 0xfffffffc00f0a947 */ /* 0x008fea000383ffff */
[----:B------:R-:W-:Y:S05]  /*13330*/  BRA `(.L_x_1531) ;  /* 0xfffffee400387947 */ /* 0x000fea000383ffff */
.L_x_1537:
[----:B--2---:R-:W-:-:S04]  /*13340*/  IMAD.U32 R10, RZ, RZ, UR6 ;  /* 0x00000006ff0a7e24 */ /* 0x004fc8000f8e00ff */
[----:B------:R2:W3:Y:S03]  /*13350*/  SYNCS.PHASECHK.TRANS64.TRYWAIT P2, [R10+URZ+0x31c30], R9 ;  /* 0x031c30090a0075a7 */ /* 0x0004e6000804017f */
[----:B---3--:R-:W-:Y:S05]  /*13360*/  @!P2 NANOSLEEP.SYNCS 0x989680 ;  /* 0x009896800000a95d */ /* 0x008fea0003900000 */
[----:B------:R-:W3:Y:S02]  /*13370*/  @!P2 SYNCS.PHASECHK.TRANS64 P2, [R10+URZ+0x31c30], R9 ;  /* 0x031c30090a00a5a7 */ /* 0x000ee4000804007f */
[----:B---3--:R-:W-:Y:S05]  /*13380*/  @!P2 BRA `(.L_x_1537) ;  /* 0xfffffffc00eca947 */ /* 0x008fea000383ffff */
[----:B------:R-:W-:Y:S05]  /*13390*/  BRA `(.L_x_1534) ;  /* 0xffffff28009c7947 */ /* 0x000fea000383ffff */
.L_x_1541:
[----:B--2---:R-:W-:-:S04]  /*133a0*/  IMAD.U32 R10, RZ, RZ, UR6 ;  /* 0x00000006ff0a7e24 */ /* 0x004fc8000f8e00ff */
[----:B------:R2:W3:Y:S03]  /*133b0*/  SYNCS.PHASECHK.TRANS64.TRYWAIT P2, [R10+URZ+0x31c50], R9 ;  /* 0x031c50090a0075a7 */ /* 0x0004e6000804017f */
[----:B---3--:R-:W-:Y:S05]  /*133c0*/  @!P2 NANOSLEEP.SYNCS 0x989680 ;  /* 0x009896800000a95d */ /* 0x008fea0003900000 */
[----:B------:R-:W3:Y:S02]  /*133d0*/  @!P2 SYNCS.PHASECHK.TRANS64 P2, [R10+URZ+0x31c50], R9 ;  /* 0x031c50090a00a5a7 */ /* 0x000ee4000804007f */
[----:B---3--:R-:W-:Y:S05]  /*133e0*/  @!P2 BRA `(.L_x_1541) ;  /* 0xfffffffc00eca947 */ /* 0x008fea000383ffff */
[----:B------:R-:W-:Y:S05]  /*133f0*/  BRA `(.L_x_1538) ;  /* 0xffffff4000407947 */ /* 0x000fea000383ffff */
.L_x_1547:
[----:B--2---:R-:W-:-:S04]  /*13400*/  IMAD.U32 R7, RZ, RZ, UR6 ;  /* 0x00000006ff077e24 */ /* 0x004fc8000f8e00ff */
[----:B------:R2:W3:Y:S03]  /*13410*/  SYNCS.PHASECHK.TRANS64.TRYWAIT P2, [R7+URZ+0x31c30], R6 ;  /* 0x031c3006070075a7 */ /* 0x0004e6000804017f */
[----:B---3--:R-:W-:Y:S05]  /*13420*/  @!P2 NANOSLEEP.SYNCS 0x989680 ;  /* 0x009896800000a95d */ /* 0x008fea0003900000 */
[----:B------:R-:W3:Y:S02]  /*13430*/  @!P2 SYNCS.PHASECHK.TRANS64 P2, [R7+URZ+0x31c30], R6 ;  /* 0x031c30060700a5a7 */ /* 0x000ee4000804007f */
[----:B---3--:R-:W-:Y:S05]  /*13440*/  @!P2 BRA `(.L_x_1547) ;  /* 0xfffffffc00eca947 */ /* 0x008fea000383ffff */
[----:B------:R-:W-:Y:S05]  /*13450*/  BRA `(.L_x_1544) ;  /* 0xffffff7400347947 */ /* 0x000fea000383ffff */
.L_x_1551:
[----:B--2---:R-:W-:-:S04]  /*13460*/  IMAD.U32 R7, RZ, RZ, UR6 ;  /* 0x00000006ff077e24 */ /* 0x004fc8000f8e00ff */
[----:B------:R2:W3:Y:S03]  /*13470*/  SYNCS.PHASECHK.TRANS64.TRYWAIT P2, [R7+URZ+0x31c50], R6 ;  /* 0x031c5006070075a7 */ /* 0x0004e6000804017f */
[----:B---3--:R-:W-:Y:S05]  /*13480*/  @!P2 NANOSLEEP.SYNCS 0x989680 ;  /* 0x009896800000a95d */ /* 0x008fea0003900000 */
[----:B------:R-:W3:Y:S02]  /*13490*/  @!P2 SYNCS.PHASECHK.TRANS64 P2, [R7+URZ+0x31c50], R6 ;  /* 0x031c50060700a5a7 */ /* 0x000ee4000804007f */
[----:B---3--:R-:W-:Y:S05]  /*134a0*/  @!P2 BRA `(.L_x_1551) ;  /* 0xfffffffc00eca947 */ /* 0x008fea000383ffff */
[----:B------:R-:W-:Y:S05]  /*134b0*/  BRA `(.L_x_1548) ;  /* 0xffffff8800d87947 */ /* 0x000fea000383ffff */
.L_x_1556:
[----:B---3--:R-:W-:-:S04]  /*134c0*/  MOV R5, UR10 ;  /* 0x0000000a00057c02 */ /* 0x008fc80008000f00 */
[----:B------:R3:W4:Y:S03]  /*134d0*/  SYNCS.PHASECHK.TRANS64.TRYWAIT P0, [R5+URZ+0x31c50], R4 ;  /* 0x031c5004050075a7 */ /* 0x000726000800017f */
[----:B----4-:R-:W-:Y:S05]  /*134e0*/  @!P0 NANOSLEEP.SYNCS 0x989680 ;  /* 0x009896800000895d */ /* 0x010fea0003900000 */
[----:B------:R-:W4:Y:S02]  /*134f0*/  @!P0 SYNCS.PHASECHK.TRANS64 P0, [R5+URZ+0x31c50], R4 ;  /* 0x031c5004050085a7 */ /* 0x000f24000800007f */
[----:B----4-:R-:W-:Y:S05]  /*13500*/  @!P0 BRA `(.L_x_1556) ;  /* 0xfffffffc00ec8947 */ /* 0x010fea000383ffff */
[----:B------:R-:W-:Y:S05]  /*13510*/  BRA `(.L_x_1555) ;  /* 0xffffffb000f87947 */ /* 0x000fea000383ffff */
.L_x_1576:
[----:B------:R-:W-:Y:S02]  /*13520*/  IMAD.MOV.U32 R13, RZ, RZ, R16 ;  /* 0x000000ffff0d7224 */ /* 0x000fe400078e0010 */
[----:B------:R-:W-:Y:S02]  /*13530*/  IMAD.MOV.U32 R12, RZ, RZ, RZ ;  /* 0x000000ffff0c7224 */ /* 0x000fe400078e00ff */
[----:B------:R-:W-:Y:S02]  /*13540*/  IMAD.MOV.U32 R11, RZ, RZ, 0x1f ;  /* 0x0000001fff0b7424 */ /* 0x000fe400078e00ff */
[----:B------:R-:W-:-:S07]  /*13550*/  IMAD.MOV.U32 R15, RZ, RZ, -0x1 ;  /* 0xffffffffff0f7424 */ /* 0x000fce00078e00ff */
[----:B------:R-:W-:Y:S05]  /*13560*/  WARPSYNC.COLLECTIVE R15, `(.L_x_1626) ;  /* 0x000000000f087348 */ /* 0x000fea0003c00000 */
[----:B------:R1:W2:Y:S02]  /*13570*/  SHFL.IDX P6, R14, R13, R12, R11 ;  /* 0x0000000c0d0e7389 */ /* 0x0002a400000c000b */
[----:B-12---:R-:W-:Y:S01]  /*13580*/  ENDCOLLECTIVE ;  /* 0x000000000000791b */ /* 0x006fe20003800000 */
.L_x_1626:
[----:B------:R-:W-:Y:S05]  /*13590*/  BRA `(.L_x_1627) ;  /* 0xffffffd800587947 */ /* 0x000fea000383ffff */
.L_x_1577:
[----:B------:R-:W-:Y:S01]  /*135a0*/  BSSY B0, `(.L_x_1628) ;  /* 0x0000006000007945 */ /* 0x000fe20003800000 */
[----:B------:R-:W-:-:S07]  /*135b0*/  MOV R15, 0xffffffff ;  /* 0xffffffff000f7802 */ /* 0x000fce0000000f00 */
[----:B------:R-:W-:Y:S05]  /*135c0*/  WARPSYNC.COLLECTIVE R15, `(.L_x_1629) ;  /* 0x000000000f0c7348 */ /* 0x000fea0003c00000 */
[----:B------:R-:W-:Y:S02]  /*135d0*/  ELECT P6, UR62, PT ;  /* 0x00000000003e782f */ /* 0x000fe400038c0000 */
[----:B------:R-:W-:Y:S01]  /*135e0*/  MOV R14, UR62 ;  /* 0x0000003e000e7c02 */ /* 0x000fe20008000f00 */
[----:B------:R-:W-:Y:S10]  /*135f0*/  ENDCOLLECTIVE ;  /* 0x000000000000791b */ /* 0x000ff40003800000 */
.L_x_1629:
[----:B------:R-:W-:Y:S05]  /*13600*/  BSYNC B0 ;  /* 0x0000000000007941 */ /* 0x000fea0003800000 */
.L_x_1628:
[----:B------:R-:W-:Y:S05]  /*13610*/  BRA `(.L_x_1630) ;  /* 0xffffffd800487947 */ /* 0x000fea000383ffff */
.L_x_1580:
[----:B--2---:R2:W3:Y:S02]  /*13620*/  SYNCS.PHASECHK.TRANS64.TRYWAIT P2, [R13+URZ+0x31c40], R12 ;  /* 0x031c400c0d0075a7 */ /* 0x0044e4000804017f */
[----:B---3--:R-:W-:Y:S05]  /*13630*/  @!P2 NANOSLEEP.SYNCS 0x989680 ;  /* 0x009896800000a95d */ /* 0x008fea0003900000 */
[----:B------:R-:W3:Y:S02]  /*13640*/  @!P2 SYNCS.PHASECHK.TRANS64 P2, [R13+URZ+0x31c40], R12 ;  /* 0x031c400c0d00a5a7 */ /* 0x000ee4000804007f */
[----:B---3--:R-:W-:Y:S05]  /*13650*/  @!P2 BRA `(.L_x_1580) ;  /* 0xfffffffc00f0a947 */ /* 0x008fea000383ffff */
[----:B------:R-:W-:Y:S05]  /*13660*/  BRA `(.L_x_1631) ;  /* 0xffffffd800a07947 */ /* 0x000fea000383ffff */
.L_x_1582:
[----:B-1----:R1:W3:Y:S02]  /*13670*/  SYNCS.PHASECHK.TRANS64.TRYWAIT P2, [R24+URZ+0x31c20], R7 ;  /* 0x031c2007180075a7 */ /* 0x0022e4000804017f */
[----:B---3--:R-:W-:Y:S05]  /*13680*/  @!P2 NANOSLEEP.SYNCS 0x989680 ;  /* 0x009896800000a95d */ /* 0x008fea0003900000 */
[----:B------:R-:W3:Y:S02]  /*13690*/  @!P2 SYNCS.PHASECHK.TRANS64 P2, [R24+URZ+0x31c20], R7 ;  /* 0x031c20071800a5a7 */ /* 0x000ee4000804007f */
[----:B---3--:R-:W-:Y:S05]  /*136a0*/  @!P2 BRA `(.L_x_1582) ;  /* 0xfffffffc00f0a947 */ /* 0x008fea000383ffff */
[----:B------:R-:W-:Y:S05]  /*136b0*/  BRA `(.L_x_1632) ;  /* 0xffffffdc00b87947 */ /* 0x000fea000383ffff */
.L_x_1588:
[----:B-1----:R1:W2:Y:S02]  /*136c0*/  SYNCS.PHASECHK.TRANS64.TRYWAIT P3, [R3+URZ+0x31c40], R2 ;  /* 0x031c4002030075a7 */ /* 0x0022a4000806017f */
[----:B--2---:R-:W-:Y:S05]  /*136d0*/  @!P3 NANOSLEEP.SYNCS 0x989680 ;  /* 0x009896800000b95d */ /* 0x004fea0003900000 */
[----:B------:R-:W2:Y:S02]  /*136e0*/  @!P3 SYNCS.PHASECHK.TRANS64 P3, [R3+URZ+0x31c40], R2 ;  /* 0x031c40020300b5a7 */ /* 0x000ea4000806007f */
[----:B--2---:R-:W-:Y:S05]  /*136f0*/  @!P3 BRA `(.L_x_1588) ;  /* 0xfffffffc00f0b947 */ /* 0x004fea000383ffff */
[----:B------:R-:W-:Y:S05]  /*13700*/  BRA `(.L_x_1633) ;  /* 0xffffffe000487947 */ /* 0x000fea000383ffff */
.L_x_1590:
[----:B-1----:R1:W2:Y:S02]  /*13710*/  SYNCS.PHASECHK.TRANS64.TRYWAIT P3, [R2+URZ+0x60], R3 ;  /* 0x00006003020075a7 */ /* 0x0022a4000806017f */
[----:B--2---:R-:W-:Y:S05]  /*13720*/  @!P3 NANOSLEEP.SYNCS 0x989680 ;  /* 0x009896800000b95d */ /* 0x004fea0003900000 */
[----:B------:R-:W2:Y:S02]  /*13730*/  @!P3 SYNCS.PHASECHK.TRANS64 P3, [R2+URZ+0x60], R3 ;  /* 0x000060030200b5a7 */ /* 0x000ea4000806007f */
[----:B--2---:R-:W-:Y:S05]  /*13740*/  @!P3 BRA `(.L_x_1590) ;  /* 0xfffffffc00f0b947 */ /* 0x004fea000383ffff */
[----:B------:R-:W-:Y:S05]  /*13750*/  BRA `(.L_x_1634) ;  /* 0xffffffe000c47947 */ /* 0x000fea000383ffff */
.L_x_1596:
[----:B-1----:R1:W2:Y:S02]  /*13760*/  SYNCS.PHASECHK.TRANS64.TRYWAIT P3, [R10+URZ+0x31c40], R3 ;  /* 0x031c40030a0075a7 */ /* 0x0022a4000806017f */
[----:B--2---:R-:W-:Y:S05]  /*13770*/  @!P3 NANOSLEEP.SYNCS 0x989680 ;  /* 0x009896800000b95d */ /* 0x004fea0003900000 */
[----:B------:R-:W2:Y:S02]  /*13780*/  @!P3 SYNCS.PHASECHK.TRANS64 P3, [R10+URZ+0x31c40], R3 ;  /* 0x031c40030a00b5a7 */ /* 0x000ea4000806007f */
[----:B--2---:R-:W-:Y:S05]  /*13790*/  @!P3 BRA `(.L_x_1596) ;  /* 0xfffffffc00f0b947 */ /* 0x004fea000383ffff */
[----:B------:R-:W-:Y:S05]  /*137a0*/  BRA `(.L_x_1635) ;  /* 0xffffffe400e87947 */ /* 0x000fea000383ffff */
.L_x_1598:
[----:B-1----:R1:W2:Y:S02]  /*137b0*/  SYNCS.PHASECHK.TRANS64.TRYWAIT P3, [R3+URZ+0x60], R22 ;  /* 0x00006016030075a7 */ /* 0x0022a4000806017f */
[----:B--2---:R-:W-:Y:S05]  /*137c0*/  @!P3 NANOSLEEP.SYNCS 0x989680 ;  /* 0x009896800000b95d */ /* 0x004fea0003900000 */
[----:B------:R-:W2:Y:S02]  /*137d0*/  @!P3 SYNCS.PHASECHK.TRANS64 P3, [R3+URZ+0x60], R22 ;  /* 0x000060160300b5a7 */ /* 0x000ea4000806007f */
[----:B--2---:R-:W-:Y:S05]  /*137e0*/  @!P3 BRA `(.L_x_1598) ;  /* 0xfffffffc00f0b947 */ /* 0x004fea000383ffff */
[----:B------:R-:W-:Y:S05]  /*137f0*/  BRA `(.L_x_1636) ;  /* 0xffffffe800647947 */ /* 0x000fea000383ffff */
.L_x_1603:
[----:B-1----:R1:W2:Y:S02]  /*13800*/  SYNCS.PHASECHK.TRANS64.TRYWAIT P3, [R3+URZ+0x31c40], R10 ;  /* 0x031c400a030075a7 */ /* 0x0022a4000806017f */
[----:B--2---:R-:W-:Y:S05]  /*13810*/  @!P3 NANOSLEEP.SYNCS 0x989680 ;  /* 0x009896800000b95d */ /* 0x004fea0003900000 */
[----:B------:R-:W2:Y:S02]  /*13820*/  @!P3 SYNCS.PHASECHK.TRANS64 P3, [R3+URZ+0x31c40], R10 ;  /* 0x031c400a0300b5a7 */ /* 0x000ea4000806007f */
[----:B--2---:R-:W-:Y:S05]  /*13830*/  @!P3 BRA `(.L_x_1603) ;  /* 0xfffffffc00f0b947 */ /* 0x004fea000383ffff */
[----:B------:R-:W-:Y:S05]  /*13840*/  BRA `(.L_x_1637) ;  /* 0xffffffec00647947 */ /* 0x000fea000383ffff */
.L_x_1605:
[----:B-1----:R1:W2:Y:S02]  /*13850*/  SYNCS.PHASECHK.TRANS64.TRYWAIT P3, [R3+URZ+0x60], R6 ;  /* 0x00006006030075a7 */ /* 0x0022a4000806017f */
[----:B--2---:R-:W-:Y:S05]  /*13860*/  @!P3 NANOSLEEP.SYNCS 0x989680 ;  /* 0x009896800000b95d */ /* 0x004fea0003900000 */
[----:B------:R-:W2:Y:S02]  /*13870*/  @!P3 SYNCS.PHASECHK.TRANS64 P3, [R3+URZ+0x60], R6 ;  /* 0x000060060300b5a7 */ /* 0x000ea4000806007f */
[----:B--2---:R-:W-:Y:S05]  /*13880*/  @!P3 BRA `(.L_x_1605) ;  /* 0xfffffffc00f0b947 */ /* 0x004fea000383ffff */
[----:B------:R-:W-:Y:S05]  /*13890*/  BRA `(.L_x_1638) ;  /* 0xffffffec00e87947 */ /* 0x000fea000383ffff */
.L_x_1612:
[----:B-1----:R1:W2:Y:S02]  /*138a0*/  SYNCS.PHASECHK.TRANS64.TRYWAIT P0, [R3+URZ+0x31c60], R0 ;  /* 0x031c6000030075a7 */ /* 0x0022a4000800017f */
[----:B--2---:R-:W-:Y:S05]  /*138b0*/  @!P0 NANOSLEEP.SYNCS 0x989680 ;  /* 0x009896800000895d */ /* 0x004fea0003900000 */
[----:B------:R-:W2:Y:S02]  /*138c0*/  @!P0 SYNCS.PHASECHK.TRANS64 P0, [R3+URZ+0x31c60], R0 ;  /* 0x031c6000030085a7 */ /* 0x000ea4000800007f */
[----:B--2---:R-:W-:Y:S05]  /*138d0*/  @!P0 BRA `(.L_x_1612) ;  /* 0xfffffffc00f08947 */ /* 0x004fea000383ffff */
[----:B------:R-:W-:Y:S05]  /*138e0*/  BRA `(.L_x_1639) ;  /* 0xfffffff000cc7947 */ /* 0x000fea000383ffff */
.L_x_1614:
[----:B------:R-:W-:Y:S01]  /*138f0*/  BSSY B0, `(.L_x_1640) ;  /* 0x0000007000007945 */ /* 0x000fe20003800000 */
[----:B------:R-:W-:Y:S02]  /*13900*/  IMAD.MOV.U32 R12, RZ, RZ, RZ ;  /* 0x000000ffff0c7224 */ /* 0x000fe400078e00ff */
[----:B------:R-:W-:Y:S02]  /*13910*/  IMAD.MOV.U32 R11, RZ, RZ, 0x1f ;  /* 0x0000001fff0b7424 */ /* 0x000fe400078e00ff */
[----:B------:R-:W-:-:S07]  /*13920*/  IMAD.MOV.U32 R15, RZ, RZ, -0x1 ;  /* 0xffffffffff0f7424 */ /* 0x000fce00078e00ff */
[----:B------:R-:W-:Y:S05]  /*13930*/  WARPSYNC.COLLECTIVE R15, `(.L_x_1641) ;  /* 0x000000000f087348 */ /* 0x000fea0003c00000 */
[----:B------:R1:W2:Y:S02]  /*13940*/  SHFL.IDX P6, R14, R13, R12, R11 ;  /* 0x0000000c0d0e7389 */ /* 0x0002a400000c000b */
[----:B-12---:R-:W-:Y:S01]  /*13950*/  ENDCOLLECTIVE ;  /* 0x000000000000791b */ /* 0x006fe20003800000 */
.L_x_1641:
[----:B------:R-:W-:Y:S05]  /*13960*/  BSYNC B0 ;  /* 0x0000000000007941 */ /* 0x000fea0003800000 */
.L_x_1640:
[----:B------:R-:W-:Y:S05]  /*13970*/  BRA `(.L_x_1642) ;  /* 0xfffffff400587947 */ /* 0x000fea000383ffff */
.L_x_1616:
[----:B--2---:R2:W3:Y:S02]  /*13980*/  SYNCS.PHASECHK.TRANS64.TRYWAIT P0, [R9+URZ+0x31c20], R0 ;  /* 0x031c2000090075a7 */ /* 0x0044e4000800017f */
[----:B---3--:R-:W-:Y:S05]  /*13990*/  @!P0 NANOSLEEP.SYNCS 0x989680 ;  /* 0x009896800000895d */ /* 0x008fea0003900000 */
[----:B------:R-:W3:Y:S02]  /*139a0*/  @!P0 SYNCS.PHASECHK.TRANS64 P0, [R9+URZ+0x31c20], R0 ;  /* 0x031c2000090085a7 */ /* 0x000ee4000800007f */
[----:B---3--:R-:W-:Y:S05]  /*139b0*/  @!P0 BRA `(.L_x_1616) ;  /* 0xfffffffc00f08947 */ /* 0x008fea000383ffff */
[----:B------:R-:W-:Y:S05]  /*139c0*/  BRA `(.L_x_1643) ;  /* 0xfffffff4009c7947 */ /* 0x000fea000383ffff */
.L_x_1620:
[----:B--2---:R2:W3:Y:S02]  /*139d0*/  SYNCS.PHASECHK.TRANS64.TRYWAIT P0, [R5+URZ], R4 ;  /* 0x00000004050075a7 */ /* 0x0044e4000800017f */
[----:B---3--:R-:W-:Y:S05]  /*139e0*/  @!P0 NANOSLEEP.SYNCS 0x989680 ;  /* 0x009896800000895d */ /* 0x008fea0003900000 */
[----:B------:R-:W3:Y:S02]  /*139f0*/  @!P0 SYNCS.PHASECHK.TRANS64 P0, [R5+URZ], R4 ;  /* 0x00000004050085a7 */ /* 0x000ee4000800007f */
[----:B---3--:R-:W-:Y:S05]  /*13a00*/  @!P0 BRA `(.L_x_1620) ;  /* 0xfffffffc00f08947 */ /* 0x008fea000383ffff */
[----:B------:R-:W-:Y:S05]  /*13a10*/  BRA `(.L_x_1644) ;  /* 0xfffffff400e07947 */ /* 0x000fea000383ffff */
.L_x_1621:
[----:B---3--:R3:W4:Y:S02]  /*13a20*/  SYNCS.PHASECHK.TRANS64.TRYWAIT P0, [R3+URZ], R2 ;  /* 0x00000002030075a7 */ /* 0x008724000800017f */
[----:B----4-:R-:W-:Y:S05]  /*13a30*/  @!P0 NANOSLEEP.SYNCS 0x989680 ;  /* 0x009896800000895d */ /* 0x010fea0003900000 */
[----:B------:R-:W4:Y:S02]  /*13a40*/  @!P0 SYNCS.PHASECHK.TRANS64 P0, [R3+URZ], R2 ;  /* 0x00000002030085a7 */ /* 0x000f24000800007f */
[----:B----4-:R-:W-:Y:S05]  /*13a50*/  @!P0 BRA `(.L_x_1621) ;  /* 0xfffffffc00f08947 */ /* 0x010fea000383ffff */
[----:B------:R-:W-:Y:S05]  /*13a60*/  BRA `(.L_x_1645) ;  /* 0xfffffff400d47947 */ /* 0x000fea000383ffff */
.L_x_1623:
[----:B----4-:R4:W1:Y:S02]  /*13a70*/  SYNCS.PHASECHK.TRANS64.TRYWAIT P0, [R19+URZ], R4 ;  /* 0x00000004130075a7 */ /* 0x010864000800017f */
[----:B-1----:R-:W-:Y:S05]  /*13a80*/  @!P0 NANOSLEEP.SYNCS 0x989680 ;  /* 0x009896800000895d */ /* 0x002fea0003900000 */
[----:B------:R-:W1:Y:S02]  /*13a90*/  @!P0 SYNCS.PHASECHK.TRANS64 P0, [R19+URZ], R4 ;  /* 0x00000004130085a7 */ /* 0x000e64000800007f */
[----:B-1----:R-:W-:Y:S05]  /*13aa0*/  @!P0 BRA `(.L_x_1623) ;  /* 0xfffffffc00f08947 */ /* 0x002fea000383ffff */
[----:B------:R-:W-:Y:S05]  /*13ab0*/  BRA `(.L_x_1646) ;  /* 0xfffffff400d87947 */ /* 0x000fea000383ffff */
.L_x_1647:
        /* <DEDUP_REMOVED lines=12> */
.L_x_2210:


//--------------------- .text._ZN7cutlass13device_kernelIN5flash11enable_sm90INS1_16FlashAttnFwdSm90INS1_25CollectiveMainloopFwdSm90ILi2EN4cute5tupleIJNS5_1CILi1EEES8_S8_EEENS6_IJNS7_ILi192EEENS7_ILi144EEENS7_ILi96EEEEEELi96ENS_6half_tEfNS_4arch4Sm90ELb1ELb0ELb1ELb1ELb0ELb0ELb0ELb0ELb1ELb0ELb0ELb0EEENS1_21CollectiveEpilogueFwdINS6_IJSA_SC_SB_EEES9_SE_SG_Li384ELb1ELb0ELb0ELb0EEENS1_36VarlenDynamicPersistentTileSchedulerILi192ELi144ELi384ELi32ELb0ELb0ELb1ELb1ELb1ELb1EEEEEEEEEvNT_6ParamsE --------------------------
	.section	.text._ZN7cutlass13device_kernelIN5flash11enable_sm90INS1_16FlashAttnFwdSm90INS1_25CollectiveMainloopFwdSm90ILi2EN4cute5tupleIJNS5_1CILi1EEES8_S8_EEENS6_IJNS7_ILi192EEENS7_ILi144EEENS7_ILi96EEEEEELi96ENS_6half_tEfNS_4arch4Sm90ELb1ELb0ELb1ELb1ELb0ELb0ELb0ELb0ELb1ELb0ELb0ELb0EEENS1_21CollectiveEpilogueFwdINS6_IJSA_SC_SB_EEES9_SE_SG_Li384ELb1ELb0ELb0ELb0EEENS1_36VarlenDynamicPersistentTileSchedulerILi192ELi144ELi384ELi32ELb0ELb0ELb1ELb1ELb1ELb1EEEEEEEEEvNT_6ParamsE,"ax",@progbits
	.align	128
.text._ZN7cutlass13device_kernelIN5flash11enable_sm90INS1_16FlashAttnFwdSm90INS1_25CollectiveMainloopFwdSm90ILi2EN4cute5tupleIJNS5_1CILi1EEES8_S8_EEENS6_IJNS7_ILi192EEENS7_ILi144EEENS7_ILi96EEEEEELi96ENS_6half_tEfNS_4arch4Sm90ELb1ELb0ELb1ELb1ELb0ELb0ELb0ELb0ELb1ELb0ELb0ELb0EEENS1_21CollectiveEpilogueFwdINS6_IJSA_SC_SB_EEES9_SE_SG_Li384ELb1ELb0ELb0ELb0EEENS1_36VarlenDynamicPersistentTileSchedulerILi192ELi144ELi384ELi32ELb0ELb0ELb1ELb1ELb1ELb1EEEEEEEEEvNT_6ParamsE:
        .type           _ZN7cutlass13device_kernelIN5flash11enable_sm90INS1_16FlashAttnFwdSm90INS1_25CollectiveMainloopFwdSm90ILi2EN4cute5tupleIJNS5_1CILi1EEES8_S8_EEENS6_IJNS7_ILi192EEENS7_ILi144EEENS7_ILi96EEEEEELi96ENS_6half_tEfNS_4arch4Sm90ELb1ELb0ELb1ELb1ELb0ELb0ELb0ELb0ELb1ELb0ELb0ELb0EEENS1_21CollectiveEpilogueFwdINS6_IJSA_SC_SB_EEES9_SE_SG_Li384ELb1ELb0ELb0ELb0EEENS1_36VarlenDynamicPersistentTileSchedulerILi192ELi144ELi384ELi32ELb0ELb0ELb1ELb1ELb1ELb1EEEEEEEEEvNT_6ParamsE,@function
        .size           _ZN7cutlass13device_kernelIN5flash11enable_sm90INS1_16FlashAttnFwdSm90INS1_25CollectiveMainloopFwdSm90ILi2EN4cute5tupleIJNS5_1CILi1EEES8_S8_EEENS6_IJNS7_ILi192EEENS7_ILi144EEENS7_ILi96EEEEEELi96ENS_6half_tEfNS_4arch4Sm90ELb1ELb0ELb1ELb1ELb0ELb0ELb0ELb0ELb1ELb0ELb0ELb0EEENS1_21CollectiveEpilogueFwdINS6_IJSA_SC_SB_EEES9_SE_SG_Li384ELb1ELb0ELb0ELb0EEENS1_36VarlenDynamicPersistentTileSchedulerILi192ELi144ELi384ELi32ELb0ELb0ELb1ELb1ELb1ELb1EEEEEEEEEvNT_6ParamsE,(.L_x_2211 - _ZN7cutlass13device_kernelIN5flash11enable_sm90INS1_16FlashAttnFwdSm90INS1_25CollectiveMainloopFwdSm90ILi2EN4cute5tupleIJNS5_1CILi1EEES8_S8_EEENS6_IJNS7_ILi192EEENS7_ILi144EEENS7_ILi96EEEEEELi96ENS_6half_tEfNS_4arch4Sm90ELb1ELb0ELb1ELb1ELb0ELb0ELb0ELb0ELb1ELb0ELb0ELb0EEENS1_21CollectiveEpilogueFwdINS6_IJSA_SC_SB_EEES9_SE_SG_Li384ELb1ELb0ELb0ELb0EEENS1_36VarlenDynamicPersistentTileSchedulerILi192ELi144ELi384ELi32ELb0ELb0ELb1ELb1ELb1ELb1EEEEEEEEEvNT_6ParamsE)
        .other          _ZN7cutlass13device_kernelIN5flash11enable_sm90INS1_16FlashAttnFwdSm90INS1_25CollectiveMainloopFwdSm90ILi2EN4cute5tupleIJNS5_1CILi1EEES8_S8_EEENS6_IJNS7_ILi192EEENS7_ILi144EEENS7_ILi96EEEEEELi96ENS_6half_tEfNS_4arch4Sm90ELb1ELb0ELb1ELb1ELb0ELb0ELb0ELb0ELb1ELb0ELb0ELb0EEENS1_21CollectiveEpilogueFwdINS6_IJSA_SC_SB_EEES9_SE_SG_Li384ELb1ELb0ELb0ELb0EEENS1_36VarlenDynamicPersistentTileSchedulerILi192ELi144ELi384ELi32ELb0ELb0ELb1ELb1ELb1ELb1EEEEEEEEEvNT_6ParamsE,@"STO_CUDA_ENTRY STV_DEFAULT"
_ZN7cutlass13device_kernelIN5flash11enable_sm90INS1_16FlashAttnFwdSm90INS1_25CollectiveMainloopFwdSm90ILi2EN4cute5tupleIJNS5_1CILi1EEES8_S8_EEENS6_IJNS7_ILi192EEENS7_ILi144EEENS7_ILi96EEEEEELi96ENS_6half_tEfNS_4arch4Sm90ELb1ELb0ELb1ELb1ELb0ELb0ELb0ELb0ELb1ELb0ELb0ELb0EEENS1_21CollectiveEpilogueFwdINS6_IJSA_SC_SB_EEES9_SE_SG_Li384ELb1ELb0ELb0ELb0EEENS1_36VarlenDynamicPersistentTileSchedulerILi192ELi144ELi384ELi32ELb0ELb0ELb1ELb1ELb1ELb1EEEEEEEEEvNT_6ParamsE:
        /* <DEDUP_REMOVED lines=21> */
.L_x_1649:
[----:B------:R-:W-:Y:S05]  /*0150*/  BSYNC B0 ;  /* 0x0000000000007941 */ /* 0x000fea0003800000 */
.L_x_1648:
        /* <DEDUP_REMOVED lines=41> */
.L_x_1650:
        /* <DEDUP_REMOVED lines=22> */
.L_x_1651:
        /* <DEDUP_REMOVED lines=18> */
.L_x_1652:
        /* <DEDUP_REMOVED lines=22> */
.L_x_1653:
        /* <DEDUP_REMOVED lines=22> */
.L_x_1654:
[----:B0-----:R-:W-:Y:S01]  /*0930*/  UMOV UR4, 0x1 ;  /* 0x0000000100047882 */ /* 0x001fe20000000000 */
[----:B------:R-:W-:Y:S01]  /*0940*/  PLOP3.LUT P0, PT, PT, PT, UP0, 0x80, 0x0 ;  /* 0x000000000000781c */ /* 0x000fe20003f0f008 */
[----:B------:R-:W-:Y:S01]  /*0950*/  USEL UR4, UR4, 0x2, !UP0 ;  /* 0x0000000204047887 */ /* 0x000fe2000c000000 */
[----:B------:R-:W-:-:S05]  /*0960*/  NOP ;  /* 0x0000000000007918 */ /* 0x000fca0000000000 */
[----:B------:R-:W-:-:S05]  /*0970*/  IMAD.U32 R2, RZ, RZ, UR4 ;  /* 0x00000004ff027e24 */ /* 0x000fca000f8e00ff */
[----:B------:R0:W-:Y:S01]  /*0980*/  STL [R1+0xc], R2 ;  /* 0x00000c0201007387 */ /* 0x0001e20000100800 */
[----:B-12-4-:R-:W-:Y:S06]  /*0990*/  BAR.SYNC.DEFER_BLOCKING 0x0 ;  /* 0x0000000000007b1d */ /* 0x016fec0000010000 */
[----:B------:R-:W-:Y:S05]  /*09a0*/  @!P0 BRA `(.L_x_1655) ;  /* 0x0000010400a88947 */ /* 0x000fea0003800000 */
.L_x_1656:
[----:B------:R-:W-:-:S08]  /*09b0*/  NOP ;  /* 0x0000000000007918 */ /* 0x000fd00000000000 */
[----:B------:R-:W1:Y:S02]  /*09c0*/  USETMAXREG.TRY_ALLOC.CTAPOOL UP0, 0xa0 ;  /* 0x000000a0000079c8 */ /* 0x000e640008000600 */
[----:B-1----:R-:W-:-:S13]  /*09d0*/  PLOP3.LUT P0, PT, PT, PT, UP0, 0x80, 0x0 ;  /* 0x000000000000781c */ /* 0x002fda0003f0f008 */
[----:B------:R-:W-:Y:S05]  /*09e0*/  @!P0 BRA `(.L_x_1656) ;  /* 0xfffffffc00f08947 */ /* 0x000fea000383ffff */
[----:B0-----:R-:W0:Y:S01]  /*09f0*/  S2R R2, SR_TID.X ;  /* 0x0000000000027919 */ /* 0x001e220000002100 */
        /* <DEDUP_REMOVED lines=13> */
[----:B------:R-:W2:Y:S01]  /*0ad0*/  LDL R3, [R1+0xc] ;  /* 0x00000c0001037983 */ /* 0x000ea20000100800 */
[----:B------:R-:W-:Y:S01]  /*0ae0*/  VIADD R157, R2, 0xffffff80 ;  /* 0xffffff80029d7836 */ /* 0x000fe20000000000 */
[----:B------:R-:W-:Y:S01]  /*0af0*/  R2UR UR5, R29 ;  /* 0x000000001d0572ca */ /* 0x000fe200000e0000 */
[----:B------:R-:W-:Y:S01]  /*0b00*/  UMOV UR60, URZ ;  /* 0x0000003f003c7c82 */ /* 0x000fe20008000000 */
[----:B------:R-:W-:Y:S02]  /*0b10*/  UMOV UR36, URZ ;  /* 0x0000003f00247c82 */ /* 0x000fe40008000000 */
[----:B------:R-:W-:-:S04]  /*0b20*/  SHF.R.S32.HI R0, RZ, 0x1f, R157 ;  /* 0x0000001fff007819 */ /* 0x000fc8000001149d */
[CC--:B------:R-:W-:Y:S02]  /*0b30*/  LEA.HI R2, R0.reuse, R157.reuse, RZ, 0x4 ;  /* 0x0000009d00027211 */ /* 0x0c0fe400078f20ff */
[----:B------:R-:W-:Y:S02]  /*0b40*/  LEA.HI R154, R0, R157, RZ, 0x7 ;  /* 0x0000009d009a7211 */ /* 0x000fe400078f38ff */
[----:B------:R-:W-:Y:S01]  /*0b50*/  SHF.R.S32.HI R5, RZ, 0x4, R2 ;  /* 0x00000004ff057819 */ /* 0x000fe20000011402 */
[----:B------:R-:W-:Y:S01]  /*0b60*/  IMAD.U32 R17, RZ, RZ, UR5 ;  /* 0x00000005ff117e24 */ /* 0x000fe2000f8e00ff */
[C---:B------:R-:W-:Y:S02]  /*0b70*/  LOP3.LUT R4, R2.reuse, 0xfffffff0, RZ, 0xc0, !PT ;  /* 0xfffffff002047812 */ /* 0x040fe400078ec0ff */
[----:B------:R-:W-:Y:S02]  /*0b80*/  LEA.HI R2, R2, R5, RZ, 0x1 ;  /* 0x0000000502027211 */ /* 0x000fe400078f08ff */
[----:B------:R-:W-:Y:S01]  /*0b90*/  LOP3.LUT R6, R154, 0xffffff80, RZ, 0xc0, !PT ;  /* 0xffffff809a067812 */ /* 0x000fe200078ec0ff */
[----:B------:R-:W-:Y:S01]  /*0ba0*/  IMAD.IADD R4, R157, 0x1, -R4 ;  /* 0x000000019d047824 */ /* 0x000fe200078e0a04 */
[----:B------:R-:W-:-:S02]  /*0bb0*/  LOP3.LUT R2, R2, 0x1ffffffe, RZ, 0xc0, !PT ;  /* 0x1ffffffe02027812 */ /* 0x000fc400078ec0ff */
[-C--:B------:R-:W-:Y:S01]  /*0bc0*/  LEA.HI R7, R0, R157.reuse, RZ, 0x5 ;  /* 0x0000009d00077211 */ /* 0x080fe200078f28ff */
[----:B------:R-:W-:Y:S01]  /*0bd0*/  IMAD.IADD R153, R157, 0x1, -R6 ;  /* 0x000000019d997824 */ /* 0x000fe200078e0a06 */
[----:B------:R-:W-:Y:S01]  /*0be0*/  SHF.R.S32.HI R154, RZ, 0x7, R154 ;  /* 0x00000007ff9a7819 */ /* 0x000fe2000001149a */
[----:B------:R-:W-:Y:S01]  /*0bf0*/  IMAD.IADD R2, R5, 0x1, -R2 ;  /* 0x0000000105027824 */ /* 0x000fe200078e0a02 */
[----:B------:R-:W-:Y:S02]  /*0c00*/  SHF.R.S32.HI R7, RZ, 0x5, R7 ;  /* 0x00000005ff077819 */ /* 0x000fe40000011407 */
[----:B------:R-:W-:Y:S01]  /*0c10*/  SHF.R.S32.HI R8, RZ, 0x1f, R153 ;  /* 0x0000001fff087819 */ /* 0x000fe20000011499 */
[----:B------:R-:W-:Y:S01]  /*0c20*/  IMAD.SHL.U32 R2, R2, 0x8, RZ ;  /* 0x0000000802027824 */ /* 0x000fe200078e00ff */
[----:B------:R-:W-:Y:S01]  /*0c30*/  LEA.HI R0, R0, R157, RZ, 0x2 ;  /* 0x0000009d00007211 */ /* 0x000fe200078f10ff */
[----:B------:R-:W-:Y:S01]  /*0c40*/  IMAD R155, R7, 0x10, R4 ;  /* 0x00000010079b7824 */ /* 0x000fe200078e0204 */
[----:B------:R-:W-:-:S02]  /*0c50*/  LEA.HI R9, R8, R153, RZ, 0x2 ;  /* 0x0000009908097211 */ /* 0x000fc400078f10ff */
[----:B------:R-:W-:Y:S01]  /*0c60*/  LEA.HI R8, R8, R153, RZ, 0x5 ;  /* 0x0000009908087211 */ /* 0x000fe200078f28ff */
[----:B------:R-:W-:Y:S01]  /*0c70*/  IMAD.U32 R155, R155, 0x20, R2 ;  /* 0x000000209b9b7824 */ /* 0x000fe200078e0002 */
[----:B------:R-:W-:Y:S02]  /*0c80*/  R2UR UR5, R30 ;  /* 0x000000001e0572ca */ /* 0x000fe400000e0000 */
[----:B------:R-:W-:Y:S02]  /*0c90*/  SHF.R.S32.HI R8, RZ, 0x5, R8 ;  /* 0x00000005ff087819 */ /* 0x000fe40000011408 */
[----:B------:R-:W-:Y:S02]  /*0ca0*/  SHF.R.S32.HI R146, RZ, 0x2, R0 ;  /* 0x00000002ff927819 */ /* 0x000fe40000011400 */
[----:B--2---:R-:W-:Y:S02]  /*0cb0*/  R2UR UR4, R3 ;  /* 0x00000000030472ca */ /* 0x004fe400000e0000 */
[----:B------:R-:W-:-:S04]  /*0cc0*/  SHF.R.S32.HI R3, RZ, 0x1f, R4 ;  /* 0x0000001fff037819 */ /* 0x000fc80000011404 */
[CC--:B------:R-:W-:Y:S02]  /*0cd0*/  LEA.HI R5, R3.reuse, R4.reuse, RZ, 0x3 ;  /* 0x0000000403057211 */ /* 0x0c0fe400078f18ff */
[----:B------:R-:W-:-:S03]  /*0ce0*/  LEA.HI R3, R3, R4, RZ, 0x2 ;  /* 0x0000000403037211 */ /* 0x000fc600078f10ff */
[----:B------:R-:W-:Y:S01]  /*0cf0*/  IMAD.SHL.U32 R6, R5, 0x10, RZ ;  /* 0x0000001005067824 */ /* 0x000fe200078e00ff */
[----:B------:R-:W-:Y:S01]  /*0d00*/  LOP3.LUT R5, R3, 0x7fffffc, RZ, 0xc0, !PT ;  /* 0x07fffffc03057812 */ /* 0x000fe200078ec0ff */
[----:B------:R-:W-:Y:S01]  /*0d10*/  ULOP3.LUT UR4, UR4, 0x1, URZ, 0xfc, !UPT ;  /* 0x0000000104047892 */ /* 0x000fe2000f8efc3f */
[----:B------:R-:W-:Y:S02]  /*0d20*/  SHF.R.S32.HI R3, RZ, 0x2, R3 ;  /* 0x00000002ff037819 */ /* 0x000fe40000011403 */
[----:B------:R-:W-:Y:S01]  /*0d30*/  LOP3.LUT R6, R6, 0x7fffff80, RZ, 0xc0, !PT ;  /* 0x7fffff8006067812 */ /* 0x000fe200078ec0ff */
[----:B------:R-:W-:Y:S01]  /*0d40*/  IMAD.IADD R5, R4, 0x1, -R5 ;  /* 0x0000000104057824 */ /* 0x000fe200078e0a05 */
[--C-:B------:R-:W-:Y:S01]  /*0d50*/  SHF.R.S32.HI R4, RZ, 0x1f, R9.reuse ;  /* 0x0000001fff047819 */ /* 0x100fe20000011409 */
[----:B------:R-:W-:Y:S01]  /*0d60*/  IMAD.SHL.U32 R3, R3, 0x40, RZ ;  /* 0x0000004003037824 */ /* 0x000fe200078e00ff */
[----:B------:R-:W-:Y:S01]  /*0d70*/  LEA R6, R7, R6, 0x8 ;  /* 0x0000000607067211 */ /* 0x000fe200078e40ff */
[----:B------:R-:W-:Y:S01]  /*0d80*/  IMAD.U32 R156, RZ, RZ, UR4 ;  /* 0x00000004ff9c7e24 */ /* 0x000fe2000f8e00ff */
[----:B------:R-:W-:Y:S01]  /*0d90*/  SHF.R.S32.HI R7, RZ, 0x2, R9 ;  /* 0x00000002ff077819 */ /* 0x000fe20000011409 */
[----:B------:R-:W-:Y:S01]  /*0da0*/  UMOV UR4, URZ ;  /* 0x0000003f00047c82 */ /* 0x000fe20008000000 */
[----:B------:R-:W-:Y:S01]  /*0db0*/  LOP3.LUT R3, R3, 0x40, RZ, 0xc0, !PT ;  /* 0x0000004003037812 */ /* 0x000fe200078ec0ff */
[----:B------:R-:W-:Y:S01]  /*0dc0*/  IMAD R6, R5, 0x10, R6 ;  /* 0x0000001005067824 */ /* 0x000fe200078e0206 */
[----:B------:R-:W-:Y:S01]  /*0dd0*/  LEA.HI R4, R4, R7, RZ, 0x3 ;  /* 0x0000000704047211 */ /* 0x000fe200078f18ff */
[----:B------:R-:W-:-:S03]  /*0de0*/  IMAD.HI R5, R154, 0x55555556, RZ ;  /* 0x555555569a057827 */ /* 0x000fc600078e02ff */
[----:B------:R-:W-:Y:S01]  /*0df0*/  LOP3.LUT R10, R4, 0xfffffff8, RZ, 0xc0, !PT ;  /* 0xfffffff8040a7812 */ /* 0x000fe200078ec0ff */
[----:B------:R-:W-:Y:S01]  /*0e00*/  IMAD.U32 R152, RZ, RZ, UR4 ;  /* 0x00000004ff987e24 */ /* 0x000fe2000f8e00ff */
[----:B------:R-:W-:Y:S02]  /*0e10*/  LOP3.LUT R4, R3, 0x8, R2, 0xf8, !PT ;  /* 0x0000000803047812 */ /* 0x000fe400078ef802 */
[----:B------:R-:W-:Y:S01]  /*0e20*/  SHF.R.U32.HI R3, RZ, 0x3, R3 ;  /* 0x00000003ff037819 */ /* 0x000fe20000011603 */
[----:B------:R-:W-:Y:S01]  /*0e30*/  IMAD.IADD R7, R7, 0x1, -R10 ;  /* 0x0000000107077824 */ /* 0x000fe200078e0a0a */
[----:B------:R-:W-:Y:S02]  /*0e40*/  LEA.HI R5, R5, R5, RZ, 0x1 ;  /* 0x0000000505057211 */ /* 0x000fe400078f08ff */
[----:B------:R-:W-:Y:S01]  /*0e50*/  LOP3.LUT R3, R4, R3, RZ, 0x3c, !PT ;  /* 0x0000000304037212 */ /* 0x000fe200078e3cff */
[----:B------:R-:W-:Y:S01]  /*0e60*/  IMAD R8, R8, 0x10, R7 ;  /* 0x0000001008087824 */ /* 0x000fe200078e0207 */
[----:B------:R-:W-:Y:S01]  /*0e70*/  LOP3.LUT R4, R0, 0x1ffffffc, RZ, 0xc0, !PT ;  /* 0x1ffffffc00047812 */ /* 0x000fe200078ec0ff */
[----:B------:R-:W-:-:S02]  /*0e80*/  IMAD R5, R5, -0x3, R154 ;  /* 0xfffffffd05057824 */ /* 0x000fc400078e029a */
[----:B------:R-:W-:Y:S01]  /*0e90*/  IMAD.IADD R2, R3, 0x1, R6 ;  /* 0x0000000103027824 */ /* 0x000fe200078e0206 */
[----:B------:R-:W-:Y:S01]  /*0ea0*/  LOP3.LUT R6, R9, 0x7ffffffc, RZ, 0xc0, !PT ;  /* 0x7ffffffc09067812 */ /* 0x000fe200078ec0ff */
[----:B------:R-:W-:Y:S02]  /*0eb0*/  IMAD.IADD R4, R157, 0x1, -R4 ;  /* 0x000000019d047824 */ /* 0x000fe400078e0a04 */
[----:B------:R-:W-:Y:S01]  /*0ec0*/  IMAD R144, R5, 0x40, R8 ;  /* 0x0000004005907824 */ /* 0x000fe200078e0208 */
[----:B------:R-:W-:Y:S01]  /*0ed0*/  LEA R2, R2, UR37, 0x1 ;  /* 0x0000002502027c11 */ /* 0x000fe2000f8e08ff */
[----:B------:R-:W-:Y:S01]  /*0ee0*/  IMAD.IADD R23, R153, 0x1, -R6 ;  /* 0x0000000199177824 */ /* 0x000fe200078e0a06 */
[----:B------:R-:W-:-:S07]  /*0ef0*/  SHF.L.U32 R22, R4, 0x3, RZ ;  /* 0x0000000304167819 */ /* 0x000fce00000006ff */
.L_x_1702:
[----:B0-2--5:R-:W0:Y:S01]  /*0f00*/  LDC.64 R4, c[0x0][0xc60] ;  /* 0x00031800ff047b82 */ /* 0x025e220000000a00 */
[----:B------:R-:W-:Y:S01]  /*0f10*/  ULDC.64 UR10, c[0x0][0x208] ;  /* 0x00008200000a7ab9 */ /* 0x000fe20000000a00 */
[----:B------:R-:W-:Y:S01]  /*0f20*/  ULDC.64 UR6, c[0x0][0xa28] ;  /* 0x00028a0000067ab9 */ /* 0x000fe20000000a00 */
[----:B------:R-:W-:Y:S01]  /*0f30*/  ULDC.64 UR8, c[0x0][0xa18] ;  /* 0x0002860000087ab9 */ /* 0x000fe20000000a00 */
[----:B0-----:R-:W-:-:S06]  /*0f40*/  IMAD.WIDE R4, R31, 0x4, R4 ;  /* 0x000000041f047825 */ /* 0x001fcc00078e0204 */
[----:B------:R-:W2:Y:S01]  /*0f50*/  LDG.E R4, desc[UR10][R4.64] ;  /* 0x0000000a04047981 */ /* 0x000ea2000c1e1900 */
[----:B------:R-:W-:Y:S02]  /*0f60*/  UISETP.NE.U32.AND UP0, UPT, UR6, URZ, UPT ;  /* 0x0000003f0600728c */ /* 0x000fe4000bf05070 */
[----:B------:R-:W-:Y:S02]  /*0f70*/  UISETP.NE.U32.AND UP1, UPT, UR8, URZ, UPT ;  /* 0x0000003f0800728c */ /* 0x000fe4000bf25070 */
[----:B------:R-:W-:Y:S02]  /*0f80*/  UISETP.NE.AND.EX UP0, UPT, UR7, URZ, UPT, UP0 ;  /* 0x0000003f0700728c */ /* 0x000fe4000bf05300 */
[----:B------:R-:W-:-:S04]  /*0f90*/  UISETP.NE.AND.EX UP1, UPT, UR9, URZ, UPT, UP1 ;  /* 0x0000003f0900728c */ /* 0x000fc8000bf25310 */
[----:B------:R-:W-:Y:S02]  /*0fa0*/  PLOP3.LUT P0, PT, PT, PT, UP0, 0x80, 0x0 ;  /* 0x000000000000781c */ /* 0x000fe40003f0f008 */
[----:B------:R-:W-:Y:S02]  /*0fb0*/  PLOP3.LUT P2, PT, PT, PT, UP1, 0x80, 0x0 ;  /* 0x000000000000781c */ /* 0x000fe40003f4f018 */
[----:B--2---:R-:W-:-:S13]  /*0fc0*/  R2UR UR4, R4 ;  /* 0x00000000040472ca */ /* 0x004fda00000e0000 */
[----:B------:R-:W-:Y:S02]  /*0fd0*/  USHF.R.S32.HI UR12, URZ, 0x1f, UR4 ;  /* 0x0000001f3f0c7899 */ /* 0x000fe40008011404 */
[----:B------:R-:W-:Y:S01]  /*0fe0*/  IMAD.U32 R148, RZ, RZ, UR4 ;  /* 0x00000004ff947e24 */ /* 0x000fe2000f8e00ff */
[----:B------:R-:W-:-:S04]  /*0ff0*/  @UP0 ULEA UR6, UP2, UR4, UR6, 0x2 ;  /* 0x0000000604060291 */ /* 0x000fc8000f84103f */
[----:B------:R-:W-:Y:S02]  /*1000*/  @UP0 ULEA.HI.X UR7, UR4, UR7, UR12, 0x2, UP2 ;  /* 0x0000000704070291 */ /* 0x000fe400090f140c */
[----:B------:R-:W-:Y:S01]  /*1010*/  IMAD.U32 R150, RZ, RZ, UR12 ;  /* 0x0000000cff967e24 */ /* 0x000fe2000f8e00ff */
[----:B------:R-:W-:Y:S01]  /*1020*/  @UP1 ULEA UR8, UP0, UR4, UR8, 0x2 ;  /* 0x0000000804081291 */ /* 0x000fe2000f80103f */
[----:B------:R-:W-:-:S03]  /*1030*/  IMAD.U32 R4, RZ, RZ, UR6 ;  /* 0x00000006ff047e24 */ /* 0x000fc6000f8e00ff */
[----:B------:R-:W-:Y:S01]  /*1040*/  @UP1 ULEA.HI.X UR9, UR4, UR9, UR12, 0x2, UP0 ;  /* 0x0000000904091291 */ /* 0x000fe200080f140c */
[----:B------:R-:W-:Y:S01]  /*1050*/  IMAD.U32 R5, RZ, RZ, UR7 ;  /* 0x00000007ff057e24 */ /* 0x000fe2000f8e00ff */
[----:B------:R-:W-:Y:S01]  /*1060*/  ULDC.64 UR6, c[0x0][0x3f8] ;  /* 0x0000fe0000067ab9 */ /* 0x000fe20000000a00 */
[----:B-1----:R-:W-:-:S03]  /*1070*/  IMAD.U32 R6, RZ, RZ, UR8 ;  /* 0x00000008ff067e24 */ /* 0x002fc6000f8e00ff */
[----:B------:R-:W-:Y:S01]  /*1080*/  IMAD.U32 R7, RZ, RZ, UR9 ;  /* 0x00000009ff077e24 */ /* 0x000fe2000f8e00ff */
[----:B------:R-:W2:Y:S01]  /*1090*/  @P0 LDG.E R4, desc[UR10][R4.64] ;  /* 0x0000000a04040981 */ /* 0x000ea2000c1e1900 */
[----:B------:R-:W-:Y:S01]  /*10a0*/  UISETP.NE.U32.AND UP0, UPT, UR6, URZ, UPT ;  /* 0x0000003f0600728c */ /* 0x000fe2000bf05070 */
[----:B------:R-:W-:Y:S02]  /*10b0*/  ULDC UR8, c[0x0][0x2e0] ;  /* 0x0000b80000087ab9 */ /* 0x000fe40000000800 */
[----:B---3--:R-:W3:Y:S01]  /*10c0*/  @P2 LDG.E R6, desc[UR10][R6.64] ;  /* 0x0000000a06062981 */ /* 0x008ee2000c1e1900 */
[----:B------:R-:W-:Y:S01]  /*10d0*/  ULDC UR9, c[0x0][0x288] ;  /* 0x0000a20000097ab9 */ /* 0x000fe20000000800 */
[----:B------:R-:W-:Y:S01]  /*10e0*/  UISETP.NE.AND.EX UP0, UPT, UR7, URZ, UPT, UP0 ;  /* 0x0000003f0700728c */ /* 0x000fe2000bf05300 */
[----:B------:R-:W-:Y:S01]  /*10f0*/  IMAD.U32 R149, RZ, RZ, UR5 ;  /* 0x00000005ff957e24 */ /* 0x000fe2000f8e00ff */
[----:B------:R-:W-:Y:S01]  /*1100*/  ULDC UR6, c[0x0][0x404] ;  /* 0x0001010000067ab9 */ /* 0x000fe20000000800 */
[----:B------:R-:W-:Y:S01]  /*1110*/  ULDC.64 UR10, c[0x0][0xa20] ;  /* 0x00028800000a7ab9 */ /* 0x000fe20000000a00 */
[----:B------:R-:W-:Y:S01]  /*1120*/  USEL UR6, UR6, 0x1, UP0 ;  /* 0x0000000106067887 */ /* 0x000fe20008000000 */
[----:B------:R-:W-:Y:S01]  /*1130*/  ISETP.NE.U32.AND P1, PT, RZ, UR10, PT ;  /* 0x0000000aff007c0c */ /* 0x000fe2000bf25070 */
[----:B------:R-:W-:-:S02]  /*1140*/  UMOV UR4, URZ ;  /* 0x0000003f00047c82 */ /* 0x000fc40008000000 */
[----:B------:R-:W-:Y:S01]  /*1150*/  UIMAD UR8, UR6, UR8, URZ ;  /* 0x00000008060872a4 */ /* 0x000fe2000f8e023f */
[----:B------:R-:W-:Y:S02]  /*1160*/  ISETP.NE.AND.EX P1, PT, RZ, UR11, PT, P1 ;  /* 0x0000000bff007c0c */ /* 0x000fe4000bf25310 */
[----:B--2---:R-:W-:Y:S02]  /*1170*/  @P0 R2UR UR4, R4 ;  /* 0x00000000040402ca */ /* 0x004fe400000e0000 */
[----:B---3--:R-:W-:-:S13]  /*1180*/  @P2 R2UR UR9, R6 ;  /* 0x00000000060922ca */ /* 0x008fda00000e0000 */
[----:B------:R-:W-:Y:S01]  /*1190*/  IMAD.U32 R18, RZ, RZ, UR9 ;  /* 0x00000009ff127e24 */ /* 0x000fe2000f8e00ff */
[----:B------:R-:W-:Y:S06]  /*11a0*/  @P2 BRA `(.L_x_1657) ;  /* 0x0000000000402947 */ /* 0x000fec0003800000 */
[----:B------:R-:W-:Y:S02]  /*11b0*/  ULDC.64 UR6, c[0x0][0xa00] ;  /* 0x0002800000067ab9 */ /* 0x000fe40000000a00 */
[----:B------:R-:W-:-:S04]  /*11c0*/  ISETP.NE.U32.AND P0, PT, RZ, UR6, PT ;  /* 0x00000006ff007c0c */ /* 0x000fc8000bf05070 */
[----:B------:R-:W-:-:S13]  /*11d0*/  ISETP.NE.AND.EX P0, PT, RZ, UR7, PT, P0 ;  /* 0x00000007ff007c0c */ /* 0x000fda000bf05300 */
[----:B------:R-:W-:Y:S05]  /*11e0*/  @!P0 BRA `(.L_x_1657) ;  /* 0x0000000000308947 */ /* 0x000fea0003800000 */
[----:B------:R-:W-:Y:S01]  /*11f0*/  R2UR UR5, R148 ;  /* 0x00000000940572ca */ /* 0x000fe200000e0000 */
[----:B------:R-:W-:Y:S01]  /*1200*/  ULDC.64 UR6, c[0x0][0xa00] ;  /* 0x0002800000067ab9 */ /* 0x000fe20000000a00 */
[----:B------:R-:W-:-:S11]  /*1210*/  ULDC.64 UR12, c[0x0][0x208] ;  /* 0x00008200000c7ab9 */ /* 0x000fd60000000a00 */
[----:B------:R-:W-:-:S06]  /*1220*/  UIMAD.WIDE UR6, UR5, 0x4, UR6 ;  /* 0x00000004050678a5 */ /* 0x000fcc000f8e0206 */
[----:B------:R-:W-:Y:S01]  /*1230*/  MOV R4, UR6 ;  /* 0x0000000600047c02 */ /* 0x000fe20008000f00 */
[----:B------:R-:W-:-:S05]  /*1240*/  IMAD.U32 R5, RZ, RZ, UR7 ;  /* 0x00000007ff057e24 */ /* 0x000fca000f8e00ff */
[----:B------:R-:W2:Y:S04]  /*1250*/  LDG.E R3, desc[UR12][R4.64] ;  /* 0x0000000c04037981 */ /* 0x000ea8000c1e1900 */
[----:B------:R-:W3:Y:S01]  /*1260*/  LDG.E R0, desc[UR12][R4.64+0x4] ;  /* 0x0000040c04007981 */ /* 0x000ee2000c1e1900 */
[----:B--2---:R-:W-:Y:S02]  /*1270*/  R2UR UR5, R3 ;  /* 0x00000000030572ca */ /* 0x004fe400000e0000 */
[----:B---3--:R-:W-:-:S13]  /*1280*/  R2UR UR6, R0 ;  /* 0x00000000000672ca */ /* 0x008fda00000e0000 */
[----:B------:R-:W-:-:S06]  /*1290*/  UIADD3 UR5, -UR5, UR6, URZ ;  /* 0x0000000605057290 */ /* 0x000fcc000fffe13f */
[----:B------:R-:W-:-:S07]  /*12a0*/  IMAD.U32 R18, RZ, RZ, UR5 ;  /* 0x00000005ff127e24 */ /* 0x000fce000f8e00ff */
.L_x_1657:
[----:B------:R-:W-:-:S13]  /*12b0*/  R2UR UR5, R17 ;  /* 0x00000000110572ca */ /* 0x000fda00000e0000 */
[----:B------:R-:W-:Y:S01]  /*12c0*/  IMAD.U32 R151, RZ, RZ, UR5 ;  /* 0x00000005ff977e24 */ /* 0x000fe2000f8e00ff */
[----:B------:R-:W-:Y:S06]  /*12d0*/  @!P1 BRA `(.L_x_1658) ;  /* 0x0000000000289947 */ /* 0x000fec0003800000 */
[----:B------:R-:W-:Y:S01]  /*12e0*/  R2UR UR6, R148 ;  /* 0x00000000940672ca */ /* 0x000fe200000e0000 */
[----:B------:R-:W-:Y:S01]  /*12f0*/  ULDC.64 UR8, c[0x0][0x208] ;  /* 0x0000820000087ab9 */ /* 0x000fe20000000a00 */
[----:B------:R-:W-:-:S11]  /*1300*/  R2UR UR7, R150 ;  /* 0x00000000960772ca */ /* 0x000fd600000e0000 */
[----:B------:R-:W-:-:S04]  /*1310*/  ULEA UR5, UP0, UR6, UR10, 0x2 ;  /* 0x0000000a06057291 */ /* 0x000fc8000f80103f */
[----:B------:R-:W-:Y:S02]  /*1320*/  ULEA.HI.X UR6, UR6, UR11, UR7, 0x2, UP0 ;  /* 0x0000000b06067291 */ /* 0x000fe400080f1407 */
[----:B------:R-:W-:-:S04]  /*1330*/  IMAD.U32 R4, RZ, RZ, UR5 ;  /* 0x00000005ff047e24 */ /* 0x000fc8000f8e00ff */
[----:B------:R-:W-:-:S05]  /*1340*/  IMAD.U32 R5, RZ, RZ, UR6 ;  /* 0x00000006ff057e24 */ /* 0x000fca000f8e00ff */
[----:B------:R-:W2:Y:S02]  /*1350*/  LDG.E R4, desc[UR8][R4.64] ;  /* 0x0000000804047981 */ /* 0x000ea4000c1e1900 */
[----:B--2---:R-:W-:Y:S01]  /*1360*/  R2UR UR8, R4 ;  /* 0x00000000040872ca */ /* 0x004fe200000e0000 */
[----:B------:R-:W-:-:S14]  /*1370*/  BRA `(.L_x_1659) ;  /* 0x00000000003c7947 */ /* 0x000fdc0003800000 */
.L_x_1658:
        /* <DEDUP_REMOVED lines=8> */
[----:B------:R-:W-:Y:S02]  /*1400*/  IMAD.U32 R4, RZ, RZ, UR6 ;  /* 0x00000006ff047e24 */ /* 0x000fe4000f8e00ff */
[----:B------:R-:W-:-:S05]  /*1410*/  IMAD.U32 R5, RZ, RZ, UR7 ;  /* 0x00000007ff057e24 */ /* 0x000fca000f8e00ff */
[----:B------:R-:W2:Y:S04]  /*1420*/  LDG.E R3, desc[UR8][R4.64] ;  /* 0x0000000804037981 */ /* 0x000ea8000c1e1900 */
[----:B------:R-:W3:Y:S01]  /*1430*/  LDG.E R0, desc[UR8][R4.64+0x4] ;  /* 0x0000040804007981 */ /* 0x000ee2000c1e1900 */
[----:B--2---:R-:W-:Y:S02]  /*1440*/  R2UR UR8, R3 ;  /* 0x00000000030872ca */ /* 0x004fe400000e0000 */
[----:B---3--:R-:W-:-:S13]  /*1450*/  R2UR UR5, R0 ;  /* 0x00000000000572ca */ /* 0x008fda00000e0000 */
[----:B------:R-:W-:-:S12]  /*1460*/  UIADD3 UR8, -UR8, UR5, URZ ;  /* 0x0000000508087290 */ /* 0x000fd8000fffe13f */
.L_x_1659:
[----:B------:R-:W-:Y:S01]  /*1470*/  R2UR UR9, R17 ;  /* 0x00000000110972ca */ /* 0x000fe200000e0000 */
[----:B------:R-:W-:Y:S01]  /*1480*/  UIADD3 UR6, -UR4, UR8, URZ ;  /* 0x0000000804067290 */ /* 0x000fe2000fffe13f */
[----:B------:R-:W-:Y:S01]  /*1490*/  R2UR UR7, R18 ;  /* 0x00000000120772ca */ /* 0x000fe200000e0000 */
[----:B------:R-:W-:Y:S01]  /*14a0*/  UMOV UR5, 0xc0 ;  /* 0x000000c000057882 */ /* 0x000fe20000000000 */
[----:B------:R-:W-:Y:S01]  /*14b0*/  PLOP3.LUT P0, PT, PT, PT, PT, 0x80, 0x0 ;  /* 0x000000000000781c */ /* 0x000fe20003f0f070 */
[----:B------:R-:W-:Y:S01]  /*14c0*/  UIADD3 UR4, UR6, 0x8f, URZ ;  /* 0x0000008f06047890 */ /* 0x000fe2000fffe03f */
[----:B------:R-:W-:Y:S01]  /*14d0*/  IMAD.MOV.U32 R3, RZ, RZ, RZ ;  /* 0x000000ffff037224 */ /* 0x000fe200078e00ff */
[----:B------:R-:W-:Y:S01]  /*14e0*/  MOV R0, RZ ;  /* 0x000000ff00007202 */ /* 0x000fe20000000f00 */
[----:B------:R-:W-:Y:S01]  /*14f0*/  IMAD.U32 R19, RZ, RZ, UR6 ;  /* 0x00000006ff137e24 */ /* 0x000fe2000f8e00ff */
[----:B------:R-:W-:Y:S01]  /*1500*/  CS2R R34, SRZ ;  /* 0x0000000000227805 */ /* 0x000fe2000001ff00 */
[----:B------:R-:W-:Y:S01]  /*1510*/  IMAD.MOV.U32 R71, RZ, RZ, RZ ;  /* 0x000000ffff477224 */ /* 0x000fe200078e00ff */
[----:B------:R-:W-:Y:S01]  /*1520*/  CS2R R48, SRZ ;  /* 0x0000000000307805 */ /* 0x000fe2000001ff00 */
[----:B------:R-:W-:Y:S01]  /*1530*/  IMAD.MOV.U32 R16, RZ, RZ, RZ ;  /* 0x000000ffff107224 */ /* 0x000fe200078e00ff */
[----:B------:R-:W-:Y:S01]  /*1540*/  UIMAD UR5, UR9, UR5, 0x14f ;  /* 0x0000014f090574a4 */ /* 0x000fe2000f8e0205 */
[----:B------:R-:W-:-:S02]  /*1550*/  CS2R R38, SRZ ;  /* 0x0000000000267805 */ /* 0x000fc4000001ff00 */
[----:B------:R-:W-:Y:S02]  /*1560*/  CS2R R40, SRZ ;  /* 0x0000000000287805 */ /* 0x000fe4000001ff00 */
[----:B------:R-:W-:Y:S01]  /*1570*/  CS2R R32, SRZ ;  /* 0x0000000000207805 */ /* 0x000fe2000001ff00 */
[----:B------:R-:W-:Y:S01]  /*1580*/  UIADD3 UR6, UR6, UR5, -UR7 ;  /* 0x0000000506067290 */ /* 0x000fe2000fffe807 */
[----:B------:R-:W-:Y:S01]  /*1590*/  CS2R R26, SRZ ;  /* 0x00000000001a7805 */ /* 0x000fe2000001ff00 */
[----:B------:R-:W-:Y:S01]  /*15a0*/  UIMAD.WIDE UR4, UR4, 0x38e38e39, URZ ;  /* 0x38e38e39040478a5 */ /* 0x000fe2000f8e023f */
[----:B------:R-:W-:Y:S01]  /*15b0*/  CS2R R42, SRZ ;  /* 0x00000000002a7805 */ /* 0x000fe2000001ff00 */
[----:B------:R-:W-:Y:S01]  /*15c0*/  UIMAD.WIDE UR6, UR6, 0x38e38e39, URZ ;  /* 0x38e38e39060678a5 */ /* 0x000fe2000f8e023f */
[----:B------:R-:W-:Y:S01]  /*15d0*/  CS2R R36, SRZ ;  /* 0x0000000000247805 */ /* 0x000fe2000001ff00 */
[----:B------:R-:W-:Y:S01]  /*15e0*/  USHF.R.U32.HI UR4, URZ, 0x1f, UR5 ;  /* 0x0000001f3f047899 */ /* 0x000fe20008011605 */
[----:B------:R-:W-:Y:S01]  /*15f0*/  CS2R R24, SRZ ;  /* 0x0000000000187805 */ /* 0x000fe2000001ff00 */
[----:B------:R-:W-:Y:S01]  /*1600*/  USHF.R.U32.HI UR6, URZ, 0x1f, UR7 ;  /* 0x0000001f3f067899 */ /* 0x000fe20008011607 */
[----:B------:R-:W-:Y:S01]  /*1610*/  CS2R R46, SRZ ;  /* 0x00000000002e7805 */ /* 0x000fe2000001ff00 */
[----:B------:R-:W-:Y:S01]  /*1620*/  ULEA.HI.SX32 UR4, UR5, UR4, 0x1b ;  /* 0x0000000405047291 */ /* 0x000fe2000f8fda3f */
[----:B------:R-:W-:Y:S01]  /*1630*/  CS2R R44, SRZ ;  /* 0x00000000002c7805 */ /* 0x000fe2000001ff00 */
[----:B------:R-:W-:Y:S01]  /*1640*/  ULEA.HI.SX32 UR6, UR7, UR6, 0x1b ;  /* 0x0000000607067291 */ /* 0x000fe2000f8fda3f */
[----:B------:R-:W-:-:S02]  /*1650*/  CS2R R52, SRZ ;  /* 0x0000000000347805 */ /* 0x000fc4000001ff00 */
[----:B------:R-:W-:Y:S02]  /*1660*/  CS2R R76, SRZ ;  /* 0x00000000004c7805 */ /* 0x000fe4000001ff00 */
[----:B------:R-:W-:Y:S01]  /*1670*/  CS2R R72, SRZ ;  /* 0x0000000000487805 */ /* 0x000fe2000001ff00 */
[----:B------:R-:W-:Y:S01]  /*1680*/  UISETP.LT.AND UP0, UPT, UR4, UR6, UPT ;  /* 0x000000060400728c */ /* 0x000fe2000bf01270 */
[----:B------:R-:W-:Y:S02]  /*1690*/  CS2R R56, SRZ ;  /* 0x0000000000387805 */ /* 0x000fe4000001ff00 */
[----:B------:R-:W-:Y:S02]  /*16a0*/  CS2R R78, SRZ ;  /* 0x00000000004e7805 */ /* 0x000fe4000001ff00 */
[----:B------:R-:W-:Y:S01]  /*16b0*/  CS2R R60, SRZ ;  /* 0x00000000003c7805 */ /* 0x000fe2000001ff00 */
[----:B------:R-:W-:Y:S01]  /*16c0*/  USEL UR38, UR4, UR6, UP0 ;  /* 0x0000000604267287 */ /* 0x000fe20008000000 */
[----:B------:R-:W-:-:S02]  /*16d0*/  CS2R R74, SRZ ;  /* 0x00000000004a7805 */ /* 0x000fc4000001ff00 */
[----:B------:R-:W-:Y:S02]  /*16e0*/  CS2R R64, SRZ ;  /* 0x0000000000407805 */ /* 0x000fe4000001ff00 */
[----:B------:R-:W-:Y:S01]  /*16f0*/  CS2R R6, SRZ ;  /* 0x0000000000067805 */ /* 0x000fe2000001ff00 */
[----:B------:R-:W-:Y:S01]  /*1700*/  UISETP.GE.AND UP0, UPT, UR38, 0x1, UPT ;  /* 0x000000012600788c */ /* 0x000fe2000bf06270 */
[----:B------:R-:W-:Y:S02]  /*1710*/  IMAD.MOV.U32 R12, RZ, RZ, RZ ;  /* 0x000000ffff0c7224 */ /* 0x000fe400078e00ff */
[----:B------:R-:W-:Y:S02]  /*1720*/  IMAD.MOV.U32 R81, RZ, RZ, RZ ;  /* 0x000000ffff517224 */ /* 0x000fe400078e00ff */
[----:B------:R-:W-:Y:S01]  /*1730*/  IMAD.MOV.U32 R14, RZ, RZ, RZ ;  /* 0x000000ffff0e7224 */ /* 0x000fe200078e00ff */
[----:B------:R-:W-:Y:S01]  /*1740*/  PLOP3.LUT P1, PT, PT, PT, UP0, 0x80, 0x0 ;  /* 0x000000000000781c */ /* 0x000fe20003f2f008 */
[----:B------:R-:W-:-:S02]  /*1750*/  IMAD.MOV.U32 R69, RZ, RZ, RZ ;  /* 0x000000ffff457224 */ /* 0x000fc400078e00ff */
[----:B------:R-:W-:Y:S02]  /*1760*/  IMAD.MOV.U32 R20, RZ, RZ, RZ ;  /* 0x000000ffff147224 */ /* 0x000fe400078e00ff */
[----:B------:R-:W-:-:S08]  /*1770*/  IMAD.MOV.U32 R83, RZ, RZ, RZ ;  /* 0x000000ffff537224 */ /* 0x000fd000078e00ff */
[----:B------:R-:W-:Y:S05]  /*1780*/  @!P1 BRA `(.L_x_1660) ;  /* 0x000000dc00849947 */ /* 0x000fea0003800000 */
[----:B------:R-:W0:Y:S01]  /*1790*/  SHFL.IDX PT, R0, R154, RZ, 0x1f ;  /* 0x00001fff9a007589 */ /* 0x000e2200000e0000 */
[----:B------:R-:W-:-:S04]  /*17a0*/  UIADD3 UR6, UR37, 0x24300, URZ ;  /* 0x0002430025067890 */ /* 0x000fc8000fffe03f */
[----:B------:R-:W-:-:S06]  /*17b0*/  ULOP3.LUT UP0, URZ, UR6, 0x9f, URZ, 0xc0, !UPT ;  /* 0x0000009f063f7892 */ /* 0x000fcc000f80c03f */
[----:B------:R-:W-:Y:S02]  /*17c0*/  PLOP3.LUT P0, PT, PT, PT, UP0, 0x80, 0x0 ;  /* 0x000000000000781c */ /* 0x000fe40003f0f008 */
[----:B0-----:R-:W-:-:S13]  /*17d0*/  R2UR UR7, R0 ;  /* 0x00000000000772ca */ /* 0x001fda00000e0000 */
        /* <DEDUP_REMOVED lines=10> */
[----:B------:R-:W-:Y:S01]  /*1880*/  ULOP3.LUT UR39, UR4, 0x3fff, URZ, 0xc0, !UPT ;  /* 0x00003fff04277892 */ /* 0x000fe2000f8ec03f */
[----:B------:R-:W-:Y:S11]  /*1890*/  @!P0 BRA `(.L_x_1661) ;  /* 0x0000000000408947 */ /* 0x000ff60003800000 */
[----:B------:R-:W-:Y:S01]  /*18a0*/  MOV R0, 0x0 ;  /* 0x0000000000007802 */ /* 0x000fe20000000f00 */
[----:B------:R-:W-:Y:S01]  /*18b0*/  ULDC.64 UR4, c[0x4][0xa8] ;  /* 0x01002a0000047ab9 */ /* 0x000fe20000000a00 */
[----:B------:R-:W-:Y:S01]  /*18c0*/  ULDC.64 UR6, c[0x4][0x20] ;  /* 0x0100080000067ab9 */ /* 0x000fe20000000a00 */
[----:B------:R-:W-:Y:S01]  /*18d0*/  MOV R4, UR4 ;  /* 0x0000000400047c02 */ /* 0x000fe20008000f00 */
        /* <DEDUP_REMOVED lines=12> */
.L_x_1661:
[----:B------:R-:W-:Y:S02]  /*19a0*/  R2UR UR6, R152 ;  /* 0x00000000980672ca */ /* 0x000fe400000e0000 */
[----:B------:R-:W-:-:S11]  /*19b0*/  R2UR UR5, R156 ;  /* 0x000000009c0572ca */ /* 0x000fd600000e0000 */
[----:B------:R-:W-:Y:S02]  /*19c0*/  ULEA.HI UR4, UR6, UR6, URZ, 0x1 ;  /* 0x0000000606047291 */ /* 0x000fe4000f8f083f */
[----:B------:R-:W-:Y:S02]  /*19d0*/  MOV R3, UR5 ;  /* 0x0000000500037c02 */ /* 0x000fe40008000f00 */
[----:B------:R-:W-:Y:S02]  /*19e0*/  ULOP3.LUT UR4, UR4, 0xfffffffe, URZ, 0xc0, !UPT ;  /* 0xfffffffe04047892 */ /* 0x000fe4000f8ec03f */
[----:B------:R-:W-:Y:S02]  /*19f0*/  ISETP.NE.AND P0, PT, R3, 0x3, PT ;  /* 0x000000030300780c */ /* 0x000fe40003f05270 */
[----:B------:R-:W-:-:S06]  /*1a00*/  UIADD3 UR4, UR6, -UR4, URZ ;  /* 0x8000000406047290 */ /* 0x000fcc000fffe03f */
[----:B------:R-:W-:-:S05]  /*1a10*/  IMAD.U32 R0, RZ, RZ, UR4 ;  /* 0x00000004ff007e24 */ /* 0x000fca000f8e00ff */
[----:B------:R-:W-:-:S04]  /*1a20*/  SHF.L.U32 R0, R0, 0x1f, RZ ;  /* 0x0000001f00007819 */ /* 0x000fc800000006ff */
[----:B------:R-:W0:Y:S02]  /*1a30*/  SYNCS.PHASECHK.TRANS64.TRYWAIT P1, [UR37+0x31c00], R0 ;  /* 0x031c0000ff0075a7 */ /* 0x000e240008020165 */
[----:B0-----:R-:W-:Y:S05]  /*1a40*/  @!P1 BRA `(.L_x_1662) ;  /* 0x00000140009c9947 */ /* 0x001fea0003800000 */
.L_x_1790:
[----:B------:R-:W-:Y:S05]  /*1a50*/  @!P0 BRA `(.L_x_1663) ;  /* 0x0000000000048947 */ /* 0x000fea0003800000 */
[----:B------:R-:W-:Y:S01]  /*1a60*/  BPT.TRAP 0x1 ;  /* 0x000000040000795c */ /* 0x000fe20000300000 */
.L_x_1663:
[----:B0-----:R-:W-:Y:S02]  /*1a70*/  IMAD.U32 R0, RZ, RZ, UR36 ;  /* 0x00000024ff007e24 */ /* 0x001fe4000f8e00ff */
[----:B------:R-:W-:-:S03]  /*1a80*/  IMAD.U32 R3, RZ, RZ, UR60 ;  /* 0x0000003cff037e24 */ /* 0x000fc6000f8e00ff */
[----:B------:R-:W-:Y:S02]  /*1a90*/  LEA R0, R0, UR37, 0x3 ;  /* 0x0000002500007c11 */ /* 0x000fe4000f8e18ff */
[----:B------:R-:W-:-:S04]  /*1aa0*/  SHF.L.U32 R3, R3, 0x1f, RZ ;  /* 0x0000001f03037819 */ /* 0x000fc800000006ff */
[----:B------:R0:W1:Y:S01]  /*1ab0*/  SYNCS.PHASECHK.TRANS64.TRYWAIT P2, [R0+URZ+0x31c30], R3 ;  /* 0x031c3003000075a7 */ /* 0x000062000804017f */
[----:B------:R-:W-:Y:S05]  /*1ac0*/  @!P0 BRA `(.L_x_1664) ;  /* 0x0000000000048947 */ /* 0x000fea0003800000 */
[----:B------:R-:W-:Y:S01]  /*1ad0*/  BPT.TRAP 0x1 ;  /* 0x000000040000795c */ /* 0x000fe20000300000 */
.L_x_1664:
[----:B------:R-:W2:Y:S01]  /*1ae0*/  S2R R4, SR_TID.X ;  /* 0x0000000000047919 */ /* 0x000ea20000002100 */
[----:B------:R-:W-:Y:S01]  /*1af0*/  IMAD.MOV.U32 R71, RZ, RZ, RZ ;  /* 0x000000ffff477224 */ /* 0x000fe200078e00ff */
[----:B--2---:R-:W-:Y:S01]  /*1b00*/  LOP3.LUT P1, RZ, R4, 0x7f, RZ, 0xc0, !PT ;  /* 0x0000007f04ff7812 */ /* 0x004fe2000782c0ff */
[----:B-1----:R-:W-:-:S12]  /*1b10*/  @P2 BRA `(.L_x_1665) ;  /* 0x0000000000082947 */ /* 0x002fd80003800000 */
[----:B------:R-:W1:Y:S02]  /*1b20*/  SYNCS.PHASECHK.TRANS64.TRYWAIT P2, [R0+URZ+0x31c30], R3 ;  /* 0x031c3003000075a7 */ /* 0x000e64000804017f */
[----:B-1----:R-:W-:Y:S05]  /*1b30*/  @!P2 BRA `(.L_x_1666) ;  /* 0x000001400078a947 */ /* 0x002fea0003800000 */
.L_x_1665:
[----:B------:R-:W-:Y:S05]  /*1b40*/  WARPSYNC.ALL ;  /* 0x0000000000007948 */ /* 0x000fea0003800000 */
[----:B------:R-:W-:Y:S01]  /*1b50*/  UIADD3 UR4, UR37, 0x16a00, URZ ;  /* 0x00016a0025047890 */ /* 0x000fe2000fffe03f */
[----:B------:R-:W-:Y:S01]  /*1b60*/  WARPGROUP.ARRIVE ;  /* 0x00000000000079c5 */ /* 0x000fe20000000000 */
[----:B------:R-:W-:Y:S01]  /*1b70*/  ULOP3.LUT UR5, UR39, 0x10000, URZ, 0xfc, !UPT ;  /* 0x0001000027057892 */ /* 0x000fe2000f8efc3f */
[----:B------:R-:W-:Y:S01]  /*1b80*/  R2UR UR57, R19 ;  /* 0x00000000133972ca */ /* 0x000fe200000e0000 */
[----:B------:R-:W-:Y:S01]  /*1b90*/  USHF.R.U32.HI UR4, URZ, 0x4, UR4 ;  /* 0x000000043f047899 */ /* 0x000fe20008011604 */
[----:B------:R-:W-:Y:S01]  /*1ba0*/  R2UR UR58, R18 ;  /* 0x00000000123a72ca */ /* 0x000fe200000e0000 */
[----:B------:R-:W-:Y:S01]  /*1bb0*/  UMOV UR29, 0x80000020 ;  /* 0x80000020001d7882 */ /* 0x000fe20000000000 */
[----:B------:R-:W-:Y:S01]  /*1bc0*/  UMOV UR31, 0x80000020 ;  /* 0x80000020001f7882 */ /* 0x000fe20000000000 */
[----:B------:R-:W-:Y:S01]  /*1bd0*/  ULOP3.LUT UR4, UR4, 0x3fff, URZ, 0xc0, !UPT ;  /* 0x00003fff04047892 */ /* 0x000fe2000f8ec03f */
[----:B------:R-:W-:Y:S01]  /*1be0*/  R2UR UR56, R17 ;  /* 0x00000000113872ca */ /* 0x000fe200000e0000 */
[----:B------:R-:W-:Y:S01]  /*1bf0*/  UMOV UR28, UR5 ;  /* 0x00000005001c7c82 */ /* 0x000fe20008000000 */
[----:B------:R-:W-:Y:S01]  /*1c00*/  UMOV UR9, UR29 ;  /* 0x0000001d00097c82 */ /* 0x000fe20008000000 */
[----:B------:R-:W-:Y:S01]  /*1c10*/  ULOP3.LUT UR6, UR4, 0x10000, URZ, 0xfc, !UPT ;  /* 0x0001000004067892 */ /* 0x000fe2000f8efc3f */
[----:B01----:R-:W-:Y:S01]  /*1c20*/  @!P1 VIADD R0, R0, 0x31c40 ;  /* 0x00031c4000009836 */ /* 0x003fe20000000000 */
[----:B------:R-:W-:Y:S01]  /*1c30*/  UMOV UR8, UR28 ;  /* 0x0000001c00087c82 */ /* 0x000fe20008000000 */
[----:B------:R-:W-:Y:S01]  /*1c40*/  UMOV UR11, 0x80000020 ;  /* 0x80000020000b7882 */ /* 0x000fe20000000000 */
[----:B------:R-:W-:Y:S01]  /*1c50*/  UIMAD UR4, UR36, 0x6c0, UR6 ;  /* 0x000006c0240478a4 */ /* 0x000fe2000f8e0206 */
[----:B------:R-:W-:Y:S01]  /*1c60*/  UMOV UR12, UR28 ;  /* 0x0000001c000c7c82 */ /* 0x000fe20008000000 */
[----:B------:R-:W-:-:S02]  /*1c70*/  UMOV UR13, UR29 ;  /* 0x0000001d000d7c82 */ /* 0x000fc40008000000 */
[----:B------:R-:W-:Y:S02]  /*1c80*/  UIADD3 UR10, UR4, 0x40, URZ ;  /* 0x00000040040a7890 */ /* 0x000fe4000fffe03f */
[----:B------:R-:W-:Y:S02]  /*1c90*/  UIADD3 UR14, UR4, 0x80, URZ ;  /* 0x00000080040e7890 */ /* 0x000fe4000fffe03f */
[----:B------:R-:W-:Y:S01]  /*1ca0*/  UMOV UR30, UR4 ;  /* 0x00000004001e7c82 */ /* 0x000fe20008000000 */
[----:B------:R-:W-:Y:S01]  /*1cb0*/  UMOV UR15, 0x80000020 ;  /* 0x80000020000f7882 */ /* 0x000fe20000000000 */
[----:B------:R-:W-:Y:S01]  /*1cc0*/  HGMMA.64x16x16.F32 R96, gdesc[UR28], RZ, !UPT, gsb0 ;  /* 0x002000001c6079f0 */ /* 0x000fe2000c0008ff */
        /* <DEDUP_REMOVED lines=57> */
[----:B------:R-:W-:Y:S03]  /*2060*/  HGMMA.64x16x16.F32 R40, gdesc[UR28], RZ, !UPT, gsb0 ;  /* 0x002000001c2879f0 */ /* 0x000fe6000c0008ff */
        /* <DEDUP_REMOVED lines=102> */
[----:B------:R-:W-:Y:S02]  /*26d0*/  UIADD3 UR7, UR5, 0x600, URZ ;  /* 0x0000060005077890 */ /* 0x000fe4000fffe03f */
        /* <DEDUP_REMOVED lines=58> */
[----:B------:R-:W-:Y:S02]  /*2a80*/  UIMAD UR7, UR38, -0x90, UR57 ;  /* 0xffffff70260778a4 */ /* 0x000fe4000f8e0239 */
[----:B------:R-:W-:Y:S02]  /*2a90*/  UIADD3 UR38, UR38, -0x2, URZ ;  /* 0xfffffffe26267890 */ /* 0x000fe4000fffe03f */
[----:B------:R-:W-:-:S02]  /*2aa0*/  UIADD3 UR10, UR7, 0x90, URZ ;  /* 0x00000090070a7890 */ /* 0x000fc4000fffe03f */
[----:B------:R-:W-:Y:S01]  /*2ab0*/  UIADD3 UR7, -UR58, 0x91, UR7 ;  /* 0x000000913a077890 */ /* 0x000fe2000fffe107 */
        /* <DEDUP_REMOVED lines=97> */
[----:B------:R-:W1:Y:S08]  /*30d0*/  MUFU.TANH R66, R66 ;  /* 0x0000004200427308 */ /* 0x000e700000002400 */
[----:B------:R-:W2:Y:S08]  /*30e0*/  MUFU.TANH R67, R67 ;  /* 0x0000004300437308 */ /* 0x000eb00000002400 */
[----:B------:R-:W3:Y:S08]  /*30f0*/  MUFU.TANH R68, R68 ;  /* 0x0000004400447308 */ /* 0x000ef00000002400 */
        /* <DEDUP_REMOVED lines=48> */
[----:B------:R-:W-:Y:S02]  /*3400*/  IMAD.U32 R73, RZ, RZ, UR56 ;  /* 0x00000038ff497e24 */ /* 0x000fe4000f8e00ff */
[----:B------:R-:W-:Y:S01]  /*3410*/  FMUL.FTZ R15, R74, UR5 ;  /* 0x000000054a0f7c20 */ /* 0x000fe20008410000 */
[----:B------:R-:W-:Y:S01]  /*3420*/  HGMMA.64x16x16.F32 R56, gdesc[UR24], R56, gsb0 ;  /* 0x00200000183879f0 */ /* 0x000fe20008000838 */
[----:B------:R-:W-:Y:S01]  /*3430*/  UIADD3 UR26, UR4, 0x5c2, URZ ;  /* 0x000005c2041a7890 */ /* 0x000fe2000fffe03f */
[----:B------:R-:W-:Y:S01]  /*3440*/  IMAD.U32 R76, RZ, RZ, UR10 ;  /* 0x0000000aff4c7e24 */ /* 0x000fe2000f8e00ff */
[----:B------:R-:W-:Y:S01]  /*3450*/  UMOV UR27, 0x80000020 ;  /* 0x80000020001b7882 */ /* 0x000fe20000000000 */
[----:B------:R-:W-:-:S02]  /*3460*/  IMAD.U32 R78, RZ, RZ, UR7 ;  /* 0x00000007ff4e7e24 */ /* 0x000fc4000f8e00ff */
[----:B------:R-:W-:Y:S01]  /*3470*/  FMUL.FTZ R64, R79, UR5 ;  /* 0x000000054f407c20 */ /* 0x000fe20008410000 */
[----:B------:R-:W-:Y:S02]  /*3480*/  IMAD R73, R73, 0xc0, R144 ;  /* 0x000000c049497824 */ /* 0x000fe400078e0290 */
[----:B------:R-:W-:Y:S01]  /*3490*/  FMUL.FTZ R84, R72, UR5 ;  /* 0x0000000548547c20 */ /* 0x000fe20008410000 */
[----:B------:R-:W-:Y:S02]  /*34a0*/  IMAD R76, R23, -0x2, R76 ;  /* 0xfffffffe174c7824 */ /* 0x000fe400078e024c */
[----:B------:R-:W-:Y:S01]  /*34b0*/  FMUL.FTZ R90, R77, UR5 ;  /* 0x000000054d5a7c20 */ /* 0x000fe20008410000 */
[----:B------:R-:W-:Y:S02]  /*34c0*/  IMAD R78, R23, -0x2, R78 ;  /* 0xfffffffe174e7824 */ /* 0x000fe400078e024e */
[----:B------:R-:W-:Y:S01]  /*34d0*/  FMUL.FTZ R20, R75, UR5 ;  /* 0x000000054b147c20 */ /* 0x000fe20008410000 */
[----:B------:R-:W-:Y:S02]  /*34e0*/  MUFU.TANH R86, R86 ;  /* 0x0000005600567308 */ /* 0x000fe40000002400 */
[----:B------:R-:W-:-:S02]  /*34f0*/  VIADDMNMX R74, R73, R78, R76, PT ;  /* 0x0000004e494a7246 */ /* 0x000fc4000380014c */
[----:B------:R-:W-:Y:S02]  /*3500*/  IADD3 R73, R78, 0x8, R73 ;  /* 0x000000084e497810 */ /* 0x000fe40007ffe049 */
[C---:B------:R-:W-:Y:S02]  /*3510*/  ISETP.GT.AND P3, PT, R74.reuse, RZ, PT ;  /* 0x000000ff4a00720c */ /* 0x040fe40003f64270 */
[----:B------:R-:W5:Y:S01]  /*3520*/  MUFU.TANH R84, R84 ;  /* 0x0000005400547308 */ /* 0x000f620000002400 */
[C---:B------:R-:W-:Y:S02]  /*3530*/  ISETP.GT.AND P2, PT, R74.reuse, 0x1, PT ;  /* 0x000000014a00780c */ /* 0x040fe40003f44270 */
[----:B------:R-:W-:Y:S02]  /*3540*/  ISETP.GT.AND P5, PT, R74, 0x8, PT ;  /* 0x000000084a00780c */ /* 0x000fe40003fa4270 */
[----:B0-----:R-:W-:Y:S02]  /*3550*/  FSEL R79, R65, -INF , P3 ;  /* 0xff800000414f7808 */ /* 0x001fe40001800000 */
[----:B-1----:R-:W-:Y:S01]  /*3560*/  FSEL R91, R66, -INF , P2 ;  /* 0xff800000425b7808 */ /* 0x002fe20001000000 */
[----:B------:R-:W0:Y:S01]  /*3570*/  MUFU.TANH R92, R92 ;  /* 0x0000005c005c7308 */ /* 0x000e220000002400 */
[----:B------:R-:W-:-:S02]  /*3580*/  ISETP.GT.AND P6, PT, R74, 0x9, PT ;  /* 0x000000094a00780c */ /* 0x000fc40003fc4270 */
[----:B--2---:R-:W-:Y:S02]  /*3590*/  FSEL R93, R67, -INF , P5 ;  /* 0xff800000435d7808 */ /* 0x004fe40002800000 */
[----:B------:R-:W-:Y:S02]  /*35a0*/  ISETP.GT.AND P4, PT, R74, 0x10, PT ;  /* 0x000000104a00780c */ /* 0x000fe40003f84270 */
[----:B---3--:R-:W-:Y:S01]  /*35b0*/  FSEL R97, R68, -INF , P6 ;  /* 0xff80000044617808 */ /* 0x008fe20003000000 */
[----:B------:R-:W1:Y:S01]  /*35c0*/  MUFU.TANH R90, R90 ;  /* 0x0000005a005a7308 */ /* 0x000e620000002400 */
[C---:B------:R-:W-:Y:S02]  /*35d0*/  ISETP.GT.AND P3, PT, R74.reuse, 0x11, PT ;  /* 0x000000114a00780c */ /* 0x040fe40003f64270 */
[----:B----4-:R-:W-:Y:S02]  /*35e0*/  FSEL R95, R69, -INF , P4 ;  /* 0xff800000455f7808 */ /* 0x010fe40002000000 */
[----:B------:R-:W-:-:S02]  /*35f0*/  ISETP.GT.AND P2, PT, R74, 0x18, PT ;  /* 0x000000184a00780c */ /* 0x000fc40003f44270 */
[----:B-----5:R-:W-:Y:S01]  /*3600*/  FSEL R87, R70, -INF , P3 ;  /* 0xff80000046577808 */ /* 0x020fe20001800000 */
[----:B------:R-:W-:Y:S01]  /*3610*/  MUFU.TANH R12, R12 ;  /* 0x0000000c000c7308 */ /* 0x000fe20000002400 */
[----:B------:R-:W-:Y:S02]  /*3620*/  ISETP.GT.AND P5, PT, R74, 0x19, PT ;  /* 0x000000194a00780c */ /* 0x000fe40003fa4270 */
[----:B------:R-:W-:Y:S02]  /*3630*/  FSEL R85, R88, -INF , P2 ;  /* 0xff80000058557808 */ /* 0x000fe40001000000 */
[----:B------:R-:W-:Y:S02]  /*3640*/  ISETP.GT.AND P4, PT, R74, 0x20, PT ;  /* 0x000000204a00780c */ /* 0x000fe40003f84270 */
[----:B------:R-:W-:Y:S01]  /*3650*/  FSEL R77, R89, -INF , P5 ;  /* 0xff800000594d7808 */ /* 0x000fe20002800000 */
[----:B------:R-:W-:Y:S02]  /*3660*/  WARPGROUP.DEPBAR.LE gsb0, 0x0 ;  /* 0x00008000000079c5 */ /* 0x000fe40000010000 */
[----:B------:R-:W-:Y:S01]  /*3670*/  WARPGROUP.ARRIVE ;  /* 0x00000000000079c5 */ /* 0x000fe20000000000 */
[----:B------:R-:W-:Y:S01]  /*3680*/  FMUL.FTZ R96, R56, UR5 ;  /* 0x0000000538607c20 */ /* 0x000fe20008410000 */
[----:B------:R-:W-:Y:S01]  /*3690*/  FMUL.FTZ R56, R58, UR5 ;  /* 0x000000053a387c20 */ /* 0x000fe20008410000 */
[----:B------:R-:W-:Y:S01]  /*36a0*/  FMUL.FTZ R58, R62, UR5 ;  /* 0x000000053e3a7c20 */ /* 0x000fe20008410000 */
[----:B------:R-:W-:Y:S01]  /*36b0*/  ISETP.GT.AND P3, PT, R74, 0x21, PT ;  /* 0x000000214a00780c */ /* 0x000fe20003f64270 */
[----:B------:R-:W-:Y:S01]  /*36c0*/  FMUL.FTZ R98, R61, UR5 ;  /* 0x000000053d627c20 */ /* 0x000fe20008410000 */
[----:B------:R-:W-:Y:S01]  /*36d0*/  HGMMA.64x16x16.F32 R48, gdesc[UR24], R48, gsb0 ;  /* 0x00200000183079f0 */ /* 0x000fe20008000830 */
[----:B------:R-:W-:Y:S01]  /*36e0*/  UIADD3 UR26, UR4, 0x602, URZ ;  /* 0x00000602041a7890 */ /* 0x000fe2000fffe03f */
[----:B------:R-:W-:Y:S01]  /*36f0*/  FSEL R75, R80, -INF , P4 ;  /* 0xff800000504b7808 */ /* 0x000fe20002000000 */
[----:B------:R-:W-:Y:S01]  /*3700*/  UMOV UR27, 0x80000020 ;  /* 0x80000020001b7882 */ /* 0x000fe20000000000 */
[C---:B------:R-:W-:Y:S01]  /*3710*/  ISETP.GT.AND P2, PT, R74.reuse, 0x28, PT ;  /* 0x000000284a00780c */ /* 0x040fe20003f44270 */
[----:B------:R-:W-:Y:S01]  /*3720*/  FMUL.FTZ R94, R57, UR5 ;  /* 0x00000005395e7c20 */ /* 0x000fe20008410000 */
[----:B------:R-:W-:Y:S01]  /*3730*/  FSEL R72, R81, -INF , P3 ;  /* 0xff80000051487808 */ /* 0x000fe20001800000 */
[----:B------:R-:W-:Y:S01]  /*3740*/  FMUL.FTZ R57, R59, UR5 ;  /* 0x000000053b397c20 */ /* 0x000fe20008410000 */
[----:B------:R-:W-:Y:S01]  /*3750*/  ISETP.GT.AND P5, PT, R74, 0x29, PT ;  /* 0x000000294a00780c */ /* 0x000fe20003fa4270 */
[----:B------:R-:W-:Y:S01]  /*3760*/  FMUL.FTZ R59, R63, UR5 ;  /* 0x000000053f3b7c20 */ /* 0x000fe20008410000 */
[----:B------:R-:W-:Y:S01]  /*3770*/  FSEL R70, R82, -INF , P2 ;  /* 0xff80000052467808 */ /* 0x000fe20001000000 */
[----:B------:R-:W2:Y:S01]  /*3780*/  MUFU.TANH R96, R96 ;  /* 0x0000006000607308 */ /* 0x000ea20000002400 */
[----:B------:R-:W-:Y:S01]  /*3790*/  ISETP.GT.AND P4, PT, R74, 0x30, PT ;  /* 0x000000304a00780c */ /* 0x000fe20003f84270 */
[----:B------:R-:W-:Y:S01]  /*37a0*/  FMUL.FTZ R60, R60, UR5 ;  /* 0x000000053c3c7c20 */ /* 0x000fe20008410000 */
[----:B------:R-:W-:-:S02]  /*37b0*/  FSEL R63, R83, -INF , P5 ;  /* 0xff800000533f7808 */ /* 0x000fc40002800000 */
[----:B------:R-:W-:Y:S02]  /*37c0*/  ISETP.GT.AND P2, PT, R74, 0x31, PT ;  /* 0x000000314a00780c */ /* 0x000fe40003f44270 */
[----:B------:R-:W-:Y:S01]  /*37d0*/  FSEL R66, R84, -INF , P4 ;  /* 0xff80000054427808 */ /* 0x000fe20002000000 */
[----:B------:R-:W3:Y:S01]  /*37e0*/  MUFU.TANH R94, R94 ;  /* 0x0000005e005e7308 */ /* 0x000ee20000002400 */
[----:B------:R-:W-:Y:S02]  /*37f0*/  ISETP.GT.AND P3, PT, R74, 0x38, PT ;  /* 0x000000384a00780c */ /* 0x000fe40003f64270 */
[----:B------:R-:W-:Y:S02]  /*3800*/  FSEL R67, R86, -INF , P2 ;  /* 0xff80000056437808 */ /* 0x000fe40001000000 */
[----:B------:R-:W-:Y:S02]  /*3810*/  ISETP.GT.AND P2, PT, R74, 0x39, PT ;  /* 0x000000394a00780c */ /* 0x000fe40003f44270 */
[----:B0-----:R-:W-:Y:S01]  /*3820*/  FSEL R69, R92, -INF , P3 ;  /* 0xff8000005c457808 */ /* 0x001fe20001800000 */
[----:B------:R-:W0:Y:S01]  /*3830*/  MUFU.TANH R60, R60 ;  /* 0x0000003c003c7308 */ /* 0x000e220000002400 */
[----:B------:R-:W-:-:S02]  /*3840*/  ISETP.GT.AND P3, PT, R74, 0x40, PT ;  /* 0x000000404a00780c */ /* 0x000fc40003f64270 */
[----:B-1----:R-:W-:Y:S02]  /*3850*/  FSEL R68, R90, -INF , P2 ;  /* 0xff8000005a447808 */ /* 0x002fe40001000000 */
[----:B------:R-:W-:Y:S02]  /*3860*/  ISETP.GT.AND P2, PT, R74, 0x41, PT ;  /* 0x000000414a00780c */ /* 0x000fe40003f44270 */
[----:B--2---:R-:W-:Y:S01]  /*3870*/  FSEL R65, R96, -INF , P3 ;  /* 0xff80000060417808 */ /* 0x004fe20001800000 */
[----:B------:R-:W-:Y:S01]  /*3880*/  MUFU.TANH R98, R98 ;  /* 0x0000006200627308 */ /* 0x000fe20000002400 */
[----:B------:R-:W-:Y:S02]  /*3890*/  ISETP.GT.AND P3, PT, R74, 0x48, PT ;  /* 0x000000484a00780c */ /* 0x000fe40003f64270 */
[----:B------:R-:W-:-:S04]  /*38a0*/  VIMNMX R78, R76, R73, PT ;  /* 0x000000494c4e7248 */ /* 0x000fc80003fe0100 */
[----:B------:R-:W-:Y:S01]  /*38b0*/  ISETP.GT.AND P4, PT, R78, 0x8, PT ;  /* 0x000000084e00780c */ /* 0x000fe20003f84270 */
[----:B------:R-:W-:Y:S03]  /*38c0*/  MUFU.TANH R13, R13 ;  /* 0x0000000d000d7308 */ /* 0x000fe60000002400 */
[----:B------:R-:W-:-:S05]  /*38d0*/  FSEL R5, R5, -INF , P4 ;  /* 0xff80000005057808 */ /* 0x000fca0002000000 */
[----:B------:R-:W-:Y:S01]  /*38e0*/  MUFU.TANH R14, R14 ;  /* 0x0000000e000e7308 */ /* 0x000fe20000002400 */
[----:B------:R-:W-:Y:S02]  /*38f0*/  WARPGROUP.DEPBAR.LE gsb0, 0x0 ;  /* 0x00008000000079c5 */ /* 0x000fe40000010000 */
[----:B------:R-:W-:Y:S01]  /*3900*/  WARPGROUP.ARRIVE ;  /* 0x00000000000079c5 */ /* 0x000fe20000000000 */
[----:B------:R-:W-:Y:S01]  /*3910*/  FMUL.FTZ R99, R48, UR5 ;  /* 0x0000000530637c20 */ /* 0x000fe20008410000 */
[----:B------:R-:W-:Y:S01]  /*3920*/  FMUL.FTZ R48, R50, UR5 ;  /* 0x0000000532307c20 */ /* 0x000fe20008410000 */
[----:B------:R-:W-:Y:S01]  /*3930*/  FMNMX.FTZ R50, R79, R91, !PT ;  /* 0x0000005b4f327209 */ /* 0x000fe20007810000 */
[----:B------:R-:W-:Y:S01]  /*3940*/  FMUL.FTZ R52, R52, UR5 ;  /* 0x0000000534347c20 */ /* 0x000fe20008410000 */
[----:B------:R-:W-:Y:S01]  /*3950*/  FMUL.FTZ R100, R49, UR5 ;  /* 0x0000000531647c20 */ /* 0x000fe20008410000 */
[----:B------:R-:W-:Y:S01]  /*3960*/  HGMMA.64x16x16.F32 R40, gdesc[UR24], R40, gsb0 ;  /* 0x00200000182879f0 */ /* 0x000fe20008000828 */
[----:B------:R-:W-:Y:S01]  /*3970*/  UIADD3 UR26, UR4, 0x642, URZ ;  /* 0x00000642041a7890 */ /* 0x000fe2000fffe03f */
[----:B------:R-:W-:Y:S01]  /*3980*/  FMNMX.FTZ R50, R93, R50, !PT ;  /* 0x000000325d327209 */ /* 0x000fe20007810000 */
[----:B------:R-:W-:Y:S01]  /*3990*/  UMOV UR27, 0x80000020 ;  /* 0x80000020001b7882 */ /* 0x000fe20000000000 */
[----:B------:R-:W-:Y:S01]  /*39a0*/  FMUL.FTZ R49, R51, UR5 ;  /* 0x0000000533317c20 */ /* 0x000fe20008410000 */
[----:B------:R-:W-:Y:S01]  /*39b0*/  FMUL.FTZ R53, R53, UR5 ;  /* 0x0000000535357c20 */ /* 0x000fe20008410000 */
[----:B------:R-:W-:Y:S01]  /*39c0*/  FMNMX.FTZ R50, R97, R50, !PT ;  /* 0x0000003261327209 */ /* 0x000fe20007810000 */
[----:B------:R1:W-:Y:S01]  /*39d0*/  MUFU.TANH R51, R52 ;  /* 0x0000003400337308 */ /* 0x0003e20000002400 */
[----:B------:R-:W-:-:S02]  /*39e0*/  ULDC UR4, c[0x0][0x988] ;  /* 0x0002620000047ab9 */ /* 0x000fc40000000800 */
[----:B------:R-:W-:-:S04]  /*39f0*/  FMNMX.FTZ R50, R95, R50, !PT ;  /* 0x000000325f327209 */ /* 0x000fc80007810000 */
[----:B------:R-:W-:Y:S01]  /*3a00*/  FMNMX.FTZ R62, R87, R50, !PT ;  /* 0x00000032573e7209 */ /* 0x000fe20007810000 */
[----:B------:R-:W2:Y:S03]  /*3a10*/  MUFU.TANH R99, R99 ;  /* 0x0000006300637308 */ /* 0x000ea60000002400 */
[----:B------:R-:W-:-:S04]  /*3a20*/  FMNMX.FTZ R62, R85, R62, !PT ;  /* 0x0000003e553e7209 */ /* 0x000fc80007810000 */
[----:B------:R-:W-:Y:S01]  /*3a30*/  FMNMX.FTZ R62, R77, R62, !PT ;  /* 0x0000003e4d3e7209 */ /* 0x000fe20007810000 */
[----:B------:R4:W-:Y:S03]  /*3a40*/  MUFU.TANH R50, R53 ;  /* 0x0000003500327308 */ /* 0x0009e60000002400 */
[----:B------:R-:W-:Y:S02]  /*3a50*/  FMNMX.FTZ R61, R75, R62, !PT ;  /* 0x0000003e4b3d7209 */ /* 0x000fe40007810000 */
[----:B---3--:R-:W-:Y:S02]  /*3a60*/  FSEL R62, R94, -INF , P2 ;  /* 0xff8000005e3e7808 */ /* 0x008fe40001000000 */
[----:B------:R-:W-:Y:S01]  /*3a70*/  FMNMX.FTZ R61, R72, R61, !PT ;  /* 0x0000003d483d7209 */ /* 0x000fe20007810000 */
[----:B------:R-:W3:Y:S01]  /*3a80*/  MUFU.TANH R100, R100 ;  /* 0x0000006400647308 */ /* 0x000ee20000002400 */
[----:B------:R-:W-:-:S02]  /*3a90*/  ISETP.GT.AND P2, PT, R74, 0x49, PT ;  /* 0x000000494a00780c */ /* 0x000fc40003f44270 */
[----:B-1----:R-:W-:Y:S02]  /*3aa0*/  FMNMX.FTZ R52, R70, R61, !PT ;  /* 0x0000003d46347209 */ /* 0x002fe40007810000 */
[----:B0-----:R-:W-:Y:S02]  /*3ab0*/  FSEL R61, R60, -INF , P3 ;  /* 0xff8000003c3d7808 */ /* 0x001fe40001800000 */
[----:B----4-:R-:W-:Y:S01]  /*3ac0*/  FMNMX.FTZ R53, R63, R52, !PT ;  /* 0x000000343f357209 */ /* 0x010fe20007810000 */
[----:B------:R-:W-:Y:S01]  /*3ad0*/  MUFU.TANH R15, R15 ;  /* 0x0000000f000f7308 */ /* 0x000fe20000002400 */
[----:B------:R-:W-:Y:S02]  /*3ae0*/  ISETP.GT.AND P3, PT, R74, 0x50, PT ;  /* 0x000000504a00780c */ /* 0x000fe40003f64270 */
[----:B------:R-:W-:Y:S02]  /*3af0*/  FMNMX.FTZ R52, R66, R53, !PT ;  /* 0x0000003542347209 */ /* 0x000fe40007810000 */
[----:B--2---:R-:W-:-:S02]  /*3b00*/  FSEL R60, R99, -INF , P3 ;  /* 0xff800000633c7808 */ /* 0x004fc40001800000 */
[----:B------:R-:W-:Y:S01]  /*3b10*/  FMNMX.FTZ R52, R67, R52, !PT ;  /* 0x0000003443347209 */ /* 0x000fe20007810000 */
[----:B------:R-:W-:Y:S01]  /*3b20*/  MUFU.TANH R20, R20 ;  /* 0x0000001400147308 */ /* 0x000fe20000002400 */
[----:B------:R-:W-:Y:S02]  /*3b30*/  ISETP.GT.AND P3, PT, R74, 0x58, PT ;  /* 0x000000584a00780c */ /* 0x000fe40003f64270 */
[----:B------:R-:W-:Y:S01]  /*3b40*/  FMNMX.FTZ R53, R69, R52, !PT ;  /* 0x0000003445357209 */ /* 0x000fe20007810000 */
[----:B------:R-:W-:Y:S02]  /*3b50*/  WARPGROUP.DEPBAR.LE gsb0, 0x0 ;  /* 0x00008000000079c5 */ /* 0x000fe40000010000 */
[----:B------:R-:W-:Y:S01]  /*3b60*/  WARPGROUP.ARRIVE ;  /* 0x00000000000079c5 */ /* 0x000fe20000000000 */
[----:B------:R-:W-:Y:S01]  /*3b70*/  FMUL.FTZ R44, R44, UR5 ;  /* 0x000000052c2c7c20 */ /* 0x000fe20008410000 */
[----:B------:R-:W-:Y:S01]  /*3b80*/  FMUL.FTZ R40, R40, UR5 ;  /* 0x0000000528287c20 */ /* 0x000fe20008410000 */
[----:B------:R-:W-:Y:S01]  /*3b90*/  FMUL.FTZ R45, R45, UR5 ;  /* 0x000000052d2d7c20 */ /* 0x000fe20008410000 */
[----:B------:R-:W-:Y:S01]  /*3ba0*/  FMUL.FTZ R41, R41, UR5 ;  /* 0x0000000529297c20 */ /* 0x000fe20008410000 */
[----:B------:R0:W-:Y:S01]  /*3bb0*/  MUFU.TANH R80, R44 ;  /* 0x0000002c00507308 */ /* 0x0001e20000002400 */
[----:B------:R-:W-:Y:S01]  /*3bc0*/  HGMMA.64x16x16.F32 R32, gdesc[UR24], R32, gsb0 ;  /* 0x00200000182079f0 */ /* 0x000fe20008000820 */
[----:B------:R-:W-:Y:S01]  /*3bd0*/  FSEL R51, R51, -INF , P3 ;  /* 0xff80000033337808 */ /* 0x000fe20001800000 */
[----:B------:R-:W-:Y:S01]  /*3be0*/  FMUL.FTZ R86, R47, UR5 ;  /* 0x000000052f567c20 */ /* 0x000fe20008410000 */
[----:B------:R-:W-:-:S04]  /*3bf0*/  ISETP.GT.AND P3, PT, R74, 0x60, PT ;  /* 0x000000604a00780c */ /* 0x000fc80003f64270 */
[----:B------:R-:W1:Y:S01]  /*3c00*/  MUFU.TANH R40, R40 ;  /* 0x0000002800287308 */ /* 0x000e620000002400 */
[----:B0-----:R-:W-:-:S04]  /*3c10*/  FMNMX.FTZ R44, R68, R53, !PT ;  /* 0x00000035442c7209 */ /* 0x001fc80007810000 */
[----:B------:R-:W-:-:S03]  /*3c20*/  FMNMX.FTZ R53, R65, R44, !PT ;  /* 0x0000002c41357209 */ /* 0x000fc60007810000 */
[----:B------:R0:W-:Y:S01]  /*3c30*/  MUFU.TANH R81, R45 ;  /* 0x0000002d00517308 */ /* 0x0001e20000002400 */
[----:B------:R-:W-:Y:S02]  /*3c40*/  FMNMX.FTZ R44, R62, R53, !PT ;  /* 0x000000353e2c7209 */ /* 0x000fe40007810000 */
[----:B------:R-:W-:Y:S02]  /*3c50*/  FSEL R53, R98, -INF , P2 ;  /* 0xff80000062357808 */ /* 0x000fe40001000000 */
[----:B------:R-:W-:Y:S02]  /*3c60*/  FMNMX.FTZ R44, R61, R44, !PT ;  /* 0x0000002c3d2c7209 */ /* 0x000fe40007810000 */
[----:B------:R-:W-:Y:S01]  /*3c70*/  ISETP.GT.AND P2, PT, R74, 0x51, PT ;  /* 0x000000514a00780c */ /* 0x000fe20003f44270 */
[----:B------:R-:W2:Y:S01]  /*3c80*/  MUFU.TANH R41, R41 ;  /* 0x0000002900297308 */ /* 0x000ea20000002400 */
[----:B0-----:R-:W-:Y:S02]  /*3c90*/  FMNMX.FTZ R45, R53, R44, !PT ;  /* 0x0000002c352d7209 */ /* 0x001fe40007810000 */
[----:B---3--:R-:W-:-:S02]  /*3ca0*/  FSEL R52, R100, -INF , P2 ;  /* 0xff80000064347808 */ /* 0x008fc40001000000 */
[----:B------:R-:W-:Y:S02]  /*3cb0*/  FMNMX.FTZ R45, R60, R45, !PT ;  /* 0x0000002d3c2d7209 */ /* 0x000fe40007810000 */
[----:B------:R-:W-:Y:S01]  /*3cc0*/  ISETP.GT.AND P2, PT, R74, 0x59, PT ;  /* 0x000000594a00780c */ /* 0x000fe20003f44270 */
[----:B------:R-:W-:Y:S01]  /*3cd0*/  MUFU.TANH R21, R21 ;  /* 0x0000001500157308 */ /* 0x000fe20000002400 */
[----:B------:R-:W-:Y:S02]  /*3ce0*/  FMNMX.FTZ R44, R52, R45, !PT ;  /* 0x0000002d342c7209 */ /* 0x000fe40007810000 */
[----:B------:R-:W-:Y:S02]  /*3cf0*/  FSEL R50, R50, -INF , P2 ;  /* 0xff80000032327808 */ /* 0x000fe40001000000 */
[----:B------:R-:W-:Y:S02]  /*3d00*/  FMNMX.FTZ R83, R51, R44, !PT ;  /* 0x0000002c33537209 */ /* 0x000fe40007810000 */
[----:B-1----:R-:W-:Y:S01]  /*3d10*/  FSEL R45, R40, -INF , P3 ;  /* 0xff800000282d7808 */ /* 0x002fe20001800000 */
[----:B------:R-:W-:Y:S01]  /*3d20*/  MUFU.TANH R64, R64 ;  /* 0x0000004000407308 */ /* 0x000fe20000002400 */
[----:B------:R-:W-:-:S02]  /*3d30*/  ISETP.GT.AND P2, PT, R74, 0x61, PT ;  /* 0x000000614a00780c */ /* 0x000fc40003f44270 */
[----:B------:R-:W-:Y:S02]  /*3d40*/  FMNMX.FTZ R40, R50, R83, !PT ;  /* 0x0000005332287209 */ /* 0x000fe40007810000 */
[C---:B------:R-:W-:Y:S02]  /*3d50*/  ISETP.GT.AND P3, PT, R74.reuse, 0x68, PT ;  /* 0x000000684a00780c */ /* 0x040fe40003f64270 */
[----:B--2---:R-:W-:Y:S01]  /*3d60*/  FSEL R44, R41, -INF , P2 ;  /* 0xff800000292c7808 */ /* 0x004fe20001000000 */
[----:B------:R-:W-:Y:S01]  /*3d70*/  MUFU.TANH R56, R56 ;  /* 0x0000003800387308 */ /* 0x000fe20000002400 */
[----:B------:R-:W-:Y:S02]  /*3d80*/  FMNMX.FTZ R83, R45, R40, !PT ;  /* 0x000000282d537209 */ /* 0x000fe40007810000 */
[----:B------:R-:W-:Y:S01]  /*3d90*/  ISETP.GT.AND P2, PT, R74, 0x69, PT ;  /* 0x000000694a00780c */ /* 0x000fe20003f44270 */
[----:B------:R-:W-:Y:S02]  /*3da0*/  WARPGROUP.DEPBAR.LE gsb0, 0x0 ;  /* 0x00008000000079c5 */ /* 0x000fe40000010000 */
[----:B------:R-:W-:Y:S01]  /*3db0*/  WARPGROUP.ARRIVE ;  /* 0x00000000000079c5 */ /* 0x000fe20000000000 */
[----:B------:R-:W-:Y:S01]  /*3dc0*/  FMUL.FTZ R32, R32, UR5 ;  /* 0x0000000520207c20 */ /* 0x000fe20008410000 */
[----:B------:R-:W-:Y:S01]  /*3dd0*/  FMUL.FTZ R33, R33, UR5 ;  /* 0x0000000521217c20 */ /* 0x000fe20008410000 */
[----:B------:R-:W-:Y:S01]  /*3de0*/  FMUL.FTZ R36, R36, UR5 ;  /* 0x0000000524247c20 */ /* 0x000fe20008410000 */
[----:B------:R-:W-:Y:S01]  /*3df0*/  FMUL.FTZ R37, R37, UR5 ;  /* 0x0000000525257c20 */ /* 0x000fe20008410000 */
[----:B------:R-:W-:Y:S01]  /*3e00*/  FSEL R41, R80, -INF , P3 ;  /* 0xff80000050297808 */ /* 0x000fe20001800000 */
[----:B------:R-:W-:Y:S01]  /*3e10*/  HGMMA.64x16x16.F32 R24, gdesc[UR32], R24, gsb0 ;  /* 0x00200000201879f0 */ /* 0x000fe20008000818 */
[----:B------:R-:W-:Y:S01]  /*3e20*/  MUFU.TANH R32, R32 ;  /* 0x0000002000207308 */ /* 0x000fe20000002400 */
[----:B------:R-:W-:Y:S01]  /*3e30*/  FMNMX.FTZ R80, R44, R83, !PT ;  /* 0x000000532c507209 */ /* 0x000fe20007810000 */
[----:B------:R-:W-:Y:S01]  /*3e40*/  FMUL.FTZ R88, R34, UR5 ;  /* 0x0000000522587c20 */ /* 0x000fe20008410000 */
[C---:B------:R-:W-:Y:S01]  /*3e50*/  ISETP.GT.AND P3, PT, R74.reuse, 0x70, PT ;  /* 0x000000704a00780c */ /* 0x040fe20003f64270 */
[----:B------:R-:W-:Y:S01]  /*3e60*/  FMUL.FTZ R90, R35, UR5 ;  /* 0x00000005235a7c20 */ /* 0x000fe20008410000 */
[----:B------:R-:W-:Y:S01]  /*3e70*/  FSEL R40, R81, -INF , P2 ;  /* 0xff80000051287808 */ /* 0x000fe20001000000 */
[----:B------:R-:W-:Y:S01]  /*3e80*/  FMUL.FTZ R92, R39, UR5 ;  /* 0x00000005275c7c20 */ /* 0x000fe20008410000 */
[----:B------:R-:W-:Y:S01]  /*3e90*/  FMNMX.FTZ R81, R41, R80, !PT ;  /* 0x0000005029517209 */ /* 0x000fe20007810000 */
[----:B------:R-:W0:Y:S01]  /*3ea0*/  MUFU.TANH R33, R33 ;  /* 0x0000002100217308 */ /* 0x000e220000002400 */
[----:B------:R-:W-:Y:S01]  /*3eb0*/  ISETP.GT.AND P2, PT, R74, 0x71, PT ;  /* 0x000000714a00780c */ /* 0x000fe20003f44270 */
[----:B------:R-:W-:-:S06]  /*3ec0*/  FMUL.FTZ R80, R54, UR5 ;  /* 0x0000000536507c20 */ /* 0x000fcc0008410000 */
[----:B------:R-:W1:Y:S08]  /*3ed0*/  MUFU.TANH R36, R36 ;  /* 0x0000002400247308 */ /* 0x000e700000002400 */
[----:B------:R2:W3:Y:S01]  /*3ee0*/  MUFU.TANH R82, R37 ;  /* 0x0000002500527308 */ /* 0x0004e20000002400 */
[----:B0-----:R-:W-:Y:S02]  /*3ef0*/  FSEL R33, R33, -INF , P2 ;  /* 0xff80000021217808 */ /* 0x001fe40001000000 */
[----:B------:R-:W-:-:S05]  /*3f00*/  ISETP.GT.AND P2, PT, R74, 0x79, PT ;  /* 0x000000794a00780c */ /* 0x000fca0003f44270 */
[----:B------:R-:W-:Y:S01]  /*3f10*/  MUFU.TANH R57, R57 ;  /* 0x0000003900397308 */ /* 0x000fe20000002400 */
[----:B--2---:R-:W-:Y:S02]  /*3f20*/  FSEL R37, R32, -INF , P3 ;  /* 0xff80000020257808 */ /* 0x004fe40001800000 */
[----:B------:R-:W-:Y:S02]  /*3f30*/  FMNMX.FTZ R32, R40, R81, !PT ;  /* 0x0000005128207209 */ /* 0x000fe40007810000 */
[----:B------:R-:W-:Y:S02]  /*3f40*/  ISETP.GT.AND P3, PT, R74, 0x78, PT ;  /* 0x000000784a00780c */ /* 0x000fe40003f64270 */
[----:B------:R-:W-:Y:S01]  /*3f50*/  FMNMX.FTZ R32, R37, R32, !PT ;  /* 0x0000002025207209 */ /* 0x000fe20007810000 */
[----:B------:R-:W-:Y:S01]  /*3f60*/  MUFU.TANH R58, R58 ;  /* 0x0000003a003a7308 */ /* 0x000fe20000002400 */
[----:B-1----:R-:W-:Y:S02]  /*3f70*/  FSEL R36, R36, -INF , P3 ;  /* 0xff80000024247808 */ /* 0x002fe40001800000 */
[----:B------:R-:W-:-:S05]  /*3f80*/  ISETP.GT.AND P3, PT, R74, 0x80, PT ;  /* 0x000000804a00780c */ /* 0x000fca0003f64270 */
[----:B------:R-:W-:Y:S01]  /*3f90*/  MUFU.TANH R59, R59 ;  /* 0x0000003b003b7308 */ /* 0x000fe20000002400 */
[----:B------:R-:W-:Y:S02]  /*3fa0*/  WARPGROUP.DEPBAR.LE gsb0, 0x0 ;  /* 0x00008000000079c5 */ /* 0x000fe40000010000 */
[----:B------:R-:W-:Y:S01]  /*3fb0*/  FMUL.FTZ R24, R24, UR5 ;  /* 0x0000000518187c20 */ /* 0x000fe20008410000 */
[----:B------:R-:W-:Y:S01]  /*3fc0*/  FMUL.FTZ R25, R25, UR5 ;  /* 0x0000000519197c20 */ /* 0x000fe20008410000 */
[----:B------:R-:W-:Y:S01]  /*3fd0*/  FMUL.FTZ R28, R28, UR5 ;  /* 0x000000051c1c7c20 */ /* 0x000fe20008410000 */
[----:B------:R-:W-:Y:S01]  /*3fe0*/  FMUL.FTZ R81, R29, UR5 ;  /* 0x000000051d517c20 */ /* 0x000fe20008410000 */
[----:B------:R-:W-:Y:S01]  /*3ff0*/  FMNMX.FTZ R29, R33, R32, !PT ;  /* 0x00000020211d7209 */ /* 0x000fe20007810000 */
[----:B------:R-:W-:Y:S01]  /*4000*/  MUFU.TANH R48, R48 ;  /* 0x0000003000307308 */ /* 0x000fe20000002400 */
[----:B---3--:R-:W-:Y:S01]  /*4010*/  FSEL R32, R82, -INF , P2 ;  /* 0xff80000052207808 */ /* 0x008fe20001000000 */
[----:B------:R-:W-:Y:S01]  /*4020*/  FMUL.FTZ R82, R42, UR5 ;  /* 0x000000052a527c20 */ /* 0x000fe20008410000 */
[----:B------:R-:W-:Y:S01]  /*4030*/  FMNMX.FTZ R89, R36, R29, !PT ;  /* 0x0000001d24597209 */ /* 0x000fe20007810000 */
[----:B------:R-:W-:Y:S01]  /*4040*/  FMUL.FTZ R47, R31, UR5 ;  /* 0x000000051f2f7c20 */ /* 0x000fe20008410000 */
[----:B------:R-:W-:-:S03]  /*4050*/  ISETP.GT.AND P2, PT, R74, 0x81, PT ;  /* 0x000000814a00780c */ /* 0x000fc60003f44270 */
[----:B------:R-:W0:Y:S08]  /*4060*/  MUFU.TANH R24, R24 ;  /* 0x0000001800187308 */ /* 0x000e300000002400 */
[----:B------:R-:W1:Y:S08]  /*4070*/  MUFU.TANH R25, R25 ;  /* 0x0000001900197308 */ /* 0x000e700000002400 */
[----:B------:R1:W2:Y:S01]  /*4080*/  MUFU.TANH R83, R28 ;  /* 0x0000001c00537308 */ /* 0x0002a20000002400 */
[----:B0-----:R-:W-:-:S02]  /*4090*/  FSEL R29, R24, -INF , P3 ;  /* 0xff800000181d7808 */ /* 0x001fc40001800000 */
[----:B------:R-:W-:Y:S02]  /*40a0*/  FMNMX.FTZ R24, R32, R89, !PT ;  /* 0x0000005920187209 */ /* 0x000fe40007810000 */
[C---:B------:R-:W-:Y:S02]  /*40b0*/  ISETP.GT.AND P3, PT, R74.reuse, 0x88, PT ;  /* 0x000000884a00780c */ /* 0x040fe40003f64270 */
[----:B------:R-:W-:Y:S01]  /*40c0*/  FMNMX.FTZ R89, R29, R24, !PT ;  /* 0x000000181d597209 */ /* 0x000fe20007810000 */
[----:B------:R0:W3:Y:S01]  /*40d0*/  MUFU.TANH R84, R81 ;  /* 0x0000005100547308 */ /* 0x0000e20000002400 */
[----:B-1----:R-:W-:Y:S02]  /*40e0*/  FSEL R28, R25, -INF , P2 ;  /* 0xff800000191c7808 */ /* 0x002fe40001000000 */
[----:B------:R-:W-:Y:S02]  /*40f0*/  ISETP.GT.AND P2, PT, R74, 0x89, PT ;  /* 0x000000894a00780c */ /* 0x000fe40003f44270 */
[----:B------:R-:W-:Y:S01]  /*4100*/  FMNMX.FTZ R54, R28, R89, !PT ;  /* 0x000000591c367209 */ /* 0x000fe20007810000 */
[----:B------:R-:W-:-:S02]  /*4110*/  FMUL.FTZ R89, R38, UR5 ;  /* 0x0000000526597c20 */ /* 0x000fc40008410000 */
[----:B------:R-:W1:Y:S01]  /*4120*/  MUFU.TANH R49, R49 ;  /* 0x0000003100317308 */ /* 0x000e620000002400 */
[----:B--2---:R-:W-:Y:S01]  /*4130*/  FSEL R25, R83, -INF , P3 ;  /* 0xff80000053197808 */ /* 0x004fe20001800000 */
[----:B0-----:R-:W-:Y:S01]  /*4140*/  FMUL.FTZ R81, R55, UR5 ;  /* 0x0000000537517c20 */ /* 0x001fe20008410000 */
[----:B------:R-:W-:Y:S01]  /*4150*/  ISETP.GT.AND P3, PT, R78, 0x1, PT ;  /* 0x000000014e00780c */ /* 0x000fe20003f64270 */
[----:B------:R-:W-:Y:S01]  /*4160*/  FMUL.FTZ R83, R46, UR5 ;  /* 0x000000052e537c20 */ /* 0x000fe20008410000 */
[----:B------:R-:W-:Y:S01]  /*4170*/  FMNMX.FTZ R55, R25, R54, !PT ;  /* 0x0000003619377209 */ /* 0x000fe20007810000 */
[----:B------:R-:W-:Y:S01]  /*4180*/  FMUL.FTZ R46, R30, UR5 ;  /* 0x000000051e2e7c20 */ /* 0x000fe20008410000 */
[----:B------:R-:W-:Y:S01]  /*4190*/  FSEL R39, R3, -INF , P3 ;  /* 0xff80000003277808 */ /* 0x000fe20001800000 */
[----:B------:R-:W0:Y:S01]  /*41a0*/  MUFU.TANH R80, R80 ;  /* 0x0000005000507308 */ /* 0x000e220000002400 */
[----:B---3--:R-:W-:Y:S01]  /*41b0*/  FSEL R24, R84, -INF , P2 ;  /* 0xff80000054187808 */ /* 0x008fe20001000000 */
[----:B------:R-:W-:Y:S01]  /*41c0*/  FMUL.FTZ R84, R43, UR5 ;  /* 0x000000052b547c20 */ /* 0x000fe20008410000 */
[----:B------:R-:W-:Y:S01]  /*41d0*/  ISETP.GT.AND P3, PT, R78, 0x10, PT ;  /* 0x000000104e00780c */ /* 0x000fe20003f64270 */
[----:B------:R-:W-:Y:S01]  /*41e0*/  FMUL.FTZ R43, R27, UR5 ;  /* 0x000000051b2b7c20 */ /* 0x000fe20008410000 */
[----:B------:R-:W-:-:S02]  /*41f0*/  FMNMX.FTZ R55, R24, R55, !PT ;  /* 0x0000003718377209 */ /* 0x000fc40007810000 */
[----:B------:R-:W-:Y:S01]  /*4200*/  FSEL R7, R7, -INF , P3 ;  /* 0xff80000007077808 */ /* 0x000fe20001800000 */
[----:B------:R-:W2:Y:S01]  /*4210*/  MUFU.TANH R81, R81 ;  /* 0x0000005100517308 */ /* 0x000ea20000002400 */
[C---:B------:R-:W-:Y:S01]  /*4220*/  ISETP.GT.AND P3, PT, R78.reuse, 0x18, PT ;  /* 0x000000184e00780c */ /* 0x040fe20003f64270 */
[----:B------:R-:W3:Y:S03]  /*4230*/  SHFL.BFLY PT, R42, R55, 0x2, 0x1f ;  /* 0x0c401f00372a7f89 */ /* 0x000ee600000e0000 */
[----:B------:R-:W-:Y:S02]  /*4240*/  FSEL R9, R9, -INF , P3 ;  /* 0xff80000009097808 */ /* 0x000fe40001800000 */
[----:B------:R-:W-:Y:S01]  /*4250*/  ISETP.GT.AND P3, PT, R78, 0x20, PT ;  /* 0x000000204e00780c */ /* 0x000fe20003f64270 */
[----:B------:R-:W4:Y:S03]  /*4260*/  MUFU.TANH R82, R82 ;  /* 0x0000005200527308 */ /* 0x000f260000002400 */
[----:B------:R-:W-:-:S02]  /*4270*/  FSEL R11, R11, -INF , P3 ;  /* 0xff8000000b0b7808 */ /* 0x000fc40001800000 */
[----:B------:R-:W-:-:S03]  /*4280*/  ISETP.GT.AND P3, PT, R78, 0x28, PT ;  /* 0x000000284e00780c */ /* 0x000fc60003f64270 */
[----:B------:R-:W5:Y:S01]  /*4290*/  MUFU.TANH R84, R84 ;  /* 0x0000005400547308 */ /* 0x000f620000002400 */
[----:B------:R-:W-:Y:S02]  /*42a0*/  FSEL R73, R13, -INF , P3 ;  /* 0xff8000000d497808 */ /* 0x000fe40001800000 */
[----:B------:R-:W-:-:S05]  /*42b0*/  ISETP.GT.AND P3, PT, R78, 0x30, PT ;  /* 0x000000304e00780c */ /* 0x000fca0003f64270 */
[----:B------:R-:W5:Y:S01]  /*42c0*/  MUFU.TANH R83, R83 ;  /* 0x0000005300537308 */ /* 0x000f620000002400 */
[----:B---3--:R-:W-:Y:S01]  /*42d0*/  FMNMX.FTZ R34, R55, R42, !PT ;  /* 0x0000002a37227209 */ /* 0x008fe20007810000 */
[----:B------:R-:W-:Y:S01]  /*42e0*/  FMUL.FTZ R42, R26, UR5 ;  /* 0x000000051a2a7c20 */ /* 0x000fe20008410000 */
[----:B------:R-:W-:-:S03]  /*42f0*/  UIADD3 UR5, UR57, -UR58, URZ ;  /* 0x8000003a39057290 */ /* 0x000fc6000fffe03f */
[----:B------:R-:W3:Y:S02]  /*4300*/  SHFL.BFLY PT, R35, R34, 0x1, 0x1f ;  /* 0x0c201f0022237f89 */ /* 0x000ee400000e0000 */
[----:B------:R-:W5:Y:S01]  /*4310*/  MUFU.TANH R86, R86 ;  /* 0x0000005600567308 */ /* 0x000f620000002400 */
[----:B------:R-:W-:-:S04]  /*4320*/  UIMAD UR5, UR56, 0xc0, UR5 ;  /* 0x000000c0380578a4 */ /* 0x000fc8000f8e0205 */
[----:B------:R-:W-:-:S03]  /*4330*/  UIMAD.WIDE UR10, UR5, 0x38e38e39, URZ ;  /* 0x38e38e39050a78a5 */ /* 0x000fc6000f8e023f */
[----:B------:R-:W5:Y:S01]  /*4340*/  MUFU.TANH R88, R88 ;  /* 0x0000005800587308 */ /* 0x000f620000002400 */
[----:B------:R-:W-:-:S04]  /*4350*/  USHF.R.U32.HI UR5, URZ, 0x1f, UR11 ;  /* 0x0000001f3f057899 */ /* 0x000fc8000801160b */
[----:B------:R-:W-:-:S03]  /*4360*/  ULEA.HI.SX32 UR5, UR11, UR5, 0x1b ;  /* 0x000000050b057291 */ /* 0x000fc6000f8fda3f */
[----:B------:R-:W5:Y:S01]  /*4370*/  MUFU.TANH R90, R90 ;  /* 0x0000005a005a7308 */ /* 0x000f620000002400 */
[----:B------:R-:W-:-:S04]  /*4380*/  UISETP.LT.AND UP0, UPT, URZ, UR5, UPT ;  /* 0x000000053f00728c */ /* 0x000fc8000bf01270 */
[----:B------:R-:W-:Y:S01]  /*4390*/  USEL UR7, URZ, UR5, !UP0 ;  /* 0x000000053f077287 */ /* 0x000fe2000c000000 */
[----:B---3--:R-:W-:Y:S02]  /*43a0*/  FMNMX.FTZ R74, R34, R35, !PT ;  /* 0x00000023224a7209 */ /* 0x008fe40007810000 */
[----:B------:R-:W3:Y:S01]  /*43b0*/  MUFU.TANH R89, R89 ;  /* 0x0000005900597308 */ /* 0x000ee20000002400 */
[----:B------:R-:W-:Y:S01]  /*43c0*/  UISETP.GE.AND UP0, UPT, UR38, UR7, UPT ;  /* 0x000000072600728c */ /* 0x000fe2000bf06270 */
[C---:B------:R-:W-:Y:S01]  /*43d0*/  FSETP.NEU.FTZ.AND P2, PT, R74.reuse, -INF , PT ;  /* 0xff8000004a00780b */ /* 0x040fe20003f5d000 */
[----:B------:R-:W-:-:S05]  /*43e0*/  FMUL.FTZ R26, R74, UR4 ;  /* 0x000000044a1a7c20 */ /* 0x000fca0008410000 */
[----:B------:R-:W3:Y:S01]  /*43f0*/  MUFU.TANH R92, R92 ;  /* 0x0000005c005c7308 */ /* 0x000ee20000002400 */
[----:B------:R-:W-:Y:S02]  /*4400*/  FSEL R26, R26, RZ, P2 ;  /* 0x000000ff1a1a7208 */ /* 0x000fe40001000000 */
[----:B------:R-:W-:-:S03]  /*4410*/  ISETP.GT.AND P2, PT, R78, RZ, PT ;  /* 0x000000ff4e00720c */ /* 0x000fc60003f44270 */
[--C-:B------:R-:W-:Y:S01]  /*4420*/  FFMA.FTZ R77, R77, UR4, -R26.reuse ;  /* 0x000000044d4d7c23 */ /* 0x100fe2000801081a */
[----:B------:R-:W-:Y:S01]  /*4430*/  FSEL R4, R4, -INF , P2 ;  /* 0xff80000004047808 */ /* 0x000fe20001000000 */
[--C-:B------:R-:W-:Y:S01]  /*4440*/  FFMA.FTZ R75, R75, UR4, -R26.reuse ;  /* 0x000000044b4b7c23 */ /* 0x100fe2000801081a */
[----:B------:R-:W-:Y:S01]  /*4450*/  ISETP.GT.AND P2, PT, R78, 0x9, PT ;  /* 0x000000094e00780c */ /* 0x000fe20003f44270 */
[--C-:B------:R-:W-:Y:S01]  /*4460*/  FFMA.FTZ R13, R72, UR4, -R26.reuse ;  /* 0x00000004480d7c23 */ /* 0x100fe2000801081a */
[----:B------:R-:W-:Y:S01]  /*4470*/  FMNMX.FTZ R54, R4, R39, !PT ;  /* 0x0000002704367209 */ /* 0x000fe20007810000 */
[--C-:B------:R-:W-:Y:S01]  /*4480*/  FFMA.FTZ R27, R79, UR4, -R26.reuse ;  /* 0x000000044f1b7c23 */ /* 0x100fe2000801081a */
[----:B------:R-:W-:Y:S01]  /*4490*/  FSEL R6, R6, -INF , P2 ;  /* 0xff80000006067808 */ /* 0x000fe20001000000 */
[--C-:B------:R-:W-:Y:S01]  /*44a0*/  FFMA.FTZ R85, R85, UR4, -R26.reuse ;  /* 0x0000000455557c23 */ /* 0x100fe2000801081a */
[----:B------:R-:W-:Y:S01]  /*44b0*/  FMNMX.FTZ R35, R5, R54, !PT ;  /* 0x0000003605237209 */ /* 0x000fe20007810000 */
[--C-:B------:R-:W-:Y:S01]  /*44c0*/  FFMA.FTZ R3, R87, UR4, -R26.reuse ;  /* 0x0000000457037c23 */ /* 0x100fe2000801081a */
[----:B------:R-:W-:Y:S01]  /*44d0*/  ISETP.GT.AND P2, PT, R78, 0x11, PT ;  /* 0x000000114e00780c */ /* 0x000fe20003f44270 */
[--C-:B------:R-:W-:Y:S01]  /*44e0*/  FFMA.FTZ R63, R63, UR4, -R26.reuse ;  /* 0x000000043f3f7c23 */ /* 0x100fe2000801081a */
[----:B------:R-:W-:Y:S01]  /*44f0*/  FMNMX.FTZ R54, R6, R35, !PT ;  /* 0x0000002306367209 */ /* 0x000fe20007810000 */
[----:B------:R-:W3:Y:S01]  /*4500*/  MUFU.TANH R42, R42 ;  /* 0x0000002a002a7308 */ /* 0x000ee20000002400 */
[----:B------:R-:W-:Y:S01]  /*4510*/  FSEL R8, R8, -INF , P2 ;  /* 0xff80000008087808 */ /* 0x000fe20001000000 */
[--C-:B------:R-:W-:Y:S01]  /*4520*/  FFMA.FTZ R62, R62, UR4, -R26.reuse ;  /* 0x000000043e3e7c23 */ /* 0x100fe2000801081a */
[----:B------:R-:W-:Y:S01]  /*4530*/  FMNMX.FTZ R55, R7, R54, !PT ;  /* 0x0000003607377209 */ /* 0x000fe20007810000 */
[--C-:B------:R-:W-:Y:S01]  /*4540*/  FFMA.FTZ R30, R91, UR4, -R26.reuse ;  /* 0x000000045b1e7c23 */ /* 0x100fe2000801081a */
[----:B------:R-:W-:Y:S01]  /*4550*/  ISETP.GT.AND P2, PT, R78, 0x19, PT ;  /* 0x000000194e00780c */ /* 0x000fe20003f44270 */
[--C-:B------:R-:W-:Y:S01]  /*4560*/  FFMA.FTZ R31, R93, UR4, -R26.reuse ;  /* 0x000000045d1f7c23 */ /* 0x100fe2000801081a */
[----:B------:R-:W-:Y:S01]  /*4570*/  FMNMX.FTZ R76, R8, R55, !PT ;  /* 0x00000037084c7209 */ /* 0x000fe20007810000 */
[----:B------:R-:W-:Y:S01]  /*4580*/  MUFU.EX2 R35, R85 ;  /* 0x0000005500237308 */ /* 0x000fe20000000800 */
[----:B------:R-:W-:Y:S01]  /*4590*/  FSEL R54, R10, -INF , P2 ;  /* 0xff8000000a367808 */ /* 0x000fe20001000000 */
[--C-:B------:R-:W-:Y:S01]  /*45a0*/  FFMA.FTZ R38, R97, UR4, -R26.reuse ;  /* 0x0000000461267c23 */ /* 0x100fe2000801081a */
[----:B------:R-:W-:Y:S01]  /*45b0*/  FMNMX.FTZ R55, R9, R76, !PT ;  /* 0x0000004c09377209 */ /* 0x000fe20007810000 */
[--C-:B------:R-:W-:Y:S01]  /*45c0*/  FFMA.FTZ R34, R95, UR4, -R26.reuse ;  /* 0x000000045f227c23 */ /* 0x100fe2000801081a */
[----:B------:R-:W-:Y:S01]  /*45d0*/  ISETP.GT.AND P2, PT, R78, 0x21, PT ;  /* 0x000000214e00780c */ /* 0x000fe20003f44270 */
[--C-:B------:R-:W-:Y:S01]  /*45e0*/  FFMA.FTZ R53, R53, UR4, -R26.reuse ;  /* 0x0000000435357c23 */ /* 0x100fe2000801081a */
[----:B------:R-:W-:Y:S01]  /*45f0*/  FMNMX.FTZ R76, R54, R55, !PT ;  /* 0x00000037364c7209 */ /* 0x000fe20007810000 */
[----:B------:R1:W-:Y:S01]  /*4600*/  MUFU.EX2 R10, R77 ;  /* 0x0000004d000a7308 */ /* 0x0003e20000000800 */
        /* <DEDUP_REMOVED lines=10> */
[----:B-1----:R-:W-:Y:S01]  /*46b0*/  FMNMX.FTZ R77, R73, R76, !PT ;  /* 0x0000004c494d7209 */ /* 0x002fe20007810000 */
[--C-:B------:R-:W-:Y:S01]  /*46c0*/  FFMA.FTZ R37, R37, UR4, -R26.reuse ;  /* 0x0000000425257c23 */ /* 0x100fe2000801081a */
[----:B------:R-:W-:Y:S01]  /*46d0*/  ISETP.GT.AND P2, PT, R78, 0x31, PT ;  /* 0x000000314e00780c */ /* 0x000fe20003f44270 */
[--C-:B------:R-:W-:Y:S01]  /*46e0*/  FFMA.FTZ R32, R32, UR4, -R26.reuse ;  /* 0x0000000420207c23 */ /* 0x100fe2000801081a */
[----:B------:R-:W-:Y:S01]  /*46f0*/  FMNMX.FTZ R76, R72, R77, !PT ;  /* 0x0000004d484c7209 */ /* 0x000fe20007810000 */
[----:B------:R-:W1:Y:S01]  /*4700*/  MUFU.TANH R43, R43 ;  /* 0x0000002b002b7308 */ /* 0x000e620000002400 */
[----:B0-----:R-:W-:Y:S01]  /*4710*/  FSEL R75, R15, -INF , P3 ;  /* 0xff8000000f4b7808 */ /* 0x001fe20001800000 */
[--C-:B------:R-:W-:Y:S01]  /*4720*/  FFMA.FTZ R29, R29, UR4, -R26.reuse ;  /* 0x000000041d1d7c23 */ /* 0x100fe2000801081a */
[----:B------:R-:W-:Y:S01]  /*4730*/  ISETP.GT.AND P3, PT, R78, 0x38, PT ;  /* 0x000000384e00780c */ /* 0x000fe20003f64270 */
[----:B------:R-:W-:Y:S01]  /*4740*/  FFMA.FTZ R28, R28, UR4, -R26 ;  /* 0x000000041c1c7c23 */ /* 0x000fe2000801081a */
[----:B------:R-:W-:-:S02]  /*4750*/  FSEL R70, R20, -INF , P2 ;  /* 0xff80000014467808 */ /* 0x000fc40001000000 */
[----:B------:R-:W-:Y:S01]  /*4760*/  FMNMX.FTZ R15, R75, R76, !PT ;  /* 0x0000004c4b0f7209 */ /* 0x000fe20007810000 */
[----:B------:R-:W0:Y:S01]  /*4770*/  MUFU.TANH R46, R46 ;  /* 0x0000002e002e7308 */ /* 0x000e220000002400 */
[----:B------:R-:W-:Y:S02]  /*4780*/  FSEL R76, R21, -INF , P3 ;  /* 0xff800000154c7808 */ /* 0x000fe40001800000 */
[----:B------:R-:W-:Y:S02]  /*4790*/  ISETP.GT.AND P2, PT, R78, 0x39, PT ;  /* 0x000000394e00780c */ /* 0x000fe40003f44270 */
[----:B------:R-:W-:Y:S02]  /*47a0*/  FMNMX.FTZ R21, R70, R15, !PT ;  /* 0x0000000f46157209 */ /* 0x000fe40007810000 */
[----:B------:R-:W-:Y:S01]  /*47b0*/  ISETP.GT.AND P3, PT, R78, 0x40, PT ;  /* 0x000000404e00780c */ /* 0x000fe20003f64270 */
[----:B------:R2:W-:Y:S01]  /*47c0*/  MUFU.EX2 R15, R63 ;  /* 0x0000003f000f7308 */ /* 0x0005e20000000800 */
[----:B------:R-:W-:Y:S01]  /*47d0*/  FSEL R77, R64, -INF , P2 ;  /* 0xff800000404d7808 */ /* 0x000fe20001000000 */
[----:B------:R-:W-:Y:S01]  /*47e0*/  FFMA.FTZ R64, R66, UR4, -R26 ;  /* 0x0000000442407c23 */ /* 0x000fe2000801081a */
[----:B------:R-:W-:-:S02]  /*47f0*/  FMNMX.FTZ R20, R76, R21, !PT ;  /* 0x000000154c147209 */ /* 0x000fc40007810000 */
[----:B------:R-:W-:Y:S02]  /*4800*/  FSEL R79, R56, -INF , P3 ;  /* 0xff800000384f7808 */ /* 0x000fe40001800000 */
[C---:B------:R-:W-:Y:S01]  /*4810*/  ISETP.GT.AND P2, PT, R78.reuse, 0x41, PT ;  /* 0x000000414e00780c */ /* 0x040fe20003f44270 */
[----:B------:R-:W0:Y:S01]  /*4820*/  MUFU.TANH R47, R47 ;  /* 0x0000002f002f7308 */ /* 0x000e220000002400 */
[----:B------:R-:W-:Y:S02]  /*4830*/  FMNMX.FTZ R56, R77, R20, !PT ;  /* 0x000000144d387209 */ /* 0x000fe40007810000 */
[C---:B------:R-:W-:Y:S02]  /*4840*/  ISETP.GT.AND P3, PT, R78.reuse, 0x48, PT ;  /* 0x000000484e00780c */ /* 0x040fe40003f64270 */
[----:B------:R-:W-:Y:S01]  /*4850*/  FSEL R66, R57, -INF , P2 ;  /* 0xff80000039427808 */ /* 0x000fe20001000000 */
[----:B------:R-:W-:Y:S01]  /*4860*/  FFMA.FTZ R57, R67, UR4, -R26 ;  /* 0x0000000443397c23 */ /* 0x000fe2000801081a */
[----:B------:R-:W-:Y:S01]  /*4870*/  FMNMX.FTZ R21, R79, R56, !PT ;  /* 0x000000384f157209 */ /* 0x000fe20007810000 */
[----:B------:R4:W-:Y:S01]  /*4880*/  MUFU.EX2 R20, R64 ;  /* 0x0000004000147308 */ /* 0x0009e20000000800 */
[----:B------:R-:W-:-:S02]  /*4890*/  ISETP.GT.AND P2, PT, R78, 0x49, PT ;  /* 0x000000494e00780c */ /* 0x000fc40003f44270 */
[----:B------:R-:W-:Y:S02]  /*48a0*/  FSEL R85, R58, -INF , P3 ;  /* 0xff8000003a557808 */ /* 0x000fe40001800000 */
[----:B------:R-:W-:Y:S02]  /*48b0*/  FMNMX.FTZ R56, R66, R21, !PT ;  /* 0x0000001542387209 */ /* 0x000fe40007810000 */
[C---:B------:R-:W-:Y:S01]  /*48c0*/  ISETP.GT.AND P3, PT, R78.reuse, 0x50, PT ;  /* 0x000000504e00780c */ /* 0x040fe20003f64270 */
[----:B------:R5:W-:Y:S01]  /*48d0*/  MUFU.EX2 R21, R57 ;  /* 0x0000003900157308 */ /* 0x000be20000000800 */
[----:B------:R-:W-:Y:S02]  /*48e0*/  FSEL R87, R59, -INF , P2 ;  /* 0xff8000003b577808 */ /* 0x000fe40001000000 */
[----:B------:R-:W-:Y:S02]  /*48f0*/  FMNMX.FTZ R56, R85, R56, !PT ;  /* 0x0000003855387209 */ /* 0x000fe40007810000 */
[----:B------:R-:W-:-:S02]  /*4900*/  ISETP.GT.AND P2, PT, R78, 0x51, PT ;  /* 0x000000514e00780c */ /* 0x000fc40003f44270 */
[----:B------:R-:W-:Y:S01]  /*4910*/  FSEL R67, R48, -INF , P3 ;  /* 0xff80000030437808 */ /* 0x000fe20001800000 */
[--C-:B------:R-:W-:Y:S01]  /*4920*/  FFMA.FTZ R48, R69, UR4, -R26.reuse ;  /* 0x0000000445307c23 */ /* 0x100fe2000801081a */
[----:B------:R-:W-:Y:S01]  /*4930*/  FMNMX.FTZ R56, R87, R56, !PT ;  /* 0x0000003857387209 */ /* 0x000fe20007810000 */
[----:B------:R-:W-:Y:S01]  /*4940*/  MUFU.EX2 R27, R27 ;  /* 0x0000001b001b7308 */ /* 0x000fe20000000800 */
[----:B------:R-:W-:Y:S02]  /*4950*/  ISETP.GT.AND P3, PT, R78, 0x58, PT ;  /* 0x000000584e00780c */ /* 0x000fe40003f64270 */
[----:B------:R-:W-:Y:S01]  /*4960*/  FSEL R69, R49, -INF , P2 ;  /* 0xff80000031457808 */ /* 0x000fe20001000000 */
[----:B------:R-:W-:Y:S01]  /*4970*/  FFMA.FTZ R49, R68, UR4, -R26 ;  /* 0x0000000444317c23 */ /* 0x000fe2000801081a */
[----:B------:R-:W-:Y:S02]  /*4980*/  FMNMX.FTZ R56, R67, R56, !PT ;  /* 0x0000003843387209 */ /* 0x000fe40007810000 */
[----:B------:R-:W-:Y:S01]  /*4990*/  ISETP.GT.AND P2, PT, R78, 0x59, PT ;  /* 0x000000594e00780c */ /* 0x000fe20003f44270 */
[----:B------:R-:W0:Y:S01]  /*49a0*/  MUFU.EX2 R30, R30 ;  /* 0x0000001e001e7308 */ /* 0x000e220000000800 */
[----:B--2---:R-:W-:-:S02]  /*49b0*/  FSEL R63, R80, -INF , P3 ;  /* 0xff800000503f7808 */ /* 0x004fc40001800000 */
[----:B------:R-:W-:Y:S02]  /*49c0*/  FMNMX.FTZ R56, R69, R56, !PT ;  /* 0x0000003845387209 */ /* 0x000fe40007810000 */
[C---:B------:R-:W-:Y:S02]  /*49d0*/  ISETP.GT.AND P3, PT, R78.reuse, 0x60, PT ;  /* 0x000000604e00780c */ /* 0x040fe40003f64270 */
[----:B----4-:R-:W-:Y:S01]  /*49e0*/  FSEL R64, R81, -INF , P2 ;  /* 0xff80000051407808 */ /* 0x010fe20001000000 */
[----:B------:R-:W-:Y:S01]  /*49f0*/  MUFU.EX2 R31, R31 ;  /* 0x0000001f001f7308 */ /* 0x000fe20000000800 */
[----:B-----5:R-:W-:Y:S01]  /*4a00*/  FMNMX.FTZ R57, R63, R56, !PT ;  /* 0x000000383f397209 */ /* 0x020fe20007810000 */
[----:B------:R-:W-:Y:S01]  /*4a10*/  FFMA.FTZ R56, R65, UR4, -R26 ;  /* 0x0000000441387c23 */ /* 0x000fe2000801081a */
[----:B------:R-:W-:Y:S02]  /*4a20*/  ISETP.GT.AND P2, PT, R78, 0x61, PT ;  /* 0x000000614e00780c */ /* 0x000fe40003f44270 */
[----:B------:R-:W-:-:S02]  /*4a30*/  FSEL R82, R82, -INF , P3 ;  /* 0xff80000052527808 */ /* 0x000fc40001800000 */
[----:B------:R-:W-:Y:S01]  /*4a40*/  FMNMX.FTZ R57, R64, R57, !PT ;  /* 0x0000003940397209 */ /* 0x000fe20007810000 */
[----:B------:R-:W-:Y:S01]  /*4a50*/  MUFU.EX2 R38, R38 ;  /* 0x0000002600267308 */ /* 0x000fe20000000800 */
[----:B------:R-:W-:Y:S02]  /*4a60*/  ISETP.GT.AND P3, PT, R78, 0x68, PT ;  /* 0x000000684e00780c */ /* 0x000fe40003f64270 */
[----:B------:R-:W-:Y:S02]  /*4a70*/  FSEL R84, R84, -INF , P2 ;  /* 0xff80000054547808 */ /* 0x000fe40001000000 */
[----:B------:R-:W-:Y:S02]  /*4a80*/  FMNMX.FTZ R57, R82, R57, !PT ;  /* 0x0000003952397209 */ /* 0x000fe40007810000 */
[----:B------:R-:W-:Y:S01]  /*4a90*/  ISETP.GT.AND P2, PT, R78, 0x69, PT ;  /* 0x000000694e00780c */ /* 0x000fe20003f44270 */
[----:B------:R-:W-:Y:S01]  /*4aa0*/  MUFU.EX2 R34, R34 ;  /* 0x0000002200227308 */ /* 0x000fe20000000800 */
[----:B------:R-:W-:-:S02]  /*4ab0*/  FSEL R83, R83, -INF , P3 ;  /* 0xff80000053537808 */ /* 0x000fc40001800000 */
[----:B------:R-:W-:Y:S02]  /*4ac0*/  FMNMX.FTZ R58, R84, R57, !PT ;  /* 0x00000039543a7209 */ /* 0x000fe40007810000 */
[----:B------:R-:W-:Y:S02]  /*4ad0*/  ISETP.GT.AND P3, PT, R78, 0x70, PT ;  /* 0x000000704e00780c */ /* 0x000fe40003f64270 */
[----:B------:R-:W-:Y:S01]  /*4ae0*/  FSEL R86, R86, -INF , P2 ;  /* 0xff80000056567808 */ /* 0x000fe20001000000 */
[----:B------:R2:W-:Y:S01]  /*4af0*/  MUFU.EX2 R57, R62 ;  /* 0x0000003e00397308 */ /* 0x0005e20000000800 */
[----:B------:R-:W-:Y:S01]  /*4b00*/  FMNMX.FTZ R59, R83, R58, !PT ;  /* 0x0000003a533b7209 */ /* 0x000fe20007810000 */
        /* <DEDUP_REMOVED lines=10> */
[----:B---3--:R-:W-:-:S02]  /*4bb0*/  FSEL R89, R89, -INF , P3 ;  /* 0xff80000059597808 */ /* 0x008fc40001800000 */
[----:B--2---:R-:W-:Y:S02]  /*4bc0*/  FMNMX.FTZ R62, R90, R59, !PT ;  /* 0x0000003b5a3e7209 */ /* 0x004fe40007810000 */
[----:B------:R-:W-:Y:S02]  /*4bd0*/  ISETP.GT.AND P3, PT, R78, 0x80, PT ;  /* 0x000000804e00780c */ /* 0x000fe40003f64270 */
[----:B------:R-:W-:Y:S01]  /*4be0*/  FSEL R92, R92, -INF , P2 ;  /* 0xff8000005c5c7808 */ /* 0x000fe20001000000 */
[----:B------:R-:W-:Y:S01]  /*4bf0*/  MUFU.EX2 R14, R14 ;  /* 0x0000000e000e7308 */ /* 0x000fe20000000800 */
[----:B------:R-:W-:Y:S02]  /*4c00*/  FMNMX.FTZ R59, R89, R62, !PT ;  /* 0x0000003e593b7209 */ /* 0x000fe40007810000 */
[----:B------:R-:W-:Y:S02]  /*4c10*/  ISETP.GT.AND P2, PT, R78, 0x81, PT ;  /* 0x000000814e00780c */ /* 0x000fe40003f44270 */
[----:B------:R-:W-:Y:S01]  /*4c20*/  FSEL R61, R42, -INF , P3 ;  /* 0xff8000002a3d7808 */ /* 0x000fe20001800000 */
[--C-:B------:R-:W-:Y:S01]  /*4c30*/  FFMA.FTZ R42, R60, UR4, -R26.reuse ;  /* 0x000000043c2a7c23 */ /* 0x100fe2000801081a */
[----:B------:R-:W-:Y:S01]  /*4c40*/  FMNMX.FTZ R62, R92, R59, !PT ;  /* 0x0000003b5c3e7209 */ /* 0x000fe20007810000 */
[----:B------:R-:W-:Y:S01]  /*4c50*/  FFMA.FTZ R59, R52, UR4, -R26 ;  /* 0x00000004343b7c23 */ /* 0x000fe2000801081a */
[----:B-1----:R-:W-:Y:S01]  /*4c60*/  FSEL R60, R43, -INF , P2 ;  /* 0xff8000002b3c7808 */ /* 0x002fe20001000000 */
[----:B------:R-:W-:Y:S01]  /*4c70*/  MUFU.EX2 R48, R48 ;  /* 0x0000003000307308 */ /* 0x000fe20000000800 */
[----:B------:R-:W-:-:S02]  /*4c80*/  ISETP.GT.AND P3, PT, R78, 0x88, PT ;  /* 0x000000884e00780c */ /* 0x000fc40003f64270 */
[----:B------:R-:W-:Y:S02]  /*4c90*/  FMNMX.FTZ R43, R61, R62, !PT ;  /* 0x0000003e3d2b7209 */ /* 0x000fe40007810000 */
[----:B------:R-:W-:Y:S02]  /*4ca0*/  ISETP.GT.AND P2, PT, R78, 0x89, PT ;  /* 0x000000894e00780c */ /* 0x000fe40003f44270 */
[----:B0-----:R-:W-:Y:S01]  /*4cb0*/  FSEL R62, R46, -INF , P3 ;  /* 0xff8000002e3e7808 */ /* 0x001fe20001800000 */
[--C-:B------:R-:W-:Y:S01]  /*4cc0*/  FFMA.FTZ R46, R51, UR4, -R26.reuse ;  /* 0x00000004332e7c23 */ /* 0x100fe2000801081a */
[----:B------:R-:W-:Y:S01]  /*4cd0*/  FMNMX.FTZ R43, R60, R43, !PT ;  /* 0x0000002b3c2b7209 */ /* 0x000fe20007810000 */
[----:B------:R-:W-:Y:S01]  /*4ce0*/  MUFU.EX2 R49, R49 ;  /* 0x0000003100317308 */ /* 0x000fe20000000800 */
[----:B------:R-:W-:Y:S01]  /*4cf0*/  FSEL R52, R47, -INF , P2 ;  /* 0xff8000002f347808 */ /* 0x000fe20001000000 */
[----:B------:R-:W-:Y:S01]  /*4d00*/  FFMA.FTZ R47, R50, UR4, -R26 ;  /* 0x00000004322f7c23 */ /* 0x000fe2000801081a */
[----:B------:R-:W-:-:S04]  /*4d10*/  FMNMX.FTZ R43, R62, R43, !PT ;  /* 0x0000002b3e2b7209 */ /* 0x000fc80007810000 */
[----:B------:R-:W-:Y:S01]  /*4d20*/  FMNMX.FTZ R51, R52, R43, !PT ;  /* 0x0000002b34337209 */ /* 0x000fe20007810000 */
[--C-:B------:R-:W-:Y:S01]  /*4d30*/  FFMA.FTZ R43, R45, UR4, -R26.reuse ;  /* 0x000000042d2b7c23 */ /* 0x100fe2000801081a */
[----:B------:R-:W-:Y:S03]  /*4d40*/  MUFU.EX2 R56, R56 ;  /* 0x0000003800387308 */ /* 0x000fe60000000800 */
[----:B------:R-:W0:Y:S05]  /*4d50*/  SHFL.BFLY PT, R50, R51, 0x2, 0x1f ;  /* 0x0c401f0033327f89 */ /* 0x000e2a00000e0000 */
[----:B------:R-:W-:Y:S08]  /*4d60*/  MUFU.EX2 R58, R58 ;  /* 0x0000003a003a7308 */ /* 0x000ff00000000800 */
[----:B------:R-:W-:Y:S08]  /*4d70*/  MUFU.EX2 R53, R53 ;  /* 0x0000003500357308 */ /* 0x000ff00000000800 */
[----:B------:R-:W-:Y:S01]  /*4d80*/  MUFU.EX2 R42, R42 ;  /* 0x0000002a002a7308 */ /* 0x000fe20000000800 */
[----:B0-----:R-:W-:Y:S01]  /*4d90*/  FMNMX.FTZ R45, R51, R50, !PT ;  /* 0x00000032332d7209 */ /* 0x001fe20007810000 */
[--C-:B------:R-:W-:Y:S01]  /*4da0*/  FFMA.FTZ R50, R33, UR4, -R26.reuse ;  /* 0x0000000421327c23 */ /* 0x100fe2000801081a */
[--C-:B------:R-:W-:Y:S01]  /*4db0*/  FFMA.FTZ R33, R36, UR4, -R26.reuse ;  /* 0x0000000424217c23 */ /* 0x100fe2000801081a */
[----:B------:R-:W-:-:S02]  /*4dc0*/  FFMA.FTZ R36, R25, UR4, -R26 ;  /* 0x0000000419247c23 */ /* 0x000fc4000801081a */
[----:B------:R-:W0:Y:S02]  /*4dd0*/  SHFL.BFLY PT, R130, R45, 0x1, 0x1f ;  /* 0x0c201f002d827f89 */ /* 0x000e2400000e0000 */
[----:B------:R-:W-:Y:S08]  /*4de0*/  MUFU.EX2 R59, R59 ;  /* 0x0000003b003b7308 */ /* 0x000ff00000000800 */
[----:B------:R-:W-:Y:S08]  /*4df0*/  MUFU.EX2 R46, R46 ;  /* 0x0000002e002e7308 */ /* 0x000ff00000000800 */
[----:B------:R-:W-:Y:S01]  /*4e00*/  MUFU.EX2 R47, R47 ;  /* 0x0000002f002f7308 */ /* 0x000fe20000000800 */
[----:B0-----:R-:W-:Y:S01]  /*4e10*/  FMNMX.FTZ R130, R45, R130, !PT ;  /* 0x000000822d827209 */ /* 0x001fe20007810000 */
[----:B------:R-:W-:-:S06]  /*4e20*/  FFMA.FTZ R45, R24, UR4, -R26 ;  /* 0x00000004182d7c23 */ /* 0x000fcc000801081a */
[----:B------:R-:W-:Y:S01]  /*4e30*/  MUFU.EX2 R43, R43 ;  /* 0x0000002b002b7308 */ /* 0x000fe20000000800 */
[C---:B------:R-:W-:Y:S01]  /*4e40*/  FSETP.NEU.FTZ.AND P2, PT, R130.reuse, -INF , PT ;  /* 0xff8000008200780b */ /* 0x040fe20003f5d000 */
[----:B------:R-:W-:-:S05]  /*4e50*/  FMUL.FTZ R25, R130, UR4 ;  /* 0x0000000482197c20 */ /* 0x000fca0008410000 */
[----:B------:R-:W-:Y:S01]  /*4e60*/  FSEL R24, R25, RZ, P2 ;  /* 0x000000ff19187208 */ /* 0x000fe20001000000 */
[----:B------:R-:W-:Y:S01]  /*4e70*/  MUFU.EX2 R44, R44 ;  /* 0x0000002c002c7308 */ /* 0x000fe20000000800 */
        /* <DEDUP_REMOVED lines=12> */
[----:B------:R-:W-:Y:S01]  /*4f40*/  FFMA.FTZ R55, R75, UR4, -R24 ;  /* 0x000000044b377c23 */ /* 0x000fe20008010818 */
[----:B------:R1:W2:Y:S01]  /*4f50*/  MUFU.EX2 R81, R39 ;  /* 0x0000002700517308 */ /* 0x0002a20000000800 */
[----:B0-----:R-:W-:Y:S01]  /*4f60*/  @!P1 PRMT R4, RZ, 0x654, R0 ;  /* 0x00000654ff049816 */ /* 0x001fe20000000000 */
[--C-:B------:R-:W-:Y:S01]  /*4f70*/  FFMA.FTZ R72, R70, UR4, -R24.reuse ;  /* 0x0000000446487c23 */ /* 0x100fe20008010818 */
[--C-:B------:R-:W-:Y:S01]  /*4f80*/  FFMA.FTZ R70, R79, UR4, -R24.reuse ;  /* 0x000000044f467c23 */ /* 0x100fe20008010818 */
[--C-:B------:R-:W-:Y:S01]  /*4f90*/  FFMA.FTZ R75, R66, UR4, -R24.reuse ;  /* 0x00000004424b7c23 */ /* 0x100fe20008010818 */
[----:B------:R0:W-:Y:S01]  /*4fa0*/  @!P1 SYNCS.ARRIVE.TRANS64.RED.A1T0 RZ, [R4+URZ], RZ ;  /* 0x000000ff04ff99a7 */ /* 0x0001e2000810043f */
[--C-:B------:R-:W-:Y:S01]  /*4fb0*/  FFMA.FTZ R66, R85, UR4, -R24.reuse ;  /* 0x0000000455427c23 */ /* 0x100fe20008010818 */
[--C-:B------:R-:W-:Y:S01]  /*4fc0*/  FFMA.FTZ R84, R84, UR4, -R24.reuse ;  /* 0x0000000454547c23 */ /* 0x100fe20008010818 */
[----:B------:R3:W4:Y:S01]  /*4fd0*/  MUFU.EX2 R91, R5 ;  /* 0x00000005005b7308 */ /* 0x0007220000000800 */
[--C-:B-1----:R-:W-:Y:S01]  /*4fe0*/  FFMA.FTZ R39, R54, UR4, -R24.reuse ;  /* 0x0000000436277c23 */ /* 0x102fe20008010818 */
[--C-:B------:R-:W-:Y:S01]  /*4ff0*/  FFMA.FTZ R54, R73, UR4, -R24.reuse ;  /* 0x0000000449367c23 */ /* 0x100fe20008010818 */
[--C-:B------:R-:W-:Y:S01]  /*5000*/  FFMA.FTZ R73, R76, UR4, -R24.reuse ;  /* 0x000000044c497c23 */ /* 0x100fe20008010818 */
[--C-:B------:R-:W-:Y:S01]  /*5010*/  FFMA.FTZ R76, R77, UR4, -R24.reuse ;  /* 0x000000044d4c7c23 */ /* 0x100fe20008010818 */
[----:B0-----:R-:W-:Y:S01]  /*5020*/  F2FP.F16.F32.PACK_AB R4, R30, R27 ;  /* 0x0000001b1e04723e */ /* 0x001fe200000000ff */
[--C-:B------:R-:W-:Y:S01]  /*5030*/  FFMA.FTZ R77, R87, UR4, -R24.reuse ;  /* 0x00000004574d7c23 */ /* 0x100fe20008010818 */
[--C-:B------:R-:W-:Y:S01]  /*5040*/  FFMA.FTZ R86, R86, UR4, -R24.reuse ;  /* 0x0000000456567c23 */ /* 0x100fe20008010818 */
[----:B------:R0:W1:Y:S01]  /*5050*/  MUFU.EX2 R94, R6 ;  /* 0x00000006005e7308 */ /* 0x0000620000000800 */
[----:B--2---:R-:W-:Y:S01]  /*5060*/  FADD.FTZ R8, R80, R81 ;  /* 0x0000005150087221 */ /* 0x004fe20000010000 */
[--C-:B---3--:R-:W-:Y:S01]  /*5070*/  FFMA.FTZ R5, R67, UR4, -R24.reuse ;  /* 0x0000000443057c23 */ /* 0x108fe20008010818 */
[--C-:B------:R-:W-:Y:S01]  /*5080*/  FFMA.FTZ R67, R69, UR4, -R24.reuse ;  /* 0x0000000445437c23 */ /* 0x100fe20008010818 */
[--C-:B------:R-:W-:Y:S01]  /*5090*/  FFMA.FTZ R88, R88, UR4, -R24.reuse ;  /* 0x0000000458587c23 */ /* 0x100fe20008010818 */
[--C-:B------:R-:W-:Y:S01]  /*50a0*/  FFMA.FTZ R90, R90, UR4, -R24.reuse ;  /* 0x000000045a5a7c23 */ /* 0x100fe20008010818 */
[--C-:B------:R-:W-:Y:S01]  /*50b0*/  FFMA.FTZ R89, R89, UR4, -R24.reuse ;  /* 0x0000000459597c23 */ /* 0x100fe20008010818 */
[----:B------:R-:W-:Y:S01]  /*50c0*/  FFMA.FTZ R92, R92, UR4, -R24 ;  /* 0x000000045c5c7c23 */ /* 0x000fe20008010818 */
[----:B------:R-:W2:Y:S01]  /*50d0*/  MUFU.EX2 R25, R25 ;  /* 0x0000001900197308 */ /* 0x000ea20000000800 */
[----:B0-----:R-:W-:Y:S01]  /*50e0*/  FADD.FTZ R6, R27, R30 ;  /* 0x0000001e1b067221 */ /* 0x001fe20000010000 */
[----:B----4-:R-:W-:Y:S01]  /*50f0*/  FADD.FTZ R9, R91, R8 ;  /* 0x000000085b097221 */ /* 0x010fe20000010000 */
[--C-:B------:R-:W-:Y:S01]  /*5100*/  FFMA.FTZ R30, R63, UR4, -R24.reuse ;  /* 0x000000043f1e7c23 */ /* 0x100fe20008010818 */
[----:B------:R-:W-:Y:S01]  /*5110*/  FFMA.FTZ R63, R83, UR4, -R24 ;  /* 0x00000004533f7c23 */ /* 0x000fe20008010818 */
[----:B------:R-:W-:Y:S01]  /*5120*/  FADD.FTZ R7, R31, R6 ;  /* 0x000000061f077221 */ /* 0x000fe20000010000 */
[----:B------:R-:W-:Y:S01]  /*5130*/  F2FP.F16.F32.PACK_AB R6, R38, R31 ;  /* 0x0000001f2606723e */ /* 0x000fe200000000ff */
[--C-:B------:R-:W-:Y:S01]  /*5140*/  FFMA.FTZ R31, R64, UR4, -R24.reuse ;  /* 0x00000004401f7c23 */ /* 0x100fe20008010818 */
[----:B------:R-:W0:Y:S01]  /*5150*/  MUFU.EX2 R68, R68 ;  /* 0x0000004400447308 */ /* 0x000e220000000800 */
[----:B------:R-:W-:Y:S01]  /*5160*/  FADD.FTZ R11, R38, R7 ;  /* 0x00000007260b7221 */ /* 0x000fe20000010000 */
[----:B-1----:R-:W-:Y:S01]  /*5170*/  FADD.FTZ R8, R94, R9 ;  /* 0x000000095e087221 */ /* 0x002fe20000010000 */
[--C-:B------:R-:W-:Y:S01]  /*5180*/  FFMA.FTZ R38, R82, UR4, -R24.reuse ;  /* 0x0000000452267c23 */ /* 0x100fe20008010818 */
[--C-:B------:R-:W-:Y:S01]  /*5190*/  FFMA.FTZ R60, R60, UR4, -R24.reuse ;  /* 0x000000043c3c7c23 */ /* 0x100fe20008010818 */
[----:B------:R-:W-:Y:S01]  /*51a0*/  FADD.FTZ R64, R34, R11 ;  /* 0x0000000b22407221 */ /* 0x000fe20000010000 */
[--C-:B------:R-:W-:Y:S01]  /*51b0*/  FFMA.FTZ R62, R62, UR4, -R24.reuse ;  /* 0x000000043e3e7c23 */ /* 0x100fe20008010818 */
[----:B------:R-:W-:Y:S01]  /*51c0*/  FFMA.FTZ R52, R52, UR4, -R24 ;  /* 0x0000000434347c23 */ /* 0x000fe20008010818 */
[----:B------:R-:W1:Y:S01]  /*51d0*/  MUFU.EX2 R26, R26 ;  /* 0x0000001a001a7308 */ /* 0x000e620000000800 */
[----:B--2---:R-:W-:Y:S01]  /*51e0*/  FADD.FTZ R9, R25, R8 ;  /* 0x0000000819097221 */ /* 0x004fe20000010000 */
[----:B------:R-:W-:Y:S01]  /*51f0*/  FADD.FTZ R64, R3, R64 ;  /* 0x0000004003407221 */ /* 0x000fe20000010000 */
[----:B------:R-:W-:Y:S01]  /*5200*/  F2FP.F16.F32.PACK_AB R7, R94, R91 ;  /* 0x0000005b5e07723e */ /* 0x000fe200000000ff */
[----:B------:R-:W-:-:S02]  /*5210*/  IMAD.MOV.U32 R69, RZ, RZ, R71 ;  /* 0x000000ffff457224 */ /* 0x000fc400078e0047 */
[----:B------:R-:W-:Y:S01]  /*5220*/  FADD.FTZ R11, R35, R64 ;  /* 0x00000040230b7221 */ /* 0x000fe20000010000 */
[----:B------:R-:W-:Y:S01]  /*5230*/  FFMA.FTZ R64, R61, UR4, -R24 ;  /* 0x000000043d407c23 */ /* 0x000fe20008010818 */
[----:B------:R-:W2:Y:S01]  /*5240*/  MUFU.EX2 R39, R39 ;  /* 0x0000002700277308 */ /* 0x000ea20000000800 */
[----:B0-----:R-:W-:Y:S01]  /*5250*/  FADD.FTZ R9, R68, R9 ;  /* 0x0000000944097221 */ /* 0x001fe20000010000 */
[C---:B------:R-:W-:Y:S01]  /*5260*/  FADD.FTZ R11, R10.reuse, R11 ;  /* 0x0000000b0a0b7221 */ /* 0x040fe20000010000 */
[----:B------:R-:W-:Y:S01]  /*5270*/  F2FP.F16.F32.PACK_AB R10, R10, R35 ;  /* 0x000000230a0a723e */ /* 0x000fe200000000ff */
[----:B------:R-:W-:-:S04]  /*5280*/  IMAD.MOV.U32 R35, RZ, RZ, R71 ;  /* 0x000000ffff237224 */ /* 0x000fc800078e0047 */
[----:B------:R-:W0:Y:S01]  /*5290*/  MUFU.EX2 R51, R51 ;  /* 0x0000003300337308 */ /* 0x000e220000000800 */
[----:B-1----:R-:W-:-:S07]  /*52a0*/  FADD.FTZ R8, R26, R9 ;  /* 0x000000091a087221 */ /* 0x002fce0000010000 */
[----:B------:R-:W1:Y:S01]  /*52b0*/  MUFU.EX2 R78, R78 ;  /* 0x0000004e004e7308 */ /* 0x000e620000000800 */
[----:B--2---:R-:W-:-:S07]  /*52c0*/  FADD.FTZ R8, R39, R8 ;  /* 0x0000000827087221 */ /* 0x004fce0000010000 */
[----:B------:R-:W2:Y:S01]  /*52d0*/  MUFU.EX2 R54, R54 ;  /* 0x0000003600367308 */ /* 0x000ea20000000800 */
[----:B0-----:R-:W-:-:S07]  /*52e0*/  FADD.FTZ R9, R51, R8 ;  /* 0x0000000833097221 */ /* 0x001fce0000010000 */
[----:B------:R-:W0:Y:S01]  /*52f0*/  MUFU.EX2 R65, R65 ;  /* 0x0000004100417308 */ /* 0x000e220000000800 */
[----:B-1----:R-:W-:-:S07]  /*5300*/  FADD.FTZ R9, R78, R9 ;  /* 0x000000094e097221 */ /* 0x002fce0000010000 */
[----:B------:R1:W-:Y:S08]  /*5310*/  MUFU.EX2 R0, R5 ;  /* 0x0000000500007308 */ /* 0x0003f00000000800 */
[----:B------:R-:W3:Y:S01]  /*5320*/  MUFU.EX2 R55, R55 ;  /* 0x0000003700377308 */ /* 0x000ee20000000800 */
[----:B-1----:R-:W-:Y:S01]  /*5330*/  F2FP.F16.F32.PACK_AB R5, R81, R80 ;  /* 0x000000505105723e */ /* 0x002fe200000000ff */
[----:B------:R-:W-:-:S04]  /*5340*/  FADD.FTZ R80, R12, R11 ;  /* 0x0000000b0c507221 */ /* 0x000fc80000010000 */
[----:B------:R-:W-:Y:S01]  /*5350*/  FADD.FTZ R11, R13, R80 ;  /* 0x000000500d0b7221 */ /* 0x000fe20000010000 */
[----:B--2---:R-:W-:Y:S01]  /*5360*/  FADD.FTZ R80, R54, R9 ;  /* 0x0000000936507221 */ /* 0x004fe20000010000 */
[----:B------:R-:W1:Y:S01]  /*5370*/  MUFU.EX2 R72, R72 ;  /* 0x0000004800487308 */ /* 0x000e620000000800 */
[----:B------:R2:W-:Y:S01]  /*5380*/  STSM.16.M88.4 [R2+0x24300], R4 ;  /* 0x0243000402007844 */ /* 0x0005e20000000200 */
[----:B------:R-:W-:Y:S01]  /*5390*/  FADD.FTZ R8, R14, R11 ;  /* 0x0000000b0e087221 */ /* 0x000fe20000010000 */
[----:B0-----:R-:W-:-:S03]  /*53a0*/  FADD.FTZ R80, R65, R80 ;  /* 0x0000005041507221 */ /* 0x001fc60000010000 */
[----:B------:R-:W-:Y:S01]  /*53b0*/  FADD.FTZ R9, R15, R8 ;  /* 0x000000080f097221 */ /* 0x000fe20000010000 */
[----:B------:R-:W-:Y:S01]  /*53c0*/  F2FP.F16.F32.PACK_AB R8, R3, R34 ;  /* 0x000000220308723e */ /* 0x000fe200000000ff */
[----:B------:R-:W0:Y:S01]  /*53d0*/  MUFU.EX2 R73, R73 ;  /* 0x0000004900497308 */ /* 0x000e220000000800 */
[----:B---3--:R-:W-:Y:S01]  /*53e0*/  FADD.FTZ R3, R55, R80 ;  /* 0x0000005037037221 */ /* 0x008fe20000010000 */
[----:B------:R-:W-:Y:S01]  /*53f0*/  FADD.FTZ R24, R20, R9 ;  /* 0x0000000914187221 */ /* 0x000fe20000010000 */
[----:B------:R-:W-:Y:S02]  /*5400*/  F2FP.F16.F32.PACK_AB R9, R68, R25 ;  /* 0x000000194409723e */ /* 0x000fe400000000ff */
[----:B------:R-:W-:Y:S01]  /*5410*/  MOV R68, R71 ;  /* 0x0000004700447202 */ /* 0x000fe20000000f00 */
[----:B------:R-:W-:Y:S02]  /*5420*/  FADD.FTZ R11, R21, R24 ;  /* 0x00000018150b7221 */ /* 0x000fe40000010000 */
[----:B------:R-:W3:Y:S01]  /*5430*/  MUFU.EX2 R76, R76 ;  /* 0x0000004c004c7308 */ /* 0x000ee20000000800 */
[----:B-1----:R-:W-:Y:S01]  /*5440*/  FADD.FTZ R24, R72, R3 ;  /* 0x0000000348187221 */ /* 0x002fe20000010000 */
[----:B--2---:R-:W-:Y:S01]  /*5450*/  FADD.FTZ R6, R48, R11 ;  /* 0x0000000b30067221 */ /* 0x004fe20000010000 */
[----:B------:R-:W-:-:S02]  /*5460*/  F2FP.F16.F32.PACK_AB R4, R13, R12 ;  /* 0x0000000c0d04723e */ /* 0x000fc400000000ff */
[----:B------:R-:W-:Y:S01]  /*5470*/  F2FP.F16.F32.PACK_AB R11, R39, R26 ;  /* 0x0000001a270b723e */ /* 0x000fe200000000ff */
[----:B------:R-:W-:Y:S01]  /*5480*/  FADD.FTZ R7, R49, R6 ;  /* 0x0000000631077221 */ /* 0x000fe20000010000 */
[----:B------:R-:W-:Y:S01]  /*5490*/  F2FP.F16.F32.PACK_AB R6, R15, R14 ;  /* 0x0000000e0f06723e */ /* 0x000fe200000000ff */
[----:B------:R-:W1:Y:S01]  /*54a0*/  MUFU.EX2 R70, R70 ;  /* 0x0000004600467308 */ /* 0x000e620000000800 */
[----:B0-----:R-:W-:Y:S01]  /*54b0*/  FADD.FTZ R3, R73, R24 ;  /* 0x0000001849037221 */ /* 0x001fe20000010000 */
[----:B------:R-:W-:Y:S01]  /*54c0*/  FADD.FTZ R12, R56, R7 ;  /* 0x00000007380c7221 */ /* 0x000fe20000010000 */
[----:B------:R-:W-:Y:S01]  /*54d0*/  F2FP.F16.F32.PACK_AB R5, R78, R51 ;  /* 0x000000334e05723e */ /* 0x000fe200000000ff */
[----:B------:R-:W-:Y:S01]  /*54e0*/  STSM.16.M88.4 [R2+0x25b00], R8 ;  /* 0x025b000802007844 */ /* 0x000fe20000000200 */
[----:B------:R-:W-:Y:S01]  /*54f0*/  F2FP.F16.F32.PACK_AB R7, R65, R54 ;  /* 0x000000364107723e */ /* 0x000fe200000000ff */
[----:B------:R-:W-:Y:S01]  /*5500*/  FADD.FTZ R13, R57, R12 ;  /* 0x0000000c390d7221 */ /* 0x000fe20000010000 */
[----:B------:R-:W-:Y:S01]  /*5510*/  F2FP.F16.F32.PACK_AB R12, R21, R20 ;  /* 0x00000014150c723e */ /* 0x000fe200000000ff */
[----:B------:R-:W0:Y:S01]  /*5520*/  MUFU.EX2 R75, R75 ;  /* 0x0000004b004b7308 */ /* 0x000e220000000800 */
[----:B---3--:R-:W-:Y:S01]  /*5530*/  FADD.FTZ R3, R76, R3 ;  /* 0x000000034c037221 */ /* 0x008fe20000010000 */
[----:B------:R-:W-:Y:S01]  /*5540*/  FADD.FTZ R20, R58, R13 ;  /* 0x0000000d3a147221 */ /* 0x000fe20000010000 */
[----:B------:R2:W-:Y:S01]  /*5550*/  STSM.16.M88.4 [R2+0x27300], R4 ;  /* 0x0273000402007844 */ /* 0x0005e20000000200 */
[----:B------:R-:W-:Y:S01]  /*5560*/  F2FP.F16.F32.PACK_AB R13, R72, R55 ;  /* 0x00000037480d723e */ /* 0x000fe200000000ff */
[----:B------:R-:W-:-:S02]  /*5570*/  IMAD.MOV.U32 R65, RZ, RZ, R71 ;  /* 0x000000ffff417224 */ /* 0x000fc400078e0047 */
[C---:B------:R-:W-:Y:S01]  /*5580*/  FADD.FTZ R21, R53.reuse, R20 ;  /* 0x0000001435157221 */ /* 0x040fe20000010000 */
[----:B------:R-:W-:Y:S01]  /*5590*/  F2FP.F16.F32.PACK_AB R26, R53, R58 ;  /* 0x0000003a351a723e */ /* 0x000fe200000000ff */
[----:B------:R-:W3:Y:S01]  /*55a0*/  MUFU.EX2 R66, R66 ;  /* 0x0000004200427308 */ /* 0x000ee20000000800 */
[----:B-1----:R-:W-:Y:S01]  /*55b0*/  FADD.FTZ R14, R70, R3 ;  /* 0x00000003460e7221 */ /* 0x002fe20000010000 */
[----:B------:R-:W-:Y:S01]  /*55c0*/  FADD.FTZ R20, R42, R21 ;  /* 0x000000152a147221 */ /* 0x000fe20000010000 */
[----:B------:R-:W-:Y:S01]  /*55d0*/  MOV R58, R71 ;  /* 0x00000047003a7202 */ /* 0x000fe20000000f00 */
[--C-:B------:R-:W-:Y:S02]  /*55e0*/  IMAD.MOV.U32 R55, RZ, RZ, R71.reuse ;  /* 0x000000ffff377224 */ /* 0x100fe400078e0047 */
[----:B------:R-:W-:Y:S01]  /*55f0*/  FADD.FTZ R21, R59, R20 ;  /* 0x000000143b157221 */ /* 0x000fe20000010000 */
[----:B------:R-:W-:Y:S01]  /*5600*/  IMAD.MOV.U32 R54, RZ, RZ, R71 ;  /* 0x000000ffff367224 */ /* 0x000fe200078e0047 */
[----:B------:R-:W1:Y:S01]  /*5610*/  MUFU.EX2 R77, R77 ;  /* 0x0000004d004d7308 */ /* 0x000e620000000800 */
[----:B0-----:R-:W-:Y:S01]  /*5620*/  FADD.FTZ R15, R75, R14 ;  /* 0x0000000e4b0f7221 */ /* 0x001fe20000010000 */
[----:B------:R-:W-:Y:S01]  /*5630*/  FADD.FTZ R20, R46, R21 ;  /* 0x000000152e147221 */ /* 0x000fe20000010000 */
[----:B------:R-:W-:Y:S01]  /*5640*/  F2FP.F16.F32.PACK_AB R14, R49, R48 ;  /* 0x00000030310e723e */ /* 0x000fe200000000ff */
[--C-:B------:R-:W-:Y:S01]  /*5650*/  IMAD.MOV.U32 R53, RZ, RZ, R71.reuse ;  /* 0x000000ffff357224 */ /* 0x100fe200078e0047 */
[----:B--2---:R-:W-:Y:S01]  /*5660*/  F2FP.F16.F32.PACK_AB R4, R59, R42 ;  /* 0x0000002a3b04723e */ /* 0x004fe200000000ff */
[----:B------:R-:W-:Y:S01]  /*5670*/  FADD.FTZ R20, R47, R20 ;  /* 0x000000142f147221 */ /* 0x000fe20000010000 */
[----:B------:R-:W-:Y:S01]  /*5680*/  IMAD.MOV.U32 R59, RZ, RZ, R71 ;  /* 0x000000ffff3b7224 */ /* 0x000fe200078e0047 */
[----:B------:R-:W0:Y:S01]  /*5690*/  MUFU.EX2 R67, R67 ;  /* 0x0000004300437308 */ /* 0x000e220000000800 */
[----:B---3--:R-:W-:Y:S01]  /*56a0*/  FADD.FTZ R24, R66, R15 ;  /* 0x0000000f42187221 */ /* 0x008fe20000010000 */
[----:B------:R-:W-:Y:S01]  /*56b0*/  FADD.FTZ R7, R43, R20 ;  /* 0x000000142b077221 */ /* 0x000fe20000010000 */
[----:B------:R-:W-:Y:S01]  /*56c0*/  F2FP.F16.F32.PACK_AB R15, R76, R73 ;  /* 0x000000494c0f723e */ /* 0x000fe200000000ff */
[----:B------:R-:W-:Y:S01]  /*56d0*/  IMAD.MOV.U32 R51, RZ, RZ, R71 ;  /* 0x000000ffff337224 */ /* 0x000fe200078e0047 */
[----:B------:R-:W-:Y:S01]  /*56e0*/  MOV R48, R71 ;  /* 0x0000004700307202 */ /* 0x000fe20000000f00 */
[----:B------:R-:W-:Y:S01]  /*56f0*/  FADD.FTZ R8, R44, R7 ;  /* 0x000000072c087221 */ /* 0x000fe20000010000 */
[--C-:B------:R-:W-:Y:S01]  /*5700*/  IMAD.MOV.U32 R49, RZ, RZ, R71.reuse ;  /* 0x000000ffff317224 */ /* 0x100fe200078e0047 */
[----:B------:R-:W2:Y:S01]  /*5710*/  MUFU.EX2 R30, R30 ;  /* 0x0000001e001e7308 */ /* 0x000ea20000000800 */
[C---:B-1----:R-:W-:Y:S01]  /*5720*/  FADD.FTZ R25, R77.reuse, R24 ;  /* 0x000000184d197221 */ /* 0x042fe20000010000 */
[----:B------:R-:W-:Y:S01]  /*5730*/  STSM.16.M88.4 [R2+0x28b00], R12 ;  /* 0x028b000c02007844 */ /* 0x000fe20000000200 */
[----:B------:R-:W-:Y:S01]  /*5740*/  F2FP.F16.F32.PACK_AB R27, R77, R66 ;  /* 0x000000424d1b723e */ /* 0x000fe200000000ff */
[----:B------:R-:W-:-:S02]  /*5750*/  IMAD.MOV.U32 R66, RZ, RZ, R71 ;  /* 0x000000ffff427224 */ /* 0x000fc400078e0047 */
[----:B------:R-:W-:Y:S01]  /*5760*/  FADD.FTZ R24, R0, R25 ;  /* 0x0000001900187221 */ /* 0x000fe20000010000 */
[--C-:B------:R-:W-:Y:S01]  /*5770*/  IMAD.MOV.U32 R42, RZ, RZ, R71.reuse ;  /* 0x000000ffff2a7224 */ /* 0x100fe200078e0047 */
[----:B------:R-:W1:Y:S02]  /*5780*/  MUFU.EX2 R31, R31 ;  /* 0x0000001f001f7308 */ /* 0x000e640000000800 */
[----:B0-----:R-:W-:Y:S01]  /*5790*/  FADD.FTZ R25, R67, R24 ;  /* 0x0000001843197221 */ /* 0x001fe20000010000 */
[----:B------:R-:W-:Y:S01]  /*57a0*/  F2FP.F16.F32.PACK_AB R24, R57, R56 ;  /* 0x000000383918723e */ /* 0x000fe200000000ff */
[--C-:B------:R-:W-:Y:S02]  /*57b0*/  IMAD.MOV.U32 R57, RZ, RZ, R71.reuse ;  /* 0x000000ffff397224 */ /* 0x100fe400078e0047 */
[--C-:B------:R-:W-:Y:S02]  /*57c0*/  IMAD.MOV.U32 R56, RZ, RZ, R71.reuse ;  /* 0x000000ffff387224 */ /* 0x100fe400078e0047 */
[----:B------:R-:W-:Y:S01]  /*57d0*/  IMAD.MOV.U32 R39, RZ, RZ, R71 ;  /* 0x000000ffff277224 */ /* 0x000fe200078e0047 */
[----:B------:R-:W0:Y:S01]  /*57e0*/  MUFU.EX2 R38, R38 ;  /* 0x0000002600267308 */ /* 0x000e220000000800 */
[----:B--2---:R-:W-:Y:S01]  /*57f0*/  FADD.FTZ R34, R30, R25 ;  /* 0x000000191e227221 */ /* 0x004fe20000010000 */
[----:B------:R-:W-:Y:S01]  /*5800*/  F2FP.F16.F32.PACK_AB R25, R75, R70 ;  /* 0x000000464b19723e */ /* 0x000fe200000000ff */
[----:B------:R-:W-:-:S04]  /*5810*/  IMAD.MOV.U32 R70, RZ, RZ, R71 ;  /* 0x000000ffff467224 */ /* 0x000fc800078e0047 */
[----:B------:R2:W-:Y:S01]  /*5820*/  STSM.16.M88.4 [R2+0x2a300], R24 ;  /* 0x02a3001802007844 */ /* 0x0005e20000000200 */
[----:B------:R-:W3:Y:S01]  /*5830*/  MUFU.EX2 R61, R84 ;  /* 0x00000054003d7308 */ /* 0x000ee20000000800 */
[C---:B-1----:R-:W-:Y:S01]  /*5840*/  FADD.FTZ R5, R31.reuse, R34 ;  /* 0x000000221f057221 */ /* 0x042fe20000010000 */
[----:B------:R-:W-:Y:S01]  /*5850*/  F2FP.F16.F32.PACK_AB R7, R31, R30 ;  /* 0x0000001e1f07723e */ /* 0x000fe200000000ff */
[----:B------:R-:W-:-:S05]  /*5860*/  IMAD.MOV.U32 R34, RZ, RZ, R71 ;  /* 0x000000ffff227224 */ /* 0x000fca00078e0047 */
[----:B------:R-:W1:Y:S01]  /*5870*/  MUFU.EX2 R41, R41 ;  /* 0x0000002900297308 */ /* 0x000e620000000800 */
[----:B0-----:R-:W-:Y:S01]  /*5880*/  FADD.FTZ R6, R38, R5 ;  /* 0x0000000526067221 */ /* 0x001fe20000010000 */
[----:B------:R-:W-:Y:S01]  /*5890*/  F2FP.F16.F32.PACK_AB R5, R67, R0 ;  /* 0x000000004305723e */ /* 0x000fe200000000ff */
[--C-:B------:R-:W-:Y:S02]  /*58a0*/  IMAD.MOV.U32 R67, RZ, RZ, R71.reuse ;  /* 0x000000ffff437224 */ /* 0x100fe400078e0047 */
[----:B--2---:R-:W-:-:S03]  /*58b0*/  IMAD.MOV.U32 R27, RZ, RZ, R71 ;  /* 0x000000ffff1b7224 */ /* 0x004fc600078e0047 */
[----:B------:R-:W0:Y:S01]  /*58c0*/  MUFU.EX2 R63, R63 ;  /* 0x0000003f003f7308 */ /* 0x000e220000000800 */
[----:B---3--:R-:W-:Y:S01]  /*58d0*/  FADD.FTZ R0, R61, R6 ;  /* 0x000000063d007221 */ /* 0x008fe20000010000 */
[----:B------:R-:W-:Y:S01]  /*58e0*/  F2FP.F16.F32.PACK_AB R6, R47, R46 ;  /* 0x0000002e2f06723e */ /* 0x000fe200000000ff */
[--C-:B------:R-:W-:Y:S02]  /*58f0*/  IMAD.MOV.U32 R47, RZ, RZ, R71.reuse ;  /* 0x000000ffff2f7224 */ /* 0x100fe400078e0047 */
[--C-:B------:R-:W-:Y:S02]  /*5900*/  IMAD.MOV.U32 R46, RZ, RZ, R71.reuse ;  /* 0x000000ffff2e7224 */ /* 0x100fe400078e0047 */
[----:B------:R2:W-:Y:S01]  /*5910*/  STSM.16.M88.4 [R2+0x2bb00], R4 ;  /* 0x02bb000402007844 */ /* 0x0005e20000000200 */
[----:B------:R-:W3:Y:S01]  /*5920*/  MUFU.EX2 R40, R40 ;  /* 0x0000002800287308 */ /* 0x000ee20000000800 */
[----:B-1----:R-:W-:Y:S01]  /*5930*/  FADD.FTZ R9, R41, R8 ;  /* 0x0000000829097221 */ /* 0x002fe20000010000 */
[----:B------:R-:W-:Y:S01]  /*5940*/  F2FP.F16.F32.PACK_AB R8, R44, R43 ;  /* 0x0000002b2c08723e */ /* 0x000fe200000000ff */
[----:B------:R-:W-:-:S02]  /*5950*/  IMAD.MOV.U32 R44, RZ, RZ, R71 ;  /* 0x000000ffff2c7224 */ /* 0x000fc400078e0047 */
[--C-:B------:R-:W-:Y:S02]  /*5960*/  IMAD.MOV.U32 R43, RZ, RZ, R71.reuse ;  /* 0x000000ffff2b7224 */ /* 0x100fe400078e0047 */
[--C-:B------:R-:W-:Y:S01]  /*5970*/  IMAD.MOV.U32 R26, RZ, RZ, R71.reuse ;  /* 0x000000ffff1a7224 */ /* 0x100fe200078e0047 */
[----:B------:R-:W1:Y:S01]  /*5980*/  MUFU.EX2 R86, R86 ;  /* 0x0000005600567308 */ /* 0x000e620000000800 */
[----:B0-----:R-:W-:Y:S01]  /*5990*/  FADD.FTZ R11, R63, R0 ;  /* 0x000000003f0b7221 */ /* 0x001fe20000010000 */
[----:B------:R-:W-:-:S06]  /*59a0*/  IMAD.MOV.U32 R24, RZ, RZ, R71 ;  /* 0x000000ffff187224 */ /* 0x000fcc00078e0047 */
[----:B------:R-:W0:Y:S01]  /*59b0*/  MUFU.EX2 R37, R37 ;  /* 0x0000002500257308 */ /* 0x000e220000000800 */
[----:B---3--:R-:W-:-:S07]  /*59c0*/  FADD.FTZ R0, R40, R9 ;  /* 0x0000000928007221 */ /* 0x008fce0000010000 */
[----:B------:R-:W3:Y:S01]  /*59d0*/  MUFU.EX2 R88, R88 ;  /* 0x0000005800587308 */ /* 0x000ee20000000800 */
[----:B-1----:R-:W-:-:S07]  /*59e0*/  FADD.FTZ R11, R86, R11 ;  /* 0x0000000b560b7221 */ /* 0x002fce0000010000 */
[----:B------:R-:W1:Y:S01]  /*59f0*/  MUFU.EX2 R50, R50 ;  /* 0x0000003200327308 */ /* 0x000e620000000800 */
[----:B0-----:R-:W-:-:S07]  /*5a00*/  FADD.FTZ R9, R37, R0 ;  /* 0x0000000025097221 */ /* 0x001fce0000010000 */
[----:B------:R-:W0:Y:S01]  /*5a10*/  MUFU.EX2 R3, R90 ;  /* 0x0000005a00037308 */ /* 0x000e220000000800 */
[----:B---3--:R-:W-:Y:S01]  /*5a20*/  FADD.FTZ R0, R88, R11 ;  /* 0x0000000b58007221 */ /* 0x008fe20000010000 */
[----:B------:R-:W-:Y:S01]  /*5a30*/  F2FP.F16.F32.PACK_AB R11, R86, R63 ;  /* 0x0000003f560b723e */ /* 0x000fe200000000ff */
[----:B------:R-:W-:-:S05]  /*5a40*/  IMAD.MOV.U32 R63, RZ, RZ, R71 ;  /* 0x000000ffff3f7224 */ /* 0x000fca00078e0047 */
[----:B------:R-:W3:Y:S01]  /*5a50*/  MUFU.EX2 R33, R33 ;  /* 0x0000002100217308 */ /* 0x000ee20000000800 */
[C---:B-1----:R-:W-:Y:S01]  /*5a60*/  FADD.FTZ R10, R50.reuse, R9 ;  /* 0x00000009320a7221 */ /* 0x042fe20000010000 */
[----:B------:R-:W-:Y:S01]  /*5a70*/  F2FP.F16.F32.PACK_AB R9, R61, R38 ;  /* 0x000000263d09723e */ /* 0x000fe200000000ff */
[--C-:B------:R-:W-:Y:S01]  /*5a80*/  IMAD.MOV.U32 R61, RZ, RZ, R71.reuse ;  /* 0x000000ffff3d7224 */ /* 0x100fe200078e0047 */
[----:B--2---:R-:W-:Y:S01]  /*5a90*/  F2FP.F16.F32.PACK_AB R4, R50, R37 ;  /* 0x000000253204723e */ /* 0x004fe200000000ff */
[--C-:B------:R-:W-:Y:S01]  /*5aa0*/  IMAD.MOV.U32 R50, RZ, RZ, R71.reuse ;  /* 0x000000ffff327224 */ /* 0x100fe200078e0047 */
[----:B------:R-:W-:Y:S01]  /*5ab0*/  MOV R38, R71 ;  /* 0x0000004700267202 */ /* 0x000fe20000000f00 */
[----:B------:R-:W-:Y:S01]  /*5ac0*/  IMAD.MOV.U32 R37, RZ, RZ, R71 ;  /* 0x000000ffff257224 */ /* 0x000fe200078e0047 */
[----:B------:R-:W1:Y:S01]  /*5ad0*/  MUFU.EX2 R89, R89 ;  /* 0x0000005900597308 */ /* 0x000e620000000800 */
[C---:B0-----:R-:W-:Y:S01]  /*5ae0*/  FADD.FTZ R0, R3.reuse, R0 ;  /* 0x0000000003007221 */ /* 0x041fe20000010000 */
[----:B------:R-:W-:-:S06]  /*5af0*/  F2FP.F16.F32.PACK_AB R5, R3, R88 ;  /* 0x000000580305723e */ /* 0x000fcc00000000ff */
[----:B------:R-:W0:Y:S01]  /*5b00*/  MUFU.EX2 R32, R32 ;  /* 0x0000002000207308 */ /* 0x000e220000000800 */
[----:B---3--:R-:W-:Y:S01]  /*5b10*/  FADD.FTZ R21, R33, R10 ;  /* 0x0000000a21157221 */ /* 0x008fe20000010000 */
[----:B------:R-:W-:Y:S01]  /*5b20*/  F2FP.F16.F32.PACK_AB R10, R40, R41 ;  /* 0x00000029280a723e */ /* 0x000fe200000000ff */
[--C-:B------:R-:W-:Y:S02]  /*5b30*/  IMAD.MOV.U32 R41, RZ, RZ, R71.reuse ;  /* 0x000000ffff297224 */ /* 0x100fe400078e0047 */
[----:B------:R-:W-:Y:S02]  /*5b40*/  IMAD.MOV.U32 R40, RZ, RZ, R71 ;  /* 0x000000ffff287224 */ /* 0x000fe400078e0047 */
[----:B------:R-:W-:Y:S01]  /*5b50*/  STSM.16.M88.4 [R2+0x2d300], R8 ;  /* 0x02d3000802007844 */ /* 0x000fe20000000200 */
[----:B------:R-:W2:Y:S01]  /*5b60*/  MUFU.EX2 R29, R29 ;  /* 0x0000001d001d7308 */ /* 0x000ea20000000800 */
[----:B-1----:R-:W-:-:S07]  /*5b70*/  FADD.FTZ R25, R89, R0 ;  /* 0x0000000059197221 */ /* 0x002fce0000010000 */
[----:B------:R-:W1:Y:S01]  /*5b80*/  MUFU.EX2 R28, R28 ;  /* 0x0000001c001c7308 */ /* 0x000e620000000800 */
[C---:B0-----:R-:W-:Y:S01]  /*5b90*/  FADD.FTZ R0, R32.reuse, R21 ;  /* 0x0000001520007221 */ /* 0x041fe20000010000 */
[----:B------:R-:W-:Y:S01]  /*5ba0*/  F2FP.F16.F32.PACK_AB R6, R32, R33 ;  /* 0x000000212006723e */ /* 0x000fe200000000ff */
[--C-:B------:R-:W-:Y:S02]  /*5bb0*/  IMAD.MOV.U32 R33, RZ, RZ, R71.reuse ;  /* 0x000000ffff217224 */ /* 0x100fe400078e0047 */
[----:B------:R-:W-:-:S03]  /*5bc0*/  IMAD.MOV.U32 R32, RZ, RZ, R71 ;  /* 0x000000ffff207224 */ /* 0x000fc600078e0047 */
[----:B------:R-:W0:Y:S01]  /*5bd0*/  MUFU.EX2 R92, R92 ;  /* 0x0000005c005c7308 */ /* 0x000e220000000800 */
[----:B--2---:R-:W-:-:S07]  /*5be0*/  FADD.FTZ R3, R29, R0 ;  /* 0x000000001d037221 */ /* 0x004fce0000010000 */
[----:B------:R-:W-:Y:S01]  /*5bf0*/  MUFU.EX2 R36, R36 ;  /* 0x0000002400247308 */ /* 0x000fe20000000800 */
[C---:B-1----:R-:W-:Y:S01]  /*5c00*/  FADD.FTZ R3, R28.reuse, R3 ;  /* 0x000000031c037221 */ /* 0x042fe20000010000 */
[----:B------:R-:W-:-:S06]  /*5c10*/  F2FP.F16.F32.PACK_AB R28, R28, R29 ;  /* 0x0000001d1c1c723e */ /* 0x000fcc00000000ff */
[----:B------:R-:W1:Y:S01]  /*5c20*/  MUFU.EX2 R45, R45 ;  /* 0x0000002d002d7308 */ /* 0x000e620000000800 */
[C---:B0-----:R-:W-:Y:S01]  /*5c30*/  F2FP.F16.F32.PACK_AB R7, R92.reuse, R89 ;  /* 0x000000595c07723e */ /* 0x041fe200000000ff */
[----:B------:R-:W-:-:S04]  /*5c40*/  FADD.FTZ R25, R92, R25 ;  /* 0x000000195c197221 */ /* 0x000fc80000010000 */
[----:B------:R0:W-:Y:S02]  /*5c50*/  STSM.16.M88.4 [R2+0x2eb00], R4 ;  /* 0x02eb000402007844 */ /* 0x0001e40000000200 */
[----:B------:R-:W2:Y:S08]  /*5c60*/  MUFU.EX2 R64, R64 ;  /* 0x0000004000407308 */ /* 0x000eb00000000800 */
[----:B------:R3:W4:Y:S01]  /*5c70*/  MUFU.EX2 R13, R60 ;  /* 0x0000003c000d7308 */ /* 0x0007220000000800 */
[----:B-1----:R-:W-:Y:S01]  /*5c80*/  F2FP.F16.F32.PACK_AB R30, R45, R36 ;  /* 0x000000242d1e723e */ /* 0x002fe200000000ff */
[----:B------:R-:W-:Y:S01]  /*5c90*/  FADD.FTZ R36, R36, R3 ;  /* 0x0000000324247221 */ /* 0x000fe20000010000 */
[----:B0-----:R-:W-:-:S03]  /*5ca0*/  IMAD.U32 R5, RZ, RZ, UR7 ;  /* 0x00000007ff057e24 */ /* 0x001fc6000f8e00ff */
[----:B------:R-:W-:Y:S02]  /*5cb0*/  FADD.FTZ R3, R45, R36 ;  /* 0x000000242d037221 */ /* 0x000fe40000010000 */
[----:B------:R-:W0:Y:S01]  /*5cc0*/  MUFU.EX2 R62, R62 ;  /* 0x0000003e003e7308 */ /* 0x000e220000000800 */
[----:B--2---:R-:W-:Y:S01]  /*5cd0*/  FADD.FTZ R0, R64, R25 ;  /* 0x0000001940007221 */ /* 0x004fe20000010000 */
[--C-:B---3--:R-:W-:Y:S02]  /*5ce0*/  IMAD.MOV.U32 R60, RZ, RZ, R71.reuse ;  /* 0x000000ffff3c7224 */ /* 0x108fe400078e0047 */
[--C-:B------:R-:W-:Y:S02]  /*5cf0*/  IMAD.MOV.U32 R45, RZ, RZ, R71.reuse ;  /* 0x000000ffff2d7224 */ /* 0x100fe400078e0047 */
[--C-:B------:R-:W-:Y:S02]  /*5d00*/  IMAD.MOV.U32 R36, RZ, RZ, R71.reuse ;  /* 0x000000ffff247224 */ /* 0x100fe400078e0047 */
[----:B------:R1:W2:Y:S01]  /*5d10*/  MUFU.EX2 R15, R52 ;  /* 0x00000034000f7308 */ /* 0x0002a20000000800 */
[C---:B----4-:R-:W-:Y:S01]  /*5d20*/  F2FP.F16.F32.PACK_AB R29, R13.reuse, R64 ;  /* 0x000000400d1d723e */ /* 0x050fe200000000ff */
[----:B------:R-:W-:Y:S01]  /*5d30*/  FADD.FTZ R21, R13, R0 ;  /* 0x000000000d157221 */ /* 0x000fe20000010000 */
[----:B------:R-:W-:-:S02]  /*5d40*/  IMAD.MOV.U32 R64, RZ, RZ, R71 ;  /* 0x000000ffff407224 */ /* 0x000fc400078e0047 */
[----:B------:R-:W-:Y:S02]  /*5d50*/  IMAD.MOV.U32 R25, RZ, RZ, R71 ;  /* 0x000000ffff197224 */ /* 0x000fe400078e0047 */
[----:B0-----:R-:W-:Y:S01]  /*5d60*/  FADD.FTZ R0, R62, R21 ;  /* 0x000000153e007221 */ /* 0x001fe20000010000 */
[--C-:B-1----:R-:W-:Y:S01]  /*5d70*/  IMAD.MOV.U32 R52, RZ, RZ, R71.reuse ;  /* 0x000000ffff347224 */ /* 0x102fe200078e0047 */
[C---:B--2---:R-:W-:Y:S02]  /*5d80*/  F2FP.F16.F32.PACK_AB R31, R15.reuse, R62 ;  /* 0x0000003e0f1f723e */ /* 0x044fe400000000ff */
[----:B------:R-:W-:Y:S01]  /*5d90*/  FADD.FTZ R0, R15, R0 ;  /* 0x000000000f007221 */ /* 0x000fe20000010000 */
[--C-:B------:R-:W-:Y:S02]  /*5da0*/  IMAD.MOV.U32 R62, RZ, RZ, R71.reuse ;  /* 0x000000ffff3e7224 */ /* 0x100fe400078e0047 */
[----:B------:R0:W-:Y:S01]  /*5db0*/  STSM.16.M88.4 [R2+0x30300], R28 ;  /* 0x0303001c02007844 */ /* 0x0001e20000000200 */
[----:B------:R1:W-:Y:S06]  /*5dc0*/  MEMBAR.ALL.CTA ;  /* 0x0000000000007992 */ /* 0x0003ec0000008000 */
[----:B-1----:R-:W1:Y:S01]  /*5dd0*/  FENCE.VIEW.ASYNC.S ;  /* 0x00000000000073c6 */ /* 0x002e620000000000 */
[--C-:B0-----:R-:W-:Y:S01]  /*5de0*/  IMAD.MOV.U32 R31, RZ, RZ, R71.reuse ;  /* 0x000000ffff1f7224 */ /* 0x101fe200078e0047 */
[----:B------:R-:W-:Y:S01]  /*5df0*/  MOV R29, R71 ;  /* 0x00000047001d7202 */ /* 0x000fe20000000f00 */
[----:B------:R-:W-:-:S02]  /*5e00*/  IMAD.MOV.U32 R30, RZ, RZ, R71 ;  /* 0x000000ffff1e7224 */ /* 0x000fc400078e0047 */
[----:B------:R-:W-:Y:S01]  /*5e10*/  IMAD.MOV.U32 R28, RZ, RZ, R71 ;  /* 0x000000ffff1c7224 */ /* 0x000fe200078e0047 */
[----:B-1----:R-:W-:Y:S01]  /*5e20*/  NOP ;  /* 0x0000000000007918 */ /* 0x002fe20000000000 */
[----:B------:R-:W-:Y:S05]  /*5e30*/  @!P2 BRA `(.L_x_1667) ;  /* 0x0000004c0010a947 */ /* 0x000fea0003800000 */
[----:B------:R-:W-:Y:S01]  /*5e40*/  IMAD.MOV.U32 R4, RZ, RZ, R130 ;  /* 0x000000ffff047224 */ /* 0x000fe200078e0082 */
[----:B------:R-:W-:Y:S01]  /*5e50*/  CS2R R70, SRZ ;  /* 0x0000000000467805 */ /* 0x000fe2000001ff00 */
        /* <DEDUP_REMOVED lines=24> */
[----:B------:R-:W-:Y:S01]  /*5fe0*/  UMOV UR39, UR60 ;  /* 0x0000003c00277c82 */ /* 0x000fe20008000000 */
[----:B------:R-:W-:Y:S01]  /*5ff0*/  UMOV UR7, UR36 ;  /* 0x0000002400077c82 */ /* 0x000fe20008000000 */
[----:B------:R-:W-:-:S05]  /*6000*/  ULDC UR5, c[0x0][0x9d8] ;  /* 0x0002760000057ab9 */ /* 0x000fca0000000800 */
.L_x_1676:
[----:B------:R-:W-:Y:S01]  /*6010*/  R2UR UR4, R16 ;  /* 0x00000000100472ca */ /* 0x000fe200000e0000 */
[----:B------:R-:W-:-:S04]  /*6020*/  UIADD3 UR36, UR7, 0x1, URZ ;  /* 0x0000000107247890 */ /* 0x000fc8000fffe03f */
[----:B------:R-:W-:-:S04]  /*6030*/  UISETP.NE.AND UP0, UPT, UR36, 0x2, UPT ;  /* 0x000000022400788c */ /* 0x000fc8000bf05270 */
[----:B------:R-:W-:Y:S02]  /*6040*/  USEL UR60, URZ, 0x1, UP0 ;  /* 0x000000013f3c7887 */ /* 0x000fe40008000000 */
[----:B------:R-:W-:Y:S02]  /*6050*/  USEL UR36, UR36, URZ, UP0 ;  /* 0x0000003f24247287 */ /* 0x000fe40008000000 */
[----:B------:R-:W-:Y:S01]  /*6060*/  ISETP.NE.AND P3, PT, RZ, UR4, PT ;  /* 0x00000004ff007c0c */ /* 0x000fe2000bf65270 */
[----:B------:R-:W-:-:S12]  /*6070*/  ULOP3.LUT UR60, UR39, UR60, URZ, 0x3c, !UPT ;  /* 0x0000003c273c7292 */ /* 0x000fd8000f8e3c3f */
[----:B-1----:R-:W-:Y:S05]  /*6080*/  @P3 BRA `(.L_x_1668) ;  /* 0x00000000002c3947 */ /* 0x002fea0003800000 */
[----:B------:R-:W-:Y:S05]  /*6090*/  @!P0 BRA `(.L_x_1669) ;  /* 0x0000000000048947 */ /* 0x000fea0003800000 */
[----:B------:R-:W-:Y:S01]  /*60a0*/  BPT.TRAP 0x1 ;  /* 0x000000040000795c */ /* 0x000fe20000300000 */
.L_x_1669:
[----:B------:R-:W-:Y:S01]  /*60b0*/  ULEA UR4, UR36, UR37, 0x3 ;  /* 0x0000002524047291 */ /* 0x000fe2000f8e183f */
[----:B------:R-:W-:-:S05]  /*60c0*/  IMAD.U32 R7, RZ, RZ, UR60 ;  /* 0x0000003cff077e24 */ /* 0x000fca000f8e00ff */
[----:B------:R-:W-:-:S04]  /*60d0*/  SHF.L.U32 R7, R7, 0x1f, RZ ;  /* 0x0000001f07077819 */ /* 0x000fc800000006ff */
[----:B------:R0:W1:Y:S01]  /*60e0*/  SYNCS.PHASECHK.TRANS64.TRYWAIT P2, [UR4+0x31c30], R7 ;  /* 0x031c3007ff0075a7 */ /* 0x0000620008040144 */
[----:B------:R-:W-:Y:S05]  /*60f0*/  @!P0 BRA `(.L_x_1670) ;  /* 0x0000000000048947 */ /* 0x000fea0003800000 */
[----:B------:R-:W-:Y:S01]  /*6100*/  BPT.TRAP 0x1 ;  /* 0x000000040000795c */ /* 0x000fe20000300000 */
.L_x_1670:
[----:B-1----:R-:W-:Y:S05]  /*6110*/  @P2 BRA `(.L_x_1668) ;  /* 0x0000000000082947 */ /* 0x002fea0003800000 */
[----:B------:R-:W1:Y:S02]  /*6120*/  SYNCS.PHASECHK.TRANS64.TRYWAIT P2, [UR4+0x31c30], R7 ;  /* 0x031c3007ff0075a7 */ /* 0x000e640008040144 */
[----:B-1----:R-:W-:Y:S05]  /*6130*/  @!P2 BRA `(.L_x_1671) ;  /* 0x000000fc000ca947 */ /* 0x002fea0003800000 */
.L_x_1668:
[----:B-1----:R-:W1:Y:S01]  /*6140*/  S2R R8, SR_TID.X ;  /* 0x0000000000087919 */ /* 0x002e620000002100 */
        /* <DEDUP_REMOVED lines=24> */
[----:B-1----:R-:W-:Y:S01]  /*62d0*/  SHF.R.U32.HI R8, RZ, 0x7, R8 ;  /* 0x00000007ff087819 */ /* 0x002fe20000011608 */
[----:B------:R-:W-:Y:S01]  /*62e0*/  UMOV UR56, UR28 ;  /* 0x0000001c00387c82 */ /* 0x000fe20008000000 */
[----:B------:R-:W-:Y:S01]  /*62f0*/  UMOV UR57, UR29 ;  /* 0x0000001d00397c82 */ /* 0x000fe20008000000 */
[----:B------:R-:W-:Y:S01]  /*6300*/  UMOV UR59, 0x80000020 ;  /* 0x80000020003b7882 */ /* 0x000fe20000000000 */
[----:B------:R-:W-:Y:S01]  /*6310*/  UIADD3 UR10, UR4, 0x200, URZ ;  /* 0x00000200040a7890 */ /* 0x000fe2000fffe03f */
[----:B0-----:R-:W-:Y:S01]  /*6320*/  VIADD R7, R8, 0x8 ;  /* 0x0000000808077836 */ /* 0x001fe20000000000 */
        /* <DEDUP_REMOVED lines=325> */
.L_x_1673:
[----:B------:R-:W-:Y:S01]  /*7780*/  ULEA UR4, UR7, UR37, 0x3 ;  /* 0x0000002507047291 */ /* 0x000fe2000f8e183f */
[----:B------:R-:W-:-:S04]  /*7790*/  MOV R7, UR39 ;  /* 0x0000002700077c02 */ /* 0x000fc80008000f00 */
[----:B------:R-:W-:-:S04]  /*77a0*/  SHF.L.U32 R7, R7, 0x1f, RZ ;  /* 0x0000001f07077819 */ /* 0x000fc800000006ff */
[----:B------:R0:W1:Y:S01]  /*77b0*/  SYNCS.PHASECHK.TRANS64.TRYWAIT P2, [UR4+0x31c50], R7 ;  /* 0x031c5007ff0075a7 */ /* 0x0000620008040144 */
[----:B------:R-:W-:Y:S05]  /*77c0*/  @!P0 BRA `(.L_x_1674) ;  /* 0x0000000000048947 */ /* 0x000fea0003800000 */
[----:B------:R-:W-:Y:S01]  /*77d0*/  BPT.TRAP 0x1 ;  /* 0x000000040000795c */ /* 0x000fe20000300000 */
.L_x_1674:
[----:B-1----:R-:W-:Y:S05]  /*77e0*/  @P2 BRA `(.L_x_1672) ;  /* 0x0000000000082947 */ /* 0x002fea0003800000 */
[----:B------:R-:W1:Y:S02]  /*77f0*/  SYNCS.PHASECHK.TRANS64.TRYWAIT P2, [UR4+0x31c50], R7 ;  /* 0x031c5007ff0075a7 */ /* 0x000e640008040144 */
[----:B-1----:R-:W-:Y:S05]  /*7800*/  @!P2 BRA `(.L_x_1675) ;  /* 0x000000e40070a947 */ /* 0x002fea0003800000 */
.L_x_1672:
        /* <DEDUP_REMOVED lines=11> */
[----:B------:R-:W-:Y:S01]  /*78c0*/  FMUL.FTZ R145, R136, UR5 ;  /* 0x0000000588917c20 */ /* 0x000fe20008410000 */
[----:B------:R-:W-:Y:S01]  /*78d0*/  ULOP3.LUT UR4, UR4, 0x2400000, URZ, 0xfc, !UPT ;  /* 0x0240000004047892 */ /* 0x000fe2000f8efc3f */
[----:B------:R-:W-:Y:S01]  /*78e0*/  FMUL.FTZ R13, R134, UR5 ;  /* 0x00000005860d7c20 */ /* 0x000fe20008410000 */
[----:B------:R-:W-:Y:S01]  /*78f0*/  FMUL.FTZ R136, R137, UR5 ;  /* 0x0000000589887c20 */ /* 0x000fe20008410000 */
[----:B------:R-:W-:Y:S01]  /*7900*/  FMUL.FTZ R134, R96, UR5 ;  /* 0x0000000560867c20 */ /* 0x000fe20008410000 */
[----:B------:R-:W-:Y:S01]  /*7910*/  UIMAD UR11, UR7, 0x6c0, UR4 ;  /* 0x000006c0070b78a4 */ /* 0x000fe2000f8e0204 */
[----:B------:R-:W-:Y:S01]  /*7920*/  FMUL.FTZ R96, R98, UR5 ;  /* 0x0000000562607c20 */ /* 0x000fe20008410000 */
[----:B------:R-:W-:Y:S01]  /*7930*/  UIMAD UR4, UR18, 0xc0, URZ ;  /* 0x000000c0120478a4 */ /* 0x000fe2000f8e023f */
[----:B------:R-:W2:Y:S01]  /*7940*/  MUFU.TANH R145, R145 ;  /* 0x0000009100917308 */ /* 0x000ea20000002400 */
[----:B------:R-:W-:Y:S01]  /*7950*/  FMUL.FTZ R11, R130, UR5 ;  /* 0x00000005820b7c20 */ /* 0x000fe20008410000 */
[----:B------:R-:W-:Y:S01]  /*7960*/  IMAD.MOV.U32 R98, RZ, RZ, -0x2 ;  /* 0xfffffffeff627424 */ /* 0x000fe200078e00ff */
[----:B------:R-:W-:Y:S01]  /*7970*/  UIMAD UR4, UR38, -0x90, UR4 ;  /* 0xffffff70260478a4 */ /* 0x000fe2000f8e0204 */
[----:B01----:R-:W-:Y:S01]  /*7980*/  FMUL.FTZ R7, R138, UR5 ;  /* 0x000000058a077c20 */ /* 0x003fe20008410000 */
        /* <DEDUP_REMOVED lines=9> */
[----:B------:R-:W-:Y:S01]  /*7a20*/  UIADD3 UR4, UR4, 0x1, UR15 ;  /* 0x0000000104047890 */ /* 0x000fe2000fffe00f */
[----:B------:R-:W-:Y:S01]  /*7a30*/  FMUL.FTZ R97, R99, UR5 ;  /* 0x0000000563617c20 */ /* 0x000fe20008410000 */
[----:B------:R-:W0:Y:S01]  /*7a40*/  MUFU.TANH R136, R136 ;  /* 0x0000008800887308 */ /* 0x000e220000002400 */
[----:B------:R-:W-:Y:S01]  /*7a50*/  FMUL.FTZ R137, R141, UR5 ;  /* 0x000000058d897c20 */ /* 0x000fe20008410000 */
[----:B------:R-:W-:Y:S01]  /*7a60*/  UIADD3 UR4, UR4, -UR14, URZ ;  /* 0x8000000e04047290 */ /* 0x000fe2000fffe03f */
[----:B------:R-:W-:Y:S01]  /*7a70*/  FMUL.FTZ R8, R139, UR5 ;  /* 0x000000058b087c20 */ /* 0x000fe20008410000 */
[----:B------:R-:W-:Y:S01]  /*7a80*/  FMUL.FTZ R139, R128, UR5 ;  /* 0x00000005808b7c20 */ /* 0x000fe20008410000 */
[----:B------:R-:W-:Y:S01]  /*7a90*/  FMUL.FTZ R15, R122, UR5 ;  /* 0x000000057a0f7c20 */ /* 0x000fe20008410000 */
[----:B------:R-:W-:Y:S01]  /*7aa0*/  FMUL.FTZ R128, R129, UR5 ;  /* 0x0000000581807c20 */ /* 0x000fe20008410000 */
[----:B------:R-:W-:Y:S01]  /*7ab0*/  FMUL.FTZ R122, R124, UR5 ;  /* 0x000000057c7a7c20 */ /* 0x000fe20008410000 */
[----:B------:R-:W-:Y:S01]  /*7ac0*/  IMAD R99, R23, R98, UR4 ;  /* 0x0000000417637e24 */ /* 0x000fe2000f8e0262 */
[----:B------:R-:W1:Y:S01]  /*7ad0*/  MUFU.TANH R138, R138 ;  /* 0x0000008a008a7308 */ /* 0x000e620000002400 */
[----:B------:R-:W-:Y:S01]  /*7ae0*/  FMUL.FTZ R124, R112, UR5 ;  /* 0x00000005707c7c20 */ /* 0x000fe20008410000 */
[----:B------:R-:W-:Y:S01]  /*7af0*/  FMUL.FTZ R140, R101, UR5 ;  /* 0x00000005658c7c20 */ /* 0x000fe20008410000 */
[----:B------:R-:W-:-:S02]  /*7b00*/  IMAD.IADD R98, R144, 0x1, R99 ;  /* 0x0000000190627824 */ /* 0x000fc400078e0263 */
[----:B------:R-:W-:Y:S01]  /*7b10*/  FMUL.FTZ R112, R114, UR5 ;  /* 0x0000000572707c20 */ /* 0x000fe20008410000 */
[----:B------:R-:W-:Y:S01]  /*7b20*/  FMUL.FTZ R101, R88, UR5 ;  /* 0x0000000558657c20 */ /* 0x000fe20008410000 */
[----:B------:R-:W-:Y:S01]  /*7b30*/  FMUL.FTZ R114, R118, UR5 ;  /* 0x0000000576727c20 */ /* 0x000fe20008410000 */
[----:B------:R-:W-:Y:S01]  /*7b40*/  FMUL.FTZ R129, R132, UR5 ;  /* 0x0000000584817c20 */ /* 0x000fe20008410000 */
[----:B------:R-:W3:Y:S01]  /*7b50*/  MUFU.TANH R137, R137 ;  /* 0x0000008900897308 */ /* 0x000ee20000002400 */
[C---:B------:R-:W-:Y:S01]  /*7b60*/  ISETP.GT.AND P2, PT, R98.reuse, RZ, PT ;  /* 0x000000ff6200720c */ /* 0x040fe20003f44270 */
[----:B------:R-:W-:Y:S01]  /*7b70*/  FMUL.FTZ R14, R135, UR5 ;  /* 0x00000005870e7c20 */ /* 0x000fe20008410000 */
[----:B------:R-:W-:Y:S01]  /*7b80*/  ISETP.GT.AND P3, PT, R98, 0x1, PT ;  /* 0x000000016200780c */ /* 0x000fe20003f64270 */
[----:B------:R-:W-:Y:S01]  /*7b90*/  FMUL.FTZ R118, R104, UR5 ;  /* 0x0000000568767c20 */ /* 0x000fe20008410000 */
[----:B--2---:R-:W-:Y:S01]  /*7ba0*/  FSEL R88, R145, -INF , P2 ;  /* 0xff80000091587808 */ /* 0x004fe20001000000 */
[----:B------:R-:W-:Y:S01]  /*7bb0*/  FMUL.FTZ R104, R106, UR5 ;  /* 0x000000056a687c20 */ /* 0x000fe20008410000 */
[----:B------:R-:W-:Y:S01]  /*7bc0*/  FMUL.FTZ R135, R100, UR5 ;  /* 0x0000000564877c20 */ /* 0x000fe20008410000 */
[----:B------:R-:W2:Y:S01]  /*7bd0*/  MUFU.TANH R139, R139 ;  /* 0x0000008b008b7308 */ /* 0x000ea20000002400 */
[----:B------:R-:W-:Y:S01]  /*7be0*/  FMUL.FTZ R12, R131, UR5 ;  /* 0x00000005830c7c20 */ /* 0x000fe20008410000 */
[----:B------:R-:W-:Y:S01]  /*7bf0*/  FMUL.FTZ R106, R110, UR5 ;  /* 0x000000056e6a7c20 */ /* 0x000fe20008410000 */
[----:B------:R-:W-:Y:S01]  /*7c00*/  FMUL.FTZ R100, R89, UR5 ;  /* 0x0000000559647c20 */ /* 0x000fe20008410000 */
[----:B------:R-:W-:Y:S01]  /*7c10*/  FMUL.FTZ R131, R120, UR5 ;  /* 0x0000000578837c20 */ /* 0x000fe20008410000 */
[----:B------:R-:W-:Y:S01]  /*7c20*/  ISETP.GT.AND P2, PT, R98, 0x8, PT ;  /* 0x000000086200780c */ /* 0x000fe20003f44270 */
[----:B------:R-:W-:Y:S01]  /*7c30*/  FMUL.FTZ R120, R127, UR5 ;  /* 0x000000057f787c20 */ /* 0x000fe20008410000 */
[----:B0-----:R-:W-:Y:S01]  /*7c40*/  FSEL R110, R136, -INF , P3 ;  /* 0xff800000886e7808 */ /* 0x001fe20001800000 */
[----:B------:R-:W-:Y:S01]  /*7c50*/  MUFU.TANH R128, R128 ;  /* 0x0000008000807308 */ /* 0x000fe20000002400 */
[----:B------:R-:W-:Y:S01]  /*7c60*/  FMNMX.FTZ R89, R88, R6, !PT ;  /* 0x0000000658597209 */ /* 0x000fe20007810000 */
[----:B------:R-:W-:Y:S01]  /*7c70*/  FMUL.FTZ R127, R109, UR5 ;  /* 0x000000056d7f7c20 */ /* 0x000fe20008410000 */
[----:B------:R-:W-:Y:S01]  /*7c80*/  FMUL.FTZ R109, R92, UR5 ;  /* 0x000000055c6d7c20 */ /* 0x000fe20008410000 */
[----:B------:R-:W-:Y:S01]  /*7c90*/  ISETP.GT.AND P3, PT, R98, 0x9, PT ;  /* 0x000000096200780c */ /* 0x000fe20003f64270 */
[----:B------:R-:W-:Y:S01]  /*7ca0*/  FMUL.FTZ R132, R108, UR5 ;  /* 0x000000056c847c20 */ /* 0x000fe20008410000 */
[----:B-1----:R-:W-:Y:S01]  /*7cb0*/  FSEL R99, R138, -INF , P2 ;  /* 0xff8000008a637808 */ /* 0x002fe20001000000 */
[----:B------:R-:W-:Y:S01]  /*7cc0*/  FMUL.FTZ R121, R121, UR5 ;  /* 0x0000000579797c20 */ /* 0x000fe20008410000 */
[----:B------:R-:W0:Y:S01]  /*7cd0*/  MUFU.TANH R129, R129 ;  /* 0x0000008100817308 */ /* 0x000e220000002400 */
[----:B------:R-:W-:Y:S01]  /*7ce0*/  FMNMX.FTZ R92, R110, R89, !PT ;  /* 0x000000596e5c7209 */ /* 0x000fe20007810000 */
[----:B------:R-:W-:Y:S01]  /*7cf0*/  FMUL.FTZ R21, R126, UR5 ;  /* 0x000000057e157c20 */ /* 0x000fe20008410000 */
[----:B------:R-:W-:Y:S01]  /*7d00*/  ISETP.GT.AND P2, PT, R98, 0x10, PT ;  /* 0x000000106200780c */ /* 0x000fe20003f44270 */
[----:B------:R-:W-:Y:S01]  /*7d10*/  FMUL.FTZ R126, R116, UR5 ;  /* 0x00000005747e7c20 */ /* 0x000fe20008410000 */
[----:B---3--:R-:W-:Y:S01]  /*7d20*/  FSEL R108, R137, -INF , P3 ;  /* 0xff800000896c7808 */ /* 0x008fe20001800000 */
[----:B------:R-:W-:Y:S01]  /*7d30*/  FMUL.FTZ R20, R123, UR5 ;  /* 0x000000057b147c20 */ /* 0x000fe20008410000 */
[----:B------:R-:W-:Y:S01]  /*7d40*/  FMNMX.FTZ R89, R99, R92, !PT ;  /* 0x0000005c63597209 */ /* 0x000fe20007810000 */
[----:B------:R-:W-:Y:S01]  /*7d50*/  MUFU.TANH R130, R130 ;  /* 0x0000008200827308 */ /* 0x000fe20000002400 */
[----:B------:R-:W-:Y:S01]  /*7d60*/  ISETP.GT.AND P3, PT, R98, 0x11, PT ;  /* 0x000000116200780c */ /* 0x000fe20003f64270 */
[----:B------:R-:W-:Y:S01]  /*7d70*/  FMUL.FTZ R123, R125, UR5 ;  /* 0x000000057d7b7c20 */ /* 0x000fe20008410000 */
[----:B--2---:R-:W-:Y:S01]  /*7d80*/  FSEL R92, R139, -INF , P2 ;  /* 0xff8000008b5c7808 */ /* 0x004fe20001000000 */
[----:B------:R-:W-:Y:S01]  /*7d90*/  FMUL.FTZ R125, R113, UR5 ;  /* 0x00000005717d7c20 */ /* 0x000fe20008410000 */
[----:B------:R-:W-:Y:S01]  /*7da0*/  FMNMX.FTZ R89, R108, R89, !PT ;  /* 0x000000596c597209 */ /* 0x000fe20007810000 */
[----:B------:R-:W-:Y:S01]  /*7db0*/  FMUL.FTZ R113, R115, UR5 ;  /* 0x0000000573717c20 */ /* 0x000fe20008410000 */
[----:B------:R-:W-:Y:S01]  /*7dc0*/  ISETP.GT.AND P2, PT, R98, 0x18, PT ;  /* 0x000000186200780c */ /* 0x000fe20003f44270 */
[----:B------:R-:W1:Y:S01]  /*7dd0*/  MUFU.TANH R131, R131 ;  /* 0x0000008300837308 */ /* 0x000e620000002400 */
[----:B------:R-:W-:Y:S01]  /*7de0*/  FMNMX.FTZ R116, R92, R89, !PT ;  /* 0x000000595c747209 */ /* 0x000fe20007810000 */
[----:B------:R-:W-:Y:S01]  /*7df0*/  FMUL.FTZ R115, R119, UR5 ;  /* 0x0000000577737c20 */ /* 0x000fe20008410000 */
[----:B0-----:R-:W-:Y:S01]  /*7e00*/  FSEL R89, R129, -INF , P2 ;  /* 0xff80000081597808 */ /* 0x001fe20001000000 */
[----:B------:R-:W-:Y:S01]  /*7e10*/  FMUL.FTZ R119, R105, UR5 ;  /* 0x0000000569777c20 */ /* 0x000fe20008410000 */
[C---:B------:R-:W-:Y:S01]  /*7e20*/  ISETP.GT.AND P2, PT, R98.reuse, 0x20, PT ;  /* 0x000000206200780c */ /* 0x040fe20003f44270 */
[----:B------:R-:W-:Y:S01]  /*7e30*/  FMUL.FTZ R105, R107, UR5 ;  /* 0x000000056b697c20 */ /* 0x000fe20008410000 */
[----:B------:R-:W-:Y:S01]  /*7e40*/  FMUL.FTZ R107, R111, UR5 ;  /* 0x000000056f6b7c20 */ /* 0x000fe20008410000 */
[----:B------:R-:W0:Y:S01]  /*7e50*/  MUFU.TANH R121, R121 ;  /* 0x0000007900797308 */ /* 0x000e220000002400 */
[----:B------:R-:W-:Y:S01]  /*7e60*/  FMUL.FTZ R111, R93, UR5 ;  /* 0x000000055d6f7c20 */ /* 0x000fe20008410000 */
[----:B------:R-:W-:Y:S01]  /*7e70*/  ISETP.GT.AND P4, PT, R98, 0x21, PT ;  /* 0x000000216200780c */ /* 0x000fe20003f84270 */
[----:B------:R-:W-:Y:S01]  /*7e80*/  FMUL.FTZ R117, R117, UR5 ;  /* 0x0000000575757c20 */ /* 0x000fe20008410000 */
[----:B------:R-:W-:Y:S01]  /*7e90*/  FMUL.FTZ R9, R142, UR5 ;  /* 0x000000058e097c20 */ /* 0x000fe20008410000 */
[----:B------:R-:W-:Y:S01]  /*7ea0*/  FMUL.FTZ R10, R143, UR5 ;  /* 0x000000058f0a7c20 */ /* 0x000fe20008410000 */
[----:B------:R-:W-:Y:S01]  /*7eb0*/  ULDC UR14, c[0x0][0x988] ;  /* 0x00026200000e7ab9 */ /* 0x000fe20000000800 */
[----:B------:R-:W-:Y:S01]  /*7ec0*/  FMUL.FTZ R102, R102, UR5 ;  /* 0x0000000566667c20 */ /* 0x000fe20008410000 */
[----:B------:R2:W-:Y:S01]  /*7ed0*/  MUFU.TANH R136, R101 ;  /* 0x0000006500887308 */ /* 0x0005e20000002400 */
[----:B-1----:R-:W-:Y:S01]  /*7ee0*/  FSEL R93, R131, -INF , P2 ;  /* 0xff800000835d7808 */ /* 0x002fe20001000000 */
[----:B------:R-:W-:Y:S01]  /*7ef0*/  UMOV UR4, UR14 ;  /* 0x0000000e00047c82 */ /* 0x000fe20008000000 */
[----:B------:R-:W-:Y:S01]  /*7f00*/  ISETP.GT.AND P2, PT, R98, 0x28, PT ;  /* 0x000000286200780c */ /* 0x000fe20003f44270 */
[----:B------:R-:W-:Y:S01]  /*7f10*/  FMUL.FTZ R103, R103, UR5 ;  /* 0x0000000567677c20 */ /* 0x000fe20008410000 */
[----:B------:R-:W-:Y:S01]  /*7f20*/  FMUL.FTZ R90, R90, UR5 ;  /* 0x000000055a5a7c20 */ /* 0x000fe20008410000 */
[----:B------:R-:W-:Y:S01]  /*7f30*/  FMUL.FTZ R91, R91, UR5 ;  /* 0x000000055b5b7c20 */ /* 0x000fe20008410000 */
[----:B------:R-:W-:Y:S01]  /*7f40*/  FMUL.FTZ R94, R94, UR5 ;  /* 0x000000055e5e7c20 */ /* 0x000fe20008410000 */
[----:B------:R-:W1:Y:S01]  /*7f50*/  MUFU.TANH R122, R122 ;  /* 0x0000007a007a7308 */ /* 0x000e620000002400 */
[----:B--2---:R-:W-:Y:S01]  /*7f60*/  FSEL R101, R128, -INF , P3 ;  /* 0xff80000080657808 */ /* 0x004fe20001800000 */
[----:B------:R-:W-:Y:S01]  /*7f70*/  FMUL.FTZ R95, R95, UR5 ;  /* 0x000000055f5f7c20 */ /* 0x000fe20008410000 */
[----:B------:R-:W-:Y:S01]  /*7f80*/  ISETP.GT.AND P3, PT, R98, 0x19, PT ;  /* 0x000000196200780c */ /* 0x000fe20003f64270 */
[----:B------:R-:W-:Y:S01]  /*7f90*/  FMUL.FTZ R82, R82, UR5 ;  /* 0x0000000552527c20 */ /* 0x000fe20008410000 */
[----:B------:R-:W-:Y:S01]  /*7fa0*/  FMNMX.FTZ R116, R101, R116, !PT ;  /* 0x0000007465747209 */ /* 0x000fe20007810000 */
[----:B------:R-:W-:Y:S01]  /*7fb0*/  FMUL.FTZ R83, R83, UR5 ;  /* 0x0000000553537c20 */ /* 0x000fe20008410000 */
[----:B------:R-:W-:Y:S01]  /*7fc0*/  FMUL.FTZ R86, R86, UR5 ;  /* 0x0000000556567c20 */ /* 0x000fe20008410000 */
[----:B------:R-:W-:Y:S01]  /*7fd0*/  MUFU.TANH R123, R123 ;  /* 0x0000007b007b7308 */ /* 0x000fe20000002400 */
[----:B------:R-:W-:Y:S01]  /*7fe0*/  FMNMX.FTZ R129, R89, R116, !PT ;  /* 0x0000007459817209 */ /* 0x000fe20007810000 */
[----:B------:R-:W-:Y:S01]  /*7ff0*/  FMUL.FTZ R87, R87, UR5 ;  /* 0x0000000557577c20 */ /* 0x000fe20008410000 */
[----:B------:R-:W-:Y:S01]  /*8000*/  FMUL.FTZ R75, R75, UR5 ;  /* 0x000000054b4b7c20 */ /* 0x000fe20008410000 */
[----:B------:R-:W-:-:S02]  /*8010*/  WARPGROUP.DEPBAR.LE gsb0, 0x0 ;  /* 0x00008000000079c5 */ /* 0x000fc40000010000 */
[----:B------:R-:W-:Y:S01]  /*8020*/  WARPGROUP.ARRIVE ;  /* 0x00000000000079c5 */ /* 0x000fe20000000000 */
[----:B------:R-:W-:Y:S01]  /*8030*/  FMUL.FTZ R79, R79, UR5 ;  /* 0x000000054f4f7c20 */ /* 0x000fe20008410000 */
[----:B------:R2:W-:Y:S04]  /*8040*/  MUFU.TANH R137, R100 ;  /* 0x0000006400897308 */ /* 0x0005e80000002400 */
[----:B------:R-:W3:Y:S01]  /*8050*/  S2R R143, SR_TID.X ;  /* 0x00000000008f7919 */ /* 0x000ee20000002100 */
[----:B------:R-:W-:Y:S01]  /*8060*/  R2UR UR14, R5 ;  /* 0x00000000050e72ca */ /* 0x000fe200000e0000 */
[----:B------:R-:W-:Y:S01]  /*8070*/  UMOV UR39, UR60 ;  /* 0x0000003c00277c82 */ /* 0x000fe20008000000 */
[----:B------:R-:W-:Y:S01]  /*8080*/  HGMMA.64x96x16.F32 R24, gdesc[UR32].tnspB, R24, gsb0 ;  /* 0x41600000201879f0 */ /* 0x000fe20008000818 */
[----:B------:R-:W-:-:S02]  /*8090*/  UIADD3 UR32, UR10, 0x300, URZ ;  /* 0x000003000a207890 */ /* 0x000fc4000fffe03f */
[----:B------:R-:W-:Y:S01]  /*80a0*/  UIADD3 UR34, UR11, 0x80, URZ ;  /* 0x000000800b227890 */ /* 0x000fe2000fffe03f */
[----:B------:R-:W4:Y:S01]  /*80b0*/  MUFU.TANH R124, R124 ;  /* 0x0000007c007c7308 */ /* 0x000f220000002400 */
[----:B------:R-:W-:Y:S01]  /*80c0*/  UMOV UR33, 0xc0000010 ;  /* 0xc000001000217882 */ /* 0x000fe20000000000 */
[----:B------:R-:W-:Y:S01]  /*80d0*/  UMOV UR35, 0x80000020 ;  /* 0x8000002000237882 */ /* 0x000fe20000000000 */
[----:B--2---:R-:W-:Y:S02]  /*80e0*/  FSEL R100, R130, -INF , P3 ;  /* 0xff80000082647808 */ /* 0x004fe40001800000 */
[----:B------:R-:W-:Y:S02]  /*80f0*/  ISETP.GT.AND P3, PT, R98, 0x29, PT ;  /* 0x000000296200780c */ /* 0x000fe40003f64270 */
[----:B------:R-:W-:Y:S01]  /*8100*/  FMNMX.FTZ R116, R100, R129, !PT ;  /* 0x0000008164747209 */ /* 0x000fe20007810000 */
[----:B------:R-:W2:Y:S01]  /*8110*/  MUFU.TANH R125, R125 ;  /* 0x0000007d007d7308 */ /* 0x000ea20000002400 */
[----:B------:R-:W-:-:S02]  /*8120*/  UISETP.GT.AND UP0, UPT, UR38, UR14, UPT ;  /* 0x0000000e2600728c */ /* 0x000fc4000bf04270 */
[----:B------:R-:W-:-:S05]  /*8130*/  FMNMX.FTZ R116, R93, R116, !PT ;  /* 0x000000745d747209 */ /* 0x000fca0007810000 */
[----:B------:R0:W-:Y:S08]  /*8140*/  MUFU.TANH R129, R109 ;  /* 0x0000006d00817308 */ /* 0x0001f00000002400 */
[----:B------:R-:W5:Y:S01]  /*8150*/  MUFU.TANH R126, R126 ;  /* 0x0000007e007e7308 */ /* 0x000f620000002400 */
[----:B0-----:R-:W-:Y:S01]  /*8160*/  FSEL R109, R121, -INF , P4 ;  /* 0xff800000796d7808 */ /* 0x001fe20002000000 */
[----:B------:R-:W-:Y:S01]  /*8170*/  FMUL.FTZ R121, R80, UR5 ;  /* 0x0000000550797c20 */ /* 0x000fe20008410000 */
[----:B-1----:R-:W-:Y:S01]  /*8180*/  FSEL R80, R122, -INF , P2 ;  /* 0xff8000007a507808 */ /* 0x002fe20001000000 */
[----:B------:R-:W-:Y:S01]  /*8190*/  FMUL.FTZ R122, R81, UR5 ;  /* 0x00000005517a7c20 */ /* 0x000fe20008410000 */
[----:B------:R-:W-:-:S02]  /*81a0*/  FMNMX.FTZ R131, R109, R116, !PT ;  /* 0x000000746d837209 */ /* 0x000fc40007810000 */
[----:B------:R-:W-:Y:S01]  /*81b0*/  ISETP.GT.AND P2, PT, R98, 0x30, PT ;  /* 0x000000306200780c */ /* 0x000fe20003f44270 */
[----:B------:R-:W0:Y:S01]  /*81c0*/  MUFU.TANH R117, R117 ;  /* 0x0000007500757308 */ /* 0x000e220000002400 */
[----:B------:R-:W-:Y:S02]  /*81d0*/  FMNMX.FTZ R128, R80, R131, !PT ;  /* 0x0000008350807209 */ /* 0x000fe40007810000 */
[----:B----4-:R-:W-:Y:S02]  /*81e0*/  FSEL R116, R124, -INF , P2 ;  /* 0xff8000007c747808 */ /* 0x010fe40001000000 */
[C---:B------:R-:W-:Y:S02]  /*81f0*/  ISETP.GT.AND P2, PT, R98.reuse, 0x38, PT ;  /* 0x000000386200780c */ /* 0x040fe40003f44270 */
[----:B------:R-:W-:Y:S01]  /*8200*/  ISETP.GT.AND P4, PT, R98, 0x80, PT ;  /* 0x000000806200780c */ /* 0x000fe20003f84270 */
[----:B------:R1:W-:Y:S01]  /*8210*/  MUFU.TANH R130, R111 ;  /* 0x0000006f00827308 */ /* 0x0003e20000002400 */
[----:B---3--:R-:W-:-:S07]  /*8220*/  SHF.R.U32.HI R142, RZ, 0x7, R143 ;  /* 0x00000007ff8e7819 */ /* 0x008fce000001168f */
[----:B------:R-:W3:Y:S01]  /*8230*/  MUFU.TANH R118, R118 ;  /* 0x0000007600767308 */ /* 0x000ee20000002400 */
[----:B-1----:R-:W-:Y:S02]  /*8240*/  FSEL R111, R123, -INF , P3 ;  /* 0xff8000007b6f7808 */ /* 0x002fe40001800000 */
[----:B------:R-:W-:Y:S02]  /*8250*/  ISETP.GT.AND P3, PT, R98, 0x31, PT ;  /* 0x000000316200780c */ /* 0x000fe40003f64270 */
[----:B------:R-:W-:Y:S02]  /*8260*/  FMNMX.FTZ R123, R111, R128, !PT ;  /* 0x000000806f7b7209 */ /* 0x000fe40007810000 */
[----:B--2---:R-:W-:Y:S01]  /*8270*/  FSEL R81, R125, -INF , P3 ;  /* 0xff8000007d517808 */ /* 0x004fe20001800000 */
[----:B------:R-:W1:Y:S01]  /*8280*/  MUFU.TANH R119, R119 ;  /* 0x0000007700777308 */ /* 0x000e620000002400 */
[----:B------:R-:W-:Y:S01]  /*8290*/  FMNMX.FTZ R128, R116, R123, !PT ;  /* 0x0000007b74807209 */ /* 0x000fe20007810000 */
[----:B------:R-:W-:Y:S01]  /*82a0*/  FMUL.FTZ R123, R84, UR5 ;  /* 0x00000005547b7c20 */ /* 0x000fe20008410000 */
[----:B------:R-:W-:-:S02]  /*82b0*/  ISETP.GT.AND P3, PT, R98, 0x39, PT ;  /* 0x000000396200780c */ /* 0x000fc40003f64270 */
[----:B-----5:R-:W-:Y:S02]  /*82c0*/  FSEL R84, R126, -INF , P2 ;  /* 0xff8000007e547808 */ /* 0x020fe40001000000 */
[----:B------:R-:W-:Y:S01]  /*82d0*/  FMNMX.FTZ R131, R81, R128, !PT ;  /* 0x0000008051837209 */ /* 0x000fe20007810000 */
[----:B------:R-:W2:Y:S01]  /*82e0*/  MUFU.TANH R132, R132 ;  /* 0x0000008400847308 */ /* 0x000ea20000002400 */
[----:B------:R-:W-:Y:S01]  /*82f0*/  ISETP.GT.AND P2, PT, R98, 0x40, PT ;  /* 0x000000406200780c */ /* 0x000fe20003f44270 */
[----:B------:R-:W-:Y:S01]  /*8300*/  FMUL.FTZ R128, R72, UR5 ;  /* 0x0000000548807c20 */ /* 0x000fe20008410000 */
[----:B0-----:R-:W-:Y:S02]  /*8310*/  FSEL R117, R117, -INF , P3 ;  /* 0xff80000075757808 */ /* 0x001fe40001800000 */
[----:B------:R-:W-:Y:S01]  /*8320*/  FMNMX.FTZ R126, R84, R131, !PT ;  /* 0x00000083547e7209 */ /* 0x000fe20007810000 */
[----:B------:R-:W-:Y:S01]  /*8330*/  FMUL.FTZ R131, R85, UR5 ;  /* 0x0000000555837c20 */ /* 0x000fe20008410000 */
[----:B------:R-:W-:Y:S01]  /*8340*/  ISETP.GT.AND P3, PT, R98, 0x41, PT ;  /* 0x000000416200780c */ /* 0x000fe20003f64270 */
[----:B------:R-:W0:Y:S01]  /*8350*/  MUFU.TANH R127, R127 ;  /* 0x0000007f007f7308 */ /* 0x000e220000002400 */
[----:B---3--:R-:W-:-:S02]  /*8360*/  FSEL R118, R118, -INF , P2 ;  /* 0xff80000076767808 */ /* 0x008fc40001000000 */
[C---:B------:R-:W-:Y:S02]  /*8370*/  ISETP.GT.AND P2, PT, R98.reuse, 0x48, PT ;  /* 0x000000486200780c */ /* 0x040fe40003f44270 */
[----:B-1----:R-:W-:Y:S02]  /*8380*/  FSEL R85, R119, -INF , P3 ;  /* 0xff80000077557808 */ /* 0x002fe40001800000 */
[----:B------:R-:W-:Y:S01]  /*8390*/  ISETP.GT.AND P3, PT, R98, 0x49, PT ;  /* 0x000000496200780c */ /* 0x000fe20003f64270 */
[----:B------:R-:W1:Y:S01]  /*83a0*/  MUFU.TANH R134, R134 ;  /* 0x0000008600867308 */ /* 0x000e620000002400 */
[----:B--2---:R-:W-:Y:S02]  /*83b0*/  FSEL R119, R132, -INF , P2 ;  /* 0xff80000084777808 */ /* 0x004fe40001000000 */
[----:B------:R-:W-:-:S05]  /*83c0*/  ISETP.GT.AND P2, PT, R98, 0x50, PT ;  /* 0x000000506200780c */ /* 0x000fca0003f44270 */
[----:B------:R2:W-:Y:S01]  /*83d0*/  MUFU.TANH R124, R121 ;  /* 0x00000079007c7308 */ /* 0x0005e20000002400 */
[----:B0-----:R-:W-:Y:S01]  /*83e0*/  FSEL R72, R127, -INF , P3 ;  /* 0xff8000007f487808 */ /* 0x001fe20001800000 */
[----:B------:R-:W-:Y:S01]  /*83f0*/  FMUL.FTZ R127, R73, UR5 ;  /* 0x00000005497f7c20 */ /* 0x000fe20008410000 */
[----:B------:R-:W-:-:S05]  /*8400*/  ISETP.GT.AND P3, PT, R98, 0x51, PT ;  /* 0x000000516200780c */ /* 0x000fca0003f64270 */
[----:B------:R-:W0:Y:S01]  /*8410*/  MUFU.TANH R133, R133 ;  /* 0x0000008500857308 */ /* 0x000e220000002400 */
[----:B--2---:R-:W-:Y:S01]  /*8420*/  FMNMX.FTZ R121, R117, R126, !PT ;  /* 0x0000007e75797209 */ /* 0x004fe20007810000 */
[----:B------:R-:W-:Y:S02]  /*8430*/  WARPGROUP.DEPBAR.LE gsb0, 0x0 ;  /* 0x00008000000079c5 */ /* 0x000fe40000010000 */
[----:B------:R-:W-:Y:S01]  /*8440*/  WARPGROUP.ARRIVE ;  /* 0x00000000000079c5 */ /* 0x000fe20000000000 */
[----:B-1----:R-:W-:Y:S01]  /*8450*/  FSEL R73, R134, -INF , P2 ;  /* 0xff80000086497808 */ /* 0x002fe20001000000 */
[----:B------:R-:W-:Y:S01]  /*8460*/  FMUL.FTZ R134, R76, UR5 ;  /* 0x000000054c867c20 */ /* 0x000fe20008410000 */
[----:B------:R-:W-:Y:S01]  /*8470*/  ISETP.GT.AND P2, PT, R98, 0x58, PT ;  /* 0x000000586200780c */ /* 0x000fe20003f44270 */
[----:B------:R1:W-:Y:S02]  /*8480*/  MUFU.TANH R125, R122 ;  /* 0x0000007a007d7308 */ /* 0x0003e40000002400 */
[----:B------:R-:W-:Y:S01]  /*8490*/  HGMMA.64x96x16.F32 R24, gdesc[UR32].tnspB, R24, gsb0 ;  /* 0x41600000201879f0 */ /* 0x000fe20008000818 */
[----:B------:R-:W-:-:S02]  /*84a0*/  UIADD3 UR32, UR10, 0x480, URZ ;  /* 0x000004800a207890 */ /* 0x000fc4000fffe03f */
[----:B------:R-:W-:Y:S01]  /*84b0*/  UIADD3 UR34, UR11, 0xc0, URZ ;  /* 0x000000c00b227890 */ /* 0x000fe2000fffe03f */
[----:B------:R-:W-:Y:S01]  /*84c0*/  UMOV UR33, 0xc0000010 ;  /* 0xc000001000217882 */ /* 0x000fe20000000000 */
[----:B------:R-:W-:Y:S01]  /*84d0*/  UMOV UR35, 0x80000020 ;  /* 0x8000002000237882 */ /* 0x000fe20000000000 */
[----:B-1----:R-:W-:Y:S01]  /*84e0*/  FMNMX.FTZ R122, R118, R121, !PT ;  /* 0x00000079767a7209 */ /* 0x002fe20007810000 */
[----:B------:R-:W1:Y:S03]  /*84f0*/  MUFU.TANH R135, R135 ;  /* 0x0000008700877308 */ /* 0x000e660000002400 */
[----:B------:R-:W-:-:S04]  /*8500*/  FMNMX.FTZ R122, R85, R122, !PT ;  /* 0x0000007a557a7209 */ /* 0x000fc80007810000 */
[----:B------:R-:W-:Y:S01]  /*8510*/  FMNMX.FTZ R121, R119, R122, !PT ;  /* 0x0000007a77797209 */ /* 0x000fe20007810000 */
[----:B------:R-:W2:Y:S03]  /*8520*/  MUFU.TANH R140, R140 ;  /* 0x0000008c008c7308 */ /* 0x000ea60000002400 */
[----:B------:R-:W-:Y:S02]  /*8530*/  FMNMX.FTZ R122, R72, R121, !PT ;  /* 0x00000079487a7209 */ /* 0x000fe40007810000 */
[----:B0-----:R-:W-:Y:S02]  /*8540*/  FSEL R121, R133, -INF , P3 ;  /* 0xff80000085797808 */ /* 0x001fe40001800000 */
[----:B------:R-:W-:Y:S01]  /*8550*/  FMNMX.FTZ R122, R73, R122, !PT ;  /* 0x0000007a497a7209 */ /* 0x000fe20007810000 */
[----:B------:R0:W3:Y:S01]  /*8560*/  MUFU.TANH R126, R123 ;  /* 0x0000007b007e7308 */ /* 0x0000e20000002400 */
[----:B------:R-:W-:-:S02]  /*8570*/  ISETP.GT.AND P3, PT, R98, 0x59, PT ;  /* 0x000000596200780c */ /* 0x000fc40003f64270 */
[----:B-1----:R-:W-:Y:S01]  /*8580*/  FSEL R76, R135, -INF , P2 ;  /* 0xff800000874c7808 */ /* 0x002fe20001000000 */
[----:B------:R-:W-:Y:S01]  /*8590*/  FMUL.FTZ R135, R77, UR5 ;  /* 0x000000054d877c20 */ /* 0x000fe20008410000 */
[----:B------:R-:W-:-:S03]  /*85a0*/  ISETP.GT.AND P2, PT, R98, 0x60, PT ;  /* 0x000000606200780c */ /* 0x000fc60003f44270 */
[----:B------:R1:W-:Y:S01]  /*85b0*/  MUFU.TANH R132, R128 ;  /* 0x0000008000847308 */ /* 0x0003e20000002400 */
[----:B0-----:R-:W-:Y:S02]  /*85c0*/  FMNMX.FTZ R123, R121, R122, !PT ;  /* 0x0000007a797b7209 */ /* 0x001fe40007810000 */
[----:B--2---:R-:W-:Y:S02]  /*85d0*/  FSEL R122, R140, -INF , P3 ;  /* 0xff8000008c7a7808 */ /* 0x004fe40001800000 */
[----:B------:R-:W-:Y:S02]  /*85e0*/  FMNMX.FTZ R139, R76, R123, !PT ;  /* 0x0000007b4c8b7209 */ /* 0x000fe40007810000 */
[----:B------:R-:W-:Y:S01]  /*85f0*/  FSEL R123, R136, -INF , P2 ;  /* 0xff800000887b7808 */ /* 0x000fe20001000000 */
[----:B------:R-:W0:Y:S01]  /*8600*/  MUFU.TANH R131, R131 ;  /* 0x0000008300837308 */ /* 0x000e220000002400 */
[----:B------:R-:W-:Y:S02]  /*8610*/  ISETP.GT.AND P3, PT, R98, 0x61, PT ;  /* 0x000000616200780c */ /* 0x000fe40003f64270 */
[----:B------:R-:W-:-:S02]  /*8620*/  FMNMX.FTZ R136, R122, R139, !PT ;  /* 0x0000008b7a887209 */ /* 0x000fc40007810000 */
[C---:B------:R-:W-:Y:S02]  /*8630*/  ISETP.GT.AND P2, PT, R98.reuse, 0x68, PT ;  /* 0x000000686200780c */ /* 0x040fe40003f44270 */
[----:B-1----:R-:W-:Y:S01]  /*8640*/  FSEL R128, R137, -INF , P3 ;  /* 0xff80000089807808 */ /* 0x002fe20001800000 */
[----:B------:R1:W2:Y:S01]  /*8650*/  MUFU.TANH R133, R127 ;  /* 0x0000007f00857308 */ /* 0x0002a20000002400 */
[----:B------:R-:W-:Y:S02]  /*8660*/  FMNMX.FTZ R77, R123, R136, !PT ;  /* 0x000000887b4d7209 */ /* 0x000fe40007810000 */
[----:B------:R-:W-:Y:S02]  /*8670*/  ISETP.GT.AND P3, PT, R98, 0x69, PT ;  /* 0x000000696200780c */ /* 0x000fe40003f64270 */
[----:B------:R-:W-:Y:S02]  /*8680*/  FSEL R129, R129, -INF , P2 ;  /* 0xff80000081817808 */ /* 0x000fe40001000000 */
[----:B------:R-:W-:Y:S01]  /*8690*/  FMNMX.FTZ R136, R128, R77, !PT ;  /* 0x0000004d80887209 */ /* 0x000fe20007810000 */
[----:B------:R-:W4:Y:S01]  /*86a0*/  MUFU.TANH R134, R134 ;  /* 0x0000008600867308 */ /* 0x000f220000002400 */
[----:B------:R-:W-:-:S02]  /*86b0*/  ISETP.GT.AND P2, PT, R98, 0x70, PT ;  /* 0x000000706200780c */ /* 0x000fc40003f44270 */
[----:B-1----:R-:W-:Y:S02]  /*86c0*/  FSEL R127, R130, -INF , P3 ;  /* 0xff800000827f7808 */ /* 0x002fe40001800000 */
[----:B------:R-:W-:Y:S02]  /*86d0*/  FMNMX.FTZ R136, R129, R136, !PT ;  /* 0x0000008881887209 */ /* 0x000fe40007810000 */
[----:B------:R-:W-:Y:S01]  /*86e0*/  ISETP.GT.AND P3, PT, R98, 0x71, PT ;  /* 0x000000716200780c */ /* 0x000fe20003f64270 */
[----:B------:R-:W1:Y:S01]  /*86f0*/  MUFU.TANH R135, R135 ;  /* 0x0000008700877308 */ /* 0x000e620000002400 */
[----:B------:R-:W-:Y:S02]  /*8700*/  FSEL R124, R124, -INF , P2 ;  /* 0xff8000007c7c7808 */ /* 0x000fe40001000000 */
[----:B------:R-:W-:Y:S02]  /*8710*/  FMNMX.FTZ R77, R127, R136, !PT ;  /* 0x000000887f4d7209 */ /* 0x000fe40007810000 */
[----:B------:R-:W-:-:S02]  /*8720*/  ISETP.GT.AND P2, PT, R98, 0x78, PT ;  /* 0x000000786200780c */ /* 0x000fc40003f44270 */
[----:B------:R-:W-:Y:S01]  /*8730*/  FSEL R125, R125, -INF , P3 ;  /* 0xff8000007d7d7808 */ /* 0x000fe20001800000 */
[----:B------:R-:W5:Y:S01]  /*8740*/  MUFU.TANH R7, R7 ;  /* 0x0000000700077308 */ /* 0x000f620000002400 */
[----:B------:R-:W-:Y:S02]  /*8750*/  FMNMX.FTZ R130, R124, R77, !PT ;  /* 0x0000004d7c827209 */ /* 0x000fe40007810000 */
[----:B------:R-:W-:Y:S02]  /*8760*/  ISETP.GT.AND P3, PT, R98, 0x79, PT ;  /* 0x000000796200780c */ /* 0x000fe40003f64270 */
[----:B---3--:R-:W-:Y:S02]  /*8770*/  FSEL R77, R126, -INF , P2 ;  /* 0xff8000007e4d7808 */ /* 0x008fe40001000000 */
[----:B------:R-:W-:Y:S01]  /*8780*/  FMNMX.FTZ R130, R125, R130, !PT ;  /* 0x000000827d827209 */ /* 0x000fe20007810000 */
[----:B------:R-:W3:Y:S01]  /*8790*/  MUFU.TANH R8, R8 ;  /* 0x0000000800087308 */ /* 0x000ee20000002400 */
[----:B0-----:R-:W-:-:S02]  /*87a0*/  FSEL R126, R131, -INF , P3 ;  /* 0xff800000837e7808 */ /* 0x001fc40001800000 */
[----:B------:R-:W-:Y:S02]  /*87b0*/  FMNMX.FTZ R131, R77, R130, !PT ;  /* 0x000000824d837209 */ /* 0x000fe40007810000 */
[----:B------:R-:W-:Y:S02]  /*87c0*/  ISETP.GT.AND P2, PT, R98, 0x81, PT ;  /* 0x000000816200780c */ /* 0x000fe40003f44270 */
[----:B------:R-:W-:Y:S01]  /*87d0*/  FSEL R130, R132, -INF , P4 ;  /* 0xff80000084827808 */ /* 0x000fe20002000000 */
[----:B------:R-:W0:Y:S01]  /*87e0*/  MUFU.TANH R9, R9 ;  /* 0x0000000900097308 */ /* 0x000e220000002400 */
[----:B------:R-:W-:Y:S02]  /*87f0*/  FMNMX.FTZ R137, R126, R131, !PT ;  /* 0x000000837e897209 */ /* 0x000fe40007810000 */
[----:B------:R-:W-:Y:S02]  /*8800*/  ISETP.GT.AND P3, PT, R98, 0x88, PT ;  /* 0x000000886200780c */ /* 0x000fe40003f64270 */
[----:B--2---:R-:W-:-:S02]  /*8810*/  FSEL R131, R133, -INF , P2 ;  /* 0xff80000085837808 */ /* 0x004fc40001000000 */
[----:B------:R-:W-:Y:S01]  /*8820*/  FMNMX.FTZ R132, R130, R137, !PT ;  /* 0x0000008982847209 */ /* 0x000fe20007810000 */
[----:B------:R-:W2:Y:S01]  /*8830*/  MUFU.TANH R10, R10 ;  /* 0x0000000a000a7308 */ /* 0x000ea20000002400 */
[C---:B------:R-:W-:Y:S01]  /*8840*/  ISETP.GT.AND P2, PT, R98.reuse, 0x89, PT ;  /* 0x000000896200780c */ /* 0x040fe20003f44270 */
[----:B------:R-:W-:Y:S01]  /*8850*/  VIADD R98, R98, 0x8 ;  /* 0x0000000862627836 */ /* 0x000fe20000000000 */
[----:B----4-:R-:W-:Y:S02]  /*8860*/  FSEL R133, R134, -INF , P3 ;  /* 0xff80000086857808 */ /* 0x010fe40001800000 */
[----:B------:R-:W-:Y:S01]  /*8870*/  FMNMX.FTZ R134, R131, R132, !PT ;  /* 0x0000008483867209 */ /* 0x000fe20007810000 */
[----:B------:R-:W-:Y:S02]  /*8880*/  WARPGROUP.DEPBAR.LE gsb0, 0x0 ;  /* 0x00008000000079c5 */ /* 0x000fe40000010000 */
[----:B------:R-:W-:Y:S01]  /*8890*/  WARPGROUP.ARRIVE ;  /* 0x00000000000079c5 */ /* 0x000fe20000000000 */
[----:B-1----:R-:W-:Y:S01]  /*88a0*/  FSEL R132, R135, -INF , P2 ;  /* 0xff80000087847808 */ /* 0x002fe20001000000 */
[----:B------:R-:W-:Y:S01]  /*88b0*/  MUFU.TANH R11, R11 ;  /* 0x0000000b000b7308 */ /* 0x000fe20000002400 */
[----:B------:R-:W-:-:S02]  /*88c0*/  FMNMX.FTZ R135, R133, R134, !PT ;  /* 0x0000008685877209 */ /* 0x000fc40007810000 */
[----:B------:R-:W-:Y:S01]  /*88d0*/  ISETP.GT.AND P5, PT, R98, RZ, PT ;  /* 0x000000ff6200720c */ /* 0x000fe20003fa4270 */
[----:B------:R-:W-:Y:S01]  /*88e0*/  HGMMA.64x96x16.F32 R24, gdesc[UR32].tnspB, R24, gsb0 ;  /* 0x41600000201879f0 */ /* 0x000fe20008000818 */
[----:B------:R-:W-:Y:S01]  /*88f0*/  UIADD3 UR32, UR10, 0x600, URZ ;  /* 0x000006000a207890 */ /* 0x000fe2000fffe03f */
[----:B------:R-:W-:Y:S01]  /*8900*/  FMNMX.FTZ R134, R132, R135, !PT ;  /* 0x0000008784867209 */ /* 0x000fe20007810000 */
[----:B------:R-:W-:Y:S01]  /*8910*/  UIADD3 UR34, UR11, 0x100, URZ ;  /* 0x000001000b227890 */ /* 0x000fe2000fffe03f */
[C---:B------:R-:W-:Y:S01]  /*8920*/  ISETP.GT.AND P3, PT, R98.reuse, 0x1, PT ;  /* 0x000000016200780c */ /* 0x040fe20003f64270 */
[----:B------:R-:W-:Y:S01]  /*8930*/  UMOV UR33, 0xc0000010 ;  /* 0xc000001000217882 */ /* 0x000fe20000000000 */
[----:B------:R-:W-:Y:S01]  /*8940*/  UMOV UR35, 0x80000020 ;  /* 0x8000002000237882 */ /* 0x000fe20000000000 */
[----:B------:R-:W1:Y:S01]  /*8950*/  SHFL.BFLY PT, R135, R134, 0x2, 0x1f ;  /* 0x0c401f0086877f89 */ /* 0x000e6200000e0000 */
[----:B-----5:R-:W-:Y:S01]  /*8960*/  FSEL R7, R7, -INF , P5 ;  /* 0xff80000007077808 */ /* 0x020fe20002800000 */
[----:B------:R-:W4:Y:S01]  /*8970*/  MUFU.TANH R12, R12 ;  /* 0x0000000c000c7308 */ /* 0x000f220000002400 */
[----:B------:R-:W-:-:S02]  /*8980*/  ISETP.GT.AND P4, PT, R98, 0x8, PT ;  /* 0x000000086200780c */ /* 0x000fc40003f84270 */
[----:B---3--:R-:W-:Y:S02]  /*8990*/  FSEL R8, R8, -INF , P3 ;  /* 0xff80000008087808 */ /* 0x008fe40001800000 */
[----:B------:R-:W-:Y:S02]  /*89a0*/  FMNMX.FTZ R137, R7, R4, !PT ;  /* 0x0000000407897209 */ /* 0x000fe40007810000 */
[C---:B------:R-:W-:Y:S01]  /*89b0*/  ISETP.GT.AND P6, PT, R98.reuse, 0x9, PT ;  /* 0x000000096200780c */ /* 0x040fe20003fc4270 */
[----:B------:R-:W3:Y:S01]  /*89c0*/  MUFU.TANH R13, R13 ;  /* 0x0000000d000d7308 */ /* 0x000ee20000002400 */
[----:B0-----:R-:W-:Y:S02]  /*89d0*/  FSEL R9, R9, -INF , P4 ;  /* 0xff80000009097808 */ /* 0x001fe40002000000 */
[----:B------:R-:W-:Y:S02]  /*89e0*/  ISETP.GT.AND P5, PT, R98, 0x10, PT ;  /* 0x000000106200780c */ /* 0x000fe40003fa4270 */
[----:B--2---:R-:W-:-:S02]  /*89f0*/  FSEL R10, R10, -INF , P6 ;  /* 0xff8000000a0a7808 */ /* 0x004fc40003000000 */
[C---:B------:R-:W-:Y:S01]  /*8a00*/  ISETP.GT.AND P3, PT, R98.reuse, 0x11, PT ;  /* 0x000000116200780c */ /* 0x040fe20003f64270 */
[----:B------:R-:W0:Y:S01]  /*8a10*/  MUFU.TANH R14, R14 ;  /* 0x0000000e000e7308 */ /* 0x000e220000002400 */
[----:B------:R-:W-:Y:S02]  /*8a20*/  ISETP.GT.AND P4, PT, R98, 0x18, PT ;  /* 0x000000186200780c */ /* 0x000fe40003f84270 */
[----:B----4-:R-:W-:Y:S02]  /*8a30*/  FSEL R12, R12, -INF , P3 ;  /* 0xff8000000c0c7808 */ /* 0x010fe40001800000 */
[----:B------:R-:W-:Y:S02]  /*8a40*/  ISETP.GT.AND P6, PT, R98, 0x19, PT ;  /* 0x000000196200780c */ /* 0x000fe40003fc4270 */
[----:B-1----:R-:W-:Y:S01]  /*8a50*/  FMNMX.FTZ R135, R134, R135, !PT ;  /* 0x0000008786877209 */ /* 0x002fe20007810000 */
[----:B------:R-:W-:Y:S01]  /*8a60*/  FMUL.FTZ R134, R74, UR5 ;  /* 0x000000054a867c20 */ /* 0x000fe20008410000 */
[----:B------:R-:W-:Y:S01]  /*8a70*/  MUFU.TANH R15, R15 ;  /* 0x0000000f000f7308 */ /* 0x000fe20000002400 */
[----:B---3--:R-:W-:-:S02]  /*8a80*/  FSEL R13, R13, -INF , P4 ;  /* 0xff8000000d0d7808 */ /* 0x008fc40002000000 */
[----:B------:R-:W1:Y:S01]  /*8a90*/  SHFL.BFLY PT, R136, R135, 0x1, 0x1f ;  /* 0x0c201f0087887f89 */ /* 0x000e6200000e0000 */
[C---:B------:R-:W-:Y:S02]  /*8aa0*/  ISETP.GT.AND P3, PT, R98.reuse, 0x21, PT ;  /* 0x000000216200780c */ /* 0x040fe40003f64270 */
[----:B------:R-:W-:Y:S02]  /*8ab0*/  ISETP.GT.AND P4, PT, R98, 0x28, PT ;  /* 0x000000286200780c */ /* 0x000fe40003f84270 */
[----:B------:R-:W2:Y:S01]  /*8ac0*/  MUFU.TANH R20, R20 ;  /* 0x0000001400147308 */ /* 0x000ea20000002400 */
[----:B0-----:R-:W-:Y:S02]  /*8ad0*/  FSEL R14, R14, -INF , P6 ;  /* 0xff8000000e0e7808 */ /* 0x001fe40003000000 */
[----:B------:R-:W-:-:S05]  /*8ae0*/  ISETP.GT.AND P6, PT, R98, 0x29, PT ;  /* 0x000000296200780c */ /* 0x000fca0003fc4270 */
[----:B------:R-:W0:Y:S08]  /*8af0*/  MUFU.TANH R21, R21 ;  /* 0x0000001500157308 */ /* 0x000e300000002400 */
[----:B------:R-:W3:Y:S01]  /*8b00*/  MUFU.TANH R120, R120 ;  /* 0x0000007800787308 */ /* 0x000ee20000002400 */
[----:B--2---:R-:W-:Y:S02]  /*8b10*/  FSEL R20, R20, -INF , P3 ;  /* 0xff80000014147808 */ /* 0x004fe40001800000 */
[----:B-1----:R-:W-:Y:S01]  /*8b20*/  FMNMX.FTZ R74, R135, R136, !PT ;  /* 0x00000088874a7209 */ /* 0x002fe20007810000 */
[----:B------:R-:W-:Y:S01]  /*8b30*/  FMUL.FTZ R136, R78, UR5 ;  /* 0x000000054e887c20 */ /* 0x000fe20008410000 */
[----:B------:R-:W-:-:S02]  /*8b40*/  ISETP.GT.AND P3, PT, R98, 0x31, PT ;  /* 0x000000316200780c */ /* 0x000fc40003f64270 */
[C---:B------:R-:W-:Y:S01]  /*8b50*/  FSETP.NEU.FTZ.AND P2, PT, R74.reuse, -INF , PT ;  /* 0xff8000004a00780b */ /* 0x040fe20003f5d000 */
[----:B------:R-:W-:Y:S01]  /*8b60*/  FMUL.FTZ R78, R74, UR4 ;  /* 0x000000044a4e7c20 */ /* 0x000fe20008410000 */
[----:B------:R1:W-:Y:S04]  /*8b70*/  MUFU.TANH R135, R136 ;  /* 0x0000008800877308 */ /* 0x0003e80000002400 */
[----:B------:R-:W-:-:S04]  /*8b80*/  FSEL R78, R78, RZ, P2 ;  /* 0x000000ff4e4e7208 */ /* 0x000fc80001000000 */
[----:B------:R-:W2:Y:S01]  /*8b90*/  MUFU.TANH R112, R112 ;  /* 0x0000007000707308 */ /* 0x000ea20000002400 */
[----:B-1----:R-:W-:Y:S01]  /*8ba0*/  FMNMX.FTZ R136, R8, R137, !PT ;  /* 0x0000008908887209 */ /* 0x002fe20007810000 */
[--C-:B------:R-:W-:Y:S01]  /*8bb0*/  FFMA.FTZ R138, R100, UR4, -R78.reuse ;  /* 0x00000004648a7c23 */ /* 0x100fe2000801084e */
[----:B------:R-:W-:Y:S01]  /*8bc0*/  FSEL R100, R11, -INF , P5 ;  /* 0xff8000000b647808 */ /* 0x000fe20002800000 */
[--C-:B------:R-:W-:Y:S01]  /*8bd0*/  FFMA.FTZ R139, R80, UR4, -R78.reuse ;  /* 0x00000004508b7c23 */ /* 0x100fe2000801084e */
[----:B------:R-:W-:Y:S01]  /*8be0*/  FMNMX.FTZ R137, R9, R136, !PT ;  /* 0x0000008809897209 */ /* 0x000fe20007810000 */
[--C-:B------:R-:W-:Y:S01]  /*8bf0*/  FFMA.FTZ R121, R121, UR4, -R78.reuse ;  /* 0x0000000479797c23 */ /* 0x100fe2000801084e */
[----:B------:R-:W-:Y:S01]  /*8c00*/  ISETP.GT.AND P5, PT, R98, 0x20, PT ;  /* 0x000000206200780c */ /* 0x000fe20003fa4270 */
[----:B------:R1:W-:Y:S01]  /*8c10*/  MUFU.EX2 R11, R138 ;  /* 0x0000008a000b7308 */ /* 0x0003e20000000800 */
[----:B------:R-:W-:Y:S01]  /*8c20*/  FMNMX.FTZ R137, R10, R137, !PT ;  /* 0x000000890a897209 */ /* 0x000fe20007810000 */
[--C-:B------:R-:W-:Y:S01]  /*8c30*/  FFMA.FTZ R88, R88, UR4, -R78.reuse ;  /* 0x0000000458587c23 */ /* 0x100fe2000801084e */
[----:B0-----:R-:W-:Y:S01]  /*8c40*/  FSEL R80, R21, -INF , P4 ;  /* 0xff80000015507808 */ /* 0x001fe20002000000 */
[--C-:B------:R-:W-:Y:S01]  /*8c50*/  FFMA.FTZ R110, R110, UR4, -R78.reuse ;  /* 0x000000046e6e7c23 */ /* 0x100fe2000801084e */
[----:B------:R-:W-:Y:S01]  /*8c60*/  FMNMX.FTZ R137, R100, R137, !PT ;  /* 0x0000008964897209 */ /* 0x000fe20007810000 */
[--C-:B------:R-:W-:Y:S01]  /*8c70*/  FFMA.FTZ R99, R99, UR4, -R78.reuse ;  /* 0x0000000463637c23 */ /* 0x100fe2000801084e */
[----:B---3--:R-:W-:Y:S01]  /*8c80*/  FSEL R120, R120, -INF , P6 ;  /* 0xff80000078787808 */ /* 0x008fe20003000000 */
[----:B------:R-:W0:Y:S01]  /*8c90*/  MUFU.TANH R113, R113 ;  /* 0x0000007100717308 */ /* 0x000e220000002400 */
[----:B------:R-:W-:Y:S01]  /*8ca0*/  FMNMX.FTZ R136, R12, R137, !PT ;  /* 0x000000890c887209 */ /* 0x000fe20007810000 */
[--C-:B-1----:R-:W-:Y:S01]  /*8cb0*/  FFMA.FTZ R138, R109, UR4, -R78.reuse ;  /* 0x000000046d8a7c23 */ /* 0x102fe2000801084e */
[----:B------:R-:W-:Y:S01]  /*8cc0*/  FSEL R109, R15, -INF , P5 ;  /* 0xff8000000f6d7808 */ /* 0x000fe20002800000 */
[--C-:B------:R-:W-:Y:S01]  /*8cd0*/  FFMA.FTZ R108, R108, UR4, -R78.reuse ;  /* 0x000000046c6c7c23 */ /* 0x100fe2000801084e */
[----:B------:R-:W-:Y:S01]  /*8ce0*/  FMNMX.FTZ R137, R13, R136, !PT ;  /* 0x000000880d897209 */ /* 0x000fe20007810000 */
[--C-:B------:R-:W-:Y:S01]  /*8cf0*/  FFMA.FTZ R92, R92, UR4, -R78.reuse ;  /* 0x000000045c5c7c23 */ /* 0x100fe2000801084e */
[----:B------:R-:W-:Y:S01]  /*8d00*/  ISETP.GT.AND P5, PT, R98, 0x30, PT ;  /* 0x000000306200780c */ /* 0x000fe20003fa4270 */
[----:B------:R-:W-:Y:S01]  /*8d10*/  MUFU.TANH R114, R114 ;  /* 0x0000007200727308 */ /* 0x000fe20000002400 */
[----:B------:R-:W-:Y:S01]  /*8d20*/  FMNMX.FTZ R136, R14, R137, !PT ;  /* 0x000000890e887209 */ /* 0x000fe20007810000 */
[----:B------:R-:W-:Y:S01]  /*8d30*/  FFMA.FTZ R101, R101, UR4, -R78 ;  /* 0x0000000465657c23 */ /* 0x000fe2000801084e */
[----:B------:R-:W-:-:S02]  /*8d40*/  WARPGROUP.DEPBAR.LE gsb0, 0x0 ;  /* 0x00008000000079c5 */ /* 0x000fc40000010000 */
[----:B------:R-:W-:Y:S01]  /*8d50*/  WARPGROUP.ARRIVE ;  /* 0x00000000000079c5 */ /* 0x000fe20000000000 */
[----:B------:R-:W-:Y:S01]  /*8d60*/  FMNMX.FTZ R137, R109, R136, !PT ;  /* 0x000000886d897209 */ /* 0x000fe20007810000 */
[--C-:B------:R-:W-:Y:S01]  /*8d70*/  FFMA.FTZ R89, R89, UR4, -R78.reuse ;  /* 0x0000000459597c23 */ /* 0x100fe2000801084e */
[----:B------:R-:W1:Y:S01]  /*8d80*/  MUFU.TANH R115, R115 ;  /* 0x0000007300737308 */ /* 0x000e620000002400 */
[----:B--2---:R-:W-:Y:S01]  /*8d90*/  FSEL R112, R112, -INF , P5 ;  /* 0xff80000070707808 */ /* 0x004fe20002800000 */
[--C-:B------:R-:W-:Y:S01]  /*8da0*/  FFMA.FTZ R93, R93, UR4, -R78.reuse ;  /* 0x000000045d5d7c23 */ /* 0x100fe2000801084e */
[----:B------:R-:W-:Y:S01]  /*8db0*/  HGMMA.64x96x16.F32 R24, gdesc[UR32].tnspB, R24, gsb0 ;  /* 0x41600000201879f0 */ /* 0x000fe20008000818 */
[----:B------:R-:W-:Y:S01]  /*8dc0*/  UIADD3 UR32, UR10, 0x780, URZ ;  /* 0x000007800a207890 */ /* 0x000fe2000fffe03f */
[----:B------:R-:W-:Y:S01]  /*8dd0*/  FMNMX.FTZ R137, R20, R137, !PT ;  /* 0x0000008914897209 */ /* 0x000fe20007810000 */
[----:B------:R-:W-:Y:S01]  /*8de0*/  UIADD3 UR34, UR11, 0x140, URZ ;  /* 0x000001400b227890 */ /* 0x000fe2000fffe03f */
[----:B------:R-:W-:Y:S01]  /*8df0*/  ISETP.GT.AND P4, PT, R98, 0x38, PT ;  /* 0x000000386200780c */ /* 0x000fe20003f84270 */
[----:B------:R-:W-:Y:S01]  /*8e00*/  UMOV UR33, 0xc0000010 ;  /* 0xc000001000217882 */ /* 0x000fe20000000000 */
[----:B------:R-:W-:Y:S01]  /*8e10*/  UMOV UR35, 0x80000020 ;  /* 0x8000002000237882 */ /* 0x000fe20000000000 */
[----:B------:R-:W-:Y:S01]  /*8e20*/  FMNMX.FTZ R137, R80, R137, !PT ;  /* 0x0000008950897209 */ /* 0x000fe20007810000 */
[----:B------:R-:W2:Y:S01]  /*8e30*/  MUFU.TANH R104, R104 ;  /* 0x0000006800687308 */ /* 0x000ea20000002400 */
[----:B0-----:R-:W-:Y:S01]  /*8e40*/  FSEL R113, R113, -INF , P3 ;  /* 0xff80000071717808 */ /* 0x001fe20001800000 */
[--C-:B------:R-:W-:Y:S01]  /*8e50*/  FFMA.FTZ R111, R111, UR4, -R78.reuse ;  /* 0x000000046f6f7c23 */ /* 0x100fe2000801084e */
[----:B------:R-:W-:Y:S01]  /*8e60*/  FMNMX.FTZ R137, R120, R137, !PT ;  /* 0x0000008978897209 */ /* 0x000fe20007810000 */
[--C-:B------:R-:W-:Y:S01]  /*8e70*/  FFMA.FTZ R81, R81, UR4, -R78.reuse ;  /* 0x0000000451517c23 */ /* 0x100fe2000801084e */
[----:B------:R-:W-:Y:S01]  /*8e80*/  ISETP.GT.AND P6, PT, R98, 0x39, PT ;  /* 0x000000396200780c */ /* 0x000fe20003fc4270 */
[--C-:B------:R-:W-:Y:S01]  /*8e90*/  FFMA.FTZ R84, R84, UR4, -R78.reuse ;  /* 0x0000000454547c23 */ /* 0x100fe2000801084e */
[----:B------:R-:W-:Y:S01]  /*8ea0*/  FMNMX.FTZ R136, R112, R137, !PT ;  /* 0x0000008970887209 */ /* 0x000fe20007810000 */
[----:B------:R-:W0:Y:S01]  /*8eb0*/  MUFU.TANH R105, R105 ;  /* 0x0000006900697308 */ /* 0x000e220000002400 */
[----:B------:R-:W-:Y:S01]  /*8ec0*/  ISETP.GT.AND P5, PT, R98, 0x40, PT ;  /* 0x000000406200780c */ /* 0x000fe20003fa4270 */
[--C-:B------:R-:W-:Y:S01]  /*8ed0*/  FFMA.FTZ R85, R85, UR4, -R78.reuse ;  /* 0x0000000455557c23 */ /* 0x100fe2000801084e */
[----:B------:R-:W-:Y:S01]  /*8ee0*/  FMNMX.FTZ R137, R113, R136, !PT ;  /* 0x0000008871897209 */ /* 0x000fe20007810000 */
[--C-:B------:R-:W-:Y:S01]  /*8ef0*/  FFMA.FTZ R72, R72, UR4, -R78.reuse ;  /* 0x0000000448487c23 */ /* 0x100fe2000801084e */
[----:B-1----:R-:W-:Y:S01]  /*8f00*/  FSEL R115, R115, -INF , P6 ;  /* 0xff80000073737808 */ /* 0x002fe20003000000 */
[--C-:B------:R-:W-:Y:S01]  /*8f10*/  FFMA.FTZ R73, R73, UR4, -R78.reuse ;  /* 0x0000000449497c23 */ /* 0x100fe2000801084e */
[----:B------:R-:W-:Y:S01]  /*8f20*/  ISETP.GT.AND P3, PT, R98, 0x41, PT ;  /* 0x000000416200780c */ /* 0x000fe20003f64270 */
[----:B------:R1:W-:Y:S01]  /*8f30*/  MUFU.EX2 R15, R138 ;  /* 0x0000008a000f7308 */ /* 0x0003e20000000800 */
[----:B--2---:R-:W-:Y:S01]  /*8f40*/  FSEL R104, R104, -INF , P5 ;  /* 0xff80000068687808 */ /* 0x004fe20002800000 */
[--C-:B------:R-:W-:Y:S01]  /*8f50*/  FFMA.FTZ R76, R76, UR4, -R78.reuse ;  /* 0x000000044c4c7c23 */ /* 0x100fe2000801084e */
[----:B------:R-:W-:Y:S01]  /*8f60*/  ISETP.GT.AND P5, PT, R98, 0x49, PT ;  /* 0x000000496200780c */ /* 0x000fe20003fa4270 */
[--C-:B------:R-:W-:Y:S01]  /*8f70*/  FFMA.FTZ R127, R127, UR4, -R78.reuse ;  /* 0x000000047f7f7c23 */ /* 0x100fe2000801084e */
[--C-:B------:R-:W-:Y:S01]  /*8f80*/  FFMA.FTZ R124, R124, UR4, -R78.reuse ;  /* 0x000000047c7c7c23 */ /* 0x100fe2000801084e */
[--C-:B------:R-:W-:Y:S01]  /*8f90*/  FFMA.FTZ R125, R125, UR4, -R78.reuse ;  /* 0x000000047d7d7c23 */ /* 0x100fe2000801084e */
[--C-:B------:R-:W-:Y:S01]  /*8fa0*/  FFMA.FTZ R77, R77, UR4, -R78.reuse ;  /* 0x000000044d4d7c23 */ /* 0x100fe2000801084e */
[----:B------:R-:W2:Y:S01]  /*8fb0*/  MUFU.TANH R106, R106 ;  /* 0x0000006a006a7308 */ /* 0x000ea20000002400 */
[--C-:B-1----:R-:W-:Y:S01]  /*8fc0*/  FFMA.FTZ R138, R116, UR4, -R78.reuse ;  /* 0x00000004748a7c23 */ /* 0x102fe2000801084e */
[----:B------:R-:W-:Y:S01]  /*8fd0*/  FSEL R116, R114, -INF , P4 ;  /* 0xff80000072747808 */ /* 0x000fe20002000000 */
[----:B------:R-:W-:Y:S01]  /*8fe0*/  FFMA.FTZ R126, R126, UR4, -R78 ;  /* 0x000000047e7e7c23 */ /* 0x000fe2000801084e */
[----:B------:R-:W-:-:S02]  /*8ff0*/  ISETP.GT.AND P4, PT, R98, 0x48, PT ;  /* 0x000000486200780c */ /* 0x000fc40003f84270 */
[----:B------:R-:W-:Y:S02]  /*9000*/  FMNMX.FTZ R136, R116, R137, !PT ;  /* 0x0000008974887209 */ /* 0x000fe40007810000 */
[----:B------:R-:W1:Y:S01]  /*9010*/  MUFU.TANH R107, R107 ;  /* 0x0000006b006b7308 */ /* 0x000e620000002400 */
[----:B0-----:R-:W-:Y:S02]  /*9020*/  FSEL R105, R105, -INF , P3 ;  /* 0xff80000069697808 */ /* 0x001fe40001800000 */
[----:B------:R-:W-:Y:S02]  /*9030*/  FMNMX.FTZ R137, R115, R136, !PT ;  /* 0x0000008873897209 */ /* 0x000fe40007810000 */
[----:B------:R-:W-:Y:S02]  /*9040*/  ISETP.GT.AND P3, PT, R98, 0x50, PT ;  /* 0x000000506200780c */ /* 0x000fe40003f64270 */
[----:B------:R-:W-:Y:S01]  /*9050*/  FMNMX.FTZ R136, R104, R137, !PT ;  /* 0x0000008968887209 */ /* 0x000fe20007810000 */
[----:B------:R-:W-:Y:S01]  /*9060*/  MUFU.TANH R96, R96 ;  /* 0x0000006000607308 */ /* 0x000fe20000002400 */
[----:B--2---:R-:W-:-:S02]  /*9070*/  FSEL R106, R106, -INF , P4 ;  /* 0xff8000006a6a7808 */ /* 0x004fc40002000000 */
[----:B------:R-:W-:Y:S02]  /*9080*/  FMNMX.FTZ R137, R105, R136, !PT ;  /* 0x0000008869897209 */ /* 0x000fe40007810000 */
[----:B------:R-:W-:Y:S02]  /*9090*/  ISETP.GT.AND P4, PT, R98, 0x51, PT ;  /* 0x000000516200780c */ /* 0x000fe40003f84270 */
[----:B------:R-:W-:Y:S01]  /*90a0*/  FMNMX.FTZ R136, R106, R137, !PT ;  /* 0x000000896a887209 */ /* 0x000fe20007810000 */
[----:B------:R-:W-:Y:S01]  /*90b0*/  MUFU.TANH R97, R97 ;  /* 0x0000006100617308 */ /* 0x000fe20000002400 */
[----:B-1----:R-:W-:Y:S02]  /*90c0*/  FSEL R107, R107, -INF , P5 ;  /* 0xff8000006b6b7808 */ /* 0x002fe40002800000 */
[----:B------:R-:W-:-:S05]  /*90d0*/  ISETP.GT.AND P5, PT, R98, 0x58, PT ;  /* 0x000000586200780c */ /* 0x000fca0003fa4270 */
[----:B------:R-:W0:Y:S08]  /*90e0*/  MUFU.TANH R102, R102 ;  /* 0x0000006600667308 */ /* 0x000e300000002400 */
[----:B------:R-:W1:Y:S08]  /*90f0*/  MUFU.TANH R103, R103 ;  /* 0x0000006700677308 */ /* 0x000e700000002400 */
[----:B------:R2:W-:Y:S01]  /*9100*/  MUFU.EX2 R21, R139 ;  /* 0x0000008b00157308 */ /* 0x0005e20000000800 */
[----:B0-----:R-:W-:-:S02]  /*9110*/  FSEL R137, R102, -INF , P5 ;  /* 0xff80000066897808 */ /* 0x001fc40002800000 */
[----:B------:R-:W-:-:S05]  /*9120*/  ISETP.GT.AND P5, PT, R98, 0x61, PT ;  /* 0x000000616200780c */ /* 0x000fca0003fa4270 */
[----:B------:R-:W0:Y:S01]  /*9130*/  MUFU.TANH R90, R90 ;  /* 0x0000005a005a7308 */ /* 0x000e220000002400 */
[----:B--2---:R-:W-:Y:S01]  /*9140*/  FFMA.FTZ R139, R117, UR4, -R78 ;  /* 0x00000004758b7c23 */ /* 0x004fe2000801084e */
[----:B------:R-:W-:Y:S02]  /*9150*/  FSEL R117, R96, -INF , P3 ;  /* 0xff80000060757808 */ /* 0x000fe40001800000 */
[----:B------:R-:W-:-:S04]  /*9160*/  ISETP.GT.AND P3, PT, R98, 0x59, PT ;  /* 0x000000596200780c */ /* 0x000fc80003f64270 */
[----:B------:R2:W-:Y:S01]  /*9170*/  MUFU.EX2 R114, R138 ;  /* 0x0000008a00727308 */ /* 0x0005e20000000800 */
[----:B-1----:R-:W-:Y:S02]  /*9180*/  FSEL R103, R103, -INF , P3 ;  /* 0xff80000067677808 */ /* 0x002fe40001800000 */
[----:B------:R-:W-:Y:S01]  /*9190*/  ISETP.GT.AND P3, PT, R98, 0x68, PT ;  /* 0x000000686200780c */ /* 0x000fe20003f64270 */
[----:B------:R-:W-:Y:S02]  /*91a0*/  WARPGROUP.DEPBAR.LE gsb0, 0x0 ;  /* 0x00008000000079c5 */ /* 0x000fe40000010000 */
[----:B------:R-:W-:Y:S01]  /*91b0*/  WARPGROUP.ARRIVE ;  /* 0x00000000000079c5 */ /* 0x000fe20000000000 */
[----:B--2---:R-:W-:Y:S01]  /*91c0*/  FMNMX.FTZ R138, R107, R136, !PT ;  /* 0x000000886b8a7209 */ /* 0x004fe20007810000 */
[----:B------:R-:W-:Y:S01]  /*91d0*/  MUFU.TANH R91, R91 ;  /* 0x0000005b005b7308 */ /* 0x000fe20000002400 */
[----:B------:R-:W-:Y:S02]  /*91e0*/  FSEL R136, R97, -INF , P4 ;  /* 0xff80000061887808 */ /* 0x000fe40002000000 */
[----:B------:R-:W-:Y:S01]  /*91f0*/  FMNMX.FTZ R97, R117, R138, !PT ;  /* 0x0000008a75617209 */ /* 0x000fe20007810000 */
[----:B------:R-:W-:Y:S01]  /*9200*/  HGMMA.64x96x16.F32 R24, gdesc[UR32].tnspB, R24, gsb0 ;  /* 0x41600000201879f0 */ /* 0x000fe20008000818 */
[----:B------:R-:W-:Y:S01]  /*9210*/  UIADD3 UR32, UR10, 0x900, URZ ;  /* 0x000009000a207890 */ /* 0x000fe2000fffe03f */
[----:B------:R-:W-:Y:S01]  /*9220*/  FFMA.FTZ R138, R118, UR4, -R78 ;  /* 0x00000004768a7c23 */ /* 0x000fe2000801084e */
[----:B------:R-:W-:Y:S01]  /*9230*/  UIADD3 UR34, UR11, 0x180, URZ ;  /* 0x000001800b227890 */ /* 0x000fe2000fffe03f */
[----:B------:R-:W-:Y:S01]  /*9240*/  MUFU.TANH R94, R94 ;  /* 0x0000005e005e7308 */ /* 0x000fe20000002400 */
[----:B------:R-:W-:Y:S01]  /*9250*/  UMOV UR33, 0xc0000010 ;  /* 0xc000001000217882 */ /* 0x000fe20000000000 */
[----:B------:R-:W-:Y:S01]  /*9260*/  UMOV UR35, 0x80000020 ;  /* 0x8000002000237882 */ /* 0x000fe20000000000 */
[----:B------:R-:W-:-:S02]  /*9270*/  FMNMX.FTZ R102, R136, R97, !PT ;  /* 0x0000006188667209 */ /* 0x000fc40007810000 */
[----:B------:R-:W-:Y:S02]  /*9280*/  ISETP.GT.AND P4, PT, R98, 0x60, PT ;  /* 0x000000606200780c */ /* 0x000fe40003f84270 */
[----:B------:R-:W-:Y:S01]  /*9290*/  FMNMX.FTZ R118, R137, R102, !PT ;  /* 0x0000006689767209 */ /* 0x000fe20007810000 */
[----:B------:R-:W1:Y:S01]  /*92a0*/  MUFU.TANH R95, R95 ;  /* 0x0000005f005f7308 */ /* 0x000e620000002400 */
[----:B0-----:R-:W-:Y:S02]  /*92b0*/  FSEL R102, R90, -INF , P4 ;  /* 0xff8000005a667808 */ /* 0x001fe40002000000 */
[----:B------:R-:W-:-:S05]  /*92c0*/  ISETP.GT.AND P4, PT, R98, 0x69, PT ;  /* 0x000000696200780c */ /* 0x000fca0003f84270 */
[----:B------:R-:W0:Y:S08]  /*92d0*/  MUFU.TANH R82, R82 ;  /* 0x0000005200527308 */ /* 0x000e300000002400 */
[----:B------:R2:W-:Y:S01]  /*92e0*/  MUFU.EX2 R96, R139 ;  /* 0x0000008b00607308 */ /* 0x0005e20000000800 */
[----:B-1----:R-:W-:Y:S02]  /*92f0*/  FSEL R95, R95, -INF , P4 ;  /* 0xff8000005f5f7808 */ /* 0x002fe40002000000 */
[----:B------:R-:W-:-:S05]  /*9300*/  ISETP.GT.AND P4, PT, R98, 0x78, PT ;  /* 0x000000786200780c */ /* 0x000fca0003f84270 */
[----:B------:R-:W1:Y:S01]  /*9310*/  MUFU.TANH R83, R83 ;  /* 0x0000005300537308 */ /* 0x000e620000002400 */
[----:B--2---:R-:W-:Y:S02]  /*9320*/  FMNMX.FTZ R139, R103, R118, !PT ;  /* 0x00000076678b7209 */ /* 0x004fe40007810000 */
[----:B------:R-:W-:Y:S02]  /*9330*/  FSEL R118, R91, -INF , P5 ;  /* 0xff8000005b767808 */ /* 0x000fe40002800000 */
[----:B------:R-:W-:Y:S02]  /*9340*/  FMNMX.FTZ R139, R102, R139, !PT ;  /* 0x0000008b668b7209 */ /* 0x000fe40007810000 */
[----:B------:R-:W-:Y:S01]  /*9350*/  ISETP.GT.AND P5, PT, R98, 0x70, PT ;  /* 0x000000706200780c */ /* 0x000fe20003fa4270 */
[----:B------:R2:W-:Y:S01]  /*9360*/  MUFU.EX2 R97, R138 ;  /* 0x0000008a00617308 */ /* 0x0005e20000000800 */
[----:B------:R-:W-:Y:S01]  /*9370*/  FMNMX.FTZ R90, R118, R139, !PT ;  /* 0x0000008b765a7209 */ /* 0x000fe20007810000 */
[--C-:B------:R-:W-:Y:S01]  /*9380*/  FFMA.FTZ R139, R122, UR4, -R78.reuse ;  /* 0x000000047a8b7c23 */ /* 0x100fe2000801084e */
[----:B0-----:R-:W-:Y:S01]  /*9390*/  FSEL R82, R82, -INF , P5 ;  /* 0xff80000052527808 */ /* 0x001fe20002800000 */
[--C-:B------:R-:W-:Y:S01]  /*93a0*/  FFMA.FTZ R122, R128, UR4, -R78.reuse ;  /* 0x00000004807a7c23 */ /* 0x100fe2000801084e */
[----:B------:R-:W-:Y:S01]  /*93b0*/  ISETP.GT.AND P5, PT, R98, 0x79, PT ;  /* 0x000000796200780c */ /* 0x000fe20003fa4270 */
[----:B------:R-:W-:-:S02]  /*93c0*/  FFMA.FTZ R128, R130, UR4, -R78 ;  /* 0x0000000482807c23 */ /* 0x000fc4000801084e */
[----:B------:R-:W0:Y:S01]  /*93d0*/  MUFU.TANH R86, R86 ;  /* 0x0000005600567308 */ /* 0x000e220000002400 */
[----:B--2---:R-:W-:Y:S01]  /*93e0*/  FFMA.FTZ R138, R119, UR4, -R78 ;  /* 0x00000004778a7c23 */ /* 0x004fe2000801084e */
[----:B------:R-:W-:Y:S02]  /*93f0*/  FSEL R119, R94, -INF , P3 ;  /* 0xff8000005e777808 */ /* 0x000fe40001800000 */
[----:B------:R-:W-:Y:S02]  /*9400*/  ISETP.GT.AND P3, PT, R98, 0x71, PT ;  /* 0x000000716200780c */ /* 0x000fe40003f64270 */
[----:B------:R-:W-:Y:S02]  /*9410*/  FMNMX.FTZ R90, R119, R90, !PT ;  /* 0x0000005a775a7209 */ /* 0x000fe40007810000 */
[----:B------:R-:W2:Y:S01]  /*9420*/  MUFU.TANH R87, R87 ;  /* 0x0000005700577308 */ /* 0x000ea20000002400 */
[----:B-1----:R-:W-:Y:S02]  /*9430*/  FSEL R83, R83, -INF , P3 ;  /* 0xff80000053537808 */ /* 0x002fe40001800000 */
[----:B------:R-:W-:-:S02]  /*9440*/  FMNMX.FTZ R91, R95, R90, !PT ;  /* 0x0000005a5f5b7209 */ /* 0x000fc40007810000 */
[----:B------:R-:W-:Y:S02]  /*9450*/  ISETP.GT.AND P3, PT, R98, 0x80, PT ;  /* 0x000000806200780c */ /* 0x000fe40003f64270 */
[----:B------:R-:W-:Y:S01]  /*9460*/  FMNMX.FTZ R90, R82, R91, !PT ;  /* 0x0000005b525a7209 */ /* 0x000fe20007810000 */
[----:B------:R-:W1:Y:S01]  /*9470*/  MUFU.TANH R134, R134 ;  /* 0x0000008600867308 */ /* 0x000e620000002400 */
[----:B0-----:R-:W-:Y:S02]  /*9480*/  FSEL R86, R86, -INF , P4 ;  /* 0xff80000056567808 */ /* 0x001fe40002000000 */
[----:B------:R-:W-:Y:S02]  /*9490*/  FMNMX.FTZ R91, R83, R90, !PT ;  /* 0x0000005a535b7209 */ /* 0x000fe40007810000 */
[----:B------:R-:W-:Y:S02]  /*94a0*/  ISETP.GT.AND P4, PT, R98, 0x81, PT ;  /* 0x000000816200780c */ /* 0x000fe40003f84270 */
[----:B------:R-:W-:Y:S01]  /*94b0*/  FMNMX.FTZ R90, R86, R91, !PT ;  /* 0x0000005b565a7209 */ /* 0x000fe20007810000 */
[----:B------:R-:W0:Y:S01]  /*94c0*/  MUFU.TANH R75, R75 ;  /* 0x0000004b004b7308 */ /* 0x000e220000002400 */
[----:B--2---:R-:W-:-:S02]  /*94d0*/  FSEL R87, R87, -INF , P5 ;  /* 0xff80000057577808 */ /* 0x004fc40002800000 */
[----:B------:R-:W-:Y:S02]  /*94e0*/  ISETP.GT.AND P5, PT, R98, 0x88, PT ;  /* 0x000000886200780c */ /* 0x000fe40003fa4270 */
[----:B------:R-:W-:Y:S02]  /*94f0*/  FMNMX.FTZ R91, R87, R90, !PT ;  /* 0x0000005a575b7209 */ /* 0x000fe40007810000 */
[----:B------:R-:W-:Y:S01]  /*9500*/  FSEL R135, R135, -INF , P5 ;  /* 0xff80000087877808 */ /* 0x000fe20002800000 */
[----:B------:R-:W2:Y:S01]  /*9510*/  MUFU.TANH R79, R79 ;  /* 0x0000004f004f7308 */ /* 0x000ea20000002400 */
[----:B-1----:R-:W-:Y:S02]  /*9520*/  FSEL R134, R134, -INF , P3 ;  /* 0xff80000086867808 */ /* 0x002fe40001800000 */
[----:B------:R-:W-:Y:S02]  /*9530*/  ISETP.GT.AND P3, PT, R98, 0x89, PT ;  /* 0x000000896200780c */ /* 0x000fe40003f64270 */
[----:B------:R-:W-:-:S03]  /*9540*/  FMNMX.FTZ R90, R134, R91, !PT ;  /* 0x0000005b865a7209 */ /* 0x000fc60007810000 */
[----:B------:R2:W-:Y:S01]  /*9550*/  MUFU.EX2 R94, R138 ;  /* 0x0000008a005e7308 */ /* 0x0005e20000000800 */
[----:B0-----:R-:W-:-:S04]  /*9560*/  FSEL R75, R75, -INF , P4 ;  /* 0xff8000004b4b7808 */ /* 0x001fc80002000000 */
[----:B------:R-:W-:-:S03]  /*9570*/  FMNMX.FTZ R90, R75, R90, !PT ;  /* 0x0000005a4b5a7209 */ /* 0x000fc60007810000 */
[----:B------:R0:W-:Y:S01]  /*9580*/  MUFU.EX2 R98, R121 ;  /* 0x0000007900627308 */ /* 0x0001e20000000800 */
[----:B--2---:R-:W-:Y:S01]  /*9590*/  FSEL R138, R79, -INF , P3 ;  /* 0xff8000004f8a7808 */ /* 0x004fe20001800000 */
[----:B------:R-:W-:Y:S02]  /*95a0*/  WARPGROUP.DEPBAR.LE gsb0, 0x0 ;  /* 0x00008000000079c5 */ /* 0x000fe40000010000 */
[----:B------:R-:W-:Y:S01]  /*95b0*/  WARPGROUP.ARRIVE ;  /* 0x00000000000079c5 */ /* 0x000fe20000000000 */
[----:B------:R-:W-:-:S03]  /*95c0*/  FMNMX.FTZ R79, R135, R90, !PT ;  /* 0x0000005a874f7209 */ /* 0x000fc60007810000 */
[----:B------:R-:W-:Y:S01]  /*95d0*/  MUFU.EX2 R88, R88 ;  /* 0x0000005800587308 */ /* 0x000fe20000000800 */
[----:B------:R-:W-:Y:S01]  /*95e0*/  FMNMX.FTZ R90, R138, R79, !PT ;  /* 0x0000004f8a5a7209 */ /* 0x000fe20007810000 */
[----:B------:R-:W-:Y:S01]  /*95f0*/  HGMMA.64x96x16.F32 R24, gdesc[UR32].tnspB, R24, gsb0 ;  /* 0x41600000201879f0 */ /* 0x000fe20008000818 */
[----:B------:R-:W-:Y:S01]  /*9600*/  UIADD3 UR32, UR10, 0xa80, URZ ;  /* 0x00000a800a207890 */ /* 0x000fe2000fffe03f */
[--C-:B0-----:R-:W-:Y:S01]  /*9610*/  FFMA.FTZ R121, R123, UR4, -R78.reuse ;  /* 0x000000047b797c23 */ /* 0x101fe2000801084e */
[----:B------:R-:W-:Y:S01]  /*9620*/  UIADD3 UR34, UR11, 0x1c0, URZ ;  /* 0x000001c00b227890 */ /* 0x000fe2000fffe03f */
[----:B------:R-:W0:Y:S01]  /*9630*/  SHFL.BFLY PT, R91, R90, 0x2, 0x1f ;  /* 0x0c401f005a5b7f89 */ /* 0x000e2200000e0000 */
[----:B------:R-:W-:Y:S01]  /*9640*/  UMOV UR33, 0xc0000010 ;  /* 0xc000001000217882 */ /* 0x000fe20000000000 */
[----:B------:R-:W-:Y:S01]  /*9650*/  UMOV UR35, 0x80000020 ;  /* 0x8000002000237882 */ /* 0x000fe20000000000 */
[--C-:B------:R-:W-:Y:S01]  /*9660*/  FFMA.FTZ R123, R129, UR4, -R78.reuse ;  /* 0x00000004817b7c23 */ /* 0x100fe2000801084e */
[--C-:B------:R-:W-:Y:S01]  /*9670*/  FFMA.FTZ R129, R131, UR4, -R78.reuse ;  /* 0x0000000483817c23 */ /* 0x100fe2000801084e */
[----:B------:R-:W-:Y:S01]  /*9680*/  FFMA.FTZ R131, R133, UR4, -R78 ;  /* 0x0000000485837c23 */ /* 0x000fe2000801084e */
[----:B------:R-:W-:Y:S08]  /*9690*/  MUFU.EX2 R110, R110 ;  /* 0x0000006e006e7308 */ /* 0x000ff00000000800 */
[----:B------:R-:W-:Y:S08]  /*96a0*/  MUFU.EX2 R99, R99 ;  /* 0x0000006300637308 */ /* 0x000ff00000000800 */
[----:B------:R-:W-:Y:S01]  /*96b0*/  MUFU.EX2 R108, R108 ;  /* 0x0000006c006c7308 */ /* 0x000fe20000000800 */
[----:B0-----:R-:W-:-:S05]  /*96c0*/  FMNMX.FTZ R91, R90, R91, !PT ;  /* 0x0000005b5a5b7209 */ /* 0x001fca0007810000 */
[----:B------:R-:W0:Y:S02]  /*96d0*/  SHFL.BFLY PT, R90, R91, 0x1, 0x1f ;  /* 0x0c201f005b5a7f89 */ /* 0x000e2400000e0000 */
[----:B------:R-:W-:Y:S08]  /*96e0*/  MUFU.EX2 R92, R92 ;  /* 0x0000005c005c7308 */ /* 0x000ff00000000800 */
[----:B------:R1:W-:Y:S08]  /*96f0*/  MUFU.EX2 R79, R139 ;  /* 0x0000008b004f7308 */ /* 0x0003f00000000800 */
[----:B------:R-:W-:Y:S01]  /*9700*/  MUFU.EX2 R101, R101 ;  /* 0x0000006500657308 */ /* 0x000fe20000000800 */
[----:B0-----:R-:W-:Y:S01]  /*9710*/  FMNMX.FTZ R130, R91, R90, !PT ;  /* 0x0000005a5b827209 */ /* 0x001fe20007810000 */
[----:B------:R-:W-:Y:S01]  /*9720*/  FFMA.FTZ R90, R132, UR4, -R78 ;  /* 0x00000004845a7c23 */ /* 0x000fe2000801084e */
[----:B------:R-:W-:-:S05]  /*9730*/  FSEL R91, R74, RZ, P2 ;  /* 0x000000ff4a5b7208 */ /* 0x000fca0001000000 */
[----:B------:R-:W-:Y:S01]  /*9740*/  MUFU.EX2 R89, R89 ;  /* 0x0000005900597308 */ /* 0x000fe20000000800 */
[C---:B------:R-:W-:Y:S01]  /*9750*/  FSETP.NEU.FTZ.AND P2, PT, R130.reuse, -INF , PT ;  /* 0xff8000008200780b */ /* 0x040fe20003f5d000 */
[C---:B------:R-:W-:Y:S01]  /*9760*/  FMUL.FTZ R133, R130.reuse, UR4 ;  /* 0x0000000482857c20 */ /* 0x040fe20008410000 */
[----:B------:R-:W-:Y:S02]  /*9770*/  FADD.FTZ R91, -R91, R6 ;  /* 0x000000065b5b7221 */ /* 0x000fe40000010100 */
[----:B------:R-:W-:Y:S02]  /*9780*/  FSEL R141, R130, RZ, P2 ;  /* 0x000000ff828d7208 */ /* 0x000fe40001000000 */
[----:B------:R-:W-:Y:S01]  /*9790*/  FSEL R133, R133, RZ, P2 ;  /* 0x000000ff85857208 */ /* 0x000fe20001000000 */
[----:B------:R-:W-:Y:S01]  /*97a0*/  FMUL.FTZ R78, R91, UR4 ;  /* 0x000000045b4e7c20 */ /* 0x000fe20008410000 */
[----:B------:R-:W-:Y:S01]  /*97b0*/  ISETP.GE.U32.AND P2, PT, R143, 0x180, PT ;  /* 0x000001808f00780c */ /* 0x000fe20003f46070 */
[----:B------:R-:W-:Y:S01]  /*97c0*/  FADD.FTZ R141, -R141, R4 ;  /* 0x000000048d8d7221 */ /* 0x000fe20000010100 */
[----:B------:R-:W-:-:S02]  /*97d0*/  VIADD R4, R142, 0x9 ;  /* 0x000000098e047836 */ /* 0x000fc40000000000 */
[--C-:B------:R-:W-:Y:S01]  /*97e0*/  FFMA.FTZ R132, R8, UR4, -R133.reuse ;  /* 0x0000000408847c23 */ /* 0x100fe20008010885 */
[--C-:B------:R-:W-:Y:S01]  /*97f0*/  FFMA.FTZ R7, R7, UR4, -R133.reuse ;  /* 0x0000000407077c23 */ /* 0x100fe20008010885 */
[----:B------:R-:W0:Y:S01]  /*9800*/  MUFU.EX2 R78, R78 ;  /* 0x0000004e004e7308 */ /* 0x000e220000000800 */
[--C-:B------:R-:W-:Y:S01]  /*9810*/  FFMA.FTZ R91, R9, UR4, -R133.reuse ;  /* 0x00000004095b7c23 */ /* 0x100fe20008010885 */
[----:B------:R-:W-:Y:S01]  /*9820*/  SEL R8, R4, 0x9, !P2 ;  /* 0x0000000904087807 */ /* 0x000fe20005000000 */
[----:B------:R-:W-:Y:S01]  /*9830*/  FMUL.FTZ R4, R141, UR4 ;  /* 0x000000048d047c20 */ /* 0x000fe20008410000 */
[--C-:B------:R-:W-:Y:S01]  /*9840*/  FFMA.FTZ R9, R10, UR4, -R133.reuse ;  /* 0x000000040a097c23 */ /* 0x100fe20008010885 */
[----:B------:R-:W-:Y:S02]  /*9850*/  IMAD.U32 R10, RZ, RZ, UR36 ;  /* 0x00000024ff0a7e24 */ /* 0x000fe4000f8e00ff */
[--C-:B-1----:R-:W-:Y:S01]  /*9860*/  FFMA.FTZ R139, R100, UR4, -R133.reuse ;  /* 0x00000004648b7c23 */ /* 0x102fe20008010885 */
[--C-:B------:R-:W-:Y:S01]  /*9870*/  FFMA.FTZ R100, R20, UR4, -R133.reuse ;  /* 0x0000000414647c23 */ /* 0x100fe20008010885 */
[----:B------:R-:W-:Y:S01]  /*9880*/  MUFU.EX2 R7, R7 ;  /* 0x0000000700077308 */ /* 0x000fe20000000800 */
[--C-:B------:R-:W-:Y:S01]  /*9890*/  FFMA.FTZ R20, R104, UR4, -R133.reuse ;  /* 0x0000000468147c23 */ /* 0x100fe20008010885 */
[----:B------:R-:W-:Y:S01]  /*98a0*/  @!P1 LEA R10, R10, UR37, 0x3 ;  /* 0x000000250a0a9c11 */ /* 0x000fe2000f8e18ff */
[--C-:B------:R-:W-:Y:S01]  /*98b0*/  FFMA.FTZ R12, R12, UR4, -R133.reuse ;  /* 0x000000040c0c7c23 */ /* 0x100fe20008010885 */
[--C-:B------:R-:W-:Y:S01]  /*98c0*/  FFMA.FTZ R104, R105, UR4, -R133.reuse ;  /* 0x0000000469687c23 */ /* 0x100fe20008010885 */
[--C-:B------:R-:W-:Y:S01]  /*98d0*/  FFMA.FTZ R105, R106, UR4, -R133.reuse ;  /* 0x000000046a697c23 */ /* 0x100fe20008010885 */
[--C-:B------:R-:W-:Y:S01]  /*98e0*/  FFMA.FTZ R106, R117, UR4, -R133.reuse ;  /* 0x00000004756a7c23 */ /* 0x100fe20008010885 */
[----:B------:R-:W-:Y:S01]  /*98f0*/  @!P1 VIADD R10, R10, 0x31c40 ;  /* 0x00031c400a0a9836 */ /* 0x000fe20000000000 */
[----:B------:R-:W1:Y:S01]  /*9900*/  MUFU.EX2 R4, R4 ;  /* 0x0000000400047308 */ /* 0x000e620000000800 */
[----:B0-----:R-:W-:Y:S01]  /*9910*/  FFMA.FTZ R141, R78, R3, R88 ;  /* 0x000000034e8d7223 */ /* 0x001fe20000010058 */
[--C-:B------:R-:W-:Y:S01]  /*9920*/  FFMA.FTZ R140, R13, UR4, -R133.reuse ;  /* 0x000000040d8c7c23 */ /* 0x100fe20008010885 */
[--C-:B------:R-:W-:Y:S01]  /*9930*/  FFMA.FTZ R14, R14, UR4, -R133.reuse ;  /* 0x000000040e0e7c23 */ /* 0x100fe20008010885 */
[----:B------:R-:W-:Y:S01]  /*9940*/  @!P1 PRMT R10, RZ, 0x654, R10 ;  /* 0x00000654ff0a9816 */ /* 0x000fe2000000000a */
[--C-:B------:R-:W-:Y:S01]  /*9950*/  FFMA.FTZ R13, R109, UR4, -R133.reuse ;  /* 0x000000046d0d7c23 */ /* 0x100fe20008010885 */
[----:B------:R-:W-:Y:S01]  /*9960*/  F2FP.F16.F32.PACK_AB R88, R110, R88 ;  /* 0x000000586e58723e */ /* 0x000fe200000000ff */
[--C-:B------:R-:W-:Y:S01]  /*9970*/  FFMA.FTZ R80, R80, UR4, -R133.reuse ;  /* 0x0000000450507c23 */ /* 0x100fe20008010885 */
[----:B------:R-:W0:Y:S01]  /*9980*/  MUFU.EX2 R132, R132 ;  /* 0x0000008400847308 */ /* 0x000e220000000800 */
[--C-:B------:R-:W-:Y:S01]  /*9990*/  FFMA.FTZ R109, R120, UR4, -R133.reuse ;  /* 0x00000004786d7c23 */ /* 0x100fe20008010885 */
[--C-:B------:R-:W-:Y:S01]  /*99a0*/  FFMA.FTZ R112, R112, UR4, -R133.reuse ;  /* 0x0000000470707c23 */ /* 0x100fe20008010885 */
[----:B------:R-:W-:Y:S01]  /*99b0*/  FFMA.FTZ R107, R107, UR4, -R133 ;  /* 0x000000046b6b7c23 */ /* 0x000fe20008010885 */
[----:B------:R-:W-:-:S02]  /*99c0*/  WARPGROUP.DEPBAR.LE gsb0, 0x0 ;  /* 0x00008000000079c5 */ /* 0x000fc40000010000 */
[----:B------:R-:W-:Y:S01]  /*99d0*/  WARPGROUP.ARRIVE ;  /* 0x00000000000079c5 */ /* 0x000fe20000000000 */
[----:B------:R-:W-:Y:S01]  /*99e0*/  FFMA.FTZ R113, R113, UR4, -R133 ;  /* 0x0000000471717c23 */ /* 0x000fe20008010885 */
[----:B------:R-:W2:Y:S01]  /*99f0*/  MUFU.EX2 R91, R91 ;  /* 0x0000005b005b7308 */ /* 0x000ea20000000800 */
[----:B-1----:R-:W-:Y:S01]  /*9a00*/  FFMA.FTZ R117, R4, R0, R7 ;  /* 0x0000000004757223 */ /* 0x002fe20000010007 */
[--C-:B------:R-:W-:Y:S01]  /*9a10*/  FFMA.FTZ R116, R116, UR4, -R133.reuse ;  /* 0x0000000474747c23 */ /* 0x100fe20008010885 */
[--C-:B------:R-:W-:Y:S01]  /*9a20*/  FFMA.FTZ R115, R115, UR4, -R133.reuse ;  /* 0x0000000473737c23 */ /* 0x100fe20008010885 */
[----:B------:R-:W-:Y:S01]  /*9a30*/  HGMMA.64x96x16.F32 R24, gdesc[UR32].tnspB, R24, gsb0 ;  /* 0x41600000201879f0 */ /* 0x000fe20008000818 */
[----:B------:R-:W-:Y:S01]  /*9a40*/  UIADD3 UR32, UR10, 0xc00, URZ ;  /* 0x00000c000a207890 */ /* 0x000fe2000fffe03f */
[----:B------:R-:W-:Y:S01]  /*9a50*/  IMAD.U32 R120, RZ, RZ, UR7 ;  /* 0x00000007ff787e24 */ /* 0x000fe2000f8e00ff */
[----:B------:R-:W-:Y:S01]  /*9a60*/  UIADD3 UR34, UR11, 0x200, URZ ;  /* 0x000002000b227890 */ /* 0x000fe2000fffe03f */
[----:B------:R1:W-:Y:S01]  /*9a70*/  MUFU.EX2 R6, R90 ;  /* 0x0000005a00067308 */ /* 0x0003e20000000800 */
[----:B------:R-:W-:Y:S01]  /*9a80*/  UMOV UR33, 0xc0000010 ;  /* 0xc000001000217882 */ /* 0x000fe20000000000 */
[----:B------:R-:W-:Y:S01]  /*9a90*/  UMOV UR35, 0x80000020 ;  /* 0x8000002000237882 */ /* 0x000fe20000000000 */
[----:B------:R-:W-:Y:S01]  /*9aa0*/  @!P1 LEA R120, R120, UR37, 0x3 ;  /* 0x0000002578789c11 */ /* 0x000fe2000f8e18ff */
[--C-:B------:R-:W-:Y:S01]  /*9ab0*/  FFMA.FTZ R0, R136, UR4, -R133.reuse ;  /* 0x0000000488007c23 */ /* 0x100fe20008010885 */
[--C-:B------:R-:W-:Y:S01]  /*9ac0*/  FFMA.FTZ R103, R103, UR4, -R133.reuse ;  /* 0x0000000467677c23 */ /* 0x100fe20008010885 */
[--C-:B------:R-:W-:Y:S01]  /*9ad0*/  FFMA.FTZ R118, R118, UR4, -R133.reuse ;  /* 0x0000000476767c23 */ /* 0x100fe20008010885 */
[----:B------:R-:W-:Y:S01]  /*9ae0*/  FFMA.FTZ R119, R119, UR4, -R133 ;  /* 0x0000000477777c23 */ /* 0x000fe20008010885 */
[----:B------:R-:W3:Y:S01]  /*9af0*/  MUFU.EX2 R9, R9 ;  /* 0x0000000900097308 */ /* 0x000ee20000000800 */
[----:B-1----:R-:W-:Y:S01]  /*9b00*/  FADD.FTZ R90, R110, R141 ;  /* 0x0000008d6e5a7221 */ /* 0x002fe20000010000 */
[----:B------:R-:W-:-:S02]  /*9b10*/  @!P1 VIADD R120, R120, 0x31c60 ;  /* 0x00031c6078789836 */ /* 0x000fc40000000000 */
[--C-:B------:R-:W-:Y:S01]  /*9b20*/  FFMA.FTZ R134, R134, UR4, -R133.reuse ;  /* 0x0000000486867c23 */ /* 0x100fe20008010885 */
[--C-:B------:R-:W-:Y:S01]  /*9b30*/  FFMA.FTZ R75, R75, UR4, -R133.reuse ;  /* 0x000000044b4b7c23 */ /* 0x100fe20008010885 */
[----:B------:R-:W-:Y:S01]  /*9b40*/  FADD.FTZ R141, R99, R90 ;  /* 0x0000005a638d7221 */ /* 0x000fe20000010000 */
[C---:B------:R-:W-:Y:S01]  /*9b50*/  F2FP.F16.F32.PACK_AB R90, R108.reuse, R99 ;  /* 0x000000636c5a723e */ /* 0x040fe200000000ff */
[----:B------:R-:W-:Y:S01]  /*9b60*/  FFMA.FTZ R99, R137, UR4, -R133 ;  /* 0x0000000489637c23 */ /* 0x000fe20008010885 */
[----:B------:R-:W1:Y:S01]  /*9b70*/  MUFU.EX2 R139, R139 ;  /* 0x0000008b008b7308 */ /* 0x000e620000000800 */
[----:B------:R-:W-:Y:S01]  /*9b80*/  FADD.FTZ R141, R108, R141 ;  /* 0x0000008d6c8d7221 */ /* 0x000fe20000010000 */
[----:B------:R-:W-:Y:S01]  /*9b90*/  @!P1 PRMT R120, RZ, 0x654, R120 ;  /* 0x00000654ff789816 */ /* 0x000fe20000000078 */
[----:B------:R-:W-:Y:S01]  /*9ba0*/  FFMA.FTZ R135, R135, UR4, -R133 ;  /* 0x0000000487877c23 */ /* 0x000fe20008010885 */
[----:B------:R-:W-:Y:S01]  /*9bb0*/  PLOP3.LUT P2, PT, PT, PT, UP0, 0x80, 0x0 ;  /* 0x000000000000781c */ /* 0x000fe20003f4f008 */
[----:B------:R-:W-:Y:S01]  /*9bc0*/  UIADD3 UR10, UR38, -0x1, URZ ;  /* 0xffffffff260a7890 */ /* 0x000fe2000fffe03f */
[----:B------:R-:W-:-:S02]  /*9bd0*/  UMOV UR7, UR36 ;  /* 0x0000002400077c82 */ /* 0x000fc40008000000 */
[----:B------:R-:W4:Y:S04]  /*9be0*/  MUFU.EX2 R12, R12 ;  /* 0x0000000c000c7308 */ /* 0x000f280000000800 */
[----:B------:R-:W-:-:S04]  /*9bf0*/  UMOV UR38, UR10 ;  /* 0x0000000a00267c82 */ /* 0x000fc80008000000 */
[----:B------:R-:W-:Y:S08]  /*9c00*/  MUFU.EX2 R140, R140 ;  /* 0x0000008c008c7308 */ /* 0x000ff00000000800 */
[----:B------:R-:W5:Y:S08]  /*9c10*/  MUFU.EX2 R93, R93 ;  /* 0x0000005d005d7308 */ /* 0x000f700000000800 */
[----:B------:R-:W5:Y:S08]  /*9c20*/  MUFU.EX2 R14, R14 ;  /* 0x0000000e000e7308 */ /* 0x000f700000000800 */
[----:B------:R-:W5:Y:S08]  /*9c30*/  MUFU.EX2 R13, R13 ;  /* 0x0000000d000d7308 */ /* 0x000f700000000800 */
[----:B------:R-:W-:Y:S08]  /*9c40*/  MUFU.EX2 R100, R100 ;  /* 0x0000006400647308 */ /* 0x000ff00000000800 */
[----:B------:R-:W5:Y:S08]  /*9c50*/  MUFU.EX2 R111, R111 ;  /* 0x0000006f006f7308 */ /* 0x000f700000000800 */
[----:B------:R-:W5:Y:S08]  /*9c60*/  MUFU.EX2 R80, R80 ;  /* 0x0000005000507308 */ /* 0x000f700000000800 */
[----:B------:R-:W-:Y:S08]  /*9c70*/  MUFU.EX2 R109, R109 ;  /* 0x0000006d006d7308 */ /* 0x000ff00000000800 */
[----:B------:R-:W5:Y:S01]  /*9c80*/  MUFU.EX2 R81, R81 ;  /* 0x0000005100517308 */ /* 0x000f620000000800 */
[----:B------:R-:W-:-:S02]  /*9c90*/  WARPGROUP.DEPBAR.LE gsb0, 0x0 ;  /* 0x00008000000079c5 */ /* 0x000fc40000010000 */
[----:B------:R-:W-:-:S05]  /*9ca0*/  WARPGROUP.ARRIVE ;  /* 0x00000000000079c5 */ /* 0x000fca0000000000 */
[----:B------:R-:W-:Y:S01]  /*9cb0*/  MUFU.EX2 R112, R112 ;  /* 0x0000007000707308 */ /* 0x000fe20000000800 */
[----:B------:R-:W-:Y:S07]  /*9cc0*/  HGMMA.64x96x16.F32 R24, gdesc[UR32].tnspB, R24, gsb0 ;  /* 0x41600000201879f0 */ /* 0x000fee0008000818 */
[----:B------:R5:W-:Y:S08]  /*9cd0*/  MUFU.EX2 R3, R107 ;  /* 0x0000006b00037308 */ /* 0x000bf00000000800 */
[----:B------:R-:W5:Y:S08]  /*9ce0*/  MUFU.EX2 R84, R84 ;  /* 0x0000005400547308 */ /* 0x000f700000000800 */
[----:B------:R-:W5:Y:S08]  /*9cf0*/  MUFU.EX2 R113, R113 ;  /* 0x0000007100717308 */ /* 0x000f700000000800 */
[----:B------:R-:W5:Y:S08]  /*9d00*/  MUFU.EX2 R116, R116 ;  /* 0x0000007400747308 */ /* 0x000f700000000800 */
[----:B------:R-:W-:Y:S08]  /*9d10*/  MUFU.EX2 R115, R115 ;  /* 0x0000007300737308 */ /* 0x000ff00000000800 */
[----:B------:R-:W5:Y:S08]  /*9d20*/  MUFU.EX2 R85, R85 ;  /* 0x0000005500557308 */ /* 0x000f700000000800 */
[----:B------:R-:W5:Y:S08]  /*9d30*/  MUFU.EX2 R20, R20 ;  /* 0x0000001400147308 */ /* 0x000f700000000800 */
[----:B------:R-:W-:Y:S08]  /*9d40*/  MUFU.EX2 R104, R104 ;  /* 0x0000006800687308 */ /* 0x000ff00000000800 */
[----:B------:R-:W5:Y:S08]  /*9d50*/  MUFU.EX2 R72, R72 ;  /* 0x0000004800487308 */ /* 0x000f700000000800 */
[----:B------:R-:W-:Y:S08]  /*9d60*/  MUFU.EX2 R105, R105 ;  /* 0x0000006900697308 */ /* 0x000ff00000000800 */
[----:B------:R-:W5:Y:S08]  /*9d70*/  MUFU.EX2 R73, R73 ;  /* 0x0000004900497308 */ /* 0x000f700000000800 */
[----:B------:R-:W-:Y:S01]  /*9d80*/  MUFU.EX2 R106, R106 ;  /* 0x0000006a006a7308 */ /* 0x000fe20000000800 */
[----:B------:R-:W-:-:S02]  /*9d90*/  WARPGROUP.DEPBAR.LE gsb0, 0x0 ;  /* 0x00008000000079c5 */ /* 0x000fc40000010000 */
[----:B------:R0:W-:Y:S06]  /*9da0*/  BAR.ARV R8, 0x100 ;  /* 0x000400080000751d */ /* 0x0001ec0000002000 */
[----:B------:R1:W-:Y:S01]  /*9db0*/  @!P1 SYNCS.ARRIVE.TRANS64.RED.A1T0 RZ, [R10+URZ], RZ ;  /* 0x000000ff0aff99a7 */ /* 0x0003e2000810043f */
[----:B------:R-:W5:Y:S01]  /*9dc0*/  MUFU.EX2 R76, R76 ;  /* 0x0000004c004c7308 */ /* 0x000f620000000800 */
[----:B0-----:R-:W-:Y:S01]  /*9dd0*/  FADD.FTZ R8, R132, R117 ;  /* 0x0000007584087221 */ /* 0x001fe20000010000 */
[-C--:B------:R-:W-:Y:S01]  /*9de0*/  FMUL.FTZ R26, R26, R4.reuse ;  /* 0x000000041a1a7220 */ /* 0x080fe20000410000 */
[-C--:B------:R-:W-:Y:S01]  /*9df0*/  FMUL.FTZ R27, R27, R4.reuse ;  /* 0x000000041b1b7220 */ /* 0x080fe20000410000 */
[-C--:B------:R-:W-:Y:S01]  /*9e00*/  FMUL.FTZ R30, R30, R4.reuse ;  /* 0x000000041e1e7220 */ /* 0x080fe20000410000 */
[----:B--2---:R-:W-:Y:S01]  /*9e10*/  FADD.FTZ R8, R91, R8 ;  /* 0x000000085b087221 */ /* 0x004fe20000010000 */
[----:B---3--:R-:W-:Y:S01]  /*9e20*/  F2FP.F16.F32.PACK_AB R91, R9, R91 ;  /* 0x0000005b095b723e */ /* 0x008fe200000000ff */
[----:B-1----:R-:W-:Y:S01]  /*9e30*/  FADD.FTZ R10, R92, R141 ;  /* 0x0000008d5c0a7221 */ /* 0x002fe20000010000 */
[----:B------:R-:W0:Y:S01]  /*9e40*/  MUFU.EX2 R0, R0 ;  /* 0x0000000000007308 */ /* 0x000e220000000800 */
[----:B------:R1:W-:Y:S01]  /*9e50*/  @!P1 SYNCS.ARRIVE.TRANS64.RED.A1T0 RZ, [R120+URZ], RZ ;  /* 0x000000ff78ff99a7 */ /* 0x0003e2000810043f */
[----:B------:R-:W-:Y:S01]  /*9e60*/  FMUL.FTZ R31, R31, R4 ;  /* 0x000000041f1f7220 */ /* 0x000fe20000410000 */
[----:B------:R-:W-:Y:S01]  /*9e70*/  FADD.FTZ R110, R101, R10 ;  /* 0x0000000a656e7221 */ /* 0x000fe20000010000 */
[----:B------:R-:W-:Y:S01]  /*9e80*/  FADD.FTZ R10, R9, R8 ;  /* 0x00000008090a7221 */ /* 0x000fe20000010000 */
[----:B------:R-:W-:Y:S01]  /*9e90*/  F2FP.F16.F32.PACK_AB R8, R101, R92 ;  /* 0x0000005c6508723e */ /* 0x000fe200000000ff */
[----:B------:R-:W-:Y:S01]  /*9ea0*/  FFMA.FTZ R92, R86, UR4, -R133 ;  /* 0x00000004565c7c23 */ /* 0x000fe20008010885 */
[----:B------:R-:W-:Y:S01]  /*9eb0*/  FADD.FTZ R110, R89, R110 ;  /* 0x0000006e596e7221 */ /* 0x000fe20000010000 */
[----:B------:R-:W-:Y:S01]  /*9ec0*/  FADD.FTZ R101, R139, R10 ;  /* 0x0000000a8b657221 */ /* 0x000fe20000010000 */
[C---:B------:R-:W-:Y:S01]  /*9ed0*/  F2FP.F16.F32.PACK_AB R10, R11.reuse, R89 ;  /* 0x000000590b0a723e */ /* 0x040fe200000000ff */
[----:B------:R-:W-:Y:S01]  /*9ee0*/  MUFU.EX2 R99, R99 ;  /* 0x0000006300637308 */ /* 0x000fe20000000800 */
[----:B------:R-:W-:Y:S01]  /*9ef0*/  FADD.FTZ R110, R11, R110 ;  /* 0x0000006e0b6e7221 */ /* 0x000fe20000010000 */
[C---:B----4-:R-:W-:Y:S01]  /*9f00*/  FADD.FTZ R101, R12.reuse, R101 ;  /* 0x000000650c657221 */ /* 0x050fe20000010000 */
[----:B------:R-:W-:Y:S01]  /*9f10*/  F2FP.F16.F32.PACK_AB R9, R12, R139 ;  /* 0x0000008b0c09723e */ /* 0x000fe200000000ff */
[----:B------:R-:W-:Y:S01]  /*9f20*/  FMUL.FTZ R34, R34, R4 ;  /* 0x0000000422227220 */ /* 0x000fe20000410000 */
[----:B-----5:R-:W-:Y:S01]  /*9f30*/  FADD.FTZ R110, R93, R110 ;  /* 0x0000006e5d6e7221 */ /* 0x020fe20000010000 */
[----:B------:R-:W-:Y:S01]  /*9f40*/  FADD.FTZ R11, R140, R101 ;  /* 0x000000658c0b7221 */ /* 0x000fe20000010000 */
[----:B------:R-:W-:Y:S01]  /*9f50*/  F2FP.F16.F32.PACK_AB R89, R132, R7 ;  /* 0x000000078459723e */ /* 0x000fe200000000ff */
[----:B------:R-:W2:Y:S01]  /*9f60*/  MUFU.EX2 R121, R121 ;  /* 0x0000007900797308 */ /* 0x000ea20000000800 */
[----:B------:R-:W-:Y:S01]  /*9f70*/  FADD.FTZ R110, R15, R110 ;  /* 0x0000006e0f6e7221 */ /* 0x000fe20000010000 */
[C---:B------:R-:W-:Y:S01]  /*9f80*/  FADD.FTZ R12, R14.reuse, R11 ;  /* 0x0000000b0e0c7221 */ /* 0x040fe20000010000 */
[----:B------:R-:W-:Y:S01]  /*9f90*/  F2FP.F16.F32.PACK_AB R11, R14, R140 ;  /* 0x0000008c0e0b723e */ /* 0x000fe200000000ff */
[----:B------:R-:W-:Y:S01]  /*9fa0*/  STSM.16.M88.4 [R2+0x24300], R88 ;  /* 0x0243005802007844 */ /* 0x000fe20000000200 */
[----:B------:R-:W-:Y:S01]  /*9fb0*/  FADD.FTZ R110, R21, R110 ;  /* 0x0000006e156e7221 */ /* 0x000fe20000010000 */
[----:B------:R-:W-:Y:S01]  /*9fc0*/  FADD.FTZ R107, R13, R12 ;  /* 0x0000000c0d6b7221 */ /* 0x000fe20000010000 */
[----:B------:R-:W-:Y:S01]  /*9fd0*/  FFMA.FTZ R12, R95, UR4, -R133 ;  /* 0x000000045f0c7c23 */ /* 0x000fe20008010885 */
[----:B------:R3:W-:Y:S01]  /*9fe0*/  STSM.16.M88.4 [R2+0x25b00], R8 ;  /* 0x025b000802007844 */ /* 0x0007e20000000200 */
[----:B------:R-:W-:Y:S01]  /*9ff0*/  FADD.FTZ R95, R111, R110 ;  /* 0x0000006e6f5f7221 */ /* 0x000fe20000010000 */
[----:B------:R-:W-:Y:S01]  /*a000*/  FADD.FTZ R107, R100, R107 ;  /* 0x0000006b646b7221 */ /* 0x000fe20000010000 */
[----:B------:R-:W-:Y:S01]  /*a010*/  FFMA.FTZ R101, R102, UR4, -R133 ;  /* 0x0000000466657c23 */ /* 0x000fe20008010885 */
[----:B------:R4:W-:Y:S01]  /*a020*/  MUFU.EX2 R7, R103 ;  /* 0x0000006700077308 */ /* 0x0009e20000000800 */
[----:B------:R-:W-:Y:S01]  /*a030*/  FADD.FTZ R108, R114, R95 ;  /* 0x0000005f726c7221 */ /* 0x000fe20000010000 */
[----:B------:R-:W-:Y:S01]  /*a040*/  FADD.FTZ R14, R80, R107 ;  /* 0x0000006b500e7221 */ /* 0x000fe20000010000 */
[--C-:B------:R-:W-:Y:S01]  /*a050*/  FFMA.FTZ R95, R87, UR4, -R133.reuse ;  /* 0x00000004575f7c23 */ /* 0x100fe20008010885 */
[----:B------:R-:W-:Y:S01]  /*a060*/  FFMA.FTZ R102, R83, UR4, -R133 ;  /* 0x0000000453667c23 */ /* 0x000fe20008010885 */
[----:B------:R-:W-:Y:S01]  /*a070*/  FADD.FTZ R107, R81, R108 ;  /* 0x0000006c516b7221 */ /* 0x000fe20000010000 */
[----:B------:R-:W-:Y:S01]  /*a080*/  FADD.FTZ R87, R109, R14 ;  /* 0x0000000e6d577221 */ /* 0x000fe20000010000 */
[----:B------:R-:W-:Y:S01]  /*a090*/  FMUL.FTZ R35, R35, R4 ;  /* 0x0000000423237220 */ /* 0x000fe20000410000 */
[----:B------:R-:W5:Y:S01]  /*a0a0*/  MUFU.EX2 R122, R122 ;  /* 0x0000007a007a7308 */ /* 0x000f620000000800 */
[----:B------:R-:W-:Y:S01]  /*a0b0*/  FADD.FTZ R107, R84, R107 ;  /* 0x0000006b546b7221 */ /* 0x000fe20000010000 */
[----:B------:R-:W-:Y:S01]  /*a0c0*/  FADD.FTZ R14, R112, R87 ;  /* 0x00000057700e7221 */ /* 0x000fe20000010000 */
[----:B----4-:R-:W-:Y:S01]  /*a0d0*/  FFMA.FTZ R103, R82, UR4, -R133 ;  /* 0x0000000452677c23 */ /* 0x010fe20008010885 */
[----:B---3--:R-:W-:Y:S01]  /*a0e0*/  F2FP.F16.F32.PACK_AB R10, R111, R21 ;  /* 0x000000156f0a723e */ /* 0x008fe200000000ff */
[----:B------:R-:W-:Y:S01]  /*a0f0*/  FADD.FTZ R108, R96, R107 ;  /* 0x0000006b606c7221 */ /* 0x000fe20000010000 */
[----:B------:R-:W-:Y:S01]  /*a100*/  FADD.FTZ R87, R113, R14 ;  /* 0x0000000e71577221 */ /* 0x000fe20000010000 */
[----:B------:R-:W-:Y:S01]  /*a110*/  F2FP.F16.F32.PACK_AB R8, R15, R93 ;  /* 0x0000005d0f08723e */ /* 0x000fe200000000ff */
[----:B------:R3:W-:Y:S01]  /*a120*/  MUFU.EX2 R86, R12 ;  /* 0x0000000c00567308 */ /* 0x0007e20000000800 */
[----:B------:R-:W-:Y:S01]  /*a130*/  FADD.FTZ R108, R97, R108 ;  /* 0x0000006c616c7221 */ /* 0x000fe20000010000 */
[----:B------:R-:W-:Y:S01]  /*a140*/  FADD.FTZ R14, R116, R87 ;  /* 0x00000057740e7221 */ /* 0x000fe20000010000 */
[----:B------:R-:W-:Y:S01]  /*a150*/  F2FP.F16.F32.PACK_AB R11, R109, R80 ;  /* 0x000000506d0b723e */ /* 0x000fe200000000ff */
[----:B------:R-:W-:Y:S01]  /*a160*/  FFMA.FTZ R133, R138, UR4, -R133 ;  /* 0x000000048a857c23 */ /* 0x000fe20008010885 */
[----:B------:R-:W-:Y:S01]  /*a170*/  FADD.FTZ R117, R85, R108 ;  /* 0x0000006c55757221 */ /* 0x000fe20000010000 */
[----:B------:R-:W-:Y:S01]  /*a180*/  FADD.FTZ R107, R115, R14 ;  /* 0x0000000e736b7221 */ /* 0x000fe20000010000 */
[----:B------:R-:W-:Y:S01]  /*a190*/  F2FP.F16.F32.PACK_AB R14, R96, R84 ;  /* 0x00000054600e723e */ /* 0x000fe200000000ff */
[----:B------:R-:W-:Y:S01]  /*a1a0*/  MUFU.EX2 R101, R101 ;  /* 0x0000006500657308 */ /* 0x000fe20000000800 */
[----:B------:R-:W-:Y:S01]  /*a1b0*/  FADD.FTZ R117, R94, R117 ;  /* 0x000000755e757221 */ /* 0x000fe20000010000 */
[----:B------:R-:W-:Y:S01]  /*a1c0*/  FADD.FTZ R107, R20, R107 ;  /* 0x0000006b146b7221 */ /* 0x000fe20000010000 */
[----:B---3--:R-:W-:Y:S01]  /*a1d0*/  F2FP.F16.F32.PACK_AB R12, R81, R114 ;  /* 0x00000072510c723e */ /* 0x008fe200000000ff */
[----:B------:R-:W-:Y:S01]  /*a1e0*/  FMUL.FTZ R38, R38, R4 ;  /* 0x0000000426267220 */ /* 0x000fe20000410000 */
[----:B------:R-:W-:Y:S01]  /*a1f0*/  FADD.FTZ R88, R72, R117 ;  /* 0x0000007548587221 */ /* 0x000fe20000010000 */
[----:B------:R-:W-:Y:S01]  /*a200*/  FADD.FTZ R108, R104, R107 ;  /* 0x0000006b686c7221 */ /* 0x000fe20000010000 */
[----:B------:R-:W-:Y:S01]  /*a210*/  F2FP.F16.F32.PACK_AB R9, R100, R13 ;  /* 0x0000000d6409723e */ /* 0x000fe200000000ff */
[----:B------:R-:W3:Y:S01]  /*a220*/  MUFU.EX2 R123, R123 ;  /* 0x0000007b007b7308 */ /* 0x000ee20000000800 */
[----:B------:R-:W-:Y:S01]  /*a230*/  FADD.FTZ R21, R73, R88 ;  /* 0x0000005849157221 */ /* 0x000fe20000010000 */
[----:B------:R-:W-:Y:S01]  /*a240*/  FADD.FTZ R108, R105, R108 ;  /* 0x0000006c696c7221 */ /* 0x000fe20000010000 */
[----:B------:R-:W-:Y:S01]  /*a250*/  F2FP.F16.F32.PACK_AB R94, R72, R94 ;  /* 0x0000005e485e723e */ /* 0x000fe200000000ff */
[----:B------:R4:W-:Y:S01]  /*a260*/  STSM.16.M88.4 [R2+0x27300], R8 ;  /* 0x0273000802007844 */ /* 0x0009e20000000200 */
[----:B------:R-:W-:Y:S01]  /*a270*/  FADD.FTZ R89, R98, R21 ;  /* 0x0000001562597221 */ /* 0x000fe20000010000 */
[----:B------:R-:W-:Y:S01]  /*a280*/  FADD.FTZ R15, R3, R108 ;  /* 0x0000006c030f7221 */ /* 0x000fe20000010000 */
[----:B------:R-:W-:Y:S01]  /*a290*/  F2FP.F16.F32.PACK_AB R13, R113, R112 ;  /* 0x00000070710d723e */ /* 0x000fe200000000ff */
[----:B------:R-:W1:Y:S01]  /*a2a0*/  MUFU.EX2 R82, R118 ;  /* 0x0000007600527308 */ /* 0x000e620000000800 */
[----:B------:R-:W-:Y:S01]  /*a2b0*/  FADD.FTZ R80, R76, R89 ;  /* 0x000000594c507221 */ /* 0x000fe20000010000 */
[----:B------:R-:W-:Y:S01]  /*a2c0*/  FADD.FTZ R81, R106, R15 ;  /* 0x0000000f6a517221 */ /* 0x000fe20000010000 */
[----:B------:R-:W-:Y:S01]  /*a2d0*/  F2FP.F16.F32.PACK_AB R15, R115, R116 ;  /* 0x00000074730f723e */ /* 0x000fe200000000ff */
[----:B------:R-:W-:Y:S01]  /*a2e0*/  FMUL.FTZ R39, R39, R4 ;  /* 0x0000000427277220 */ /* 0x000fe20000410000 */
[----:B------:R-:W-:Y:S01]  /*a2f0*/  FADD.FTZ R88, R79, R80 ;  /* 0x000000504f587221 */ /* 0x000fe20000010000 */
[----:B0-----:R-:W-:Y:S01]  /*a300*/  FADD.FTZ R84, R0, R81 ;  /* 0x0000005100547221 */ /* 0x001fe20000010000 */
[----:B------:R-:W-:Y:S01]  /*a310*/  F2FP.F16.F32.PACK_AB R93, R104, R20 ;  /* 0x00000014685d723e */ /* 0x000fe200000000ff */
[----:B------:R-:W0:Y:S01]  /*a320*/  MUFU.EX2 R127, R127 ;  /* 0x0000007f007f7308 */ /* 0x000e220000000800 */
[----:B--2---:R-:W-:Y:S01]  /*a330*/  FADD.FTZ R81, R121, R88 ;  /* 0x0000005879517221 */ /* 0x004fe20000010000 */
[----:B------:R-:W-:Y:S01]  /*a340*/  FADD.FTZ R84, R99, R84 ;  /* 0x0000005463547221 */ /* 0x000fe20000010000 */
[----:B------:R1:W-:Y:S01]  /*a350*/  STSM.16.M88.4 [R2+0x28b00], R12 ;  /* 0x028b000c02007844 */ /* 0x0003e20000000200 */
[----:B----4-:R-:W-:Y:S01]  /*a360*/  F2FP.F16.F32.PACK_AB R8, R98, R73 ;  /* 0x000000496208723e */ /* 0x010fe200000000ff */
[----:B-----5:R-:W-:Y:S01]  /*a370*/  FADD.FTZ R72, R122, R81 ;  /* 0x000000517a487221 */ /* 0x020fe20000010000 */
[----:B------:R-:W-:Y:S01]  /*a380*/  FADD.FTZ R84, R7, R84 ;  /* 0x0000005407547221 */ /* 0x000fe20000010000 */
[----:B------:R-:W-:Y:S01]  /*a390*/  F2FP.F16.F32.PACK_AB R10, R79, R76 ;  /* 0x0000004c4f0a723e */ /* 0x000fe200000000ff */
[----:B------:R-:W2:Y:S01]  /*a3a0*/  MUFU.EX2 R83, R119 ;  /* 0x0000007700537308 */ /* 0x000ea20000000800 */
[----:B---3--:R-:W-:Y:S01]  /*a3b0*/  FADD.FTZ R72, R123, R72 ;  /* 0x000000487b487221 */ /* 0x008fe20000010000 */
[----:B------:R-:W-:Y:S01]  /*a3c0*/  FADD.FTZ R9, R101, R84 ;  /* 0x0000005465097221 */ /* 0x000fe20000010000 */
[----:B------:R-:W-:Y:S01]  /*a3d0*/  F2FP.F16.F32.PACK_AB R11, R7, R99 ;  /* 0x00000063070b723e */ /* 0x000fe200000000ff */
[-C--:B------:R-:W-:Y:S01]  /*a3e0*/  FMUL.FTZ R42, R42, R4.reuse ;  /* 0x000000042a2a7220 */ /* 0x080fe20000410000 */
[-C--:B------:R-:W-:Y:S01]  /*a3f0*/  FMUL.FTZ R43, R43, R4.reuse ;  /* 0x000000042b2b7220 */ /* 0x080fe20000410000 */
[-C--:B------:R-:W-:Y:S01]  /*a400*/  FMUL.FTZ R46, R46, R4.reuse ;  /* 0x000000042e2e7220 */ /* 0x080fe20000410000 */
[-C--:B------:R-:W-:Y:S01]  /*a410*/  FMUL.FTZ R47, R47, R4.reuse ;  /* 0x000000042f2f7220 */ /* 0x080fe20000410000 */
[----:B------:R-:W3:Y:S01]  /*a420*/  MUFU.EX2 R124, R124 ;  /* 0x0000007c007c7308 */ /* 0x000ee20000000800 */
[-C--:B------:R-:W-:Y:S01]  /*a430*/  FMUL.FTZ R50, R50, R4.reuse ;  /* 0x0000000432327220 */ /* 0x080fe20000410000 */
[-C--:B------:R-:W-:Y:S01]  /*a440*/  FMUL.FTZ R51, R51, R4.reuse ;  /* 0x0000000433337220 */ /* 0x080fe20000410000 */
[----:B-1----:R-:W-:Y:S01]  /*a450*/  FADD.FTZ R12, R82, R9 ;  /* 0x00000009520c7221 */ /* 0x002fe20000010000 */
[----:B0-----:R-:W-:Y:S01]  /*a460*/  FADD.FTZ R9, R127, R72 ;  /* 0x000000487f097221 */ /* 0x001fe20000010000 */
[-C--:B------:R-:W-:Y:S01]  /*a470*/  FMUL.FTZ R54, R54, R4.reuse ;  /* 0x0000000436367220 */ /* 0x080fe20000410000 */
[-C--:B------:R-:W-:Y:S01]  /*a480*/  FMUL.FTZ R55, R55, R4.reuse ;  /* 0x0000000437377220 */ /* 0x080fe20000410000 */
[-C--:B------:R-:W-:Y:S01]  /*a490*/  FMUL.FTZ R58, R58, R4.reuse ;  /* 0x000000043a3a7220 */ /* 0x080fe20000410000 */
[----:B------:R-:W0:Y:S01]  /*a4a0*/  MUFU.EX2 R87, R103 ;  /* 0x0000006700577308 */ /* 0x000e220000000800 */
[-C--:B------:R-:W-:Y:S01]  /*a4b0*/  FMUL.FTZ R59, R59, R4.reuse ;  /* 0x000000043b3b7220 */ /* 0x080fe20000410000 */
[-C--:B------:R-:W-:Y:S01]  /*a4c0*/  FMUL.FTZ R62, R62, R4.reuse ;  /* 0x000000043e3e7220 */ /* 0x080fe20000410000 */
[-C--:B------:R-:W-:Y:S01]  /*a4d0*/  FMUL.FTZ R63, R63, R4.reuse ;  /* 0x000000043f3f7220 */ /* 0x080fe20000410000 */
[-C--:B------:R-:W-:Y:S01]  /*a4e0*/  FMUL.FTZ R66, R66, R4.reuse ;  /* 0x0000000442427220 */ /* 0x080fe20000410000 */
[-C--:B------:R-:W-:Y:S01]  /*a4f0*/  FMUL.FTZ R67, R67, R4.reuse ;  /* 0x0000000443437220 */ /* 0x080fe20000410000 */
[-C--:B------:R-:W-:Y:S01]  /*a500*/  FMUL.FTZ R70, R70, R4.reuse ;  /* 0x0000000446467220 */ /* 0x080fe20000410000 */
[----:B------:R-:W-:Y:S01]  /*a510*/  FMUL.FTZ R71, R71, R4 ;  /* 0x0000000447477220 */ /* 0x000fe20000410000 */
[----:B------:R-:W1:Y:S01]  /*a520*/  MUFU.EX2 R102, R102 ;  /* 0x0000006600667308 */ /* 0x000e620000000800 */
[-C--:B------:R-:W-:Y:S01]  /*a530*/  FMUL.FTZ R24, R24, R78.reuse ;  /* 0x0000004e18187220 */ /* 0x080fe20000410000 */
[-C--:B------:R-:W-:Y:S01]  /*a540*/  FMUL.FTZ R25, R25, R78.reuse ;  /* 0x0000004e19197220 */ /* 0x080fe20000410000 */
[-C--:B------:R-:W-:Y:S01]  /*a550*/  FMUL.FTZ R28, R28, R78.reuse ;  /* 0x0000004e1c1c7220 */ /* 0x080fe20000410000 */
[-C--:B------:R-:W-:Y:S01]  /*a560*/  FMUL.FTZ R29, R29, R78.reuse ;  /* 0x0000004e1d1d7220 */ /* 0x080fe20000410000 */
[-C--:B------:R-:W-:Y:S01]  /*a570*/  FMUL.FTZ R32, R32, R78.reuse ;  /* 0x0000004e20207220 */ /* 0x080fe20000410000 */
[-C--:B------:R-:W-:Y:S01]  /*a580*/  FMUL.FTZ R33, R33, R78.reuse ;  /* 0x0000004e21217220 */ /* 0x080fe20000410000 */
[-C--:B------:R-:W-:Y:S01]  /*a590*/  FMUL.FTZ R36, R36, R78.reuse ;  /* 0x0000004e24247220 */ /* 0x080fe20000410000 */
[----:B------:R4:W-:Y:S01]  /*a5a0*/  MUFU.EX2 R80, R95 ;  /* 0x0000005f00507308 */ /* 0x0009e20000000800 */
[-C--:B------:R-:W-:Y:S01]  /*a5b0*/  FMUL.FTZ R37, R37, R78.reuse ;  /* 0x0000004e25257220 */ /* 0x080fe20000410000 */
[-C--:B------:R-:W-:Y:S01]  /*a5c0*/  FMUL.FTZ R40, R40, R78.reuse ;  /* 0x0000004e28287220 */ /* 0x080fe20000410000 */
[-C--:B------:R-:W-:Y:S01]  /*a5d0*/  FMUL.FTZ R41, R41, R78.reuse ;  /* 0x0000004e29297220 */ /* 0x080fe20000410000 */
[-C--:B------:R-:W-:Y:S01]  /*a5e0*/  FMUL.FTZ R44, R44, R78.reuse ;  /* 0x0000004e2c2c7220 */ /* 0x080fe20000410000 */
[-C--:B------:R-:W-:Y:S01]  /*a5f0*/  FMUL.FTZ R45, R45, R78.reuse ;  /* 0x0000004e2d2d7220 */ /* 0x080fe20000410000 */
[-C--:B------:R-:W-:Y:S01]  /*a600*/  FMUL.FTZ R48, R48, R78.reuse ;  /* 0x0000004e30307220 */ /* 0x080fe20000410000 */
[----:B------:R-:W-:Y:S01]  /*a610*/  FMUL.FTZ R49, R49, R78 ;  /* 0x0000004e31317220 */ /* 0x000fe20000410000 */
[----:B------:R5:W1:Y:S01]  /*a620*/  MUFU.EX2 R21, R92 ;  /* 0x0000005c00157308 */ /* 0x000a620000000800 */
[----:B----4-:R-:W-:Y:S01]  /*a630*/  F2FP.F16.F32.PACK_AB R95, R3, R105 ;  /* 0x00000069035f723e */ /* 0x010fe200000000ff */
[----:B--2---:R-:W-:Y:S01]  /*a640*/  FADD.FTZ R3, R83, R12 ;  /* 0x0000000c53037221 */ /* 0x004fe20000010000 */
[----:B---3--:R-:W-:Y:S01]  /*a650*/  FADD.FTZ R12, R124, R9 ;  /* 0x000000097c0c7221 */ /* 0x008fe20000010000 */
[----:B------:R-:W-:Y:S01]  /*a660*/  F2FP.F16.F32.PACK_AB R9, R0, R106 ;  /* 0x0000006a0009723e */ /* 0x000fe200000000ff */
[-C--:B------:R-:W-:Y:S01]  /*a670*/  FMUL.FTZ R52, R52, R78.reuse ;  /* 0x0000004e34347220 */ /* 0x080fe20000410000 */
[----:B------:R-:W-:Y:S01]  /*a680*/  FADD.FTZ R0, R86, R3 ;  /* 0x0000000356007221 */ /* 0x000fe20000010000 */
[-C--:B------:R-:W-:Y:S01]  /*a690*/  FMUL.FTZ R53, R53, R78.reuse ;  /* 0x0000004e35357220 */ /* 0x080fe20000410000 */
[----:B------:R-:W2:Y:S01]  /*a6a0*/  MUFU.EX2 R125, R125 ;  /* 0x0000007d007d7308 */ /* 0x000ea20000000800 */
[----:B-----5:R-:W-:Y:S01]  /*a6b0*/  F2FP.F16.F32.PACK_AB R92, R85, R97 ;  /* 0x00000061555c723e */ /* 0x020fe200000000ff */
[----:B0-----:R-:W-:Y:S01]  /*a6c0*/  FADD.FTZ R3, R87, R0 ;  /* 0x0000000057037221 */ /* 0x001fe20000010000 */
[-C--:B------:R-:W-:Y:S01]  /*a6d0*/  FMUL.FTZ R56, R56, R78.reuse ;  /* 0x0000004e38387220 */ /* 0x080fe20000410000 */
[-C--:B------:R-:W-:Y:S01]  /*a6e0*/  FMUL.FTZ R57, R57, R78.reuse ;  /* 0x0000004e39397220 */ /* 0x080fe20000410000 */
[-C--:B------:R-:W-:Y:S01]  /*a6f0*/  FMUL.FTZ R60, R60, R78.reuse ;  /* 0x0000004e3c3c7220 */ /* 0x080fe20000410000 */
[----:B-1----:R-:W-:Y:S01]  /*a700*/  FADD.FTZ R0, R102, R3 ;  /* 0x0000000366007221 */ /* 0x002fe20000010000 */
[----:B------:R-:W-:Y:S01]  /*a710*/  STSM.16.M88.4 [R2+0x2a300], R92 ;  /* 0x02a3005c02007844 */ /* 0x000fe20000000200 */
[----:B------:R-:W0:Y:S01]  /*a720*/  MUFU.EX2 R77, R77 ;  /* 0x0000004d004d7308 */ /* 0x000e220000000800 */
[-C--:B------:R-:W-:Y:S01]  /*a730*/  FMUL.FTZ R61, R61, R78.reuse ;  /* 0x0000004e3d3d7220 */ /* 0x080fe20000410000 */
[----:B------:R-:W-:Y:S01]  /*a740*/  FADD.FTZ R3, R21, R0 ;  /* 0x0000000015037221 */ /* 0x000fe20000010000 */
[----:B------:R1:W-:Y:S01]  /*a750*/  STSM.16.M88.4 [R2+0x2bb00], R8 ;  /* 0x02bb000802007844 */ /* 0x0003e20000000200 */
[-C--:B------:R-:W-:Y:S01]  /*a760*/  FMUL.FTZ R64, R64, R78.reuse ;  /* 0x0000004e40407220 */ /* 0x080fe20000410000 */
[-C--:B------:R-:W-:Y:S01]  /*a770*/  FMUL.FTZ R65, R65, R78.reuse ;  /* 0x0000004e41417220 */ /* 0x080fe20000410000 */
[----:B------:R-:W-:Y:S01]  /*a780*/  FADD.FTZ R3, R80, R3 ;  /* 0x0000000350037221 */ /* 0x000fe20000010000 */
[----:B------:R-:W-:Y:S01]  /*a790*/  FMUL.FTZ R68, R68, R78 ;  /* 0x0000004e44447220 */ /* 0x000fe20000410000 */
[----:B------:R-:W3:Y:S01]  /*a7a0*/  MUFU.EX2 R134, R134 ;  /* 0x0000008600867308 */ /* 0x000ee20000000800 */
[C---:B--2---:R-:W-:Y:S01]  /*a7b0*/  FADD.FTZ R12, R125.reuse, R12 ;  /* 0x0000000c7d0c7221 */ /* 0x044fe20000010000 */
[----:B------:R-:W-:Y:S01]  /*a7c0*/  F2FP.F16.F32.PACK_AB R124, R125, R124 ;  /* 0x0000007c7d7c723e */ /* 0x000fe200000000ff */
[----:B------:R-:W-:Y:S01]  /*a7d0*/  FMUL.FTZ R69, R69, R78 ;  /* 0x0000004e45457220 */ /* 0x000fe20000410000 */
[----:B------:R-:W-:-:S02]  /*a7e0*/  F2FP.F16.F32.PACK_AB R125, R102, R87 ;  /* 0x00000057667d723e */ /* 0x000fc400000000ff */
[----:B------:R-:W-:Y:S02]  /*a7f0*/  MOV R4, R130 ;  /* 0x0000008200047202 */ /* 0x000fe40000000f00 */
[----:B------:R-:W2:Y:S01]  /*a800*/  MUFU.EX2 R126, R126 ;  /* 0x0000007e007e7308 */ /* 0x000ea20000000800 */
[----:B0-----:R-:W-:Y:S01]  /*a810*/  FADD.FTZ R7, R77, R12 ;  /* 0x0000000c4d077221 */ /* 0x001fe20000010000 */
[----:B-1----:R-:W-:Y:S02]  /*a820*/  F2FP.F16.F32.PACK_AB R8, R122, R121 ;  /* 0x000000797a08723e */ /* 0x002fe400000000ff */
[----:B------:R-:W-:Y:S02]  /*a830*/  F2FP.F16.F32.PACK_AB R10, R127, R123 ;  /* 0x0000007b7f0a723e */ /* 0x000fe400000000ff */
[----:B------:R-:W-:Y:S02]  /*a840*/  F2FP.F16.F32.PACK_AB R9, R82, R101 ;  /* 0x000000655209723e */ /* 0x000fe400000000ff */
[----:B------:R-:W0:Y:S01]  /*a850*/  MUFU.EX2 R13, R75 ;  /* 0x0000004b000d7308 */ /* 0x000e220000000800 */
[----:B---3--:R-:W-:Y:S01]  /*a860*/  FADD.FTZ R3, R134, R3 ;  /* 0x0000000386037221 */ /* 0x008fe20000010000 */
[----:B------:R-:W-:-:S02]  /*a870*/  F2FP.F16.F32.PACK_AB R11, R86, R83 ;  /* 0x00000053560b723e */ /* 0x000fc400000000ff */
[----:B------:R-:W-:-:S03]  /*a880*/  F2FP.F16.F32.PACK_AB R127, R80, R21 ;  /* 0x00000015507f723e */ /* 0x000fc600000000ff */
[----:B------:R1:W-:Y:S01]  /*a890*/  STSM.16.M88.4 [R2+0x2d300], R8 ;  /* 0x02d3000802007844 */ /* 0x0003e20000000200 */
[----:B------:R-:W3:Y:S01]  /*a8a0*/  MUFU.EX2 R128, R128 ;  /* 0x0000008000807308 */ /* 0x000ee20000000800 */
[C---:B--2---:R-:W-:Y:S01]  /*a8b0*/  FADD.FTZ R7, R126.reuse, R7 ;  /* 0x000000077e077221 */ /* 0x044fe20000010000 */
[----:B------:R-:W-:-:S05]  /*a8c0*/  F2FP.F16.F32.PACK_AB R126, R126, R77 ;  /* 0x0000004d7e7e723e */ /* 0x000fca00000000ff */
[----:B------:R1:W-:Y:S01]  /*a8d0*/  STSM.16.M88.4 [R2+0x2eb00], R124 ;  /* 0x02eb007c02007844 */ /* 0x0003e20000000200 */
[----:B------:R-:W2:Y:S01]  /*a8e0*/  MUFU.EX2 R129, R129 ;  /* 0x0000008100817308 */ /* 0x000ea20000000800 */
[C---:B0-----:R-:W-:Y:S01]  /*a8f0*/  FADD.FTZ R3, R13.reuse, R3 ;  /* 0x000000030d037221 */ /* 0x041fe20000010000 */
[----:B------:R-:W-:-:S06]  /*a900*/  F2FP.F16.F32.PACK_AB R13, R13, R134 ;  /* 0x000000860d0d723e */ /* 0x000fcc00000000ff */
[----:B------:R-:W0:Y:S01]  /*a910*/  MUFU.EX2 R131, R131 ;  /* 0x0000008300837308 */ /* 0x000e220000000800 */
[----:B---3--:R-:W-:-:S07]  /*a920*/  FADD.FTZ R0, R128, R7 ;  /* 0x0000000780007221 */ /* 0x008fce0000010000 */
[----:B------:R-:W3:Y:S01]  /*a930*/  MUFU.EX2 R20, R135 ;  /* 0x0000008700147308 */ /* 0x000ee20000000800 */
[C---:B--2---:R-:W-:Y:S01]  /*a940*/  F2FP.F16.F32.PACK_AB R12, R129.reuse, R128 ;  /* 0x00000080810c723e */ /* 0x044fe200000000ff */
[----:B------:R-:W-:-:S06]  /*a950*/  FADD.FTZ R0, R129, R0 ;  /* 0x0000000081007221 */ /* 0x000fcc0000010000 */
[----:B------:R-:W2:Y:S01]  /*a960*/  MUFU.EX2 R133, R133 ;  /* 0x0000008500857308 */ /* 0x000ea20000000800 */
[----:B0-----:R-:W-:Y:S01]  /*a970*/  F2FP.F16.F32.PACK_AB R14, R6, R131 ;  /* 0x00000083060e723e */ /* 0x001fe200000000ff */
[----:B------:R-:W-:Y:S01]  /*a980*/  FADD.FTZ R131, R131, R0 ;  /* 0x0000000083837221 */ /* 0x000fe20000010000 */
[----:B---3--:R-:W-:-:S03]  /*a990*/  FADD.FTZ R0, R20, R3 ;  /* 0x0000000314007221 */ /* 0x008fc60000010000 */
[----:B------:R-:W-:Y:S01]  /*a9a0*/  FADD.FTZ R3, R6, R131 ;  /* 0x0000008306037221 */ /* 0x000fe20000010000 */
[----:B------:R-:W-:Y:S01]  /*a9b0*/  IMAD.MOV.U32 R6, RZ, RZ, R74 ;  /* 0x000000ffff067224 */ /* 0x000fe200078e004a */
[C---:B--2---:R-:W-:Y:S01]  /*a9c0*/  F2FP.F16.F32.PACK_AB R15, R133.reuse, R20 ;  /* 0x00000014850f723e */ /* 0x044fe200000000ff */
[----:B------:R-:W-:-:S04]  /*a9d0*/  FADD.FTZ R0, R133, R0 ;  /* 0x0000000085007221 */ /* 0x000fc80000010000 */
        /* <DEDUP_REMOVED lines=9> */
[----:B------:R-:W-:-:S05]  /*aa70*/  UMOV UR38, UR10 ;  /* 0x0000000a00267c82 */ /* 0x000fca0008000000 */
.L_x_1667:
[----:B------:R-:W-:-:S13]  /*aa80*/  ISETP.LE.AND P2, PT, RZ, UR38, PT ;  /* 0x00000026ff007c0c */ /* 0x000fda000bf43270 */
[----:B------:R-:W-:Y:S05]  /*aa90*/  @!P2 BRA `(.L_x_1677) ;  /* 0x000000400020a947 */ /* 0x000fea0003800000 */
[----:B------:R-:W-:Y:S01]  /*aaa0*/  IMAD.MOV.U32 R5, RZ, RZ, R130 ;  /* 0x000000ffff057224 */ /* 0x000fe200078e0082 */
[----:B------:R-:W-:Y:S01]  /*aab0*/  UMOV UR39, UR60 ;  /* 0x0000003c00277c82 */ /* 0x000fe20008000000 */
[----:B------:R-:W-:Y:S01]  /*aac0*/  IMAD.MOV.U32 R4, RZ, RZ, R74 ;  /* 0x000000ffff047224 */ /* 0x000fe200078e004a */
[----:B------:R-:W-:Y:S01]  /*aad0*/  UMOV UR7, UR36 ;  /* 0x0000002400077c82 */ /* 0x000fe20008000000 */
[----:B------:R-:W-:-:S05]  /*aae0*/  ULDC UR5, c[0x0][0x9d8] ;  /* 0x0002760000057ab9 */ /* 0x000fca0000000800 */
.L_x_1686:
[----:B------:R-:W-:Y:S01]  /*aaf0*/  R2UR UR4, R16 ;  /* 0x00000000100472ca */ /* 0x000fe200000e0000 */
[----:B------:R-:W-:-:S04]  /*ab00*/  UIADD3 UR36, UR7, 0x1, URZ ;  /* 0x0000000107247890 */ /* 0x000fc8000fffe03f */
[----:B------:R-:W-:-:S04]  /*ab10*/  UISETP.NE.AND UP0, UPT, UR36, 0x2, UPT ;  /* 0x000000022400788c */ /* 0x000fc8000bf05270 */
[----:B------:R-:W-:Y:S02]  /*ab20*/  USEL UR60, URZ, 0x1, UP0 ;  /* 0x000000013f3c7887 */ /* 0x000fe40008000000 */
[----:B------:R-:W-:Y:S02]  /*ab30*/  USEL UR36, UR36, URZ, UP0 ;  /* 0x0000003f24247287 */ /* 0x000fe40008000000 */
[----:B------:R-:W-:Y:S01]  /*ab40*/  ISETP.NE.AND P3, PT, RZ, UR4, PT ;  /* 0x00000004ff007c0c */ /* 0x000fe2000bf65270 */
[----:B------:R-:W-:-:S12]  /*ab50*/  ULOP3.LUT UR60, UR39, UR60, URZ, 0x3c, !UPT ;  /* 0x0000003c273c7292 */ /* 0x000fd8000f8e3c3f */
[----:B0-----:R-:W-:Y:S05]  /*ab60*/  @P3 BRA `(.L_x_1678) ;  /* 0x00000000002c3947 */ /* 0x001fea0003800000 */
[----:B------:R-:W-:Y:S05]  /*ab70*/  @!P0 BRA `(.L_x_1679) ;  /* 0x0000000000048947 */ /* 0x000fea0003800000 */
[----:B------:R-:W-:Y:S01]  /*ab80*/  BPT.TRAP 0x1 ;  /* 0x000000040000795c */ /* 0x000fe20000300000 */
.L_x_1679:
[----:B------:R-:W-:Y:S01]  /*ab90*/  ULEA UR4, UR36, UR37, 0x3 ;  /* 0x0000002524047291 */ /* 0x000fe2000f8e183f */
[----:B------:R-:W-:-:S05]  /*aba0*/  IMAD.U32 R6, RZ, RZ, UR60 ;  /* 0x0000003cff067e24 */ /* 0x000fca000f8e00ff */
[----:B------:R-:W-:-:S04]  /*abb0*/  SHF.L.U32 R6, R6, 0x1f, RZ ;  /* 0x0000001f06067819 */ /* 0x000fc800000006ff */
[----:B------:R0:W2:Y:S01]  /*abc0*/  SYNCS.PHASECHK.TRANS64.TRYWAIT P2, [UR4+0x31c30], R6 ;  /* 0x031c3006ff0075a7 */ /* 0x0000a20008040144 */
[----:B------:R-:W-:Y:S05]  /*abd0*/  @!P0 BRA `(.L_x_1680) ;  /* 0x0000000000048947 */ /* 0x000fea0003800000 */
[----:B------:R-:W-:Y:S01]  /*abe0*/  BPT.TRAP 0x1 ;  /* 0x000000040000795c */ /* 0x000fe20000300000 */
.L_x_1680:
[----:B--2---:R-:W-:Y:S05]  /*abf0*/  @P2 BRA `(.L_x_1678) ;  /* 0x0000000000082947 */ /* 0x004fea0003800000 */
[----:B------:R-:W2:Y:S02]  /*ac00*/  SYNCS.PHASECHK.TRANS64.TRYWAIT P2, [UR4+0x31c30], R6 ;  /* 0x031c3006ff0075a7 */ /* 0x000ea40008040144 */
[----:B--2---:R-:W-:Y:S05]  /*ac10*/  @!P2 BRA `(.L_x_1681) ;  /* 0x000000b00084a947 */ /* 0x004fea0003800000 */
.L_x_1678:
[----:B--2---:R-:W2:Y:S01]  /*ac20*/  S2R R7, SR_TID.X ;  /* 0x0000000000077919 */ /* 0x004ea20000002100 */
        /* <DEDUP_REMOVED lines=24> */
[----:B--2---:R-:W-:Y:S01]  /*adb0*/  SHF.R.U32.HI R7, RZ, 0x7, R7 ;  /* 0x00000007ff077819 */ /* 0x004fe20000011607 */
        /* <DEDUP_REMOVED lines=330> */
.L_x_1683:
[----:B------:R-:W-:Y:S01]  /*c260*/  ULEA UR4, UR7, UR37, 0x3 ;  /* 0x0000002507047291 */ /* 0x000fe2000f8e183f */
[----:B------:R-:W-:-:S05]  /*c270*/  IMAD.U32 R6, RZ, RZ, UR39 ;  /* 0x00000027ff067e24 */ /* 0x000fca000f8e00ff */
[----:B------:R-:W-:-:S04]  /*c280*/  SHF.L.U32 R6, R6, 0x1f, RZ ;  /* 0x0000001f06067819 */ /* 0x000fc800000006ff */
[----:B------:R0:W1:Y:S01]  /*c290*/  SYNCS.PHASECHK.TRANS64.TRYWAIT P2, [UR4+0x31c50], R6 ;  /* 0x031c5006ff0075a7 */ /* 0x0000620008040144 */
[----:B------:R-:W-:Y:S05]  /*c2a0*/  @!P0 BRA `(.L_x_1684) ;  /* 0x0000000000048947 */ /* 0x000fea0003800000 */
[----:B------:R-:W-:Y:S01]  /*c2b0*/  BPT.TRAP 0x1 ;  /* 0x000000040000795c */ /* 0x000fe20000300000 */
.L_x_1684:
[----:B-1----:R-:W-:Y:S05]  /*c2c0*/  @P2 BRA `(.L_x_1682) ;  /* 0x0000000000082947 */ /* 0x002fea0003800000 */
[----:B------:R-:W1:Y:S02]  /*c2d0*/  SYNCS.PHASECHK.TRANS64.TRYWAIT P2, [UR4+0x31c50], R6 ;  /* 0x031c5006ff0075a7 */ /* 0x000e640008040144 */
[----:B-1----:R-:W-:Y:S05]  /*c2e0*/  @!P2 BRA `(.L_x_1685) ;  /* 0x0000009800e8a947 */ /* 0x002fea0003800000 */
.L_x_1682:
        /* <DEDUP_REMOVED lines=88> */
[----:B------:R-:W-:Y:S01]  /*c870*/  ULDC UR14, c[0x0][0x988] ;  /* 0x00026200000e7ab9 */ /* 0x000fe20000000800 */
[----:B------:R-:W-:Y:S01]  /*c880*/  FMUL.FTZ R20, R134, UR5 ;  /* 0x0000000586147c20 */ /* 0x000fe20008410000 */
[----:B------:R-:W-:Y:S01]  /*c890*/  UMOV UR4, UR14 ;  /* 0x0000000e00047c82 */ /* 0x000fe20008000000 */
        /* <DEDUP_REMOVED lines=14> */
[----:B------:R-:W0:Y:S01]  /*c980*/  S2R R138, SR_TID.X ;  /* 0x00000000008a7919 */ /* 0x000e220000002100 */
[----:B------:R-:W-:Y:S01]  /*c990*/  UMOV UR39, UR60 ;  /* 0x0000003c00277c82 */ /* 0x000fe20008000000 */
        /* <DEDUP_REMOVED lines=11> */
[----:B------:R-:W-:Y:S01]  /*ca50*/  UIADD3 UR32, UR10, 0x300, URZ ;  /* 0x000003000a207890 */ /* 0x000fe2000fffe03f */
[----:B0-----:R-:W-:Y:S01]  /*ca60*/  SHF.R.U32.HI R145, RZ, 0x7, R138 ;  /* 0x00000007ff917819 */ /* 0x001fe2000001168a */
[----:B------:R-:W-:-:S03]  /*ca70*/  UIADD3 UR34, UR11, 0x80, URZ ;  /* 0x000000800b227890 */ /* 0x000fc6000fffe03f */
[----:B------:R-:W0:Y:S01]  /*ca80*/  MUFU.TANH R104, R104 ;  /* 0x0000006800687308 */ /* 0x000e220000002400 */
[----:B------:R-:W-:Y:S01]  /*ca90*/  UMOV UR33, 0xc0000010 ;  /* 0xc000001000217882 */ /* 0x000fe20000000000 */
[----:B------:R-:W-:Y:S01]  /*caa0*/  UMOV UR35, 0x80000020 ;  /* 0x8000002000237882 */ /* 0x000fe20000000000 */
[----:B--2---:R-:W-:Y:S02]  /*cab0*/  FMNMX.FTZ R130, R115, R130, !PT ;  /* 0x0000008273827209 */ /* 0x004fe40007810000 */
[----:B------:R-:W-:-:S03]  /*cac0*/  ISETP.GE.U32.AND P2, PT, R138, 0x180, PT ;  /* 0x000001808a00780c */ /* 0x000fc60003f46070 */
        /* <DEDUP_REMOVED lines=23> */
[----:B-1----:R-:W-:Y:S01]  /*cc40*/  FMNMX.FTZ R130, R92, R103, !PT ;  /* 0x000000675c827209 */ /* 0x002fe20007810000 */
[----:B------:R-:W-:Y:S02]  /*cc50*/  WARPGROUP.DEPBAR.LE gsb0, 0x0 ;  /* 0x00008000000079c5 */ /* 0x000fe40000010000 */
[----:B------:R-:W-:Y:S01]  /*cc60*/  WARPGROUP.ARRIVE ;  /* 0x00000000000079c5 */ /* 0x000fe20000000000 */
[----:B------:R-:W-:Y:S01]  /*cc70*/  FMUL.FTZ R103, R76, UR5 ;  /* 0x000000054c677c20 */ /* 0x000fe20008410000 */
[----:B------:R-:W-:Y:S02]  /*cc80*/  FMUL.FTZ R76, R77, UR5 ;  /* 0x000000054d4c7c20 */ /* 0x000fe40008410000 */
[----:B------:R-:W1:Y:S01]  /*cc90*/  MUFU.TANH R81, R81 ;  /* 0x0000005100517308 */ /* 0x000e620000002400 */
[----:B--2---:R-:W-:Y:S01]  /*cca0*/  FMNMX.FTZ R131, R93, R130, !PT ;  /* 0x000000825d837209 */ /* 0x004fe20007810000 */
[----:B------:R-:W-:Y:S01]  /*ccb0*/  HGMMA.64x96x16.F32 R24, gdesc[UR32].tnspB, R24, gsb0 ;  /* 0x41600000201879f0 */ /* 0x000fe20008000818 */
[----:B------:R-:W-:-:S02]  /*ccc0*/  UIADD3 UR32, UR10, 0x480, URZ ;  /* 0x000004800a207890 */ /* 0x000fc4000fffe03f */
[----:B------:R-:W-:Y:S01]  /*ccd0*/  UIADD3 UR34, UR11, 0xc0, URZ ;  /* 0x000000c00b227890 */ /* 0x000fe2000fffe03f */
[----:B------:R-:W-:Y:S01]  /*cce0*/  UMOV UR33, 0xc0000010 ;  /* 0xc000001000217882 */ /* 0x000fe20000000000 */
[----:B------:R-:W-:Y:S01]  /*ccf0*/  UMOV UR35, 0x80000020 ;  /* 0x8000002000237882 */ /* 0x000fe20000000000 */
[----:B------:R-:W2:Y:S01]  /*cd00*/  MUFU.TANH R84, R84 ;  /* 0x0000005400547308 */ /* 0x000ea20000002400 */
[----:B0-----:R-:W-:-:S07]  /*cd10*/  FMNMX.FTZ R130, R80, R131, !PT ;  /* 0x0000008350827209 */ /* 0x001fce0007810000 */
[----:B------:R-:W0:Y:S01]  /*cd20*/  MUFU.TANH R85, R85 ;  /* 0x0000005500557308 */ /* 0x000e220000002400 */
[----:B-1----:R-:W-:-:S07]  /*cd30*/  FMNMX.FTZ R77, R81, R130, !PT ;  /* 0x00000082514d7209 */ /* 0x002fce0007810000 */
[----:B------:R-:W1:Y:S01]  /*cd40*/  MUFU.TANH R72, R72 ;  /* 0x0000004800487308 */ /* 0x000e620000002400 */
[----:B--2---:R-:W-:Y:S01]  /*cd50*/  FMNMX.FTZ R130, R84, R77, !PT ;  /* 0x0000004d54827209 */ /* 0x004fe20007810000 */
[----:B------:R-:W-:Y:S01]  /*cd60*/  FMUL.FTZ R77, R90, UR5 ;  /* 0x000000055a4d7c20 */ /* 0x000fe20008410000 */
[----:B------:R-:W-:Y:S01]  /*cd70*/  FMUL.FTZ R90, R91, UR5 ;  /* 0x000000055b5a7c20 */ /* 0x000fe20008410000 */
[----:B------:R-:W-:Y:S01]  /*cd80*/  FMUL.FTZ R91, R94, UR5 ;  /* 0x000000055e5b7c20 */ /* 0x000fe20008410000 */
[----:B------:R-:W-:Y:S01]  /*cd90*/  FMUL.FTZ R94, R95, UR5 ;  /* 0x000000055f5e7c20 */ /* 0x000fe20008410000 */
[----:B------:R-:W-:Y:S02]  /*cda0*/  FMUL.FTZ R95, R74, UR5 ;  /* 0x000000054a5f7c20 */ /* 0x000fe40008410000 */
        /* <DEDUP_REMOVED lines=9> */
[----:B-1----:R-:W-:-:S05]  /*ce40*/  FMNMX.FTZ R131, R76, R131, !PT ;  /* 0x000000834c837209 */ /* 0x002fca0007810000 */
[----:B------:R-:W1:Y:S02]  /*ce50*/  SHFL.BFLY PT, R130, R131, 0x2, 0x1f ;  /* 0x0c401f0083827f89 */ /* 0x000e6400000e0000 */
[----:B------:R-:W3:Y:S08]  /*ce60*/  MUFU.TANH R11, R11 ;  /* 0x0000000b000b7308 */ /* 0x000ef00000002400 */
[----:B------:R-:W4:Y:S08]  /*ce70*/  MUFU.TANH R13, R13 ;  /* 0x0000000d000d7308 */ /* 0x000f300000002400 */
[----:B------:R-:W5:Y:S01]  /*ce80*/  MUFU.TANH R17, R17 ;  /* 0x0000001100117308 */ /* 0x000f620000002400 */
[----:B-1----:R-:W-:-:S07]  /*ce90*/  FMNMX.FTZ R130, R131, R130, !PT ;  /* 0x0000008283827209 */ /* 0x002fce0007810000 */
[----:B------:R-:W1:Y:S01]  /*cea0*/  MUFU.TANH R18, R18 ;  /* 0x0000001200127308 */ /* 0x000e620000002400 */
[----:B------:R-:W2:Y:S01]  /*ceb0*/  SHFL.BFLY PT, R131, R130, 0x1, 0x1f ;  /* 0x0c201f0082837f89 */ /* 0x000ea200000e0000 */
[----:B------:R-:W-:Y:S02]  /*cec0*/  WARPGROUP.DEPBAR.LE gsb0, 0x0 ;  /* 0x00008000000079c5 */ /* 0x000fe40000010000 */
[----:B------:R-:W-:-:S04]  /*ced0*/  WARPGROUP.ARRIVE ;  /* 0x00000000000079c5 */ /* 0x000fc80000000000 */
[----:B------:R-:W1:Y:S02]  /*cee0*/  MUFU.TANH R20, R20 ;  /* 0x0000001400147308 */ /* 0x000e640000002400 */
[----:B------:R-:W-:Y:S01]  /*cef0*/  HGMMA.64x96x16.F32 R24, gdesc[UR32].tnspB, R24, gsb0 ;  /* 0x41600000201879f0 */ /* 0x000fe20008000818 */
[----:B------:R-:W-:Y:S02]  /*cf00*/  UIADD3 UR32, UR10, 0x600, URZ ;  /* 0x000006000a207890 */ /* 0x000fe4000fffe03f */
[----:B------:R-:W-:-:S03]  /*cf10*/  UIADD3 UR34, UR11, 0x100, URZ ;  /* 0x000001000b227890 */ /* 0x000fc6000fffe03f */
[----:B------:R-:W1:Y:S01]  /*cf20*/  MUFU.TANH R128, R128 ;  /* 0x0000008000807308 */ /* 0x000e620000002400 */
[----:B------:R-:W-:Y:S01]  /*cf30*/  UMOV UR33, 0xc0000010 ;  /* 0xc000001000217882 */ /* 0x000fe20000000000 */
[----:B------:R-:W-:Y:S01]  /*cf40*/  UMOV UR35, 0x80000020 ;  /* 0x8000002000237882 */ /* 0x000fe20000000000 */
[----:B--2---:R-:W-:-:S05]  /*cf50*/  FMNMX.FTZ R74, R130, R131, !PT ;  /* 0x00000083824a7209 */ /* 0x004fca0007810000 */
[----:B------:R-:W2:Y:S01]  /*cf60*/  MUFU.TANH R121, R121 ;  /* 0x0000007900797308 */ /* 0x000ea20000002400 */
[C---:B------:R-:W-:Y:S01]  /*cf70*/  FMUL.FTZ R132, R74.reuse, UR4 ;  /* 0x000000044a847c20 */ /* 0x040fe20008410000 */
[----:B------:R-:W-:-:S03]  /*cf80*/  FADD.FTZ R4, -R74, R4 ;  /* 0x000000044a047221 */ /* 0x000fc60000010100 */
[--C-:B------:R-:W-:Y:S01]  /*cf90*/  FFMA.FTZ R134, R12, UR4, -R132.reuse ;  /* 0x000000040c867c23 */ /* 0x100fe20008010884 */
[----:B------:R-:W-:Y:S01]  /*cfa0*/  FMNMX.FTZ R12, R7, R5, !PT ;  /* 0x00000005070c7209 */ /* 0x000fe20007810000 */
[--C-:B------:R-:W-:Y:S01]  /*cfb0*/  FFMA.FTZ R131, R10, UR4, -R132.reuse ;  /* 0x000000040a837c23 */ /* 0x100fe20008010884 */
[--C-:B------:R-:W-:Y:S01]  /*cfc0*/  FFMA.FTZ R10, R15, UR4, -R132.reuse ;  /* 0x000000040f0a7c23 */ /* 0x100fe20008010884 */
[----:B------:R-:W2:Y:S01]  /*cfd0*/  MUFU.TANH R122, R122 ;  /* 0x0000007a007a7308 */ /* 0x000ea20000002400 */
[----:B0-----:R-:W-:Y:S01]  /*cfe0*/  FMNMX.FTZ R12, R9, R12, !PT ;  /* 0x0000000c090c7209 */ /* 0x001fe20007810000 */
[--C-:B------:R-:W-:Y:S01]  /*cff0*/  FFMA.FTZ R133, R8, UR4, -R132.reuse ;  /* 0x0000000408857c23 */ /* 0x100fe20008010884 */
[--C-:B------:R-:W-:Y:S01]  /*d000*/  FFMA.FTZ R8, R14, UR4, -R132.reuse ;  /* 0x000000040e087c23 */ /* 0x100fe20008010884 */
[----:B------:R-:W-:Y:S01]  /*d010*/  FMUL.FTZ R4, R4, UR4 ;  /* 0x0000000404047c20 */ /* 0x000fe20008410000 */
[----:B---3--:R-:W-:Y:S01]  /*d020*/  FMNMX.FTZ R12, R11, R12, !PT ;  /* 0x0000000c0b0c7209 */ /* 0x008fe20007810000 */
[--C-:B------:R-:W-:Y:S01]  /*d030*/  FFMA.FTZ R6, R6, UR4, -R132.reuse ;  /* 0x0000000406067c23 */ /* 0x100fe20008010884 */
[--C-:B------:R-:W-:Y:S01]  /*d040*/  FFMA.FTZ R19, R19, UR4, -R132.reuse ;  /* 0x0000000413137c23 */ /* 0x100fe20008010884 */
[----:B------:R-:W0:Y:S01]  /*d050*/  MUFU.TANH R124, R124 ;  /* 0x0000007c007c7308 */ /* 0x000e220000002400 */
[----:B----4-:R-:W-:Y:S01]  /*d060*/  FMNMX.FTZ R12, R13, R12, !PT ;  /* 0x0000000c0d0c7209 */ /* 0x010fe20007810000 */
[--C-:B------:R-:W-:Y:S01]  /*d070*/  FFMA.FTZ R21, R21, UR4, -R132.reuse ;  /* 0x0000000415157c23 */ /* 0x100fe20008010884 */
[--C-:B------:R-:W-:Y:S01]  /*d080*/  FFMA.FTZ R120, R120, UR4, -R132.reuse ;  /* 0x0000000478787c23 */ /* 0x100fe20008010884 */
[--C-:B------:R-:W-:Y:S01]  /*d090*/  FFMA.FTZ R129, R129, UR4, -R132.reuse ;  /* 0x0000000481817c23 */ /* 0x100fe20008010884 */
[----:B-----5:R-:W-:Y:S01]  /*d0a0*/  FMNMX.FTZ R15, R17, R12, !PT ;  /* 0x0000000c110f7209 */ /* 0x020fe20007810000 */
[--C-:B------:R-:W-:Y:S01]  /*d0b0*/  FFMA.FTZ R123, R123, UR4, -R132.reuse ;  /* 0x000000047b7b7c23 */ /* 0x100fe20008010884 */
[--C-:B------:R-:W-:Y:S01]  /*d0c0*/  FFMA.FTZ R125, R125, UR4, -R132.reuse ;  /* 0x000000047d7d7c23 */ /* 0x100fe20008010884 */
[----:B------:R-:W3:Y:S01]  /*d0d0*/  MUFU.TANH R126, R126 ;  /* 0x0000007e007e7308 */ /* 0x000ee20000002400 */
[----:B-1----:R-:W-:Y:S01]  /*d0e0*/  FMNMX.FTZ R15, R18, R15, !PT ;  /* 0x0000000f120f7209 */ /* 0x002fe20007810000 */
[--C-:B------:R-:W-:Y:S01]  /*d0f0*/  FFMA.FTZ R112, R112, UR4, -R132.reuse ;  /* 0x0000000470707c23 */ /* 0x100fe20008010884 */
[--C-:B------:R-:W-:Y:S01]  /*d100*/  FFMA.FTZ R127, R127, UR4, -R132.reuse ;  /* 0x000000047f7f7c23 */ /* 0x100fe20008010884 */
[--C-:B------:R-:W-:Y:S01]  /*d110*/  FFMA.FTZ R115, R115, UR4, -R132.reuse ;  /* 0x0000000473737c23 */ /* 0x100fe20008010884 */
[----:B------:R-:W-:Y:S01]  /*d120*/  FMNMX.FTZ R15, R20, R15, !PT ;  /* 0x0000000f140f7209 */ /* 0x000fe20007810000 */
[--C-:B------:R-:W-:Y:S01]  /*d130*/  FFMA.FTZ R117, R117, UR4, -R132.reuse ;  /* 0x0000000475757c23 */ /* 0x100fe20008010884 */
[--C-:B------:R-:W-:Y:S01]  /*d140*/  FFMA.FTZ R104, R104, UR4, -R132.reuse ;  /* 0x0000000468687c23 */ /* 0x100fe20008010884 */
[----:B------:R-:W1:Y:S01]  /*d150*/  MUFU.TANH R113, R113 ;  /* 0x0000007100717308 */ /* 0x000e620000002400 */
        /* <DEDUP_REMOVED lines=12> */
[----:B0-----:R-:W-:Y:S01]  /*d220*/  FMNMX.FTZ R15, R124, R15, !PT ;  /* 0x0000000f7c0f7209 */ /* 0x001fe20007810000 */
[--C-:B------:R-:W-:Y:S01]  /*d230*/  FFMA.FTZ R89, R89, UR4, -R132.reuse ;  /* 0x0000000459597c23 */ /* 0x100fe20008010884 */
[--C-:B------:R-:W-:Y:S01]  /*d240*/  FFMA.FTZ R92, R92, UR4, -R132.reuse ;  /* 0x000000045c5c7c23 */ /* 0x100fe20008010884 */
[----:B------:R-:W0:Y:S01]  /*d250*/  MUFU.TANH R116, R116 ;  /* 0x0000007400747308 */ /* 0x000e220000002400 */
[----:B---3--:R-:W-:Y:S01]  /*d260*/  FMNMX.FTZ R12, R126, R15, !PT ;  /* 0x0000000f7e0c7209 */ /* 0x008fe20007810000 */
[--C-:B------:R-:W-:Y:S01]  /*d270*/  FFMA.FTZ R93, R93, UR4, -R132.reuse ;  /* 0x000000045d5d7c23 */ /* 0x100fe20008010884 */
[--C-:B------:R-:W-:Y:S01]  /*d280*/  FFMA.FTZ R80, R80, UR4, -R132.reuse ;  /* 0x0000000450507c23 */ /* 0x100fe20008010884 */
[--C-:B------:R-:W-:Y:S01]  /*d290*/  FFMA.FTZ R81, R81, UR4, -R132.reuse ;  /* 0x0000000451517c23 */ /* 0x100fe20008010884 */
[----:B-1----:R-:W-:Y:S01]  /*d2a0*/  FMNMX.FTZ R15, R113, R12, !PT ;  /* 0x0000000c710f7209 */ /* 0x002fe20007810000 */
[--C-:B------:R-:W-:Y:S01]  /*d2b0*/  FFMA.FTZ R84, R84, UR4, -R132.reuse ;  /* 0x0000000454547c23 */ /* 0x100fe20008010884 */
[--C-:B------:R-:W-:Y:S01]  /*d2c0*/  FFMA.FTZ R85, R85, UR4, -R132.reuse ;  /* 0x0000000455557c23 */ /* 0x100fe20008010884 */
[----:B------:R-:W1:Y:S01]  /*d2d0*/  MUFU.TANH R118, R118 ;  /* 0x0000007600767308 */ /* 0x000e620000002400 */
[----:B--2---:R-:W-:Y:S01]  /*d2e0*/  FMNMX.FTZ R15, R114, R15, !PT ;  /* 0x0000000f720f7209 */ /* 0x004fe20007810000 */
[--C-:B------:R-:W-:Y:S01]  /*d2f0*/  FFMA.FTZ R72, R72, UR4, -R132.reuse ;  /* 0x0000000448487c23 */ /* 0x100fe20008010884 */
[--C-:B------:R-:W-:Y:S01]  /*d300*/  FFMA.FTZ R73, R73, UR4, -R132.reuse ;  /* 0x0000000449497c23 */ /* 0x100fe20008010884 */
[--C-:B------:R-:W-:Y:S01]  /*d310*/  FFMA.FTZ R103, R103, UR4, -R132.reuse ;  /* 0x0000000467677c23 */ /* 0x100fe20008010884 */
[----:B------:R-:W-:-:S03]  /*d320*/  FFMA.FTZ R132, R76, UR4, -R132 ;  /* 0x000000044c847c23 */ /* 0x000fc60008010884 */
[----:B------:R-:W2:Y:S01]  /*d330*/  MUFU.TANH R106, R106 ;  /* 0x0000006a006a7308 */ /* 0x000ea20000002400 */
[----:B0-----:R-:W-:-:S07]  /*d340*/  FMNMX.FTZ R15, R116, R15, !PT ;  /* 0x0000000f740f7209 */ /* 0x001fce0007810000 */
[----:B------:R-:W0:Y:S01]  /*d350*/  MUFU.TANH R107, R107 ;  /* 0x0000006b006b7308 */ /* 0x000e220000002400 */
[----:B-1----:R-:W-:-:S07]  /*d360*/  FMNMX.FTZ R15, R118, R15, !PT ;  /* 0x0000000f760f7209 */ /* 0x002fce0007810000 */
[----:B------:R-:W1:Y:S01]  /*d370*/  MUFU.TANH R109, R109 ;  /* 0x0000006d006d7308 */ /* 0x000e620000002400 */
[----:B--2---:R-:W-:Y:S01]  /*d380*/  FMNMX.FTZ R12, R106, R15, !PT ;  /* 0x0000000f6a0c7209 */ /* 0x004fe20007810000 */
[----:B------:R-:W-:Y:S02]  /*d390*/  WARPGROUP.DEPBAR.LE gsb0, 0x0 ;  /* 0x00008000000079c5 */ /* 0x000fe40000010000 */
[----:B------:R-:W-:-:S04]  /*d3a0*/  WARPGROUP.ARRIVE ;  /* 0x00000000000079c5 */ /* 0x000fc80000000000 */
[----:B------:R-:W2:Y:S01]  /*d3b0*/  MUFU.TANH R110, R110 ;  /* 0x0000006e006e7308 */ /* 0x000ea20000002400 */
[----:B0-----:R-:W-:Y:S01]  /*d3c0*/  FMNMX.FTZ R12, R107, R12, !PT ;  /* 0x0000000c6b0c7209 */ /* 0x001fe20007810000 */
[----:B------:R-:W-:Y:S01]  /*d3d0*/  HGMMA.64x96x16.F32 R24, gdesc[UR32].tnspB, R24, gsb0 ;  /* 0x41600000201879f0 */ /* 0x000fe20008000818 */
[----:B------:R-:W-:Y:S02]  /*d3e0*/  UIADD3 UR32, UR10, 0x780, URZ ;  /* 0x000007800a207890 */ /* 0x000fe4000fffe03f */
[----:B------:R-:W-:-:S03]  /*d3f0*/  UIADD3 UR34, UR11, 0x140, URZ ;  /* 0x000001400b227890 */ /* 0x000fc6000fffe03f */
[----:B------:R-:W0:Y:S01]  /*d400*/  MUFU.TANH R97, R97 ;  /* 0x0000006100617308 */ /* 0x000e220000002400 */
[----:B------:R-:W-:Y:S01]  /*d410*/  UMOV UR33, 0xc0000010 ;  /* 0xc000001000217882 */ /* 0x000fe20000000000 */
[----:B------:R-:W-:Y:S01]  /*d420*/  UMOV UR35, 0x80000020 ;  /* 0x8000002000237882 */ /* 0x000fe20000000000 */
[----:B-1----:R-:W-:-:S05]  /*d430*/  FMNMX.FTZ R15, R109, R12, !PT ;  /* 0x0000000c6d0f7209 */ /* 0x002fca0007810000 */
        /* <DEDUP_REMOVED lines=34> */
[----:B0-----:R-:W-:-:S07]  /*d660*/  FMNMX.FTZ R12, R95, R12, !PT ;  /* 0x0000000c5f0c7209 */ /* 0x001fce0007810000 */
[----:B------:R-:W0:Y:S01]  /*d670*/  MUFU.TANH R79, R79 ;  /* 0x0000004f004f7308 */ /* 0x000e220000002400 */
[----:B-1----:R-:W-:-:S07]  /*d680*/  FMNMX.FTZ R15, R75, R12, !PT ;  /* 0x0000000c4b0f7209 */ /* 0x002fce0007810000 */
[----:B------:R-:W-:Y:S01]  /*d690*/  MUFU.EX2 R4, R4 ;  /* 0x0000000400047308 */ /* 0x000fe20000000800 */
[----:B--2---:R-:W-:-:S07]  /*d6a0*/  FMNMX.FTZ R12, R78, R15, !PT ;  /* 0x0000000f4e0c7209 */ /* 0x004fce0007810000 */
[----:B------:R-:W-:Y:S01]  /*d6b0*/  MUFU.EX2 R6, R6 ;  /* 0x0000000600067308 */ /* 0x000fe20000000800 */
[----:B0-----:R-:W-:-:S05]  /*d6c0*/  FMNMX.FTZ R12, R79, R12, !PT ;  /* 0x0000000c4f0c7209 */ /* 0x001fca0007810000 */
[----:B------:R-:W0:Y:S02]  /*d6d0*/  SHFL.BFLY PT, R15, R12, 0x2, 0x1f ;  /* 0x0c401f000c0f7f89 */ /* 0x000e2400000e0000 */
[----:B------:R-:W-:Y:S08]  /*d6e0*/  MUFU.EX2 R133, R133 ;  /* 0x0000008500857308 */ /* 0x000ff00000000800 */
[----:B------:R-:W-:Y:S08]  /*d6f0*/  MUFU.EX2 R131, R131 ;  /* 0x0000008300837308 */ /* 0x000ff00000000800 */
[----:B------:R-:W-:Y:S01]  /*d700*/  MUFU.EX2 R134, R134 ;  /* 0x0000008600867308 */ /* 0x000fe20000000800 */
[----:B0-----:R-:W-:-:S07]  /*d710*/  FMNMX.FTZ R14, R12, R15, !PT ;  /* 0x0000000f0c0e7209 */ /* 0x001fce0007810000 */
[----:B------:R-:W-:Y:S01]  /*d720*/  MUFU.EX2 R8, R8 ;  /* 0x0000000800087308 */ /* 0x000fe20000000800 */
[----:B------:R-:W0:Y:S07]  /*d730*/  SHFL.BFLY PT, R15, R14, 0x1, 0x1f ;  /* 0x0c201f000e0f7f89 */ /* 0x000e2e00000e0000 */
[----:B------:R-:W-:Y:S08]  /*d740*/  MUFU.EX2 R10, R10 ;  /* 0x0000000a000a7308 */ /* 0x000ff00000000800 */
[----:B------:R-:W-:Y:S08]  /*d750*/  MUFU.EX2 R19, R19 ;  /* 0x0000001300137308 */ /* 0x000ff00000000800 */
[----:B------:R-:W-:Y:S01]  /*d760*/  MUFU.EX2 R21, R21 ;  /* 0x0000001500157308 */ /* 0x000fe20000000800 */
[----:B0-----:R-:W-:-:S05]  /*d770*/  FMNMX.FTZ R130, R14, R15, !PT ;  /* 0x0000000f0e827209 */ /* 0x001fca0007810000 */
[C---:B------:R-:W-:Y:S01]  /*d780*/  FMUL.FTZ R135, R130.reuse, UR4 ;  /* 0x0000000482877c20 */ /* 0x040fe20008410000 */
[----:B------:R-:W-:Y:S01]  /*d790*/  FADD.FTZ R12, -R130, R5 ;  /* 0x00000005820c7221 */ /* 0x000fe20000010100 */
[----:B------:R-:W-:Y:S02]  /*d7a0*/  MUFU.EX2 R120, R120 ;  /* 0x0000007800787308 */ /* 0x000fe40000000800 */
[--C-:B------:R-:W-:Y:S01]  /*d7b0*/  FFMA.FTZ R7, R7, UR4, -R135.reuse ;  /* 0x0000000407077c23 */ /* 0x100fe20008010887 */
[--C-:B------:R-:W-:Y:S01]  /*d7c0*/  FFMA.FTZ R136, R13, UR4, -R135.reuse ;  /* 0x000000040d887c23 */ /* 0x100fe20008010887 */
[----:B------:R-:W-:Y:S01]  /*d7d0*/  IMAD.U32 R13, RZ, RZ, UR36 ;  /* 0x00000024ff0d7e24 */ /* 0x000fe2000f8e00ff */
[----:B------:R-:W-:Y:S02]  /*d7e0*/  WARPGROUP.DEPBAR.LE gsb0, 0x0 ;  /* 0x00008000000079c5 */ /* 0x000fe40000010000 */
[----:B------:R-:W-:Y:S01]  /*d7f0*/  WARPGROUP.ARRIVE ;  /* 0x00000000000079c5 */ /* 0x000fe20000000000 */
[----:B------:R-:W-:Y:S01]  /*d800*/  FMUL.FTZ R12, R12, UR4 ;  /* 0x000000040c0c7c20 */ /* 0x000fe20008410000 */
[--C-:B------:R-:W-:Y:S01]  /*d810*/  FFMA.FTZ R15, R9, UR4, -R135.reuse ;  /* 0x00000004090f7c23 */ /* 0x100fe20008010887 */
[----:B------:R-:W-:Y:S01]  /*d820*/  MUFU.EX2 R7, R7 ;  /* 0x0000000700077308 */ /* 0x000fe20000000800 */
[--C-:B------:R-:W-:Y:S01]  /*d830*/  FFMA.FTZ R14, R11, UR4, -R135.reuse ;  /* 0x000000040b0e7c23 */ /* 0x100fe20008010887 */
[----:B------:R-:W-:Y:S01]  /*d840*/  @!P1 LEA R13, R13, UR37, 0x3 ;  /* 0x000000250d0d9c11 */ /* 0x000fe2000f8e18ff */
[----:B------:R-:W-:Y:S01]  /*d850*/  HGMMA.64x96x16.F32 R24, gdesc[UR32].tnspB, R24, gsb0 ;  /* 0x41600000201879f0 */ /* 0x000fe20008000818 */
[----:B------:R-:W-:Y:S01]  /*d860*/  UIADD3 UR32, UR10, 0xa80, URZ ;  /* 0x00000a800a207890 */ /* 0x000fe2000fffe03f */
[--C-:B------:R-:W-:Y:S01]  /*d870*/  FFMA.FTZ R137, R18, UR4, -R135.reuse ;  /* 0x0000000412897c23 */ /* 0x100fe20008010887 */
[----:B------:R-:W-:Y:S01]  /*d880*/  UIADD3 UR34, UR11, 0x1c0, URZ ;  /* 0x000001c00b227890 */ /* 0x000fe2000fffe03f */
[----:B------:R-:W-:Y:S01]  /*d890*/  @!P1 VIADD R13, R13, 0x31c40 ;  /* 0x00031c400d0d9836 */ /* 0x000fe20000000000 */
[----:B------:R-:W-:Y:S01]  /*d8a0*/  UMOV UR33, 0xc0000010 ;  /* 0xc000001000217882 */ /* 0x000fe20000000000 */
[----:B------:R-:W-:Y:S01]  /*d8b0*/  UMOV UR35, 0x80000020 ;  /* 0x8000002000237882 */ /* 0x000fe20000000000 */
[----:B------:R0:W1:Y:S01]  /*d8c0*/  MUFU.EX2 R76, R12 ;  /* 0x0000000c004c7308 */ /* 0x0000620000000800 */
[--C-:B------:R-:W-:Y:S01]  /*d8d0*/  FFMA.FTZ R18, R116, UR4, -R135.reuse ;  /* 0x0000000474127c23 */ /* 0x100fe20008010887 */
[--C-:B------:R-:W-:Y:S01]  /*d8e0*/  FFMA.FTZ R116, R118, UR4, -R135.reuse ;  /* 0x0000000476747c23 */ /* 0x100fe20008010887 */
[--C-:B------:R-:W-:Y:S01]  /*d8f0*/  FFMA.FTZ R9, R17, UR4, -R135.reuse ;  /* 0x0000000411097c23 */ /* 0x100fe20008010887 */
[--C-:B------:R-:W-:Y:S01]  /*d900*/  FFMA.FTZ R11, R20, UR4, -R135.reuse ;  /* 0x00000004140b7c23 */ /* 0x100fe20008010887 */
[--C-:B------:R-:W-:Y:S01]  /*d910*/  FFMA.FTZ R128, R128, UR4, -R135.reuse ;  /* 0x0000000480807c23 */ /* 0x100fe20008010887 */
[--C-:B------:R-:W-:Y:S01]  /*d920*/  FFMA.FTZ R121, R121, UR4, -R135.reuse ;  /* 0x0000000479797c23 */ /* 0x100fe20008010887 */
[----:B------:R-:W-:Y:S01]  /*d930*/  FFMA.FTZ R122, R122, UR4, -R135 ;  /* 0x000000047a7a7c23 */ /* 0x000fe20008010887 */
[----:B------:R-:W-:Y:S01]  /*d940*/  MUFU.EX2 R5, R132 ;  /* 0x0000008400057308 */ /* 0x000fe20000000800 */
[----:B0-----:R-:W-:-:S02]  /*d950*/  VIADD R12, R145, 0x9 ;  /* 0x00000009910c7836 */ /* 0x001fc40000000000 */
[--C-:B------:R-:W-:Y:S01]  /*d960*/  FFMA.FTZ R20, R124, UR4, -R135.reuse ;  /* 0x000000047c147c23 */ /* 0x100fe20008010887 */
[--C-:B------:R-:W-:Y:S01]  /*d970*/  FFMA.FTZ R124, R126, UR4, -R135.reuse ;  /* 0x000000047e7c7c23 */ /* 0x100fe20008010887 */
[--C-:B------:R-:W-:Y:S01]  /*d980*/  FFMA.FTZ R113, R113, UR4, -R135.reuse ;  /* 0x0000000471717c23 */ /* 0x100fe20008010887 */
[--C-:B------:R-:W-:Y:S01]  /*d990*/  FFMA.FTZ R114, R114, UR4, -R135.reuse ;  /* 0x0000000472727c23 */ /* 0x100fe20008010887 */
[----:B------:R-:W-:Y:S01]  /*d9a0*/  SEL R118, R12, 0x9, !P2 ;  /* 0x000000090c767807 */ /* 0x000fe20005000000 */
[----:B------:R-:W-:Y:S01]  /*d9b0*/  FFMA.FTZ R17, R106, UR4, -R135 ;  /* 0x000000046a117c23 */ /* 0x000fe20008010887 */
[----:B------:R-:W0:Y:S01]  /*d9c0*/  MUFU.EX2 R15, R15 ;  /* 0x0000000f000f7308 */ /* 0x000e220000000800 */
[----:B------:R-:W-:Y:S01]  /*d9d0*/  @!P1 PRMT R12, RZ, 0x654, R13 ;  /* 0x00000654ff0c9816 */ /* 0x000fe2000000000d */
        /* <DEDUP_REMOVED lines=13> */
[----:B------:R-:W-:Y:S01]  /*dab0*/  FFMA.FTZ R79, R79, UR4, -R135 ;  /* 0x000000044f4f7c23 */ /* 0x000fe20008010887 */
[----:B------:R-:W4:Y:S01]  /*dac0*/  MUFU.EX2 R136, R136 ;  /* 0x0000008800887308 */ /* 0x000f220000000800 */
[----:B--2---:R-:W-:-:S02]  /*dad0*/  IMAD.U32 R14, RZ, RZ, UR7 ;  /* 0x00000007ff0e7e24 */ /* 0x004fc4000f8e00ff */
[----:B------:R-:W-:Y:S01]  /*dae0*/  FFMA.FTZ R95, R95, UR4, -R135 ;  /* 0x000000045f5f7c23 */ /* 0x000fe20008010887 */
[----:B------:R-:W-:Y:S01]  /*daf0*/  ISETP.LT.AND P2, PT, RZ, UR38, PT ;  /* 0x00000026ff007c0c */ /* 0x000fe2000bf41270 */
[----:B------:R-:W-:Y:S01]  /*db00*/  UIADD3 UR7, UR38, -0x1, URZ ;  /* 0xffffffff26077890 */ /* 0x000fe2000fffe03f */
[----:B------:R-:W-:Y:S02]  /*db10*/  @!P1 LEA R14, R14, UR37, 0x3 ;  /* 0x000000250e0e9c11 */ /* 0x000fe4000f8e18ff */
[----:B------:R-:W2:Y:S02]  /*db20*/  MUFU.EX2 R9, R9 ;  /* 0x0000000900097308 */ /* 0x000ea40000000800 */
[----:B------:R-:W-:Y:S01]  /*db30*/  @!P1 IADD3 R13, R14, 0x31c60, RZ ;  /* 0x00031c600e0d9810 */ /* 0x000fe20007ffe0ff */
[----:B-1----:R-:W-:Y:S01]  /*db40*/  FFMA.FTZ R14, R76, R0, R7 ;  /* 0x000000004c0e7223 */ /* 0x002fe20000010007 */
[----:B------:R-:W-:Y:S01]  /*db50*/  FFMA.FTZ R0, R98, UR4, -R135 ;  /* 0x0000000462007c23 */ /* 0x000fe20008010887 */
[----:B------:R-:W-:Y:S01]  /*db60*/  UMOV UR38, UR7 ;  /* 0x0000000700267c82 */ /* 0x000fe20008000000 */
[----:B------:R-:W-:Y:S01]  /*db70*/  @!P1 PRMT R13, RZ, 0x654, R13 ;  /* 0x00000654ff0d9816 */ /* 0x000fe2000000000d */
[----:B------:R-:W-:Y:S01]  /*db80*/  UMOV UR7, UR36 ;  /* 0x0000002400077c82 */ /* 0x000fe20008000000 */
[----:B------:R-:W1:Y:S08]  /*db90*/  MUFU.EX2 R137, R137 ;  /* 0x0000008900897308 */ /* 0x000e700000000800 */
[----:B------:R-:W5:Y:S08]  /*dba0*/  MUFU.EX2 R11, R11 ;  /* 0x0000000b000b7308 */ /* 0x000f700000000800 */
[----:B------:R-:W5:Y:S08]  /*dbb0*/  MUFU.EX2 R128, R128 ;  /* 0x0000008000807308 */ /* 0x000f700000000800 */
[----:B------:R-:W5:Y:S08]  /*dbc0*/  MUFU.EX2 R121, R121 ;  /* 0x0000007900797308 */ /* 0x000f700000000800 */
[----:B------:R-:W-:Y:S08]  /*dbd0*/  MUFU.EX2 R129, R129 ;  /* 0x0000008100817308 */ /* 0x000ff00000000800 */
[----:B------:R-:W5:Y:S01]  /*dbe0*/  MUFU.EX2 R122, R122 ;  /* 0x0000007a007a7308 */ /* 0x000f620000000800 */
[----:B------:R-:W-:-:S02]  /*dbf0*/  WARPGROUP.DEPBAR.LE gsb0, 0x0 ;  /* 0x00008000000079c5 */ /* 0x000fc40000010000 */
[----:B------:R-:W-:-:S05]  /*dc00*/  WARPGROUP.ARRIVE ;  /* 0x00000000000079c5 */ /* 0x000fca0000000000 */
[----:B------:R-:W-:Y:S01]  /*dc10*/  MUFU.EX2 R123, R123 ;  /* 0x0000007b007b7308 */ /* 0x000fe20000000800 */
[----:B------:R-:W-:Y:S01]  /*dc20*/  HGMMA.64x96x16.F32 R24, gdesc[UR32].tnspB, R24, gsb0 ;  /* 0x41600000201879f0 */ /* 0x000fe20008000818 */
[----:B------:R-:W-:Y:S02]  /*dc30*/  UIADD3 UR32, UR10, 0xc00, URZ ;  /* 0x00000c000a207890 */ /* 0x000fe4000fffe03f */
[----:B------:R-:W-:-:S04]  /*dc40*/  UIADD3 UR34, UR11, 0x200, URZ ;  /* 0x000002000b227890 */ /* 0x000fc8000fffe03f */
[----:B------:R-:W-:Y:S01]  /*dc50*/  MUFU.EX2 R20, R20 ;  /* 0x0000001400147308 */ /* 0x000fe20000000800 */
[----:B------:R-:W-:Y:S01]  /*dc60*/  UMOV UR33, 0xc0000010 ;  /* 0xc000001000217882 */ /* 0x000fe20000000000 */
[----:B------:R-:W-:-:S06]  /*dc70*/  UMOV UR35, 0x80000020 ;  /* 0x8000002000237882 */ /* 0x000fcc0000000000 */
[----:B------:R-:W5:Y:S08]  /*dc80*/  MUFU.EX2 R125, R125 ;  /* 0x0000007d007d7308 */ /* 0x000f700000000800 */
[----:B------:R-:W5:Y:S08]  /*dc90*/  MUFU.EX2 R124, R124 ;  /* 0x0000007c007c7308 */ /* 0x000f700000000800 */
[----:B------:R-:W5:Y:S08]  /*dca0*/  MUFU.EX2 R112, R112 ;  /* 0x0000007000707308 */ /* 0x000f700000000800 */
[----:B------:R-:W-:Y:S08]  /*dcb0*/  MUFU.EX2 R113, R113 ;  /* 0x0000007100717308 */ /* 0x000ff00000000800 */
[----:B------:R-:W5:Y:S08]  /*dcc0*/  MUFU.EX2 R127, R127 ;  /* 0x0000007f007f7308 */ /* 0x000f700000000800 */
[----:B------:R-:W5:Y:S08]  /*dcd0*/  MUFU.EX2 R114, R114 ;  /* 0x0000007200727308 */ /* 0x000f700000000800 */
[----:B------:R-:W-:Y:S08]  /*dce0*/  MUFU.EX2 R115, R115 ;  /* 0x0000007300737308 */ /* 0x000ff00000000800 */
[----:B------:R-:W-:Y:S08]  /*dcf0*/  MUFU.EX2 R18, R18 ;  /* 0x0000001200127308 */ /* 0x000ff00000000800 */
[----:B------:R-:W5:Y:S08]  /*dd00*/  MUFU.EX2 R117, R117 ;  /* 0x0000007500757308 */ /* 0x000f700000000800 */
[----:B------:R-:W5:Y:S08]  /*dd10*/  MUFU.EX2 R116, R116 ;  /* 0x0000007400747308 */ /* 0x000f700000000800 */
        /* <DEDUP_REMOVED lines=16> */
[----:B------:R-:W5:Y:S08]  /*de20*/  MUFU.EX2 R101, R101 ;  /* 0x0000006500657308 */ /* 0x000f700000000800 */
        /* <DEDUP_REMOVED lines=12> */
[----:B0-----:R-:W-:Y:S01]  /*def0*/  FADD.FTZ R3, R15, R14 ;  /* 0x0000000e0f037221 */ /* 0x001fe20000010000 */
[----:B------:R0:W-:Y:S01]  /*df00*/  @!P1 SYNCS.ARRIVE.TRANS64.RED.A1T0 RZ, [R13+URZ], RZ ;  /* 0x000000ff0dff99a7 */ /* 0x0001e2000810043f */
[----:B------:R-:W-:Y:S01]  /*df10*/  F2FP.F16.F32.PACK_AB R14, R134, R131 ;  /* 0x00000083860e723e */ /* 0x000fe200000000ff */
[----:B------:R-:W-:Y:S01]  /*df20*/  FADD.FTZ R12, R133, R12 ;  /* 0x0000000c850c7221 */ /* 0x000fe20000010000 */
[----:B------:R-:W-:Y:S01]  /*df30*/  MUFU.EX2 R92, R92 ;  /* 0x0000005c005c7308 */ /* 0x000fe20000000800 */
[-C--:B------:R-:W-:Y:S01]  /*df40*/  FMUL.FTZ R36, R36, R4.reuse ;  /* 0x0000000424247220 */ /* 0x080fe20000410000 */
[-C--:B------:R-:W-:Y:S01]  /*df50*/  FMUL.FTZ R37, R37, R4.reuse ;  /* 0x0000000425257220 */ /* 0x080fe20000410000 */
[-C--:B------:R-:W-:Y:S01]  /*df60*/  FMUL.FTZ R40, R40, R4.reuse ;  /* 0x0000000428287220 */ /* 0x080fe20000410000 */
[----:B------:R-:W-:Y:S01]  /*df70*/  FMUL.FTZ R41, R41, R4 ;  /* 0x0000000429297220 */ /* 0x000fe20000410000 */
[----:B0-----:R-:W-:Y:S01]  /*df80*/  FADD.FTZ R13, R131, R12 ;  /* 0x0000000c830d7221 */ /* 0x001fe20000010000 */
[----:B------:R-:W-:Y:S01]  /*df90*/  F2FP.F16.F32.PACK_AB R12, R133, R6 ;  /* 0x00000006850c723e */ /* 0x000fe200000000ff */
[----:B------:R-:W-:Y:S01]  /*dfa0*/  FADD.FTZ R133, R132, R3 ;  /* 0x0000000384857221 */ /* 0x000fe20000010000 */
[----:B------:R-:W-:Y:S01]  /*dfb0*/  FFMA.FTZ R3, R100, UR4, -R135 ;  /* 0x0000000464037c23 */ /* 0x000fe20008010887 */
[----:B------:R-:W-:Y:S01]  /*dfc0*/  FADD.FTZ R139, R134, R13 ;  /* 0x0000000d868b7221 */ /* 0x000fe20000010000 */
[----:B------:R-:W-:Y:S01]  /*dfd0*/  F2FP.F16.F32.PACK_AB R13, R15, R7 ;  /* 0x000000070f0d723e */ /* 0x000fe200000000ff */
[----:B----4-:R-:W-:Y:S01]  /*dfe0*/  FADD.FTZ R98, R136, R133 ;  /* 0x0000008588627221 */ /* 0x010fe20000010000 */
[----:B------:R-:W-:Y:S01]  /*dff0*/  FFMA.FTZ R7, R77, UR4, -R135 ;  /* 0x000000044d077c23 */ /* 0x000fe20008010887 */
[----:B------:R-:W-:Y:S01]  /*e000*/  FADD.FTZ R139, R8, R139 ;  /* 0x0000008b088b7221 */ /* 0x000fe20000010000 */
[----:B------:R-:W-:Y:S01]  /*e010*/  FFMA.FTZ R77, R82, UR4, -R135 ;  /* 0x00000004524d7c23 */ /* 0x000fe20008010887 */
[----:B--2---:R-:W-:Y:S01]  /*e020*/  FADD.FTZ R98, R9, R98 ;  /* 0x0000006209627221 */ /* 0x004fe20000010000 */
[----:B------:R-:W-:Y:S01]  /*e030*/  F2FP.F16.F32.PACK_AB R15, R136, R132 ;  /* 0x00000084880f723e */ /* 0x000fe200000000ff */
[----:B------:R-:W-:Y:S01]  /*e040*/  FADD.FTZ R100, R10, R139 ;  /* 0x0000008b0a647221 */ /* 0x000fe20000010000 */
[----:B------:R-:W-:Y:S01]  /*e050*/  FFMA.FTZ R6, R102, UR4, -R135 ;  /* 0x0000000466067c23 */ /* 0x000fe20008010887 */
[----:B-1----:R-:W-:Y:S01]  /*e060*/  FADD.FTZ R98, R137, R98 ;  /* 0x0000006289627221 */ /* 0x002fe20000010000 */
[----:B------:R-:W-:Y:S01]  /*e070*/  MUFU.EX2 R3, R3 ;  /* 0x0000000300037308 */ /* 0x000fe20000000800 */
[----:B------:R-:W-:Y:S01]  /*e080*/  FADD.FTZ R100, R19, R100 ;  /* 0x0000006413647221 */ /* 0x000fe20000010000 */
[----:B------:R0:W-:Y:S01]  /*e090*/  STSM.16.M88.4 [R2+0x24300], R12 ;  /* 0x0243000c02007844 */ /* 0x0001e20000000200 */
[----:B-----5:R-:W-:Y:S01]  /*e0a0*/  FADD.FTZ R131, R11, R98 ;  /* 0x000000620b837221 */ /* 0x020fe20000010000 */
        /* <DEDUP_REMOVED lines=18> */
[----:B------:R1:W-:Y:S01]  /*e1d0*/  STSM.16.M88.4 [R2+0x25b00], R8 ;  /* 0x025b000802007844 */ /* 0x0003e20000000200 */
[----:B------:R-:W-:Y:S01]  /*e1e0*/  FADD.FTZ R98, R124, R131 ;  /* 0x000000837c627221 */ /* 0x000fe20000010000 */
[----:B------:R-:W-:Y:S01]  /*e1f0*/  F2FP.F16.F32.PACK_AB R120, R129, R120 ;  /* 0x000000788178723e */ /* 0x000fe200000000ff */
[----:B------:R-:W-:Y:S01]  /*e200*/  FADD.FTZ R100, R112, R133 ;  /* 0x0000008570647221 */ /* 0x000fe20000010000 */
[----:B------:R-:W-:Y:S01]  /*e210*/  F2FP.F16.F32.PACK_AB R112, R127, R112 ;  /* 0x000000707f70723e */ /* 0x000fe200000000ff */
[----:B------:R-:W-:Y:S01]  /*e220*/  FADD.FTZ R131, R113, R98 ;  /* 0x0000006271837221 */ /* 0x000fe20000010000 */
[C---:B------:R-:W-:Y:S01]  /*e230*/  F2FP.F16.F32.PACK_AB R113, R114.reuse, R113 ;  /* 0x000000717271723e */ /* 0x040fe200000000ff */
        /* <DEDUP_REMOVED lines=8> */
[----:B0-----:R-:W-:Y:S01]  /*e2c0*/  FADD.FTZ R13, R117, R100 ;  /* 0x00000064750d7221 */ /* 0x001fe20000010000 */
[----:B------:R-:W-:Y:S01]  /*e2d0*/  MUFU.EX2 R91, R91 ;  /* 0x0000005b005b7308 */ /* 0x000fe20000000800 */
[----:B------:R-:W-:Y:S01]  /*e2e0*/  FADD.FTZ R12, R116, R131 ;  /* 0x00000083740c7221 */ /* 0x000fe20000010000 */
[----:B------:R0:W-:Y:S01]  /*e2f0*/  STSM.16.M88.4 [R2+0x27300], R120 ;  /* 0x0273007802007844 */ /* 0x0001e20000000200 */
[----:B------:R-:W-:Y:S01]  /*e300*/  FADD.FTZ R14, R104, R13 ;  /* 0x0000000d680e7221 */ /* 0x000fe20000010000 */
[----:B------:R-:W-:Y:S01]  /*e310*/  F2FP.F16.F32.PACK_AB R104, R105, R104 ;  /* 0x000000686968723e */ /* 0x000fe200000000ff */
[----:B------:R-:W-:Y:S01]  /*e320*/  FADD.FTZ R13, R17, R12 ;  /* 0x0000000c110d7221 */ /* 0x000fe20000010000 */
[----:B------:R0:W-:Y:S01]  /*e330*/  STSM.16.M88.4 [R2+0x28b00], R112 ;  /* 0x028b007002007844 */ /* 0x0001e20000000200 */
[----:B------:R-:W-:Y:S01]  /*e340*/  FADD.FTZ R15, R105, R14 ;  /* 0x0000000e690f7221 */ /* 0x000fe20000010000 */
[----:B------:R-:W2:Y:S01]  /*e350*/  MUFU.EX2 R93, R93 ;  /* 0x0000005d005d7308 */ /* 0x000ea20000000800 */
[C---:B------:R-:W-:Y:S01]  /*e360*/  FADD.FTZ R14, R106.reuse, R13 ;  /* 0x0000000d6a0e7221 */ /* 0x040fe20000010000 */
[----:B------:R-:W-:Y:S01]  /*e370*/  F2FP.F16.F32.PACK_AB R105, R106, R17 ;  /* 0x000000116a69723e */ /* 0x000fe200000000ff */
[----:B------:R-:W-:Y:S01]  /*e380*/  FADD.FTZ R20, R108, R15 ;  /* 0x0000000f6c147221 */ /* 0x000fe20000010000 */
[----:B------:R-:W-:Y:S01]  /*e390*/  F2FP.F16.F32.PACK_AB R106, R119, R108 ;  /* 0x0000006c776a723e */ /* 0x000fe200000000ff */
[----:B------:R-:W-:Y:S01]  /*e3a0*/  FADD.FTZ R14, R107, R14 ;  /* 0x0000000e6b0e7221 */ /* 0x000fe20000010000 */
        /* <DEDUP_REMOVED lines=8> */
[C---:B------:R-:W-:Y:S01]  /*e430*/  F2FP.F16.F32.PACK_AB R97, R0.reuse, R97 ;  /* 0x000000610061723e */ /* 0x040fe200000000ff */
[----:B------:R-:W-:Y:S01]  /*e440*/  FADD.FTZ R18, R111, R18 ;  /* 0x000000126f127221 */ /* 0x000fe20000010000 */
[----:B------:R-:W4:Y:S01]  /*e450*/  MUFU.EX2 R80, R80 ;  /* 0x0000005000507308 */ /* 0x000f220000000800 */
[----:B------:R-:W-:Y:S01]  /*e460*/  FADD.FTZ R14, R0, R13 ;  /* 0x0000000d000e7221 */ /* 0x000fe20000010000 */
[----:B--2---:R-:W-:Y:S01]  /*e470*/  F2FP.F16.F32.PACK_AB R90, R93, R92 ;  /* 0x0000005c5d5a723e */ /* 0x004fe200000000ff */
[----:B------:R-:W-:Y:S01]  /*e480*/  FADD.FTZ R18, R99, R18 ;  /* 0x0000001263127221 */ /* 0x000fe20000010000 */
[C---:B------:R-:W-:Y:S01]  /*e490*/  F2FP.F16.F32.PACK_AB R99, R6.reuse, R3 ;  /* 0x000000030663723e */ /* 0x040fe200000000ff */
[----:B------:R-:W-:Y:S01]  /*e4a0*/  FADD.FTZ R13, R3, R14 ;  /* 0x0000000e030d7221 */ /* 0x000fe20000010000 */
[----:B------:R0:W-:Y:S01]  /*e4b0*/  STSM.16.M88.4 [R2+0x2a300], R104 ;  /* 0x02a3006802007844 */ /* 0x0001e20000000200 */
[----:B-1----:R-:W-:Y:S01]  /*e4c0*/  FADD.FTZ R9, R101, R18 ;  /* 0x0000001265097221 */ /* 0x002fe20000010000 */
[----:B------:R-:W1:Y:S01]  /*e4d0*/  MUFU.EX2 R77, R77 ;  /* 0x0000004d004d7308 */ /* 0x000e620000000800 */
[----:B------:R-:W-:Y:S01]  /*e4e0*/  FADD.FTZ R8, R6, R13 ;  /* 0x0000000d06087221 */ /* 0x000fe20000010000 */
[----:B------:R0:W-:Y:S01]  /*e4f0*/  STSM.16.M88.4 [R2+0x2bb00], R96 ;  /* 0x02bb006002007844 */ /* 0x0001e20000000200 */
[----:B------:R-:W-:Y:S01]  /*e500*/  FADD.FTZ R10, R88, R9 ;  /* 0x00000009580a7221 */ /* 0x000fe20000010000 */
[----:B------:R-:W-:Y:S01]  /*e510*/  F2FP.F16.F32.PACK_AB R88, R89, R88 ;  /* 0x000000585958723e */ /* 0x000fe200000000ff */
[----:B------:R-:W-:Y:S01]  /*e520*/  FADD.FTZ R9, R7, R8 ;  /* 0x0000000807097221 */ /* 0x000fe20000010000 */
[-C--:B------:R-:W-:Y:S01]  /*e530*/  FMUL.FTZ R45, R45, R4.reuse ;  /* 0x000000042d2d7220 */ /* 0x080fe20000410000 */
[----:B------:R-:W-:Y:S01]  /*e540*/  FADD.FTZ R11, R89, R10 ;  /* 0x0000000a590b7221 */ /* 0x000fe20000010000 */
[----:B------:R-:W2:Y:S01]  /*e550*/  MUFU.EX2 R12, R83 ;  /* 0x00000053000c7308 */ /* 0x000ea20000000800 */
[C---:B------:R-:W-:Y:S01]  /*e560*/  FADD.FTZ R0, R82.reuse, R9 ;  /* 0x0000000952007221 */ /* 0x040fe20000010000 */
[----:B------:R-:W-:Y:S01]  /*e570*/  F2FP.F16.F32.PACK_AB R89, R82, R7 ;  /* 0x000000075259723e */ /* 0x000fe200000000ff */
[----:B------:R-:W-:Y:S01]  /*e580*/  FADD.FTZ R8, R92, R11 ;  /* 0x0000000b5c087221 */ /* 0x000fe20000010000 */
[-C--:B------:R-:W-:Y:S01]  /*e590*/  FMUL.FTZ R48, R48, R4.reuse ;  /* 0x0000000430307220 */ /* 0x080fe20000410000 */
[----:B------:R-:W-:Y:S01]  /*e5a0*/  FADD.FTZ R9, R91, R0 ;  /* 0x000000005b097221 */ /* 0x000fe20000010000 */
[C---:B---3--:R-:W-:Y:S01]  /*e5b0*/  F2FP.F16.F32.PACK_AB R91, R94.reuse, R91 ;  /* 0x0000005b5e5b723e */ /* 0x048fe200000000ff */
[----:B------:R-:W-:Y:S01]  /*e5c0*/  FADD.FTZ R3, R93, R8 ;  /* 0x000000085d037221 */ /* 0x000fe20000010000 */
[----:B------:R-:W3:Y:S01]  /*e5d0*/  MUFU.EX2 R86, R86 ;  /* 0x0000005600567308 */ /* 0x000ee20000000800 */
[----:B------:R-:W-:Y:S01]  /*e5e0*/  FADD.FTZ R0, R94, R9 ;  /* 0x000000095e007221 */ /* 0x000fe20000010000 */
[-C--:B------:R-:W-:Y:S01]  /*e5f0*/  FMUL.FTZ R49, R49, R4.reuse ;  /* 0x0000000431317220 */ /* 0x080fe20000410000 */
[----:B----4-:R-:W-:Y:S01]  /*e600*/  FADD.FTZ R6, R80, R3 ;  /* 0x0000000350067221 */ /* 0x010fe20000010000 */
[----:B------:R0:W-:Y:S01]  /*e610*/  STSM.16.M88.4 [R2+0x2d300], R88 ;  /* 0x02d3005802007844 */ /* 0x0001e20000000200 */
[----:B-1----:R-:W-:Y:S01]  /*e620*/  FADD.FTZ R3, R77, R0 ;  /* 0x000000004d037221 */ /* 0x002fe20000010000 */
        /* <DEDUP_REMOVED lines=11> */
[----:B---3--:R-:W-:Y:S01]  /*e6e0*/  FADD.FTZ R3, R86, R3 ;  /* 0x0000000356037221 */ /* 0x008fe20000010000 */
[-C--:B------:R-:W-:Y:S01]  /*e6f0*/  FMUL.FTZ R68, R68, R4.reuse ;  /* 0x0000000444447220 */ /* 0x080fe20000410000 */
[----:B------:R-:W-:Y:S01]  /*e700*/  FMUL.FTZ R69, R69, R4 ;  /* 0x0000000445457220 */ /* 0x000fe20000410000 */
[-C--:B------:R-:W-:Y:S01]  /*e710*/  FMUL.FTZ R26, R26, R76.reuse ;  /* 0x0000004c1a1a7220 */ /* 0x080fe20000410000 */
[-C--:B------:R-:W-:Y:S01]  /*e720*/  FMUL.FTZ R27, R27, R76.reuse ;  /* 0x0000004c1b1b7220 */ /* 0x080fe20000410000 */
[-C--:B------:R-:W-:Y:S01]  /*e730*/  FMUL.FTZ R30, R30, R76.reuse ;  /* 0x0000004c1e1e7220 */ /* 0x080fe20000410000 */
[----:B------:R-:W-:Y:S01]  /*e740*/  FMUL.FTZ R31, R31, R76 ;  /* 0x0000004c1f1f7220 */ /* 0x000fe20000410000 */
[----:B------:R-:W3:Y:S01]  /*e750*/  MUFU.EX2 R84, R84 ;  /* 0x0000005400547308 */ /* 0x000ee20000000800 */
[C---:B-1----:R-:W-:Y:S01]  /*e760*/  FADD.FTZ R9, R81.reuse, R6 ;  /* 0x0000000651097221 */ /* 0x042fe20000010000 */
[----:B------:R-:W-:Y:S01]  /*e770*/  F2FP.F16.F32.PACK_AB R80, R81, R80 ;  /* 0x000000505150723e */ /* 0x000fe200000000ff */
[-C--:B------:R-:W-:Y:S01]  /*e780*/  FMUL.FTZ R34, R34, R76.reuse ;  /* 0x0000004c22227220 */ /* 0x080fe20000410000 */
[----:B------:R-:W-:Y:S01]  /*e790*/  F2FP.F16.F32.PACK_AB R81, R12, R77 ;  /* 0x0000004d0c51723e */ /* 0x000fe200000000ff */
[-C--:B------:R-:W-:Y:S01]  /*e7a0*/  FMUL.FTZ R35, R35, R76.reuse ;  /* 0x0000004c23237220 */ /* 0x080fe20000410000 */
[-C--:B------:R-:W-:Y:S01]  /*e7b0*/  FMUL.FTZ R38, R38, R76.reuse ;  /* 0x0000004c26267220 */ /* 0x080fe20000410000 */
[----:B------:R-:W-:Y:S01]  /*e7c0*/  FMUL.FTZ R39, R39, R76 ;  /* 0x0000004c27277220 */ /* 0x000fe20000410000 */
[----:B------:R-:W1:Y:S01]  /*e7d0*/  MUFU.EX2 R85, R85 ;  /* 0x0000005500557308 */ /* 0x000e620000000800 */
[C---:B--2---:R-:W-:Y:S01]  /*e7e0*/  FADD.FTZ R3, R83.reuse, R3 ;  /* 0x0000000353037221 */ /* 0x044fe20000010000 */
[----:B------:R-:W-:Y:S01]  /*e7f0*/  F2FP.F16.F32.PACK_AB R83, R83, R86 ;  /* 0x000000565353723e */ /* 0x000fe200000000ff */
        /* <DEDUP_REMOVED lines=12> */
[----:B------:R-:W-:Y:S01]  /*e8c0*/  FMUL.FTZ R62, R62, R76 ;  /* 0x0000004c3e3e7220 */ /* 0x000fe20000410000 */
[----:B------:R-:W3:Y:S01]  /*e8d0*/  MUFU.EX2 R73, R73 ;  /* 0x0000004900497308 */ /* 0x000ee20000000800 */
[C---:B-1----:R-:W-:Y:S01]  /*e8e0*/  F2FP.F16.F32.PACK_AB R82, R85.reuse, R84 ;  /* 0x000000545552723e */ /* 0x042fe200000000ff */
[----:B------:R-:W-:Y:S01]  /*e8f0*/  FADD.FTZ R7, R85, R0 ;  /* 0x0000000055077221 */ /* 0x000fe20000010000 */
[-C--:B------:R-:W-:Y:S01]  /*e900*/  FMUL.FTZ R63, R63, R76.reuse ;  /* 0x0000004c3f3f7220 */ /* 0x080fe20000410000 */
[-C--:B------:R-:W-:Y:S01]  /*e910*/  FMUL.FTZ R66, R66, R76.reuse ;  /* 0x0000004c42427220 */ /* 0x080fe20000410000 */
[-C--:B------:R-:W-:Y:S01]  /*e920*/  FMUL.FTZ R67, R67, R76.reuse ;  /* 0x0000004c43437220 */ /* 0x080fe20000410000 */
[----:B------:R0:W-:Y:S01]  /*e930*/  STSM.16.M88.4 [R2+0x2eb00], R80 ;  /* 0x02eb005002007844 */ /* 0x0001e20000000200 */
[-C--:B------:R-:W-:Y:S01]  /*e940*/  FMUL.FTZ R70, R70, R76.reuse ;  /* 0x0000004c46467220 */ /* 0x080fe20000410000 */
[----:B------:R-:W1:Y:S01]  /*e950*/  MUFU.EX2 R103, R103 ;  /* 0x0000006700677308 */ /* 0x000e620000000800 */
[----:B--2---:R-:W-:Y:S01]  /*e960*/  FADD.FTZ R0, R72, R7 ;  /* 0x0000000748007221 */ /* 0x004fe20000010000 */
[----:B------:R-:W-:Y:S01]  /*e970*/  FMUL.FTZ R71, R71, R76 ;  /* 0x0000004c47477220 */ /* 0x000fe20000410000 */
[----:B------:R-:W-:-:S05]  /*e980*/  IMAD.MOV.U32 R4, RZ, RZ, R74 ;  /* 0x000000ffff047224 */ /* 0x000fca00078e004a */
[----:B------:R-:W2:Y:S01]  /*e990*/  MUFU.EX2 R14, R95 ;  /* 0x0000005f000e7308 */ /* 0x000ea20000000800 */
[C---:B---3--:R-:W-:Y:S01]  /*e9a0*/  F2FP.F16.F32.PACK_AB R8, R73.reuse, R72 ;  /* 0x000000484908723e */ /* 0x048fe200000000ff */
[----:B------:R-:W-:-:S06]  /*e9b0*/  FADD.FTZ R0, R73, R0 ;  /* 0x0000000049007221 */ /* 0x000fcc0000010000 */
[----:B------:R-:W3:Y:S01]  /*e9c0*/  MUFU.EX2 R75, R75 ;  /* 0x0000004b004b7308 */ /* 0x000ee20000000800 */
[----:B-1----:R-:W-:Y:S01]  /*e9d0*/  F2FP.F16.F32.PACK_AB R10, R5, R103 ;  /* 0x00000067050a723e */ /* 0x002fe200000000ff */
[----:B------:R-:W-:-:S06]  /*e9e0*/  FADD.FTZ R0, R103, R0 ;  /* 0x0000000067007221 */ /* 0x000fcc0000010000 */
[----:B------:R-:W1:Y:S01]  /*e9f0*/  MUFU.EX2 R78, R78 ;  /* 0x0000004e004e7308 */ /* 0x000e620000000800 */
[----:B--2---:R-:W-:-:S07]  /*ea00*/  FADD.FTZ R3, R14, R3 ;  /* 0x000000030e037221 */ /* 0x004fce0000010000 */
[----:B------:R-:W2:Y:S01]  /*ea10*/  MUFU.EX2 R79, R79 ;  /* 0x0000004f004f7308 */ /* 0x000ea20000000800 */
[C---:B---3--:R-:W-:Y:S01]  /*ea20*/  F2FP.F16.F32.PACK_AB R9, R75.reuse, R14 ;  /* 0x0000000e4b09723e */ /* 0x048fe200000000ff */
[----:B------:R-:W-:-:S04]  /*ea30*/  FADD.FTZ R3, R75, R3 ;  /* 0x000000034b037221 */ /* 0x000fc80000010000 */
[----:B-1----:R-:W-:Y:S01]  /*ea40*/  FADD.FTZ R6, R78, R3 ;  /* 0x000000034e067221 */ /* 0x002fe20000010000 */
        /* <DEDUP_REMOVED lines=13> */
.L_x_1677:
[----:B------:R-:W-:Y:S06]  /*eb20*/  BAR.ARV 0x8, 0x1a0 ;  /* 0x0206800000007b1d */ /* 0x000fec0000002000 */
[----:B------:R-:W-:Y:S05]  /*eb30*/  @!P0 BRA `(.L_x_1687) ;  /* 0x0000000000048947 */ /* 0x000fea0003800000 */
[----:B------:R-:W-:Y:S01]  /*eb40*/  BPT.TRAP 0x1 ;  /* 0x000000040000795c */ /* 0x000fe20000300000 */
.L_x_1687:
[----:B------:R-:W-:Y:S01]  /*eb50*/  ULEA UR6, UR36, UR37, 0x3 ;  /* 0x0000002524067291 */ /* 0x000fe2000f8e183f */
[----:B------:R-:W-:-:S05]  /*eb60*/  IMAD.U32 R4, RZ, RZ, UR60 ;  /* 0x0000003cff047e24 */ /* 0x000fca000f8e00ff */
[----:B------:R-:W-:-:S04]  /*eb70*/  SHF.L.U32 R4, R4, 0x1f, RZ ;  /* 0x0000001f04047819 */ /* 0x000fc800000006ff */
[----:B------:R2:W3:Y:S01]  /*eb80*/  SYNCS.PHASECHK.TRANS64.TRYWAIT P2, [UR6+0x31c50], R4 ;  /* 0x031c5004ff0075a7 */ /* 0x0004e20008040146 */
[----:B------:R-:W-:Y:S05]  /*eb90*/  @!P0 BRA `(.L_x_1688) ;  /* 0x0000000000048947 */ /* 0x000fea0003800000 */
[----:B------:R-:W-:Y:S01]  /*eba0*/  BPT.TRAP 0x1 ;  /* 0x000000040000795c */ /* 0x000fe20000300000 */
.L_x_1688:
[----:B---3--:R-:W-:Y:S05]  /*ebb0*/  @P2 BRA `(.L_x_1689) ;  /* 0x0000000000082947 */ /* 0x008fea0003800000 */
[----:B------:R-:W3:Y:S02]  /*ebc0*/  SYNCS.PHASECHK.TRANS64.TRYWAIT P0, [UR6+0x31c50], R4 ;  /* 0x031c5004ff0075a7 */ /* 0x000ee40008000146 */
[----:B---3--:R-:W-:Y:S05]  /*ebd0*/  @!P0 BRA `(.L_x_1690) ;  /* 0x0000007000c48947 */ /* 0x008fea0003800000 */
.L_x_1689:
[----:B------:R-:W-:Y:S01]  /*ebe0*/  UIADD3 UR37, UR37, 0x200, URZ ;  /* 0x0000020025257890 */ /* 0x000fe2000fffe03f */
[----:B------:R-:W-:Y:S01]  /*ebf0*/  WARPGROUP.ARRIVE ;  /* 0x00000000000079c5 */ /* 0x000fe20000000000 */
[----:B------:R-:W-:Y:S01]  /*ec00*/  ULOP3.LUT UR61, UR61, 0x10000, URZ, 0xfc, !UPT ;  /* 0x000100003d3d7892 */ /* 0x000fe2000f8efc3f */
[----:B--23--:R-:W2:Y:S01]  /*ec10*/  SHFL.BFLY PT, R4, R3, 0x2, 0x1f ;  /* 0x0c401f0003047f89 */ /* 0x00cea200000e0000 */
[----:B------:R-:W-:Y:S01]  /*ec20*/  USHF.R.U32.HI UR37, URZ, 0x4, UR37 ;  /* 0x000000043f257899 */ /* 0x000fe20008011625 */
[----:B01----:R-:W-:Y:S01]  /*ec30*/  IMAD.MOV.U32 R9, RZ, RZ, RZ ;  /* 0x000000ffff097224 */ /* 0x003fe200078e00ff */
[----:B------:R-:W-:Y:S01]  /*ec40*/  UMOV UR9, 0xc0000010 ;  /* 0xc000001000097882 */ /* 0x000fe20000000000 */
[----:B------:R-:W-:Y:S01]  /*ec50*/  UMOV UR11, 0x80000020 ;  /* 0x80000020000b7882 */ /* 0x000fe20000000000 */
[----:B------:R-:W-:Y:S01]  /*ec60*/  ULOP3.LUT UR37, UR37, 0x3fff, URZ, 0xc0, !UPT ;  /* 0x00003fff25257892 */ /* 0x000fe2000f8ec03f */
[----:B------:R-:W0:Y:S01]  /*ec70*/  SHFL.BFLY PT, R5, R0, 0x2, 0x1f ;  /* 0x0c401f0000057f89 */ /* 0x000e2200000e0000 */
[----:B------:R-:W-:Y:S01]  /*ec80*/  UMOV UR8, UR61 ;  /* 0x0000003d00087c82 */ /* 0x000fe20008000000 */
[----:B------:R-:W-:Y:S01]  /*ec90*/  R2UR UR7, R152 ;  /* 0x00000000980772ca */ /* 0x000fe200000e0000 */
[----:B------:R-:W-:-:S04]  /*eca0*/  ULOP3.LUT UR5, UR37, 0x2400000, URZ, 0xfc, !UPT ;  /* 0x0240000025057892 */ /* 0x000fc8000f8efc3f */
[----:B------:R-:W-:Y:S02]  /*ecb0*/  UIMAD UR5, UR36, 0x6c0, UR5 ;  /* 0x000006c0240578a4 */ /* 0x000fe4000f8e0205 */
[----:B------:R-:W-:-:S04]  /*ecc0*/  UIADD3 UR36, UR36, 0x1, URZ ;  /* 0x0000000124247890 */ /* 0x000fc8000fffe03f */
[----:B------:R-:W-:Y:S01]  /*ecd0*/  UISETP.NE.AND UP0, UPT, UR36, 0x2, UPT ;  /* 0x000000022400788c */ /* 0x000fe2000bf05270 */
[----:B------:R-:W-:Y:S01]  /*ece0*/  UMOV UR10, UR5 ;  /* 0x00000005000a7c82 */ /* 0x000fe20008000000 */
[----:B------:R-:W-:Y:S01]  /*ecf0*/  UIADD3 UR7, UR7, 0x1, URZ ;  /* 0x0000000107077890 */ /* 0x000fe2000fffe03f */
[----:B------:R-:W-:Y:S01]  /*ed00*/  HGMMA.64x96x16.F32 R24, gdesc[UR8].tnspB, R24, gsb0 ;  /* 0x41600000081879f0 */ /* 0x000fe20008000818 */
[----:B------:R-:W-:Y:S01]  /*ed10*/  UIADD3 UR8, UR61, 0x180, URZ ;  /* 0x000001803d087890 */ /* 0x000fe2000fffe03f */
[----:B--2---:R-:W-:Y:S01]  /*ed20*/  FADD.FTZ R4, R4, R3 ;  /* 0x0000000304047221 */ /* 0x004fe20000010000 */
[----:B------:R-:W-:Y:S01]  /*ed30*/  UIADD3 UR10, UR5, 0x40, URZ ;  /* 0x00000040050a7890 */ /* 0x000fe2000fffe03f */
[----:B------:R-:W-:Y:S01]  /*ed40*/  IMAD.MOV.U32 R3, RZ, RZ, -0x800000 ;  /* 0xff800000ff037424 */ /* 0x000fe200078e00ff */
[----:B------:R-:W-:Y:S01]  /*ed50*/  UMOV UR9, 0xc0000010 ;  /* 0xc000001000097882 */ /* 0x000fe20000000000 */
[----:B------:R-:W-:Y:S01]  /*ed60*/  UMOV UR11, 0x80000020 ;  /* 0x80000020000b7882 */ /* 0x000fe20000000000 */
[----:B0-----:R-:W-:Y:S01]  /*ed70*/  FADD.FTZ R6, R5, R0 ;  /* 0x0000000005067221 */ /* 0x001fe20000010000 */
[----:B------:R-:W-:Y:S01]  /*ed80*/  IMAD.MOV.U32 R0, RZ, RZ, -0x800000 ;  /* 0xff800000ff007424 */ /* 0x000fe200078e00ff */
[----:B------:R-:W0:Y:S01]  /*ed90*/  SHFL.BFLY PT, R5, R4, 0x1, 0x1f ;  /* 0x0c201f0004057f89 */ /* 0x000e2200000e0000 */
[----:B------:R-:W-:Y:S01]  /*eda0*/  IMAD.U32 R152, RZ, RZ, UR7 ;  /* 0x00000007ff987e24 */ /* 0x000fe2000f8e00ff */
[----:B------:R-:W-:-:S02]  /*edb0*/  USEL UR36, UR36, URZ, UP0 ;  /* 0x0000003f24247287 */ /* 0x000fc40008000000 */
[----:B------:R-:W1:Y:S01]  /*edc0*/  SHFL.BFLY PT, R7, R6, 0x1, 0x1f ;  /* 0x0c201f0006077f89 */ /* 0x000e6200000e0000 */
[----:B0-----:R-:W-:Y:S01]  /*edd0*/  FADD.FTZ R11, R4, R5 ;  /* 0x00000005040b7221 */ /* 0x001fe20000010000 */
[----:B------:R-:W-:Y:S01]  /*ede0*/  MOV R4, UR6 ;  /* 0x0000000600047c02 */ /* 0x000fe20008000f00 */
[----:B------:R-:W-:Y:S02]  /*edf0*/  IMAD.MOV.U32 R5, RZ, RZ, RZ ;  /* 0x000000ffff057224 */ /* 0x000fe400078e00ff */
[----:B-1----:R-:W-:Y:S01]  /*ee00*/  FADD.FTZ R12, R6, R7 ;  /* 0x00000007060c7221 */ /* 0x002fe20000010000 */
[----:B------:R-:W-:Y:S01]  /*ee10*/  FSETP.NE.FTZ.AND P0, PT, R11, RZ, PT ;  /* 0x000000ff0b00720b */ /* 0x000fe20003f15000 */
[----:B------:R-:W-:Y:S02]  /*ee20*/  @!P1 VIADD R4, R4, 0x31c60 ;  /* 0x00031c6004049836 */ /* 0x000fe40000000000 */
[----:B------:R-:W-:Y:S01]  /*ee30*/  IMAD.U32 R7, RZ, RZ, UR4 ;  /* 0x00000004ff077e24 */ /* 0x000fe2000f8e00ff */
[----:B------:R-:W-:Y:S01]  /*ee40*/  FSETP.NE.FTZ.AND P2, PT, R12, RZ, PT ;  /* 0x000000ff0c00720b */ /* 0x000fe20003f55000 */
[----:B------:R-:W-:Y:S01]  /*ee50*/  IMAD.U32 R6, RZ, RZ, UR4 ;  /* 0x00000004ff067e24 */ /* 0x000fe2000f8e00ff */
[----:B------:R-:W-:Y:S01]  /*ee60*/  @!P1 PRMT R4, RZ, 0x654, R4 ;  /* 0x00000654ff049816 */ /* 0x000fe20000000004 */
[----:B------:R-:W-:-:S04]  /*ee70*/  USEL UR4, URZ, 0x1, UP0 ;  /* 0x000000013f047887 */ /* 0x000fc80008000000 */
[----:B------:R-:W-:Y:S02]  /*ee80*/  ULOP3.LUT UR60, UR60, UR4, URZ, 0x3c, !UPT ;  /* 0x000000043c3c7292 */ /* 0x000fe4000f8e3c3f */
[----:B------:R-:W0:Y:S01]  /*ee90*/  @P0 MUFU.LG2 R8, R11 ;  /* 0x0000000b00080308 */ /* 0x000e220000000c00 */
[----:B------:R-:W-:-:S03]  /*eea0*/  @P0 FMUL.FTZ R7, R7, 0.69314718246459960938 ;  /* 0x3f31721807070820 */ /* 0x000fc60000410000 */
[----:B------:R-:W-:-:S04]  /*eeb0*/  @P2 FMUL.FTZ R6, R6, 0.69314718246459960938 ;  /* 0x3f31721806062820 */ /* 0x000fc80000410000 */
[----:B------:R-:W1:Y:S08]  /*eec0*/  @P2 MUFU.LG2 R10, R12 ;  /* 0x0000000c000a2308 */ /* 0x000e700000000c00 */
[----:B------:R1:W2:Y:S01]  /*eed0*/  @P0 MUFU.RCP R5, R11 ;  /* 0x0000000b00050308 */ /* 0x0002a20000001000 */
[----:B0-----:R-:W-:-:S04]  /*eee0*/  @P0 FMUL.FTZ R8, R8, 0.69314718246459960938 ;  /* 0x3f31721808080820 */ /* 0x001fc80000410000 */
[----:B------:R-:W-:Y:S01]  /*eef0*/  @P0 FFMA.FTZ R0, R7, R74, R8 ;  /* 0x0000004a07000223 */ /* 0x000fe20000010008 */
[----:B------:R-:W-:Y:S02]  /*ef00*/  PLOP3.LUT P0, PT, PT, PT, PT, 0x8, 0x0 ;  /* 0x000000000000781c */ /* 0x000fe40003f0e170 */
[----:B------:R-:W0:Y:S01]  /*ef10*/  @P2 MUFU.RCP R9, R12 ;  /* 0x0000000c00092308 */ /* 0x000e220000001000 */
[----:B-1----:R-:W-:-:S04]  /*ef20*/  @P2 FMUL.FTZ R11, R10, 0.69314718246459960938 ;  /* 0x3f3172180a0b2820 */ /* 0x002fc80000410000 */
        /* <DEDUP_REMOVED lines=102> */
[----:B-1----:R-:W-:-:S07]  /*f590*/  FMUL.FTZ R71, R71, R9 ;  /* 0x0000000947477220 */ /* 0x002fce0000410000 */
.L_x_1660:
[----:B------:R-:W0:Y:S08]  /*f5a0*/  S2UR UR4, SR_CgaCtaId ;  /* 0x00000000000479c3 */ /* 0x000e300000008800 */
[----:B------:R-:W-:Y:S06]  /*f5b0*/  BAR.SYNC.DEFER_BLOCKING 0x5, 0x1a0 ;  /* 0x0146800000007b1d */ /* 0x000fec0000010000 */
[----:B------:R-:W-:Y:S01]  /*f5c0*/  UMOV UR37, 0x400 ;  /* 0x0000040000257882 */ /* 0x000fe20000000000 */
[----:B------:R-:W-:Y:S01]  /*f5d0*/  BSSY B0, `(.L_x_1691) ;  /* 0x00001a3000007945 */ /* 0x000fe20003800000 */
[----:B0-----:R-:W-:-:S09]  /*f5e0*/  ULEA UR37, UR4, UR37, 0x18 ;  /* 0x0000002504257291 */ /* 0x001fd2000f8ec03f */
[----:B------:R-:W0:Y:S02]  /*f5f0*/  LDS.128 R28, [UR37+0x31cd0] ;  /* 0x031cd025ff1c7984 */ /* 0x000e240008000c00 */
[----:B0-----:R-:W-:Y:S02]  /*f600*/  R2UR UR4, R29 ;  /* 0x000000001d0472ca */ /* 0x001fe400000e0000 */
[----:B------:R-:W-:-:S11]  /*f610*/  R2UR UR5, R30 ;  /* 0x000000001e0572ca */ /* 0x000fd600000e0000 */
[----:B------:R-:W-:Y:S01]  /*f620*/  IMAD.U32 R17, RZ, RZ, UR4 ;  /* 0x00000004ff117e24 */ /* 0x000fe2000f8e00ff */
[----:B------:R-:W-:Y:S06]  /*f630*/  BAR.ARV 0x4, 0x1a0 ;  /* 0x0106800000007b1d */ /* 0x000fec0000002000 */
[----:B------:R-:W-:Y:S05]  /*f640*/  @P0 BRA `(.L_x_1692) ;  /* 0x0000001000180947 */ /* 0x000fea0003800000 */
[----:B------:R-:W0:Y:S08]  /*f650*/  S2UR UR4, SR_SWINHI ;  /* 0x00000000000479c3 */ /* 0x000e300000002f00 */
[----:B------:R-:W-:Y:S01]  /*f660*/  BAR.SYNC.DEFER_BLOCKING 0x1, 0x180 ;  /* 0x0046000000007b1d */ /* 0x000fe20000010000 */
[----:B------:R-:W-:Y:S02]  /*f670*/  F2FP.F16.F32.PACK_AB R6, R6, R81 ;  /* 0x000000510606723e */ /* 0x000fe400000000ff */
[----:B------:R-:W-:-:S02]  /*f680*/  F2FP.F16.F32.PACK_AB R7, R7, R12 ;  /* 0x0000000c0707723e */ /* 0x000fc400000000ff */
[----:B------:R-:W-:Y:S01]  /*f690*/  R2UR UR11, R150 ;  /* 0x00000000960b72ca */ /* 0x000fe200000e0000 */
[----:B------:R-:W-:Y:S01]  /*f6a0*/  ULDC.64 UR8, c[0x0][0xbe0] ;  /* 0x0002f80000087ab9 */ /* 0x000fe20000000a00 */
[----:B------:R-:W-:Y:S01]  /*f6b0*/  R2UR UR10, R148 ;  /* 0x00000000940a72ca */ /* 0x000fe200000e0000 */
[----:B------:R-:W-:Y:S01]  /*f6c0*/  UISETP.NE.U32.AND UP0, UPT, UR8, URZ, UPT ;  /* 0x0000003f0800728c */ /* 0x000fe2000bf05070 */
[----:B------:R-:W-:Y:S01]  /*f6d0*/  F2FP.F16.F32.PACK_AB R24, R37, R24 ;  /* 0x000000182518723e */ /* 0x000fe200000000ff */
[----:B------:R-:W-:Y:S01]  /*f6e0*/  ULDC.64 UR12, c[0x0][0x208] ;  /* 0x00008200000c7ab9 */ /* 0x000fe20000000a00 */
[----:B------:R-:W-:Y:S01]  /*f6f0*/  F2FP.F16.F32.PACK_AB R27, R27, R42 ;  /* 0x0000002a1b1b723e */ /* 0x000fe200000000ff */
[----:B------:R-:W-:Y:S01]  /*f700*/  UISETP.NE.AND.EX UP0, UPT, UR9, URZ, UPT, UP0 ;  /* 0x0000003f0900728c */ /* 0x000fe2000bf05300 */
[----:B------:R-:W-:Y:S02]  /*f710*/  F2FP.F16.F32.PACK_AB R68, R41, R32 ;  /* 0x000000202944723e */ /* 0x000fe400000000ff */
[----:B------:R-:W-:-:S02]  /*f720*/  F2FP.F16.F32.PACK_AB R70, R49, R16 ;  /* 0x000000103146723e */ /* 0x000fc400000000ff */
[----:B------:R-:W-:-:S03]  /*f730*/  F2FP.F16.F32.PACK_AB R71, R71, R34 ;  /* 0x000000224747723e */ /* 0x000fc600000000ff */
[----:B------:R-:W-:Y:S02]  /*f740*/  USHF.L.U64.HI UR11, UR10, 0x2, UR11 ;  /* 0x000000020a0b7899 */ /* 0x000fe4000801020b */
[----:B------:R-:W-:Y:S01]  /*f750*/  USHF.L.U32 UR10, UR10, 0x2, URZ ;  /* 0x000000020a0a7899 */ /* 0x000fe2000800063f */
[----:B------:R-:W-:Y:S01]  /*f760*/  UMOV UR6, UR37 ;  /* 0x0000002500067c82 */ /* 0x000fe20008000000 */
[----:B0-----:R-:W-:Y:S01]  /*f770*/  UMOV UR7, UR4 ;  /* 0x0000000400077c82 */ /* 0x001fe20008000000 */
[----:B------:R-:W-:Y:S02]  /*f780*/  IMAD.U32 R18, RZ, RZ, UR6 ;  /* 0x00000006ff127e24 */ /* 0x000fe4000f8e00ff */
[----:B------:R-:W-:Y:S01]  /*f790*/  IMAD.U32 R19, RZ, RZ, UR7 ;  /* 0x00000007ff137e24 */ /* 0x000fe2000f8e00ff */
[----:B------:R-:W-:Y:S02]  /*f7a0*/  ULDC.64 UR6, c[0x0][0xbd8] ;  /* 0x0002f60000067ab9 */ /* 0x000fe40000000a00 */
[----:B------:R-:W-:Y:S01]  /*f7b0*/  UISETP.NE.U32.AND UP1, UPT, UR6, URZ, UPT ;  /* 0x0000003f0600728c */ /* 0x000fe2000bf25070 */
[----:B------:R-:W-:Y:S01]  /*f7c0*/  IMAD.WIDE R4, R155, 0x2, R18 ;  /* 0x000000029b047825 */ /* 0x000fe200078e0212 */
[----:B------:R-:W-:-:S02]  /*f7d0*/  UIADD3 UR4, UP2, UR10, UR6, URZ ;  /* 0x000000060a047290 */ /* 0x000fc4000ff5e03f */
[----:B------:R-:W-:Y:S01]  /*f7e0*/  UISETP.NE.AND.EX UP1, UPT, UR7, URZ, UPT, UP1 ;  /* 0x0000003f0700728c */ /* 0x000fe2000bf25310 */
[C---:B------:R-:W-:Y:S01]  /*f7f0*/  IADD3 R13, P0, R4.reuse, 0x6020, RZ ;  /* 0x00006020040d7810 */ /* 0x040fe20007f1e0ff */
[----:B------:R-:W-:Y:S01]  /*f800*/  @UP0 UIADD3 UR6, UP3, UR10, UR8, URZ ;  /* 0x000000080a060290 */ /* 0x000fe2000ff7e03f */
[C---:B------:R-:W-:Y:S01]  /*f810*/  IADD3 R9, P1, R4.reuse, 0x6000, RZ ;  /* 0x0000600004097810 */ /* 0x040fe20007f3e0ff */
[----:B------:R-:W-:Y:S01]  /*f820*/  UIADD3.X UR8, UR11, UR7, URZ, UP2, !UPT ;  /* 0x000000070b087290 */ /* 0x000fe200097fe43f */
[----:B------:R-:W-:Y:S01]  /*f830*/  LOP3.LUT R11, R4, 0x180, RZ, 0xc0, !PT ;  /* 0x00000180040b7812 */ /* 0x000fe200078ec0ff */
[----:B------:R-:W-:Y:S01]  /*f840*/  @UP0 UIADD3.X UR7, UR11, UR9, URZ, UP3, !UPT ;  /* 0x000000090b070290 */ /* 0x000fe20009ffe43f */
[----:B------:R-:W-:Y:S02]  /*f850*/  LOP3.LUT R8, R13, 0x180, RZ, 0xc0, !PT ;  /* 0x000001800d087812 */ /* 0x000fe400078ec0ff */
[----:B------:R-:W-:Y:S02]  /*f860*/  LOP3.LUT R10, R9, 0x180, RZ, 0xc0, !PT ;  /* 0x00000180090a7812 */ /* 0x000fe400078ec0ff */
[----:B------:R-:W-:-:S02]  /*f870*/  SHF.R.U64 R11, R11, 0x3, RZ ;  /* 0x000000030b0b7819 */ /* 0x000fc400000012ff */
[----:B------:R-:W-:Y:S02]  /*f880*/  SHF.R.U64 R8, R8, 0x3, RZ ;  /* 0x0000000308087819 */ /* 0x000fe400000012ff */
[----:B------:R-:W-:Y:S02]  /*f890*/  SHF.R.U64 R10, R10, 0x3, RZ ;  /* 0x000000030a0a7819 */ /* 0x000fe400000012ff */
[C---:B------:R-:W-:Y:S02]  /*f8a0*/  IADD3 R55, P2, R4.reuse, 0x3020, RZ ;  /* 0x0000302004377810 */ /* 0x040fe40007f5e0ff */
[C---:B------:R-:W-:Y:S02]  /*f8b0*/  IADD3 R51, P3, R4.reuse, 0x3000, RZ ;  /* 0x0000300004337810 */ /* 0x040fe40007f7e0ff */
[----:B------:R-:W-:Y:S02]  /*f8c0*/  IADD3 R29, P4, R4, 0x20, RZ ;  /* 0x00000020041d7810 */ /* 0x000fe40007f9e0ff */
[----:B------:R-:W-:Y:S01]  /*f8d0*/  LOP3.LUT R4, R11, R4, RZ, 0x3c, !PT ;  /* 0x000000040b047212 */ /* 0x000fe200078e3cff */
[--C-:B------:R-:W-:Y:S01]  /*f8e0*/  IMAD.X R11, RZ, RZ, R5.reuse, P1 ;  /* 0x000000ffff0b7224 */ /* 0x100fe200008e0605 */
[----:B------:R-:W-:Y:S01]  /*f8f0*/  LOP3.LUT R8, R8, R13, RZ, 0x3c, !PT ;  /* 0x0000000d08087212 */ /* 0x000fe200078e3cff */
[--C-:B------:R-:W-:Y:S01]  /*f900*/  IMAD.X R13, RZ, RZ, R5.reuse, P2 ;  /* 0x000000ffff0d7224 */ /* 0x100fe200010e0605 */
[----:B------:R-:W-:Y:S01]  /*f910*/  LOP3.LUT R10, R10, R9, RZ, 0x3c, !PT ;  /* 0x000000090a0a7212 */ /* 0x000fe200078e3cff */
[--C-:B------:R-:W-:Y:S01]  /*f920*/  IMAD.X R9, RZ, RZ, R5.reuse, P0 ;  /* 0x000000ffff097224 */ /* 0x100fe200000e0605 */
[-C--:B------:R-:W-:Y:S01]  /*f930*/  IADD3.X R21, RZ, R5.reuse, RZ, P4, !PT ;  /* 0x00000005ff157210 */ /* 0x080fe200027fe4ff */
[----:B------:R-:W-:Y:S01]  /*f940*/  IMAD.X R15, RZ, RZ, R5, P3 ;  /* 0x000000ffff0f7224 */ /* 0x000fe200018e0605 */
[----:B------:R-:W-:-:S02]  /*f950*/  MOV R50, R4 ;  /* 0x0000000400327202 */ /* 0x000fc40000000f00 */
[----:B------:R-:W-:Y:S02]  /*f960*/  F2FP.F16.F32.PACK_AB R4, R20, R83 ;  /* 0x000000531404723e */ /* 0x000fe400000000ff */
[----:B------:R-:W-:Y:S02]  /*f970*/  F2FP.F16.F32.PACK_AB R5, R14, R69 ;  /* 0x000000450e05723e */ /* 0x000fe400000000ff */
[----:B------:R-:W-:Y:S02]  /*f980*/  LOP3.LUT R14, R51, 0x180, RZ, 0xc0, !PT ;  /* 0x00000180330e7812 */ /* 0x000fe400078ec0ff */
[----:B------:R-:W-:Y:S01]  /*f990*/  LOP3.LUT R20, R29, 0x180, RZ, 0xc0, !PT ;  /* 0x000001801d147812 */ /* 0x000fe200078ec0ff */
[----:B------:R0:W-:Y:S01]  /*f9a0*/  STSM.16.M88.4 [R50], R4 ;  /* 0x0000000432007844 */ /* 0x0001e20000000200 */
[----:B------:R-:W-:Y:S02]  /*f9b0*/  LOP3.LUT R28, R55, 0x180, RZ, 0xc0, !PT ;  /* 0x00000180371c7812 */ /* 0x000fe400078ec0ff */
[----:B------:R-:W-:-:S02]  /*f9c0*/  SHF.R.U64 R14, R14, 0x3, RZ ;  /* 0x000000030e0e7819 */ /* 0x000fc400000012ff */
[----:B------:R-:W-:Y:S02]  /*f9d0*/  SHF.R.U64 R20, R20, 0x3, RZ ;  /* 0x0000000314147819 */ /* 0x000fe400000012ff */
[----:B------:R-:W-:Y:S02]  /*f9e0*/  SHF.R.U64 R28, R28, 0x3, RZ ;  /* 0x000000031c1c7819 */ /* 0x000fe400000012ff */
[----:B------:R-:W-:Y:S02]  /*f9f0*/  LOP3.LUT R14, R14, R51, RZ, 0x3c, !PT ;  /* 0x000000330e0e7212 */ /* 0x000fe400078e3cff */
[----:B------:R-:W-:Y:S02]  /*fa00*/  LOP3.LUT R20, R20, R29, RZ, 0x3c, !PT ;  /* 0x0000001d14147212 */ /* 0x000fe400078e3cff */
[----:B------:R-:W-:Y:S02]  /*fa10*/  LOP3.LUT R12, R28, R55, RZ, 0x3c, !PT ;  /* 0x000000371c0c7212 */ /* 0x000fe400078e3cff */
[----:B------:R-:W-:-:S02]  /*fa20*/  MOV R28, R8 ;  /* 0x00000008001c7202 */ /* 0x000fc40000000f00 */
[----:B------:R-:W-:Y:S02]  /*fa30*/  MOV R29, R10 ;  /* 0x0000000a001d7202 */ /* 0x000fe40000000f00 */
[----:B------:R-:W-:Y:S02]  /*fa40*/  MOV R30, R14 ;  /* 0x0000000e001e7202 */ /* 0x000fe40000000f00 */
[----:B------:R-:W-:Y:S02]  /*fa50*/  MOV R21, R20 ;  /* 0x0000001400157202 */ /* 0x000fe40000000f00 */
[----:B------:R-:W-:Y:S02]  /*fa60*/  F2FP.F16.F32.PACK_AB R8, R76, R75 ;  /* 0x0000004b4c08723e */ /* 0x000fe400000000ff */
[----:B------:R-:W-:Y:S02]  /*fa70*/  F2FP.F16.F32.PACK_AB R9, R64, R65 ;  /* 0x000000414009723e */ /* 0x000fe400000000ff */
[----:B------:R-:W-:-:S02]  /*fa80*/  F2FP.F16.F32.PACK_AB R10, R79, R74 ;  /* 0x0000004a4f0a723e */ /* 0x000fc400000000ff */
[----:B------:R-:W-:Y:S02]  /*fa90*/  F2FP.F16.F32.PACK_AB R11, R60, R61 ;  /* 0x0000003d3c0b723e */ /* 0x000fe400000000ff */
[----:B0-----:R-:W-:Y:S02]  /*faa0*/  F2FP.F16.F32.PACK_AB R4, R78, R73 ;  /* 0x000000494e04723e */ /* 0x001fe400000000ff */
[----:B------:R-:W-:Y:S01]  /*fab0*/  F2FP.F16.F32.PACK_AB R5, R56, R57 ;  /* 0x000000393805723e */ /* 0x000fe200000000ff */
[----:B------:R-:W-:Y:S01]  /*fac0*/  STSM.16.M88.4 [R21], R8 ;  /* 0x0000000815007844 */ /* 0x000fe20000000200 */
[----:B------:R-:W-:Y:S02]  /*fad0*/  F2FP.F16.F32.PACK_AB R6, R77, R72 ;  /* 0x000000484d06723e */ /* 0x000fe400000000ff */
[----:B------:R-:W-:Y:S02]  /*fae0*/  F2FP.F16.F32.PACK_AB R7, R52, R53 ;  /* 0x000000353407723e */ /* 0x000fe400000000ff */
[----:B------:R-:W-:-:S02]  /*faf0*/  MOV R20, R12 ;  /* 0x0000000c00147202 */ /* 0x000fc40000000f00 */
[----:B------:R-:W-:Y:S01]  /*fb00*/  F2FP.F16.F32.PACK_AB R14, R44, R25 ;  /* 0x000000192c0e723e */ /* 0x000fe200000000ff */
[----:B------:R0:W-:Y:S01]  /*fb10*/  STSM.16.M88.4 [R30], R4 ;  /* 0x000000041e007844 */ /* 0x0001e20000000200 */
[----:B------:R-:W-:Y:S02]  /*fb20*/  F2FP.F16.F32.PACK_AB R12, R45, R36 ;  /* 0x000000242d0c723e */ /* 0x000fe400000000ff */
[----:B------:R-:W-:Y:S02]  /*fb30*/  F2FP.F16.F32.PACK_AB R13, R47, R48 ;  /* 0x000000302f0d723e */ /* 0x000fe400000000ff */
[----:B------:R-:W-:Y:S02]  /*fb40*/  F2FP.F16.F32.PACK_AB R15, R43, R46 ;  /* 0x0000002e2b0f723e */ /* 0x000fe400000000ff */
[----:B------:R-:W-:Y:S02]  /*fb50*/  F2FP.F16.F32.PACK_AB R25, R26, R39 ;  /* 0x000000271a19723e */ /* 0x000fe400000000ff */
[----:B------:R-:W-:Y:S01]  /*fb60*/  F2FP.F16.F32.PACK_AB R26, R40, R33 ;  /* 0x00000021281a723e */ /* 0x000fe200000000ff */
[----:B------:R1:W-:Y:S01]  /*fb70*/  STSM.16.M88.4 [R20], R12 ;  /* 0x0000000c14007844 */ /* 0x0003e20000000200 */
[----:B------:R-:W-:-:S02]  /*fb80*/  F2FP.F16.F32.PACK_AB R69, R35, R38 ;  /* 0x000000262345723e */ /* 0x000fc400000000ff */
[----:B------:R-:W-:Y:S01]  /*fb90*/  PLOP3.LUT P0, PT, PT, PT, UP1, 0x80, 0x0 ;  /* 0x000000000000781c */ /* 0x000fe20003f0f018 */
[----:B------:R1:W-:Y:S01]  /*fba0*/  STSM.16.M88.4 [R29], R24 ;  /* 0x000000181d007844 */ /* 0x0003e20000000200 */
[----:B------:R-:W-:Y:S01]  /*fbb0*/  PLOP3.LUT P1, PT, PT, PT, UP0, 0x80, 0x0 ;  /* 0x000000000000781c */ /* 0x000fe20003f2f008 */
[----:B0-----:R-:W-:Y:S02]  /*fbc0*/  IMAD.U32 R4, RZ, RZ, UR4 ;  /* 0x00000004ff047e24 */ /* 0x001fe4000f8e00ff */
[----:B------:R1:W-:Y:S01]  /*fbd0*/  STSM.16.M88.4 [R28], R68 ;  /* 0x000000441c007844 */ /* 0x0003e20000000200 */
[----:B------:R-:W-:Y:S02]  /*fbe0*/  IMAD.U32 R6, RZ, RZ, UR6 ;  /* 0x00000006ff067e24 */ /* 0x000fe4000f8e00ff */
[----:B------:R-:W-:Y:S01]  /*fbf0*/  IMAD.U32 R5, RZ, RZ, UR8 ;  /* 0x00000008ff057e24 */ /* 0x000fe2000f8e00ff */
[----:B------:R-:W-:Y:S01]  /*fc00*/  BAR.SYNC.DEFER_BLOCKING 0x1, 0x180 ;  /* 0x0046000000007b1d */ /* 0x000fe20000010000 */
[----:B------:R-:W-:-:S05]  /*fc10*/  IMAD.U32 R7, RZ, RZ, UR7 ;  /* 0x00000007ff077e24 */ /* 0x000fca000f8e00ff */
[----:B------:R-:W2:Y:S04]  /*fc20*/  @P0 LDG.E R8, desc[UR12][R4.64] ;  /* 0x0000000c04080981 */ /* 0x000ea8000c1e1900 */
[----:B------:R-:W3:Y:S01]  /*fc30*/  @P1 LDG.E R6, desc[UR12][R6.64] ;  /* 0x0000000c06061981 */ /* 0x000ee2000c1e1900 */
[----:B------:R-:W-:Y:S01]  /*fc40*/  IMAD R9, R146, 0x20, R22 ;  /* 0x0000002092097824 */ /* 0x000fe200078e0216 */
[----:B------:R-:W-:Y:S01]  /*fc50*/  UMOV UR4, URZ ;  /* 0x0000003f00047c82 */ /* 0x000fe20008000000 */
[----:B------:R-:W-:Y:S02]  /*fc60*/  ULDC UR10, c[0x0][0xa88] ;  /* 0x0002a200000a7ab9 */ /* 0x000fe40000000800 */
[----:B------:R-:W-:-:S03]  /*fc70*/  IMAD.WIDE R18, R9, 0x2, R18 ;  /* 0x0000000209127825 */ /* 0x000fc600078e0212 */
[----:B------:R-:W-:Y:S02]  /*fc80*/  IADD3 R9, P6, R18, 0x1800, RZ ;  /* 0x0000180012097810 */ /* 0x000fe40007fde0ff */
[----:B--2---:R-:W-:Y:S02]  /*fc90*/  @P0 R2UR UR4, R8 ;  /* 0x00000000080402ca */ /* 0x004fe400000e0000 */
[----:B---3--:R-:W-:Y:S01]  /*fca0*/  @P1 R2UR UR10, R6 ;  /* 0x00000000060a12ca */ /* 0x008fe200000e0000 */
[----:B-1----:R-:W-:-:S14]  /*fcb0*/  @P1 BRA `(.L_x_1693) ;  /* 0x00000000001c1947 */ /* 0x002fdc0003800000 */
[----:B------:R-:W-:Y:S05]  /*fcc0*/  @!P0 BRA `(.L_x_1693) ;  /* 0x0000000000188947 */ /* 0x000fea0003800000 */
[----:B------:R-:W-:Y:S02]  /*fcd0*/  ULDC.64 UR6, c[0x0][0x208] ;  /* 0x0000820000067ab9 */ /* 0x000fe40000000a00 */
[----:B------:R-:W2:Y:S04]  /*fce0*/  LDG.E R7, desc[UR6][R4.64] ;  /* 0x0000000604077981 */ /* 0x000ea8000c1e1900 */
[----:B------:R-:W3:Y:S01]  /*fcf0*/  LDG.E R6, desc[UR6][R4.64+0x4] ;  /* 0x0000040604067981 */ /* 0x000ee2000c1e1900 */
[----:B--2---:R-:W-:Y:S02]  /*fd00*/  R2UR UR6, R7 ;  /* 0x00000000070672ca */ /* 0x004fe400000e0000 */
[----:B---3--:R-:W-:-:S13]  /*fd10*/  R2UR UR10, R6 ;  /* 0x00000000060a72ca */ /* 0x008fda00000e0000 */
[----:B------:R-:W-:-:S12]  /*fd20*/  UIADD3 UR10, -UR6, UR10, URZ ;  /* 0x0000000a060a7290 */ /* 0x000fd8000fffe13f */
.L_x_1693:
[----:B------:R-:W-:Y:S01]  /*fd30*/  R2UR UR18, R149 ;  /* 0x00000000951272ca */ /* 0x000fe200000e0000 */
[----:B------:R-:W-:Y:S01]  /*fd40*/  ULDC.64 UR12, c[0x0][0xb70] ;  /* 0x0002dc00000c7ab9 */ /* 0x000fe20000000a00 */
[----:B------:R-:W-:Y:S01]  /*fd50*/  R2UR UR16, R150 ;  /* 0x00000000961072ca */ /* 0x000fe200000e0000 */
[----:B------:R-:W-:Y:S01]  /*fd60*/  USHF.R.S32.HI UR7, URZ, 0x1f, UR4 ;  /* 0x0000001f3f077899 */ /* 0x000fe20008011404 */
[----:B------:R-:W-:Y:S01]  /*fd70*/  R2UR UR15, R148 ;  /* 0x00000000940f72ca */ /* 0x000fe200000e0000 */
[----:B------:R-:W-:Y:S01]  /*fd80*/  UMOV UR6, UR4 ;  /* 0x0000000400067c82 */ /* 0x000fe20008000000 */
[----:B------:R-:W-:Y:S01]  /*fd90*/  R2UR UR17, R151 ;  /* 0x00000000971172ca */ /* 0x000fe200000e0000 */
[----:B------:R-:W-:Y:S01]  /*fda0*/  ULDC.64 UR20, c[0x0][0x208] ;  /* 0x0000820000147ab9 */ /* 0x000fe20000000a00 */
[----:B------:R-:W-:Y:S02]  /*fdb0*/  LOP3.LUT R4, R9, 0x180, RZ, 0xc0, !PT ;  /* 0x0000018009047812 */ /* 0x000fe400078ec0ff */
[----:B------:R-:W-:-:S02]  /*fdc0*/  IADD3 R33, P5, R18, 0x3000, RZ ;  /* 0x0000300012217810 */ /* 0x000fc40007fbe0ff */
[----:B------:R-:W-:Y:S01]  /*fdd0*/  SHF.R.U64 R4, R4, 0x3, RZ ;  /* 0x0000000304047819 */ /* 0x000fe200000012ff */
[----:B------:R-:W-:Y:S01]  /*fde0*/  USHF.R.S32.HI UR14, URZ, 0x1f, UR18 ;  /* 0x0000001f3f0e7899 */ /* 0x000fe20008011412 */
[----:B------:R-:W-:Y:S01]  /*fdf0*/  IADD3 R37, P3, R18, 0x6000, RZ ;  /* 0x0000600012257810 */ /* 0x000fe20007f7e0ff */
[----:B------:R-:W-:Y:S01]  /*fe00*/  USEL UR16, UR16, URZ, !UP1 ;  /* 0x0000003f10107287 */ /* 0x000fe2000c800000 */
[----:B------:R-:W-:Y:S01]  /*fe10*/  LOP3.LUT R4, R4, R9, RZ, 0x3c, !PT ;  /* 0x0000000904047212 */ /* 0x000fe200078e3cff */
[----:B------:R-:W-:Y:S01]  /*fe20*/  UIMAD UR11, UR14, UR12, URZ ;  /* 0x0000000c0e0b72a4 */ /* 0x000fe2000f8e023f */
[----:B------:R-:W-:Y:S01]  /*fe30*/  IADD3 R9, P4, R18, 0x4800, RZ ;  /* 0x0000480012097810 */ /* 0x000fe20007f9e0ff */
[----:B------:R-:W-:Y:S01]  /*fe40*/  UIMAD.WIDE.U32 UR8, UR18, UR12, UR6 ;  /* 0x0000000c120872a5 */ /* 0x000fe2000f8e0006 */
[----:B------:R-:W-:Y:S01]  /*fe50*/  IMAD.U32 R5, RZ, RZ, UR17 ;  /* 0x00000011ff057e24 */ /* 0x000fe2000f8e00ff */
[----:B------:R-:W-:Y:S01]  /*fe60*/  UIMAD UR11, UR18, UR13, UR11 ;  /* 0x0000000d120b72a4 */ /* 0x000fe2000f8e020b */
[----:B------:R-:W-:Y:S01]  /*fe70*/  LOP3.LUT R8, R9, 0x180, RZ, 0xc0, !PT ;  /* 0x0000018009087812 */ /* 0x000fe200078ec0ff */
[----:B------:R-:W-:Y:S01]  /*fe80*/  USEL UR15, UR15, URZ, !UP1 ;  /* 0x0000003f0f0f7287 */ /* 0x000fe2000c800000 */
[----:B------:R-:W-:Y:S01]  /*fe90*/  IMAD R10, R5, 0xc0, R144 ;  /* 0x000000c0050a7824 */ /* 0x000fe200078e0290 */
[----:B------:R-:W-:Y:S01]  /*fea0*/  ULDC.64 UR12, c[0x0][0xb78] ;  /* 0x0002de00000c7ab9 */ /* 0x000fe20000000a00 */
[----:B------:R-:W-:Y:S01]  /*feb0*/  UIADD3 UR9, UR9, UR11, URZ ;  /* 0x0000000b09097290 */ /* 0x000fe2000fffe03f */
[----:B------:R-:W-:Y:S01]  /*fec0*/  SHF.R.U64 R8, R8, 0x3, RZ ;  /* 0x0000000308087819 */ /* 0x000fe200000012ff */
[----:B------:R-:W-:Y:S01]  /*fed0*/  UIMAD UR6, UR16, UR12, URZ ;  /* 0x0000000c100672a4 */ /* 0x000fe2000f8e023f */
[----:B------:R-:W-:Y:S01]  /*fee0*/  SHF.R.S32.HI R5, RZ, 0x1f, R10 ;  /* 0x0000001fff057819 */ /* 0x000fe2000001140a */
[----:B------:R-:W-:Y:S01]  /*fef0*/  UIMAD.WIDE.U32 UR8, UR15, UR12, UR8 ;  /* 0x0000000c0f0872a5 */ /* 0x000fe2000f8e0008 */
[----:B------:R-:W-:Y:S01]  /*ff00*/  LOP3.LUT P0, RZ, R153, 0x3, RZ, 0xc0, !PT ;  /* 0x0000000399ff7812 */ /* 0x000fe2000780c0ff */
[----:B------:R-:W-:Y:S01]  /*ff10*/  UIMAD UR6, UR15, UR13, UR6 ;  /* 0x0000000d0f0672a4 */ /* 0x000fe2000f8e0206 */
[----:B------:R-:W-:-:S02]  /*ff20*/  LOP3.LUT R8, R8, R9, RZ, 0x3c, !PT ;  /* 0x0000000908087212 */ /* 0x000fc400078e3cff */
[----:B------:R-:W-:Y:S01]  /*ff30*/  ULDC.64 UR12, c[0x0][0xb40] ;  /* 0x0002d000000c7ab9 */ /* 0x000fe20000000a00 */
[----:B------:R-:W-:Y:S02]  /*ff40*/  IADD3 R6, P1, R10, UR8, RZ ;  /* 0x000000080a067c10 */ /* 0x000fe4000ff3e0ff */
[----:B------:R-:W-:Y:S01]  /*ff50*/  IMAD.U32 R12, RZ, RZ, UR6 ;  /* 0x00000006ff0c7e24 */ /* 0x000fe2000f8e00ff */
[----:B------:R-:W-:Y:S02]  /*ff60*/  LOP3.LUT R32, R33, 0x180, RZ, 0xc0, !PT ;  /* 0x0000018021207812 */ /* 0x000fe400078ec0ff */
[----:B------:R-:W-:Y:S02]  /*ff70*/  LEA R28, P2, R6, UR12, 0x2 ;  /* 0x0000000c061c7c11 */ /* 0x000fe4000f8410ff */
[----:B------:R-:W-:Y:S01]  /*ff80*/  IADD3.X R7, R5, UR9, R12, P1, !PT ;  /* 0x0000000905077c10 */ /* 0x000fe20008ffe40c */
[----:B------:R-:W-:Y:S01]  /*ff90*/  VIADD R5, R10, 0x8 ;  /* 0x000000080a057836 */ /* 0x000fe20000000000 */
[----:B------:R-:W-:Y:S01]  /*ffa0*/  LOP3.LUT R36, R37, 0x180, RZ, 0xc0, !PT ;  /* 0x0000018025247812 */ /* 0x000fe200078ec0ff */
[----:B------:R-:W-:Y:S01]  /*ffb0*/  ULDC.64 UR8, c[0x0][0xaa0] ;  /* 0x0002a80000087ab9 */ /* 0x000fe20000000a00 */
[----:B------:R-:W-:-:S02]  /*ffc0*/  LEA.HI.X R29, R6, UR13, R7, 0x2, P2 ;  /* 0x0000000d061d7c11 */ /* 0x000fc400090f1407 */
[----:B------:R-:W-:Y:S02]  /*ffd0*/  IADD3 R7, P2, R18, 0x7800, RZ ;  /* 0x0000780012077810 */ /* 0x000fe40007f5e0ff */
[----:B------:R-:W-:Y:S02]  /*ffe0*/  ISETP.GE.OR P1, PT, R10, UR10, P0 ;  /* 0x0000000a0a007c0c */ /* 0x000fe40008726670 */
[----:B------:R-:W-:Y:S01]  /*fff0*/  LOP3.LUT R9, R18, 0x180, RZ, 0xc0, !PT ;  /* 0x0000018012097812 */ /* 0x000fe200078ec0ff */
[--C-:B------:R-:W-:Y:S01]  /*10000*/  IMAD.X R13, RZ, RZ, R19.reuse, P2 ;  /* 0x000000ffff0d7224 */ /* 0x100fe200010e0613 */
[----:B------:R-:W-:Y:S01]  /*10010*/  ISETP.GE.OR P0, PT, R5, UR10, P0 ;  /* 0x0000000a05007c0c */ /* 0x000fe20008706670 */
[----:B------:R-:W-:Y:S01]  /*10020*/  IMAD.X R5, RZ, RZ, R19, P6 ;  /* 0x000000ffff057224 */ /* 0x000fe200030e0613 */
[----:B------:R-:W-:Y:S02]  /*10030*/  LOP3.LUT R6, R7, 0x180, RZ, 0xc0, !PT ;  /* 0x0000018007067812 */ /* 0x000fe400078ec0ff */
[----:B------:R-:W-:-:S02]  /*10040*/  SHF.R.U64 R32, R32, 0x3, RZ ;  /* 0x0000000320207819 */ /* 0x000fc400000012ff */
[----:B------:R-:W-:Y:S02]  /*10050*/  SHF.R.U64 R36, R36, 0x3, RZ ;  /* 0x0000000324247819 */ /* 0x000fe400000012ff */
[----:B------:R-:W-:Y:S01]  /*10060*/  SHF.R.U64 R9, R9, 0x3, RZ ;  /* 0x0000000309097819 */ /* 0x000fe200000012ff */
[----:B------:R-:W-:Y:S01]  /*10070*/  UIMAD UR6, UR7, UR8, URZ ;  /* 0x00000008070672a4 */ /* 0x000fe2000f8e023f */
[----:B------:R-:W-:Y:S01]  /*10080*/  SHF.R.U64 R6, R6, 0x3, RZ ;  /* 0x0000000306067819 */ /* 0x000fe200000012ff */
[----:B------:R-:W-:Y:S01]  /*10090*/  IMAD.U32 R41, RZ, RZ, UR8 ;  /* 0x00000008ff297e24 */ /* 0x000fe2000f8e00ff */
[----:B------:R-:W-:Y:S01]  /*100a0*/  LOP3.LUT R32, R32, R33, RZ, 0x3c, !PT ;  /* 0x0000002120207212 */ /* 0x000fe200078e3cff */
[----:B------:R-:W-:Y:S01]  /*100b0*/  IMAD.MOV.U32 R20, RZ, RZ, R22 ;  /* 0x000000ffff147224 */ /* 0x000fe200078e0016 */
[----:B------:R-:W-:Y:S01]  /*100c0*/  LOP3.LUT R36, R36, R37, RZ, 0x3c, !PT ;  /* 0x0000002524247212 */ /* 0x000fe200078e3cff */
[--C-:B------:R-:W-:Y:S01]  /*100d0*/  IMAD.X R37, RZ, RZ, R19.reuse, P3 ;  /* 0x000000ffff257224 */ /* 0x100fe200018e0613 */
[----:B------:R-:W-:Y:S01]  /*100e0*/  LOP3.LUT R18, R9, R18, RZ, 0x3c, !PT ;  /* 0x0000001209127212 */ /* 0x000fe200078e3cff */
[----:B------:R-:W-:Y:S01]  /*100f0*/  IMAD.X R9, RZ, RZ, R19, P4 ;  /* 0x000000ffff097224 */ /* 0x000fe200020e0613 */
[----:B------:R-:W-:Y:S01]  /*10100*/  IADD3.X R33, RZ, R19, RZ, P5, !PT ;  /* 0x00000013ff217210 */ /* 0x000fe20002ffe4ff */
[----:B------:R-:W-:Y:S01]  /*10110*/  @!P1 STG.E desc[UR20][R28.64], R0 ;  /* 0x000000001c009986 */ /* 0x000fe2000c101914 */
[----:B------:R-:W-:-:S02]  /*10120*/  LOP3.LUT R12, R6, R7, RZ, 0x3c, !PT ;  /* 0x00000007060c7212 */ /* 0x000fc400078e3cff */
[----:B------:R-:W-:Y:S01]  /*10130*/  SHF.R.S32.HI R21, RZ, 0x1f, R22 ;  /* 0x0000001fff157819 */ /* 0x000fe20000011416 */
[----:B------:R0:W-:Y:S01]  /*10140*/  @!P0 STG.E desc[UR20][R28.64+0x20], R3 ;  /* 0x000020031c008986 */ /* 0x0001e2000c101914 */
[----:B------:R-:W-:-:S03]  /*10150*/  UIMAD UR6, UR4, UR9, UR6 ;  /* 0x00000009040672a4 */ /* 0x000fc6000f8e0206 */
[----:B------:R1:W5:Y:S01]  /*10160*/  LD.E.128 R24, desc[UR20][R18.64] ;  /* 0x0000001412187980 */ /* 0x000362000c101d00 */
[----:B------:R-:W-:-:S03]  /*10170*/  ULDC.64 UR8, c[0x0][0xae0] ;  /* 0x0002b80000087ab9 */ /* 0x000fc60000000a00 */
[----:B------:R-:W5:Y:S04]  /*10180*/  LD.E.128 R4, desc[UR20][R4.64] ;  /* 0x0000001404047980 */ /* 0x000f68000c101d00 */
[----:B------:R-:W5:Y:S01]  /*10190*/  LD.E.128 R32, desc[UR20][R32.64] ;  /* 0x0000001420207980 */ /* 0x000f62000c101d00 */
[----:B-1----:R-:W-:-:S03]  /*101a0*/  IMAD.WIDE.U32 R18, R41, UR4, R20 ;  /* 0x0000000429127c25 */ /* 0x002fc6000f8e0014 */
[----:B------:R-:W5:Y:S04]  /*101b0*/  LD.E.128 R8, desc[UR20][R8.64] ;  /* 0x0000001408087980 */ /* 0x000f68000c101d00 */
[----:B------:R-:W5:Y:S04]  /*101c0*/  LD.E.128 R36, desc[UR20][R36.64] ;  /* 0x0000001424247980 */ /* 0x000f68000c101d00 */
[----:B------:R-:W5:Y:S01]  /*101d0*/  LD.E.128 R12, desc[UR20][R12.64] ;  /* 0x000000140c0c7980 */ /* 0x000f62000c101d00 */
[----:B------:R-:W-:Y:S01]  /*101e0*/  UIMAD UR4, UR14, UR8, URZ ;  /* 0x000000080e0472a4 */ /* 0x000fe2000f8e023f */
[----:B------:R-:W-:Y:S01]  /*101f0*/  VIADD R19, R19, UR6 ;  /* 0x0000000613137c36 */ /* 0x000fe20008000000 */
[----:B------:R-:W-:Y:S01]  /*10200*/  UIMAD UR10, UR17, -0xc0, UR10 ;  /* 0xffffff40110a78a4 */ /* 0x000fe2000f8e020a */
[----:B------:R-:W-:Y:S01]  /*10210*/  @!PT LDS RZ, [RZ] ;  /* 0x00000000fffff984 */ /* 0x000fe20000000800 */
[----:B------:R-:W-:Y:S01]  /*10220*/  @!PT LDS RZ, [RZ] ;  /* 0x00000000fffff984 */ /* 0x000fe20000000800 */
[----:B------:R-:W-:Y:S01]  /*10230*/  @!PT LDS RZ, [RZ] ;  /* 0x00000000fffff984 */ /* 0x000fe20000000800 */
[----:B------:R-:W-:Y:S01]  /*10240*/  @!PT LDS RZ, [RZ] ;  /* 0x00000000fffff984 */ /* 0x000fe20000000800 */
[----:B------:R1:W-:Y:S06]  /*10250*/  MEMBAR.ALL.CTA ;  /* 0x0000000000007992 */ /* 0x0003ec0000008000 */
[----:B-1----:R-:W1:Y:S01]  /*10260*/  FENCE.VIEW.ASYNC.S ;  /* 0x00000000000073c6 */ /* 0x002e620000000000 */
[----:B0-----:R-:W-:Y:S01]  /*10270*/  IMAD.U32 R3, RZ, RZ, UR8 ;  /* 0x00000008ff037e24 */ /* 0x001fe2000f8e00ff */
[----:B------:R-:W-:Y:S01]  /*10280*/  UIMAD UR6, UR18, UR9, UR4 ;  /* 0x00000009120672a4 */ /* 0x000fe2000f8e0204 */
[C---:B------:R-:W-:Y:S01]  /*10290*/  VIADD R0, R146.reuse, 0x60 ;  /* 0x0000006092007836 */ /* 0x040fe20000000000 */
[----:B------:R-:W-:Y:S01]  /*102a0*/  UIADD3 UR4, UR37, 0x31c20, URZ ;  /* 0x00031c2025047890 */ /* 0x000fe2000fffe03f */
[----:B------:R-:W-:Y:S01]  /*102b0*/  IMAD.WIDE.U32 R18, R3, UR18, R18 ;  /* 0x0000001203127c25 */ /* 0x000fe2000f8e0012 */
[----:B------:R-:W-:Y:S01]  /*102c0*/  ULDC.64 UR8, c[0x0][0xae8] ;  /* 0x0002ba0000087ab9 */ /* 0x000fe20000000a00 */
[----:B------:R-:W-:Y:S01]  /*102d0*/  ISETP.GE.AND P0, PT, R146, UR10, PT ;  /* 0x0000000a92007c0c */ /* 0x000fe2000bf06270 */
[----:B------:R-:W-:Y:S01]  /*102e0*/  UPRMT UR4, URZ, 0x654, UR4 ;  /* 0x000006543f047896 */ /* 0x000fe20008000004 */
[----:B------:R-:W-:Y:S01]  /*102f0*/  VIADD R19, R19, UR6 ;  /* 0x0000000613137c36 */ /* 0x000fe20008000000 */
[----:B------:R-:W-:-:S02]  /*10300*/  UIMAD UR6, UR16, UR8, URZ ;  /* 0x00000008100672a4 */ /* 0x000fc4000f8e023f */
[----:B------:R-:W-:Y:S01]  /*10310*/  MOV R29, UR8 ;  /* 0x00000008001d7c02 */ /* 0x000fe20008000f00 */
[----:B------:R-:W-:Y:S01]  /*10320*/  IMAD.U32 R21, RZ, RZ, UR17 ;  /* 0x00000011ff157e24 */ /* 0x000fe2000f8e00ff */
[----:B------:R-:W-:Y:S01]  /*10330*/  SHF.R.S32.HI R147, RZ, 0x1f, R146 ;  /* 0x0000001fff937819 */ /* 0x000fe20000011492 */
[----:B------:R-:W-:Y:S01]  /*10340*/  UIMAD UR6, UR15, UR9, UR6 ;  /* 0x000000090f0672a4 */ /* 0x000fe2000f8e0206 */
[----:B------:R-:W-:Y:S01]  /*10350*/  BSSY B1, `(.L_x_1694) ;  /* 0x000001b000017945 */ /* 0x000fe20003800000 */
[----:B------:R-:W-:Y:S01]  /*10360*/  IMAD.WIDE.U32 R28, R29, UR15, R18 ;  /* 0x0000000f1d1c7c25 */ /* 0x000fe2000f8e0012 */
[----:B------:R-:W-:-:S03]  /*10370*/  ISETP.GE.AND P3, PT, R0, UR10, PT ;  /* 0x0000000a00007c0c */ /* 0x000fc6000bf66270 */
[----:B------:R-:W-:Y:S02]  /*10380*/  VIADD R43, R29, UR6 ;  /* 0x000000061d2b7c36 */ /* 0x000fe40008000000 */
[----:B------:R-:W-:Y:S01]  /*10390*/  IMAD.WIDE R20, R21, 0xc0, R146 ;  /* 0x000000c015147825 */ /* 0x000fe200078e0292 */
[----:B-1----:R-:W-:Y:S01]  /*103a0*/  SYNCS.ARRIVE.TRANS64.RED.A1T0 RZ, [UR4], RZ ;  /* 0x000000ffffff79a7 */ /* 0x002fe20008100404 */
        /* <DEDUP_REMOVED lines=10> */
[----:B------:R-:W-:Y:S01]  /*10450*/  IMAD.MOV.U32 R19, RZ, RZ, R43 ;  /* 0x000000ffff137224 */ /* 0x000fe200078e002b */
[----:B------:R-:W-:Y:S01]  /*10460*/  ULDC.64 UR8, c[0x0][0x208] ;  /* 0x0000820000087ab9 */ /* 0x000fe20000000a00 */
        /* <DEDUP_REMOVED lines=9> */
.L_x_1695:
[----:B------:R-:W-:Y:S05]  /*10500*/  BSYNC B1 ;  /* 0x0000000000017941 */ /* 0x000fea0003800000 */
.L_x_1694:
[----:B------:R-:W-:Y:S05]  /*10510*/  @P3 BRA `(.L_x_1696) ;  /* 0x0000000800b83947 */ /* 0x000fea0003800000 */
[----:B------:R-:W-:Y:S01]  /*10520*/  IADD3 R3, P0, R20, 0x60, RZ ;  /* 0x0000006014037810 */ /* 0x000fe20007f1e0ff */
[----:B------:R-:W-:Y:S01]  /*10530*/  ULDC.64 UR6, c[0x0][0xad8] ;  /* 0x0002b60000067ab9 */ /* 0x000fe20000000a00 */
[----:B------:R-:W-:Y:S01]  /*10540*/  MOV R19, R43 ;  /* 0x0000002b00137202 */ /* 0x000fe20000000f00 */
[----:B------:R-:W-:Y:S01]  /*10550*/  IMAD.MOV.U32 R18, RZ, RZ, R28 ;  /* 0x000000ffff127224 */ /* 0x000fe200078e001c */
[----:B------:R-:W-:Y:S01]  /*10560*/  ULDC UR4, c[0x0][0xa8c] ;  /* 0x0002a30000047ab9 */ /* 0x000fe20000000800 */
[----:B------:R-:W-:Y:S01]  /*10570*/  IMAD.X R20, RZ, RZ, R21, P0 ;  /* 0x000000ffff147224 */ /* 0x000fe200000e0615 */
[C---:B------:R-:W-:Y:S01]  /*10580*/  ISETP.GE.AND P1, PT, R22.reuse, UR4, PT ;  /* 0x0000000416007c0c */ /* 0x040fe2000bf26270 */
[----:B------:R-:W-:Y:S01]  /*10590*/  VIADD R0, R22, 0x20 ;  /* 0x0000002016007836 */ /* 0x000fe20000000000 */
[----:B------:R-:W-:Y:S01]  /*105a0*/  ULDC.64 UR8, c[0x0][0x208] ;  /* 0x0000820000087ab9 */ /* 0x000fe20000000a00 */
[----:B------:R-:W-:Y:S02]  /*105b0*/  IMAD R20, R20, UR6, RZ ;  /* 0x0000000614147c24 */ /* 0x000fe4000f8e02ff */
        /* <DEDUP_REMOVED lines=9> */
[----:B-----5:R2:W-:Y:S04]  /*10650*/  @!P1 STG.E.128 desc[UR8][R20.64], R4 ;  /* 0x0000000414009986 */ /* 0x0205e8000c101d08 */
[----:B------:R2:W-:Y:S06]  /*10660*/  @!P2 STG.E.128 desc[UR8][R20.64+0x40], R8 ;  /* 0x000040081400a986 */ /* 0x0005ec000c101d08 */
[----:B------:R-:W-:Y:S05]  /*10670*/  @P0 BRA `(.L_x_1696) ;  /* 0x0000000800600947 */ /* 0x000fea0003800000 */
[----:B------:R-:W-:Y:S02]  /*10680*/  ULDC.64 UR6, c[0x0][0x208] ;  /* 0x0000820000067ab9 */ /* 0x000fe40000000a00 */
[----:B------:R3:W-:Y:S01]  /*10690*/  STG.E.128 desc[UR6][R20.64+0x80], R12 ;  /* 0x0000800c14007986 */ /* 0x0007e2000c101d06 */
[----:B------:R-:W-:Y:S05]  /*106a0*/  BRA `(.L_x_1696) ;  /* 0x0000000800547947 */ /* 0x000fea0003800000 */
.L_x_1692:
[----:B------:R-:W-:Y:S01]  /*106b0*/  R2UR UR8, R150 ;  /* 0x00000000960872ca */ /* 0x000fe200000e0000 */
[----:B------:R-:W-:Y:S01]  /*106c0*/  ULDC.64 UR6, c[0x0][0xbe0] ;  /* 0x0002f80000067ab9 */ /* 0x000fe20000000a00 */
[----:B------:R-:W-:Y:S01]  /*106d0*/  R2UR UR4, R148 ;  /* 0x00000000940472ca */ /* 0x000fe200000e0000 */
[----:B------:R-:W-:Y:S01]  /*106e0*/  UISETP.NE.U32.AND UP0, UPT, UR6, URZ, UPT ;  /* 0x0000003f0600728c */ /* 0x000fe2000bf05070 */
[----:B------:R-:W-:-:S03]  /*106f0*/  ULDC.64 UR12, c[0x0][0x208] ;  /* 0x00008200000c7ab9 */ /* 0x000fc60000000a00 */
[----:B------:R-:W-:-:S06]  /*10700*/  UISETP.NE.AND.EX UP1, UPT, UR7, URZ, UPT, UP0 ;  /* 0x0000003f0700728c */ /* 0x000fcc000bf25300 */
[----:B------:R-:W-:Y:S02]  /*10710*/  PLOP3.LUT P2, PT, PT, PT, UP1, 0x80, 0x0 ;  /* 0x000000000000781c */ /* 0x000fe40003f4f018 */
[----:B------:R-:W-:Y:S02]  /*10720*/  USHF.L.U64.HI UR10, UR4, 0x2, UR8 ;  /* 0x00000002040a7899 */ /* 0x000fe40008010208 */
[----:B------:R-:W-:Y:S01]  /*10730*/  USHF.L.U32 UR4, UR4, 0x2, URZ ;  /* 0x0000000204047899 */ /* 0x000fe2000800063f */
[----:B------:R-:W-:-:S03]  /*10740*/  ULDC.64 UR8, c[0x0][0xbd8] ;  /* 0x0002f60000087ab9 */ /* 0x000fc60000000a00 */
[----:B------:R-:W-:Y:S02]  /*10750*/  @UP1 UIADD3 UR6, UP2, UR4, UR6, URZ ;  /* 0x0000000604061290 */ /* 0x000fe4000ff5e03f */
[----:B------:R-:W-:Y:S02]  /*10760*/  UISETP.NE.U32.AND UP0, UPT, UR8, URZ, UPT ;  /* 0x0000003f0800728c */ /* 0x000fe4000bf05070 */
[----:B------:R-:W-:Y:S02]  /*10770*/  @UP1 UIADD3.X UR7, UR10, UR7, URZ, UP2, !UPT ;  /* 0x000000070a071290 */ /* 0x000fe400097fe43f */
[----:B------:R-:W-:Y:S01]  /*10780*/  IMAD.U32 R6, RZ, RZ, UR6 ;  /* 0x00000006ff067e24 */ /* 0x000fe2000f8e00ff */
[----:B------:R-:W-:Y:S02]  /*10790*/  UISETP.NE.AND.EX UP0, UPT, UR9, URZ, UPT, UP0 ;  /* 0x0000003f0900728c */ /* 0x000fe4000bf05300 */
[----:B------:R-:W-:Y:S01]  /*107a0*/  UIADD3 UR4, UP1, UR4, UR8, URZ ;  /* 0x0000000804047290 */ /* 0x000fe2000ff3e03f */
[----:B------:R-:W-:-:S03]  /*107b0*/  IMAD.U32 R7, RZ, RZ, UR7 ;  /* 0x00000007ff077e24 */ /* 0x000fc6000f8e00ff */
[----:B------:R-:W-:Y:S01]  /*107c0*/  PLOP3.LUT P1, PT, PT, PT, UP0, 0x80, 0x0 ;  /* 0x000000000000781c */ /* 0x000fe20003f2f008 */
[----:B------:R-:W-:Y:S01]  /*107d0*/  UIADD3.X UR6, UR10, UR9, URZ, UP1, !UPT ;  /* 0x000000090a067290 */ /* 0x000fe20008ffe43f */
[----:B------:R-:W2:Y:S01]  /*107e0*/  @P2 LDG.E R6, desc[UR12][R6.64] ;  /* 0x0000000c06062981 */ /* 0x000ea2000c1e1900 */
[----:B------:R-:W-:Y:S02]  /*107f0*/  IMAD.MOV.U32 R3, RZ, RZ, RZ ;  /* 0x000000ffff037224 */ /* 0x000fe400078e00ff */
[----:B------:R-:W-:Y:S02]  /*10800*/  IMAD.U32 R4, RZ, RZ, UR4 ;  /* 0x00000004ff047e24 */ /* 0x000fe4000f8e00ff */
[----:B------:R-:W-:Y:S01]  /*10810*/  IMAD.U32 R5, RZ, RZ, UR6 ;  /* 0x00000006ff057e24 */ /* 0x000fe2000f8e00ff */
[----:B------:R-:W-:Y:S01]  /*10820*/  ULDC UR4, c[0x0][0xa88] ;  /* 0x0002a20000047ab9 */ /* 0x000fe20000000800 */
[----:B------:R-:W-:-:S04]  /*10830*/  ISETP.GT.AND P0, PT, R157, 0xbf, PT ;  /* 0x000000bf9d00780c */ /* 0x000fc80003f04270 */
[----:B------:R0:W5:Y:S01]  /*10840*/  @P1 LDG.E R3, desc[UR12][R4.64] ;  /* 0x0000000c04031981 */ /* 0x000162000c1e1900 */
[----:B--2---:R-:W-:Y:S01]  /*10850*/  @P2 R2UR UR4, R6 ;  /* 0x00000000060422ca */ /* 0x004fe200000e0000 */
[----:B0-----:R-:W-:-:S14]  /*10860*/  @P2 BRA `(.L_x_1697) ;  /* 0x00000000001c2947 */ /* 0x001fdc0003800000 */
[----:B------:R-:W-:Y:S05]  /*10870*/  @!P1 BRA `(.L_x_1697) ;  /* 0x0000000000189947 */ /* 0x000fea0003800000 */
[----:B------:R-:W-:Y:S02]  /*10880*/  ULDC.64 UR6, c[0x0][0x208] ;  /* 0x0000820000067ab9 */ /* 0x000fe40000000a00 */
[----:B------:R-:W2:Y:S04]  /*10890*/  LDG.E R6, desc[UR6][R4.64] ;  /* 0x0000000604067981 */ /* 0x000ea8000c1e1900 */
[----:B------:R-:W3:Y:S01]  /*108a0*/  LDG.E R0, desc[UR6][R4.64+0x4] ;  /* 0x0000040604007981 */ /* 0x000ee2000c1e1900 */
[----:B--2---:R-:W-:Y:S02]  /*108b0*/  R2UR UR6, R6 ;  /* 0x00000000060672ca */ /* 0x004fe400000e0000 */
[----:B---3--:R-:W-:-:S13]  /*108c0*/  R2UR UR4, R0 ;  /* 0x00000000000472ca */ /* 0x008fda00000e0000 */
[----:B------:R-:W-:-:S12]  /*108d0*/  UIADD3 UR4, -UR6, UR4, URZ ;  /* 0x0000000406047290 */ /* 0x000fd8000fffe13f */
.L_x_1697:
[----:B------:R-:W-:Y:S01]  /*108e0*/  R2UR UR8, R149 ;  /* 0x00000000950872ca */ /* 0x000fe200000e0000 */
[----:B------:R-:W-:Y:S01]  /*108f0*/  BSSY B1, `(.L_x_1698) ;  /* 0x0000025000017945 */ /* 0x000fe20003800000 */
[----:B------:R-:W-:Y:S02]  /*10900*/  R2UR UR7, R148 ;  /* 0x00000000940772ca */ /* 0x000fe400000e0000 */
[----:B------:R-:W-:Y:S02]  /*10910*/  R2UR UR6, R150 ;  /* 0x00000000960672ca */ /* 0x000fe400000e0000 */
[----:B------:R-:W-:Y:S02]  /*10920*/  SHF.R.S32.HI R9, RZ, 0x1f, R22 ;  /* 0x0000001fff097819 */ /* 0x000fe40000011416 */
[----:B-----5:R-:W-:-:S05]  /*10930*/  SHF.R.S32.HI R8, RZ, 0x1f, R3 ;  /* 0x0000001fff087819 */ /* 0x020fca0000011403 */
[----:B------:R-:W-:Y:S02]  /*10940*/  USHF.R.S32.HI UR8, URZ, 0x1f, UR8 ;  /* 0x0000001f3f087899 */ /* 0x000fe40008011408 */
[----:B------:R-:W-:Y:S02]  /*10950*/  USEL UR9, UR7, URZ, !UP0 ;  /* 0x0000003f07097287 */ /* 0x000fe4000c000000 */
[----:B------:R-:W-:Y:S01]  /*10960*/  USEL UR10, UR6, URZ, !UP0 ;  /* 0x0000003f060a7287 */ /* 0x000fe2000c000000 */
[----:B------:R-:W-:Y:S11]  /*10970*/  @P0 BRA `(.L_x_1699) ;  /* 0x0000000000700947 */ /* 0x000ff60003800000 */
[----:B------:R-:W0:Y:S01]  /*10980*/  S2R R4, SR_TID.X ;  /* 0x0000000000047919 */ /* 0x000e220000002100 */
[----:B------:R-:W-:-:S13]  /*10990*/  R2UR UR6, R151 ;  /* 0x00000000970672ca */ /* 0x000fda00000e0000 */
[----:B------:R-:W-:-:S04]  /*109a0*/  IMAD.U32 R0, RZ, RZ, UR6 ;  /* 0x00000006ff007e24 */ /* 0x000fc8000f8e00ff */
[----:B0-----:R-:W-:-:S05]  /*109b0*/  IMAD R0, R0, 0xc0, R4 ;  /* 0x000000c000007824 */ /* 0x001fca00078e0204 */
[----:B------:R-:W-:-:S04]  /*109c0*/  IADD3 R0, R0, -0x80, RZ ;  /* 0xffffff8000007810 */ /* 0x000fc80007ffe0ff */
[----:B------:R-:W-:-:S13]  /*109d0*/  ISETP.GE.AND P0, PT, R0, UR4, PT ;  /* 0x0000000400007c0c */ /* 0x000fda000bf06270 */
[----:B------:R-:W-:Y:S05]  /*109e0*/  @P0 BRA `(.L_x_1699) ;  /* 0x0000000000540947 */ /* 0x000fea0003800000 */
[----:B------:R-:W-:Y:S01]  /*109f0*/  R2UR UR7, R149 ;  /* 0x00000000950772ca */ /* 0x000fe200000e0000 */
[----:B------:R-:W-:Y:S01]  /*10a00*/  ULDC.64 UR12, c[0x0][0xb70] ;  /* 0x0002dc00000c7ab9 */ /* 0x000fe20000000a00 */
[C---:B------:R-:W-:Y:S01]  /*10a10*/  IADD3 R4, P0, R0.reuse, R3, RZ ;  /* 0x0000000300047210 */ /* 0x040fe20007f1e0ff */
[----:B------:R-:W-:Y:S02]  /*10a20*/  UIMAD UR6, UR8, UR12, URZ ;  /* 0x0000000c080672a4 */ /* 0x000fe4000f8e023f */
[----:B------:R-:W-:Y:S01]  /*10a30*/  IMAD.U32 R7, RZ, RZ, UR12 ;  /* 0x0000000cff077e24 */ /* 0x000fe2000f8e00ff */
[----:B------:R-:W-:Y:S01]  /*10a40*/  ULDC.64 UR14, c[0x0][0x208] ;  /* 0x00008200000e7ab9 */ /* 0x000fe20000000a00 */
[----:B------:R-:W-:-:S06]  /*10a50*/  LEA.HI.X.SX32 R5, R0, R8, 0x1, P0 ;  /* 0x0000000800057211 */ /* 0x000fcc00000f0eff */
[----:B------:R-:W-:Y:S02]  /*10a60*/  UIMAD UR6, UR7, UR13, UR6 ;  /* 0x0000000d070672a4 */ /* 0x000fe4000f8e0206 */
[----:B------:R-:W-:Y:S01]  /*10a70*/  IMAD.WIDE.U32 R4, R7, UR7, R4 ;  /* 0x0000000707047c25 */ /* 0x000fe2000f8e0004 */
[----:B------:R-:W-:Y:S02]  /*10a80*/  ULDC.64 UR12, c[0x0][0xb78] ;  /* 0x0002de00000c7ab9 */ /* 0x000fe40000000a00 */
        /* <DEDUP_REMOVED lines=11> */
.L_x_1699:
[----:B------:R-:W-:Y:S05]  /*10b40*/  BSYNC B1 ;  /* 0x0000000000017941 */ /* 0x000fea0003800000 */
.L_x_1698:
[----:B------:R-:W-:Y:S01]  /*10b50*/  R2UR UR11, R151 ;  /* 0x00000000970b72ca */ /* 0x000fe200000e0000 */
[----:B------:R-:W-:Y:S01]  /*10b60*/  ULDC.64 UR6, c[0x0][0xaa0] ;  /* 0x0002a80000067ab9 */ /* 0x000fe20000000a00 */
[----:B------:R-:W-:Y:S01]  /*10b70*/  R2UR UR14, R149 ;  /* 0x00000000950e72ca */ /* 0x000fe200000e0000 */
[----:B------:R-:W-:Y:S01]  /*10b80*/  IMAD.MOV.U32 R4, RZ, RZ, R22 ;  /* 0x000000ffff047224 */ /* 0x000fe200078e0016 */
[----:B------:R-:W-:Y:S01]  /*10b90*/  ULDC.64 UR12, c[0x0][0xae0] ;  /* 0x0002b800000c7ab9 */ /* 0x000fe20000000a00 */
[----:B0-----:R-:W-:Y:S01]  /*10ba0*/  IMAD.MOV.U32 R5, RZ, RZ, R9 ;  /* 0x000000ffff057224 */ /* 0x001fe200078e0009 */
[----:B------:R-:W-:Y:S01]  /*10bb0*/  SHF.R.S32.HI R9, RZ, 0x1f, R146 ;  /* 0x0000001fff097819 */ /* 0x000fe20000011492 */
[----:B------:R-:W-:Y:S01]  /*10bc0*/  IMAD R0, R8, UR6, RZ ;  /* 0x0000000608007c24 */ /* 0x000fe2000f8e02ff */
[----:B------:R-:W-:Y:S01]  /*10bd0*/  BSSY B1, `(.L_x_1700) ;  /* 0x000002b000017945 */ /* 0x000fe20003800000 */
[----:B------:R-:W-:Y:S01]  /*10be0*/  IMAD.WIDE.U32 R4, R3, UR6, R4 ;  /* 0x0000000603047c25 */ /* 0x000fe2000f8e0004 */
[----:B------:R-:W-:-:S03]  /*10bf0*/  UIMAD UR6, UR8, UR12, URZ ;  /* 0x0000000c080672a4 */ /* 0x000fc6000f8e023f */
[----:B------:R-:W-:Y:S01]  /*10c00*/  IMAD R3, R3, UR7, R0 ;  /* 0x0000000703037c24 */ /* 0x000fe2000f8e0200 */
[----:B------:R-:W-:Y:S01]  /*10c10*/  UIMAD UR7, UR11, -0xc0, UR4 ;  /* 0xffffff400b0778a4 */ /* 0x000fe2000f8e0204 */
[C---:B------:R-:W-:Y:S01]  /*10c20*/  IADD3 R0, R146.reuse, 0x60, RZ ;  /* 0x0000006092007810 */ /* 0x040fe20007ffe0ff */
[----:B------:R-:W-:Y:S01]  /*10c30*/  UIMAD UR6, UR14, UR13, UR6 ;  /* 0x0000000d0e0672a4 */ /* 0x000fe2000f8e0206 */
[----:B------:R-:W-:Y:S02]  /*10c40*/  IMAD.IADD R5, R5, 0x1, R3 ;  /* 0x0000000105057824 */ /* 0x000fe400078e0203 */
[----:B------:R-:W-:Y:S01]  /*10c50*/  IMAD.U32 R3, RZ, RZ, UR12 ;  /* 0x0000000cff037e24 */ /* 0x000fe2000f8e00ff */
[----:B------:R-:W-:Y:S01]  /*10c60*/  ULDC.64 UR12, c[0x0][0xae8] ;  /* 0x0002ba00000c7ab9 */ /* 0x000fe20000000a00 */
[----:B------:R-:W-:Y:S01]  /*10c70*/  ISETP.GE.AND P0, PT, R146, UR7, PT ;  /* 0x0000000792007c0c */ /* 0x000fe2000bf06270 */
[----:B------:R-:W-:Y:S01]  /*10c80*/  UIMAD UR4, UR10, UR12, URZ ;  /* 0x0000000c0a0472a4 */ /* 0x000fe2000f8e023f */
[----:B------:R-:W-:Y:S01]  /*10c90*/  IMAD.WIDE.U32 R4, R3, UR14, R4 ;  /* 0x0000000e03047c25 */ /* 0x000fe2000f8e0004 */
[----:B------:R-:W-:-:S02]  /*10ca0*/  ISETP.GE.AND P1, PT, R0, UR7, PT ;  /* 0x0000000700007c0c */ /* 0x000fc4000bf26270 */
[----:B------:R-:W-:Y:S01]  /*10cb0*/  UIMAD UR4, UR9, UR13, UR4 ;  /* 0x0000000d090472a4 */ /* 0x000fe2000f8e0204 */
[----:B------:R-:W-:Y:S02]  /*10cc0*/  VIADD R5, R5, UR6 ;  /* 0x0000000605057c36 */ /* 0x000fe40008000000 */
[----:B------:R-:W-:Y:S02]  /*10cd0*/  IMAD.U32 R7, RZ, RZ, UR12 ;  /* 0x0000000cff077e24 */ /* 0x000fe4000f8e00ff */
[----:B------:R-:W-:Y:S02]  /*10ce0*/  IMAD.U32 R3, RZ, RZ, UR11 ;  /* 0x0000000bff037e24 */ /* 0x000fe4000f8e00ff */
[----:B------:R-:W-:-:S04]  /*10cf0*/  IMAD.WIDE.U32 R6, R7, UR9, R4 ;  /* 0x0000000907067c25 */ /* 0x000fc8000f8e0004 */
[----:B------:R-:W-:Y:S02]  /*10d00*/  IMAD.MOV.U32 R8, RZ, RZ, R146 ;  /* 0x000000ffff087224 */ /* 0x000fe400078e0092 */
[----:B------:R-:W-:Y:S02]  /*10d10*/  VIADD R11, R7, UR4 ;  /* 0x00000004070b7c36 */ /* 0x000fe40008000000 */
        /* <DEDUP_REMOVED lines=22> */
.L_x_1701:
[----:B------:R-:W-:Y:S05]  /*10e80*/  BSYNC B1 ;  /* 0x0000000000017941 */ /* 0x000fea0003800000 */
.L_x_1700:
        /* <DEDUP_REMOVED lines=9> */
[----:B------:R-:W-:Y:S01]  /*10f20*/  IMAD.MOV.U32 R5, RZ, RZ, R11 ;  /* 0x000000ffff057224 */ /* 0x000fe200078e000b */
[----:B------:R-:W-:Y:S01]  /*10f30*/  ULDC.64 UR8, c[0x0][0x208] ;  /* 0x0000820000087ab9 */ /* 0x000fe20000000a00 */
        /* <DEDUP_REMOVED lines=12> */
.L_x_1696:
[----:B------:R-:W-:Y:S05]  /*11000*/  BSYNC B0 ;  /* 0x0000000000007941 */ /* 0x000fea0003800000 */
.L_x_1691:
[----:B------:R-:W-:Y:S02]  /*11010*/  ULDC UR4, c[0x0][0xc14] ;  /* 0x0003050000047ab9 */ /* 0x000fe40000000800 */
[----:B------:R-:W-:-:S13]  /*11020*/  ISETP.GE.AND P0, PT, R31, UR4, PT ;  /* 0x000000041f007c0c */ /* 0x000fda000bf06270 */
[----:B------:R-:W-:Y:S05]  /*11030*/  @!P0 BRA `(.L_x_1702) ;  /* 0xfffffefc00b08947 */ /* 0x000fea000383ffff */
[----:B------:R-:W-:Y:S05]  /*11040*/  EXIT ;  /* 0x000000000000794d */ /* 0x000fea0003800000 */
.L_x_1655:
[----:B------:R-:W-:-:S08]  /*11050*/  NOP ;  /* 0x0000000000007918 */ /* 0x000fd00000000000 */
[----:B0-----:R-:W0:-:S00]  /*11060*/  USETMAXREG.DEALLOC.CTAPOOL 0x20 ;  /* 0x00000020000079c8 */ /* 0x001e0000080e0500 */
        /* <DEDUP_REMOVED lines=8> */
[----:B------:R-:W-:Y:S01]  /*110f0*/  ULDC.64 UR6, c[0x0][0x208] ;  /* 0x0000820000067ab9 */ /* 0x000fe20000000a00 */
        /* <DEDUP_REMOVED lines=9> */
[----:B------:R-:W0:Y:S01]  /*11190*/  S2UR UR6, SR_CTAID.X ;  /* 0x00000000000679c3 */ /* 0x000e220000002500 */
[----:B------:R-:W-:Y:S01]  /*111a0*/  ISETP.GE.U32.AND P0, PT, R26, 0x2, PT ;  /* 0x000000021a00780c */ /* 0x000fe20003f06070 */
[----:B------:R-:W-:Y:S01]  /*111b0*/  IMAD.MOV.U32 R16, RZ, RZ, RZ ;  /* 0x000000ffff107224 */ /* 0x000fe200078e00ff */
[----:B------:R-:W-:Y:S01]  /*111c0*/  LOP3.LUT R5, R5, 0xfffffffe, RZ, 0xc0, !PT ;  /* 0xfffffffe05057812 */ /* 0x000fe200078ec0ff */
[----:B------:R-:W-:-:S08]  /*111d0*/  IMAD.MOV.U32 R19, RZ, RZ, RZ ;  /* 0x000000ffff137224 */ /* 0x000fd000078e00ff */
[----:B------:R-:W-:-:S04]  /*111e0*/  @P1 LOP3.LUT R5, R5, 0x1, RZ, 0xfc, !PT ;  /* 0x0000000105051812 */ /* 0x000fc800078efcff */
[----:B------:R-:W-:-:S04]  /*111f0*/  LOP3.LUT R5, R5, 0xffffffef, RZ, 0xc0, !PT ;  /* 0xffffffef05057812 */ /* 0x000fc800078ec0ff */
[----:B------:R-:W-:-:S04]  /*11200*/  @P0 LOP3.LUT R5, R5, 0x10, RZ, 0xfc, !PT ;  /* 0x0000001005050812 */ /* 0x000fc800078efcff */
[----:B------:R-:W-:Y:S01]  /*11210*/  LOP3.LUT R5, R5, 0xfffffff7, RZ, 0xc0, !PT ;  /* 0xfffffff705057812 */ /* 0x000fe200078ec0ff */
[----:B--2---:R-:W1:Y:S02]  /*11220*/  SHFL.UP PT, R4, R0, 0x1, RZ ;  /* 0x0420000000047989 */ /* 0x004e6400000e00ff */
[----:B-1----:R-:W-:-:S05]  /*11230*/  SEL R7, R4, RZ, P1 ;  /* 0x000000ff04077207 */ /* 0x002fca0000800000 */
[----:B------:R-:W-:-:S05]  /*11240*/  IMAD.IADD R7, R0, 0x1, R7 ;  /* 0x0000000100077824 */ /* 0x000fca00078e0207 */
[----:B------:R-:W1:Y:S02]  /*11250*/  SHFL.UP PT, R4, R7, 0x2, RZ ;  /* 0x0440000007047989 */ /* 0x000e6400000e00ff */
[----:B-1----:R-:W-:Y:S02]  /*11260*/  SEL R4, R4, RZ, P0 ;  /* 0x000000ff04047207 */ /* 0x002fe40000000000 */
[----:B------:R-:W-:-:S03]  /*11270*/  ISETP.GE.U32.AND P0, PT, R26, 0x4, PT ;  /* 0x000000041a00780c */ /* 0x000fc60003f06070 */
[----:B------:R-:W-:-:S05]  /*11280*/  IMAD.IADD R4, R7, 0x1, R4 ;  /* 0x0000000107047824 */ /* 0x000fca00078e0204 */
[----:B------:R-:W1:Y:S05]  /*11290*/  SHFL.UP PT, R6, R4, 0x4, RZ ;  /* 0x0480000004067989 */ /* 0x000e6a00000e00ff */
[----:B------:R-:W-:-:S04]  /*112a0*/  @P0 LOP3.LUT R5, R5, 0x8, RZ, 0xfc, !PT ;  /* 0x0000000805050812 */ /* 0x000fc800078efcff */
[----:B------:R-:W-:Y:S02]  /*112b0*/  LOP3.LUT R5, R5, 0xfffffffb, RZ, 0xc0, !PT ;  /* 0xfffffffb05057812 */ /* 0x000fe400078ec0ff */
[----:B-1----:R-:W-:Y:S02]  /*112c0*/  SEL R3, R6, RZ, P0 ;  /* 0x000000ff06037207 */ /* 0x002fe40000000000 */
[----:B------:R-:W-:Y:S02]  /*112d0*/  ISETP.GE.U32.AND P0, PT, R26, 0x8, PT ;  /* 0x000000081a00780c */ /* 0x000fe40003f06070 */
[----:B------:R-:W-:-:S05]  /*112e0*/  IADD3 R3, R4, R3, RZ ;  /* 0x0000000304037210 */ /* 0x000fca0007ffe0ff */
[----:B------:R-:W1:Y:S06]  /*112f0*/  SHFL.UP PT, R2, R3, 0x8, RZ ;  /* 0x0500000003027989 */ /* 0x000e6c00000e00ff */
[----:B------:R-:W-:-:S04]  /*11300*/  @P0 LOP3.LUT R5, R5, 0x4, RZ, 0xfc, !PT ;  /* 0x0000000405050812 */ /* 0x000fc800078efcff */
[----:B------:R-:W-:Y:S02]  /*11310*/  LOP3.LUT R5, R5, 0xfffffffd, RZ, 0xc0, !PT ;  /* 0xfffffffd05057812 */ /* 0x000fe400078ec0ff */
[----:B-1----:R-:W-:Y:S02]  /*11320*/  SEL R2, R2, RZ, P0 ;  /* 0x000000ff02027207 */ /* 0x002fe40000000000 */
[----:B------:R-:W-:-:S03]  /*11330*/  ISETP.GE.U32.AND P0, PT, R26, 0x10, PT ;  /* 0x000000101a00780c */ /* 0x000fc60003f06070 */
[----:B------:R-:W-:-:S05]  /*11340*/  IMAD.IADD R2, R3, 0x1, R2 ;  /* 0x0000000103027824 */ /* 0x000fca00078e0202 */
[----:B------:R-:W1:Y:S05]  /*11350*/  SHFL.UP PT, R6, R2, 0x10, RZ ;  /* 0x0600000002067989 */ /* 0x000e6a00000e00ff */
[----:B------:R-:W-:Y:S02]  /*11360*/  @P0 LOP3.LUT R5, R5, 0x2, RZ, 0xfc, !PT ;  /* 0x0000000205050812 */ /* 0x000fe400078efcff */
[----:B-1----:R-:W-:-:S05]  /*11370*/  SEL R7, R6, RZ, P0 ;  /* 0x000000ff06077207 */ /* 0x002fca0000000000 */
[----:B------:R-:W-:-:S05]  /*11380*/  IMAD.IADD R6, R2, 0x1, R7 ;  /* 0x0000000102067824 */ /* 0x000fca00078e0207 */
[----:B------:R-:W1:Y:S02]  /*11390*/  SHFL.IDX PT, R4, R6, 0x1f, 0x1f ;  /* 0x03e01f0006047f89 */ /* 0x000e6400000e0000 */
[----:B-1----:R-:W-:-:S04]  /*113a0*/  IMAD R4, R4, UR4, RZ ;  /* 0x0000000404047c24 */ /* 0x002fc8000f8e02ff */
[----:B------:R-:W-:Y:S01]  /*113b0*/  IMAD.MOV.U32 R9, RZ, RZ, R4 ;  /* 0x000000ffff097224 */ /* 0x000fe200078e0004 */
[----:B0-----:R-:W-:-:S13]  /*113c0*/  ISETP.GT.AND P0, PT, R4, UR6, PT ;  /* 0x0000000604007c0c */ /* 0x001fda000bf04270 */
[----:B------:R-:W-:Y:S05]  /*113d0*/  @P0 BRA `(.L_x_1703) ;  /* 0x0000000000b80947 */ /* 0x000fea0003800000 */
[----:B------:R-:W-:Y:S01]  /*113e0*/  IMAD.MOV.U32 R4, RZ, RZ, R9 ;  /* 0x000000ffff047224 */ /* 0x000fe200078e0009 */
[----:B------:R-:W-:Y:S01]  /*113f0*/  ULDC UR5, c[0x0][0xc14] ;  /* 0x0003050000057ab9 */ /* 0x000fe20000000800 */
[----:B------:R-:W-:Y:S01]  /*11400*/  IMAD.MOV.U32 R19, RZ, RZ, RZ ;  /* 0x000000ffff137224 */ /* 0x000fe200078e00ff */
[----:B------:R-:W-:Y:S01]  /*11410*/  ULDC UR7, c[0x0][0xc14] ;  /* 0x0003050000077ab9 */ /* 0x000fe20000000800 */
[----:B------:R-:W-:-:S05]  /*11420*/  ULDC UR4, c[0x0][0xc10] ;  /* 0x0003040000047ab9 */ /* 0x000fca0000000800 */
.L_x_1707:
[----:B------:R-:W-:Y:S02]  /*11430*/  VIADD R0, R19, 0x1f ;  /* 0x0000001f13007836 */ /* 0x000fe40000000000 */
[----:B------:R-:W-:-:S03]  /*11440*/  IMAD.U32 R19, RZ, RZ, UR7 ;  /* 0x00000007ff137e24 */ /* 0x000fc6000f8e00ff */
[----:B------:R-:W-:-:S13]  /*11450*/  ISETP.GE.AND P0, PT, R0, UR5, PT ;  /* 0x0000000500007c0c */ /* 0x000fda000bf06270 */
[----:B------:R-:W-:Y:S05]  /*11460*/  @P0 BRA `(.L_x_1704) ;  /* 0x0000000400d40947 */ /* 0x000fea0003800000 */
[----:B------:R-:W-:Y:S01]  /*11470*/  MOV R19, R0 ;  /* 0x0000000000137202 */ /* 0x000fe20000000f00 */
[----:B------:R-:W-:Y:S01]  /*11480*/  BSSY B0, `(.L_x_1705) ;  /* 0x000000a000007945 */ /* 0x000fe20003800000 */
[C---:B------:R-:W-:Y:S01]  /*11490*/  ISETP.NE.AND P1, PT, R26.reuse, 0x1f, PT ;  /* 0x0000001f1a00780c */ /* 0x040fe20003f25270 */
[----:B------:R-:W-:Y:S02]  /*114a0*/  IMAD.MOV.U32 R0, RZ, RZ, RZ ;  /* 0x000000ffff007224 */ /* 0x000fe400078e00ff */
[----:B------:R-:W-:-:S05]  /*114b0*/  IMAD.IADD R7, R26, 0x1, R19 ;  /* 0x000000011a077824 */ /* 0x000fca00078e0213 */
[----:B------:R-:W-:-:S13]  /*114c0*/  ISETP.GE.OR P0, PT, R7, UR5, !P1 ;  /* 0x0000000507007c0c */ /* 0x000fda000cf06670 */
[----:B------:R-:W-:Y:S05]  /*114d0*/  @P0 BRA `(.L_x_1706) ;  /* 0x0000000000100947 */ /* 0x000fea0003800000 */
[----:B------:R-:W0:Y:S01]  /*114e0*/  LDC.64 R2, c[0x0][0xc58] ;  /* 0x00031600ff027b82 */ /* 0x000e220000000a00 */
[----:B------:R-:W-:Y:S01]  /*114f0*/  ULDC.64 UR8, c[0x0][0x208] ;  /* 0x0000820000087ab9 */ /* 0x000fe20000000a00 */
[----:B0-----:R-:W-:-:S05]  /*11500*/  IMAD.WIDE R2, R7, 0x4, R2 ;  /* 0x0000000407027825 */ /* 0x001fca00078e0202 */
[----:B------:R0:W5:Y:S02]  /*11510*/  LDG.E R0, desc[UR8][R2.64] ;  /* 0x0000000802007981 */ /* 0x000164000c1e1900 */
.L_x_1706:
[----:B------:R-:W-:Y:S05]  /*11520*/  BSYNC B0 ;  /* 0x0000000000007941 */ /* 0x000fea0003800000 */
.L_x_1705:
        /* <DEDUP_REMOVED lines=25> */
.L_x_1703:
[----:B------:R-:W-:Y:S01]  /*116c0*/  IMAD.IADD R9, R4, 0x1, -R9 ;  /* 0x0000000104097824 */ /* 0x000fe200078e0a09 */
[----:B------:R-:W-:-:S03]  /*116d0*/  ULDC.64 UR8, c[0x0][0x208] ;  /* 0x0000820000087ab9 */ /* 0x000fc60000000a00 */
[----:B------:R-:W-:-:S05]  /*116e0*/  IMAD R2, R6, UR4, R9 ;  /* 0x0000000406027c24 */ /* 0x000fca000f8e0209 */
[----:B------:R-:W-:Y:S02]  /*116f0*/  ISETP.GT.AND P0, PT, R2, UR6, PT ;  /* 0x0000000602007c0c */ /* 0x000fe4000bf04270 */
[----:B------:R-:W0:Y:S11]  /*11700*/  LDC.64 R2, c[0x0][0xc68] ;  /* 0x00031a00ff027b82 */ /* 0x000e360000000a00 */
[----:B------:R-:W-:-:S04]  /*11710*/  VOTE.ANY R10, PT, !P0 ;  /* 0x00000000000a7806 */ /* 0x000fc800040e0100 */
[----:B------:R-:W1:Y:S02]  /*11720*/  POPC R13, R10 ;  /* 0x0000000a000d7309 */ /* 0x000e640000000000 */
[----:B-1----:R-:W-:-:S05]  /*11730*/  IADD3 R19, R13, R19, RZ ;  /* 0x000000130d137210 */ /* 0x002fca0007ffe0ff */
        /* <DEDUP_REMOVED lines=11> */
[----:B------:R-:W-:-:S05]  /*117f0*/  VIADD R11, R13, 0xffffffff ;  /* 0xffffffff0d0b7836 */ /* 0x000fca0000000000 */
[----:B------:R2:W3:Y:S02]  /*11800*/  SHFL.IDX PT, R16, R6, R11, 0x1f ;  /* 0x00001f0b06107589 */ /* 0x0004e400000e0000 */
.L_x_1708:
[----:B---3--:R-:W-:Y:S01]  /*11810*/  IMAD R16, R16, UR4, R9 ;  /* 0x0000000410107c24 */ /* 0x008fe2000f8e0209 */
[----:B------:R-:W-:Y:S01]  /*11820*/  IABS R2, R4 ;  /* 0x0000000400027213 */ /* 0x000fe20000000000 */
[----:B-12---:R-:W-:-:S03]  /*11830*/  IMAD.MOV R11, RZ, RZ, -R3 ;  /* 0x000000ffff0b7224 */ /* 0x006fc600078e0a03 */
[----:B------:R-:W-:Y:S01]  /*11840*/  IADD3 R9, -R16, UR6, RZ ;  /* 0x0000000610097c10 */ /* 0x000fe2000fffe1ff */
[----:B------:R-:W-:Y:S02]  /*11850*/  IMAD.MOV R10, RZ, RZ, -R2 ;  /* 0x000000ffff0a7224 */ /* 0x000fe400078e0a02 */
        /* <DEDUP_REMOVED lines=13> */
[----:B------:R-:W-:Y:S02]  /*11930*/  @P0 IADD3 R2, R2, 0x1, RZ ;  /* 0x0000000102020810 */ /* 0x000fe40007ffe0ff */
        /* <DEDUP_REMOVED lines=9> */
[----:B------:R-:W-:-:S04]  /*119d0*/  VIADDMNMX R7, R8, UR4, R7, PT ;  /* 0x0000000408077c46 */ /* 0x000fc8000b800107 */
[-C--:B------:R-:W-:Y:S02]  /*119e0*/  IABS R8, R7.reuse ;  /* 0x0000000700087213 */ /* 0x080fe40000000000 */
[----:B0-----:R-:W-:Y:S02]  /*119f0*/  IABS R12, R7 ;  /* 0x00000007000c7213 */ /* 0x001fe40000000000 */
        /* <DEDUP_REMOVED lines=13> */
[----:B------:R-:W-:Y:S01]  /*11ad0*/  @!P0 IADD3 R3, R3, -R8, RZ ;  /* 0x8000000803038210 */ /* 0x000fe20007ffe0ff */
        /* <DEDUP_REMOVED lines=14> */
.L_x_1704:
[----:B------:R-:W-:Y:S02]  /*11bc0*/  IMAD.MOV.U32 R17, RZ, RZ, RZ ;  /* 0x000000ffff117224 */ /* 0x000fe400078e00ff */
[----:B------:R-:W-:Y:S02]  /*11bd0*/  IMAD.U32 R16, RZ, RZ, UR6 ;  /* 0x00000006ff107e24 */ /* 0x000fe4000f8e00ff */
[----:B------:R-:W-:-:S07]  /*11be0*/  IMAD.MOV.U32 R18, RZ, RZ, RZ ;  /* 0x000000ffff127224 */ /* 0x000fce00078e00ff */
.L_x_1709:
        /* <DEDUP_REMOVED lines=16> */
.L_x_1777:
[----:B--2---:R-:W2:Y:S01]  /*11cf0*/  LDC.64 R2, c[0x0][0xc60] ;  /* 0x00031800ff027b82 */ /* 0x004ea20000000a00 */
[----:B------:R-:W-:Y:S01]  /*11d00*/  ULDC.64 UR4, c[0x0][0x208] ;  /* 0x0000820000047ab9 */ /* 0x000fe20000000a00 */
[----:B--2---:R-:W-:-:S05]  /*11d10*/  IMAD.WIDE R2, R19, 0x4, R2 ;  /* 0x0000000413027825 */ /* 0x004fca00078e0202 */
[----:B------:R-:W2:Y:S01]  /*11d20*/  LDG.E R27, desc[UR4][R2.64] ;  /* 0x00000004021b7981 */ /* 0x000ea2000c1e1900 */
[----:B------:R-:W-:Y:S05]  /*11d30*/  YIELD ;  /* 0x0000000000007946 */ /* 0x000fea0003800000 */
[----:B------:R-:W-:Y:S01]  /*11d40*/  ULDC.64 UR4, c[0x0][0xa28] ;  /* 0x00028a0000047ab9 */ /* 0x000fe20000000a00 */
[----:B0-----:R-:W-:Y:S01]  /*11d50*/  IMAD.MOV.U32 R0, RZ, RZ, RZ ;  /* 0x000000ffff007224 */ /* 0x001fe200078e00ff */
[----:B------:R-:W-:Y:S01]  /*11d60*/  ISETP.NE.U32.AND P0, PT, RZ, UR4, PT ;  /* 0x00000004ff007c0c */ /* 0x000fe2000bf05070 */
[----:B------:R-:W-:Y:S01]  /*11d70*/  ULDC.64 UR8, c[0x0][0x208] ;  /* 0x0000820000087ab9 */ /* 0x000fe20000000a00 */
[----:B------:R-:W-:Y:S01]  /*11d80*/  IMAD.MOV.U32 R8, RZ, RZ, RZ ;  /* 0x000000ffff087224 */ /* 0x000fe200078e00ff */
[----:B------:R-:W-:Y:S01]  /*11d90*/  ULDC.64 UR6, c[0x0][0xa08] ;  /* 0x0002820000067ab9 */ /* 0x000fe20000000a00 */
[----:B------:R-:W-:-:S02]  /*11da0*/  ISETP.NE.AND.EX P0, PT, RZ, UR5, PT, P0 ;  /* 0x00000005ff007c0c */ /* 0x000fc4000bf05300 */
[----:B--2---:R-:W-:-:S11]  /*11db0*/  SHF.R.S32.HI R4, RZ, 0x1f, R27 ;  /* 0x0000001fff047819 */ /* 0x004fd6000001141b */
[----:B------:R-:W-:-:S04]  /*11dc0*/  @P0 LEA R2, P1, R27, UR4, 0x2 ;  /* 0x000000041b020c11 */ /* 0x000fc8000f8210ff */
[C-C-:B------:R-:W-:Y:S01]  /*11dd0*/  @P0 LEA.HI.X R3, R27.reuse, UR5, R4.reuse, 0x2, P1 ;  /* 0x000000051b030c11 */ /* 0x140fe200088f1404 */
[----:B------:R-:W-:Y:S02]  /*11de0*/  ULDC.64 UR4, c[0x0][0xa18] ;  /* 0x0002860000047ab9 */ /* 0x000fe40000000a00 */
[----:B------:R-:W-:Y:S01]  /*11df0*/  ISETP.NE.U32.AND P1, PT, RZ, UR4, PT ;  /* 0x00000004ff007c0c */ /* 0x000fe2000bf25070 */
[C---:B------:R-:W-:Y:S01]  /*11e00*/  IMAD.SHL.U32 R29, R27.reuse, 0x4, RZ ;  /* 0x000000041b1d7824 */ /* 0x040fe200078e00ff */
[----:B------:R0:W5:Y:S01]  /*11e10*/  @P0 LDG.E R0, desc[UR8][R2.64] ;  /* 0x0000000802000981 */ /* 0x000162000c1e1900 */
[----:B------:R-:W-:Y:S02]  /*11e20*/  SHF.L.U64.HI R10, R27, 0x2, R4 ;  /* 0x000000021b0a7819 */ /* 0x000fe40000010204 */
[----:B------:R-:W-:-:S03]  /*11e30*/  ISETP.NE.AND.EX P1, PT, RZ, UR5, PT, P1 ;  /* 0x00000005ff007c0c */ /* 0x000fc6000bf25310 */
[----:B------:R-:W-:Y:S10]  /*11e40*/  STL [R1], R10 ;  /* 0x0000000a01007387 */ /* 0x000ff40000100800 */
[----:B------:R-:W-:-:S04]  /*11e50*/  @P1 IADD3 R6, P0, R29, UR4, RZ ;  /* 0x000000041d061c10 */ /* 0x000fc8000ff1e0ff */
[C---:B------:R-:W-:Y:S01]  /*11e60*/  @P1 IADD3.X R7, R10.reuse, UR5, RZ, P0, !PT ;  /* 0x000000050a071c10 */ /* 0x040fe200087fe4ff */
[----:B------:R-:W-:Y:S02]  /*11e70*/  ULDC.64 UR4, c[0x0][0xa00] ;  /* 0x0002800000047ab9 */ /* 0x000fe40000000a00 */
[----:B------:R-:W-:Y:S02]  /*11e80*/  ISETP.NE.U32.AND P2, PT, RZ, UR4, PT ;  /* 0x00000004ff007c0c */ /* 0x000fe4000bf45070 */
[C---:B0-----:R-:W-:Y:S02]  /*11e90*/  IADD3 R2, P0, R29.reuse, UR4, RZ ;  /* 0x000000041d027c10 */ /* 0x041fe4000ff1e0ff */
[----:B------:R-:W-:Y:S02]  /*11ea0*/  ISETP.NE.AND.EX P2, PT, RZ, UR5, PT, P2 ;  /* 0x00000005ff007c0c */ /* 0x000fe4000bf45320 */
[----:B------:R-:W-:Y:S01]  /*11eb0*/  IADD3.X R3, R10, UR5, RZ, P0, !PT ;  /* 0x000000050a037c10 */ /* 0x000fe200087fe4ff */
[----:B------:R-:W-:Y:S01]  /*11ec0*/  ULDC UR4, c[0x0][0x288] ;  /* 0x0000a20000047ab9 */ /* 0x000fe20000000800 */
[----:B------:R-:W-:-:S04]  /*11ed0*/  IADD3 R4, P0, R29, UR6, RZ ;  /* 0x000000061d047c10 */ /* 0x000fc8000ff1e0ff */
[----:B------:R-:W-:-:S05]  /*11ee0*/  IADD3.X R5, R10, UR7, RZ, P0, !PT ;  /* 0x000000070a057c10 */ /* 0x000fca00087fe4ff */
[----:B------:R-:W2:Y:S01]  /*11ef0*/  @P2 LDG.E R8, desc[UR8][R2.64] ;  /* 0x0000000802082981 */ /* 0x000ea2000c1e1900 */
[----:B------:R-:W-:-:S04]  /*11f00*/  ISETP.NE.U32.AND P0, PT, RZ, UR6, PT ;  /* 0x00000006ff007c0c */ /* 0x000fc8000bf05070 */
[----:B------:R-:W-:Y:S01]  /*11f10*/  ISETP.NE.AND.EX P0, PT, RZ, UR7, PT, P0 ;  /* 0x00000007ff007c0c */ /* 0x000fe2000bf05300 */
[----:B--2---:R0:W-:Y:S02]  /*11f20*/  STL [R1+0x8], R8 ;  /* 0x0000080801007387 */ /* 0x0041e40000100800 */
[----:B0-----:R-:W-:Y:S01]  /*11f30*/  IMAD.U32 R8, RZ, RZ, UR4 ;  /* 0x00000004ff087e24 */ /* 0x001fe2000f8e00ff */
[----:B------:R-:W-:Y:S02]  /*11f40*/  ULDC.64 UR4, c[0x0][0x3f8] ;  /* 0x0000fe0000047ab9 */ /* 0x000fe40000000a00 */
[----:B------:R-:W-:-:S03]  /*11f50*/  UISETP.NE.U32.AND UP0, UPT, UR4, URZ, UPT ;  /* 0x0000003f0400728c */ /* 0x000fc6000bf05070 */
[----:B------:R-:W-:Y:S01]  /*11f60*/  ULDC UR4, c[0x0][0x404] ;  /* 0x0001010000047ab9 */ /* 0x000fe20000000800 */
[----:B------:R-:W-:Y:S01]  /*11f70*/  UISETP.NE.AND.EX UP0, UPT, UR5, URZ, UPT, UP0 ;  /* 0x0000003f0500728c */ /* 0x000fe2000bf05300 */
[----:B------:R0:W5:Y:S02]  /*11f80*/  @P1 LDG.E R8, desc[UR8][R6.64] ;  /* 0x0000000806081981 */ /* 0x000164000c1e1900 */
[----:B------:R-:W-:Y:S01]  /*11f90*/  ULDC UR5, c[0x0][0x2e0] ;  /* 0x0000b80000057ab9 */ /* 0x000fe20000000800 */
[----:B------:R-:W-:-:S04]  /*11fa0*/  USEL UR4, UR4, 0x1, UP0 ;  /* 0x0000000104047887 */ /* 0x000fc80008000000 */
[----:B------:R-:W-:-:S06]  /*11fb0*/  UIMAD UR4, UR4, UR5, URZ ;  /* 0x00000005040472a4 */ /* 0x000fcc000f8e023f */
[----:B------:R-:W-:Y:S01]  /*11fc0*/  IMAD.U32 R9, RZ, RZ, UR4 ;  /* 0x00000004ff097e24 */ /* 0x000fe2000f8e00ff */
[----:B0-----:R-:W-:Y:S06]  /*11fd0*/  @P1 BRA `(.L_x_1711) ;  /* 0x0000000000141947 */ /* 0x001fec0003800000 */
[----:B------:R-:W-:Y:S05]  /*11fe0*/  @!P2 BRA `(.L_x_1711) ;  /* 0x000000000010a947 */ /* 0x000fea0003800000 */
[----:B------:R-:W-:Y:S02]  /*11ff0*/  ULDC.64 UR4, c[0x0][0x208] ;  /* 0x0000820000047ab9 */ /* 0x000fe40000000a00 */
[----:B------:R-:W2:Y:S04]  /*12000*/  LDG.E R7, desc[UR4][R2.64] ;  /* 0x0000000402077981 */ /* 0x000ea8000c1e1900 */
[----:B-----5:R-:W2:Y:S02]  /*12010*/  LDG.E R8, desc[UR4][R2.64+0x4] ;  /* 0x0000040402087981 */ /* 0x020ea4000c1e1900 */
[----:B--2---:R-:W-:-:S07]  /*12020*/  IMAD.IADD R8, R8, 0x1, -R7 ;  /* 0x0000000108087824 */ /* 0x004fce00078e0a07 */
.L_x_1711:
[----:B------:R-:W-:Y:S01]  /*12030*/  IMAD.MOV.U32 R23, RZ, RZ, RZ ;  /* 0x000000ffff177224 */ /* 0x000fe200078e00ff */
[----:B------:R-:W-:-:S05]  /*12040*/  ULDC.64 UR4, c[0x0][0x208] ;  /* 0x0000820000047ab9 */ /* 0x000fca0000000a00 */
[----:B------:R-:W2:Y:S01]  /*12050*/  @P0 LDG.E R23, desc[UR4][R4.64] ;  /* 0x0000000404170981 */ /* 0x000ea2000c1e1900 */
[----:B------:R-:W-:Y:S02]  /*12060*/  ULDC.64 UR4, c[0x0][0xa20] ;  /* 0x0002880000047ab9 */ /* 0x000fe40000000a00 */
[----:B------:R-:W-:-:S04]  /*12070*/  ISETP.NE.U32.AND P1, PT, RZ, UR4, PT ;  /* 0x00000004ff007c0c */ /* 0x000fc8000bf25070 */
[----:B------:R-:W-:Y:S02]  /*12080*/  ISETP.NE.AND.EX P1, PT, RZ, UR5, PT, P1 ;  /* 0x00000005ff007c0c */ /* 0x000fe4000bf25310 */
[----:B--2--5:R-:W-:-:S11]  /*12090*/  IADD3 R23, R23, R0, RZ ;  /* 0x0000000017177210 */ /* 0x024fd60007ffe0ff */
[----:B------:R-:W-:Y:S05]  /*120a0*/  @!P1 BRA `(.L_x_1712) ;  /* 0x0000000000149947 */ /* 0x000fea0003800000 */
[----:B------:R-:W-:Y:S01]  /*120b0*/  IADD3 R2, P0, R29, UR4, RZ ;  /* 0x000000041d027c10 */ /* 0x000fe2000ff1e0ff */
[----:B------:R-:W-:-:S03]  /*120c0*/  ULDC.64 UR6, c[0x0][0x208] ;  /* 0x0000820000067ab9 */ /* 0x000fc60000000a00 */
[----:B------:R-:W-:-:S05]  /*120d0*/  IADD3.X R3, R10, UR5, RZ, P0, !PT ;  /* 0x000000050a037c10 */ /* 0x000fca00087fe4ff */
[----:B------:R0:W5:Y:S01]  /*120e0*/  LDG.E R9, desc[UR6][R2.64] ;  /* 0x0000000602097981 */ /* 0x000162000c1e1900 */
[----:B------:R-:W-:Y:S05]  /*120f0*/  BRA `(.L_x_1713) ;  /* 0x0000000000147947 */ /* 0x000fea0003800000 */
.L_x_1712:
[----:B------:R-:W-:Y:S05]  /*12100*/  @!P0 BRA `(.L_x_1713) ;  /* 0x0000000000108947 */ /* 0x000fea0003800000 */
[----:B------:R-:W-:Y:S02]  /*12110*/  ULDC.64 UR4, c[0x0][0x208] ;  /* 0x0000820000047ab9 */ /* 0x000fe40000000a00 */
[----:B------:R-:W2:Y:S04]  /*12120*/  LDG.E R2, desc[UR4][R4.64] ;  /* 0x0000000404027981 */ /* 0x000ea8000c1e1900 */
[----:B------:R-:W2:Y:S02]  /*12130*/  LDG.E R9, desc[UR4][R4.64+0x4] ;  /* 0x0000040404097981 */ /* 0x000ea4000c1e1900 */
[----:B--2---:R-:W-:-:S07]  /*12140*/  IMAD.IADD R9, R9, 0x1, -R2 ;  /* 0x0000000109097824 */ /* 0x004fce00078e0a02 */
.L_x_1713:
[----:B0-----:R-:W-:Y:S01]  /*12150*/  IMAD R3, R17, 0xc0, RZ ;  /* 0x000000c011037824 */ /* 0x001fe200078e02ff */
[----:B------:R-:W-:Y:S01]  /*12160*/  BSSY B6, `(.L_x_1714) ;  /* 0x00002bb000067945 */ /* 0x000fe20003800000 */
[----:B-----5:R-:W-:-:S03]  /*12170*/  IMAD.IADD R9, R9, 0x1, -R0 ;  /* 0x0000000109097824 */ /* 0x020fc600078e0a00 */
[----:B------:R-:W-:Y:S01]  /*12180*/  IADD3 R8, -R8, 0x14f, R3 ;  /* 0x0000014f08087810 */ /* 0x000fe20007ffe103 */
[----:B------:R-:W-:-:S04]  /*12190*/  VIADD R0, R9, 0x8f ;  /* 0x0000008f09007836 */ /* 0x000fc80000000000 */
[----:B------:R-:W-:Y:S02]  /*121a0*/  IMAD.IADD R8, R9, 0x1, R8 ;  /* 0x0000000109087824 */ /* 0x000fe400078e0208 */
        /* <DEDUP_REMOVED lines=9> */
[----:B------:R-:W-:-:S13]  /*12240*/  ISETP.NE.AND P1, PT, R26, RZ, PT ;  /* 0x000000ff1a00720c */ /* 0x000fda0003f25270 */
[----:B------:R-:W-:Y:S05]  /*12250*/  @P1 BRA `(.L_x_1716) ;  /* 0x0000002800ac1947 */ /* 0x000fea0003800000 */
[----:B------:R-:W0:Y:S01]  /*12260*/  S2R R7, SR_LANEID ;  /* 0x0000000000077919 */ /* 0x000e220000000000 */
[----:B------:R-:W-:Y:S01]  /*12270*/  VOTEU.ANY UR4, UPT, PT ;  /* 0x0000000000047886 */ /* 0x000fe200038e0100 */
[----:B------:R-:W2:Y:S01]  /*12280*/  LDC.64 R2, c[0x0][0xc38] ;  /* 0x00030e00ff027b82 */ /* 0x000ea20000000a00 */
[----:B------:R-:W0:Y:S01]  /*12290*/  FLO.U32 R0, UR4 ;  /* 0x0000000400007d00 */ /* 0x000e2200080e0000 */
[----:B------:R-:W-:-:S07]  /*122a0*/  ULDC.64 UR6, c[0x0][0x208] ;  /* 0x0000820000067ab9 */ /* 0x000fce0000000a00 */
        /* <DEDUP_REMOVED lines=9> */
.L_x_1715:
        /* <DEDUP_REMOVED lines=22> */
.L_x_1717:
        /* <DEDUP_REMOVED lines=19> */
.L_x_1719:
        /* <DEDUP_REMOVED lines=16> */
.L_x_1718:
[----:B------:R-:W2:Y:S01]  /*126d0*/  LDL.LU R21, [R1] ;  /* 0x0000000001157983 */ /* 0x000ea20000300800 */
[----:B------:R-:W-:Y:S01]  /*126e0*/  ULDC.64 UR4, c[0x0][0x9f8] ;  /* 0x00027e0000047ab9 */ /* 0x000fe20000000a00 */
[----:B------:R-:W0:Y:S02]  /*126f0*/  LDC R0, c[0x0][0x428] ;  /* 0x00010a00ff007b82 */ /* 0x000e240000000800 */
[----:B------:R-:W3:Y:S01]  /*12700*/  LDL.LU R20, [R1+0x8] ;  /* 0x0000080001147983 */ /* 0x000ee20000300800 */
[----:B------:R-:W-:Y:S01]  /*12710*/  ISETP.NE.U32.AND P0, PT, RZ, UR4, PT ;  /* 0x00000004ff007c0c */ /* 0x000fe2000bf05070 */
[----:B------:R-:W-:Y:S01]  /*12720*/  IMAD.MOV.U32 R6, RZ, RZ, R27 ;  /* 0x000000ffff067224 */ /* 0x000fe200078e001b */
[----:B------:R-:W-:Y:S02]  /*12730*/  ULDC.64 UR6, c[0x0][0x208] ;  /* 0x0000820000067ab9 */ /* 0x000fe40000000a00 */
[----:B------:R-:W-:-:S13]  /*12740*/  ISETP.NE.AND.EX P0, PT, RZ, UR5, PT, P0 ;  /* 0x00000005ff007c0c */ /* 0x000fda000bf05300 */
[----:B------:R-:W-:Y:S02]  /*12750*/  @P0 IADD3 R2, P1, R29, UR4, RZ ;  /* 0x000000041d020c10 */ /* 0x000fe4000ff3e0ff */
[----:B------:R-:W-:-:S13]  /*12760*/  ISETP.NE.AND P6, PT, R26, RZ, PT ;  /* 0x000000ff1a00720c */ /* 0x000fda0003fc5270 */
[----:B------:R-:W-:-:S05]  /*12770*/  VOTEU.ALL UP1, P6 ;  /* 0x00000000003f7886 */ /* 0x000fca0003020000 */
[----:B------:R-:W-:-:S04]  /*12780*/  @!UP1 UIADD3 UR8, UP0, UR36, 0x270, URZ ;  /* 0x0000027024089890 */ /* 0x000fc8000ff1e03f */
[----:B------:R-:W-:-:S03]  /*12790*/  @!UP1 UIADD3.X UR9, URZ, UR37, URZ, UP0, !UPT ;  /* 0x000000253f099290 */ /* 0x000fc600087fe43f */
[----:B------:R-:W-:Y:S01]  /*127a0*/  VOTEU.ALL UP0, P6 ;  /* 0x00000000003f7886 */ /* 0x000fe20003000000 */
[----:B--2---:R-:W-:Y:S01]  /*127b0*/  @P0 IADD3.X R3, R21, UR5, RZ, P1, !PT ;  /* 0x0000000515030c10 */ /* 0x004fe20008ffe4ff */
[----:B------:R-:W-:-:S04]  /*127c0*/  ULDC.64 UR4, c[0x0][0xa00] ;  /* 0x0002800000047ab9 */ /* 0x000fc80000000a00 */
[----:B------:R2:W5:Y:S01]  /*127d0*/  @P0 LDG.E R6, desc[UR6][R2.64] ;  /* 0x0000000602060981 */ /* 0x000562000c1e1900 */
[----:B0-----:R-:W-:Y:S01]  /*127e0*/  ISETP.NE.AND P0, PT, R0, 0x1, PT ;  /* 0x000000010000780c */ /* 0x001fe20003f05270 */
[----:B------:R-:W-:Y:S01]  /*127f0*/  IMAD.MOV.U32 R0, RZ, RZ, R18 ;  /* 0x000000ffff007224 */ /* 0x000fe200078e0012 */
[----:B------:R-:W-:Y:S01]  /*12800*/  PLOP3.LUT P1, PT, P6, PT, PT, 0x8, 0x0 ;  /* 0x000000000000781c */ /* 0x000fe2000372e170 */
[----:B---3--:R-:W-:-:S10]  /*12810*/  IMAD R17, R17, 0xc0, R20 ;  /* 0x000000c011117824 */ /* 0x008fd400078e0214 */
[----:B------:R-:W0:Y:S08]  /*12820*/  @P0 LDC R5, c[0x0][0x42c] ;  /* 0x00010b00ff050b82 */ /* 0x000e300000000800 */
[----:B------:R-:W3:Y:S01]  /*12830*/  @P0 LDC R7, c[0x0][0x430] ;  /* 0x00010c00ff070b82 */ /* 0x000ee20000000800 */
[----:B0-----:R-:W-:-:S05]  /*12840*/  @P0 IMAD.HI.U32 R4, R18, R5, RZ ;  /* 0x0000000512040227 */ /* 0x001fca00078e00ff */
[----:B---3--:R-:W-:Y:S02]  /*12850*/  @P0 SHF.R.U32.HI R0, RZ, R7, R4 ;  /* 0x00000007ff000219 */ /* 0x008fe40000011604 */
[----:B------:R-:W-:-:S04]  /*12860*/  ISETP.NE.U32.AND P0, PT, RZ, UR4, PT ;  /* 0x00000004ff007c0c */ /* 0x000fc8000bf05070 */
[----:B------:R-:W-:-:S04]  /*12870*/  ISETP.NE.AND.EX P0, PT, RZ, UR5, PT, P0 ;  /* 0x00000005ff007c0c */ /* 0x000fc8000bf05300 */
[----:B--2---:R-:W-:-:S09]  /*12880*/  SEL R10, R27, RZ, !P0 ;  /* 0x000000ff1b0a7207 */ /* 0x004fd20004000000 */
.L_x_1720:
        /* <DEDUP_REMOVED lines=14> */
.L_x_1721:
        /* <DEDUP_REMOVED lines=13> */
.L_x_1722:
        /* <DEDUP_REMOVED lines=17> */
.L_x_1793:
[----:B------:R-:W-:Y:S01]  /*12b50*/  UMOV UR4, 0xffffffff ;  /* 0xffffffff00047882 */ /* 0x000fe20000000000 */
[----:B------:R-:W-:Y:S02]  /*12b60*/  SHF.R.S32.HI R9, RZ, 0x1f, R6 ;  /* 0x0000001fff097819 */ /* 0x000fe40000011406 */
[----:B------:R-:W-:Y:S05]  /*12b70*/  BRA.DIV UR4, `(.L_x_1724) ;  /* 0x0000003604287947 */ /* 0x000fea000b800000 */
[----:B------:R-:W-:-:S13]  /*12b80*/  ELECT P6, URZ, PT ;  /* 0x00000000003f782f */ /* 0x000fda00038c0000 */
.L_x_1796:
[----:B------:R-:W-:Y:S05]  /*12b90*/  @!P6 BRA `(.L_x_1725) ;  /* 0x0000000000fce947 */ /* 0x000fea0003800000 */
[----:B------:R-:W-:-:S04]  /*12ba0*/  ISETP.NE.U32.AND P0, PT, R2, RZ, PT ;  /* 0x000000ff0200720c */ /* 0x000fc80003f05070 */
[----:B------:R-:W-:-:S13]  /*12bb0*/  ISETP.NE.AND.EX P0, PT, R3, RZ, PT, P0 ;  /* 0x000000ff0300720c */ /* 0x000fda0003f05300 */
[----:B------:R-:W-:Y:S05]  /*12bc0*/  @!P0 BRA `(.L_x_1726) ;  /* 0x00000000004c8947 */ /* 0x000fea0003800000 */
[----:B------:R-:W0:Y:S01]  /*12bd0*/  LDC R11, c[0x0][0x41c] ;  /* 0x00010700ff0b7b82 */ /* 0x000e220000000800 */
[----:B------:R-:W-:Y:S01]  /*12be0*/  IMAD.MOV.U32 R14, RZ, RZ, R7 ;  /* 0x000000ffff0e7224 */ /* 0x000fe200078e0007 */
[----:B------:R-:W-:Y:S01]  /*12bf0*/  ULDC.64 UR4, c[0x0][0x408] ;  /* 0x0001020000047ab9 */ /* 0x000fe20000000a00 */
[----:B------:R-:W-:Y:S01]  /*12c00*/  ULDC.64 UR6, c[0x0][0x208] ;  /* 0x0000820000067ab9 */ /* 0x000fe20000000a00 */
        /* <DEDUP_REMOVED lines=13> */
[----:B------:R-:W-:-:S05]  /*12ce0*/  IADD3 R4, -R14, RZ, RZ ;  /* 0x000000ff0e047210 */ /* 0x000fca0007ffe1ff */
[----:B------:R-:W-:-:S07]  /*12cf0*/  IMAD R7, R11, R4, R7 ;  /* 0x000000040b077224 */ /* 0x000fce00078e0207 */
.L_x_1726:
[----:B------:R-:W-:Y:S01]  /*12d00*/  IMAD R5, R22, 0x8, R25 ;  /* 0x0000000816057824 */ /* 0x000fe200078e0219 */
[----:B------:R-:W-:-:S04]  /*12d10*/  SHF.L.U32 R4, R24, 0x1f, RZ ;  /* 0x0000001f18047819 */ /* 0x000fc800000006ff */
[----:B------:R-:W2:Y:S02]  /*12d20*/  SYNCS.PHASECHK.TRANS64.TRYWAIT P0, [R5+URZ+0x31c40], R4 ;  /* 0x031c4004050075a7 */ /* 0x000ea4000800017f */
[----:B--2---:R-:W-:Y:S05]  /*12d30*/  @!P0 BRA `(.L_x_1727) ;  /* 0x0000003000d88947 */ /* 0x004fea0003800000 */
.L_x_1797:
        /* <DEDUP_REMOVED lines=9> */
.L_x_1728:
        /* <DEDUP_REMOVED lines=28> */
.L_x_1725:
        /* <DEDUP_REMOVED lines=12> */
[----:B------:R-:W-:Y:S01]  /*13050*/  @P0 R2UR UR12, R18 ;  /* 0x00000000120c02ca */ /* 0x000fe200000e0000 */
[----:B------:R-:W-:Y:S01]  /*13060*/  UMOV UR18, URZ ;  /* 0x0000003f00127c82 */ /* 0x000fe20008000000 */
[----:B------:R-:W-:Y:S01]  /*13070*/  @P0 R2UR UR11, R17 ;  /* 0x00000000110b02ca */ /* 0x000fe200000e0000 */
[----:B------:R-:W-:Y:S01]  /*13080*/  UIADD3 UR16, UR24, 0xda00, URZ ;  /* 0x0000da0018107890 */ /* 0x000fe2000fffe03f */
[----:B------:R-:W-:Y:S01]  /*13090*/  @P0 IMAD.MOV.U32 R4, RZ, RZ, 0x9000 ;  /* 0x00009000ff040424 */ /* 0x000fe200078e00ff */
[----:B------:R-:W-:Y:S01]  /*130a0*/  BAR.SYNC.DEFER_BLOCKING 0x8, 0x1a0 ;  /* 0x0206800000007b1d */ /* 0x000fe20000010000 */
[----:B------:R-:W-:-:S02]  /*130b0*/  UIADD3 UR17, UR24, 0x31c00, URZ ;  /* 0x00031c0018117890 */ /* 0x000fc4000fffe03f */
[----:B------:R-:W-:-:S03]  /*130c0*/  UIADD3 UR8, UR24, 0x10a00, URZ ;  /* 0x00010a0018087890 */ /* 0x000fc6000fffe03f */
[----:B------:R-:W-:Y:S01]  /*130d0*/  UMOV UR14, 0x0 ;  /* 0x00000000000e7882 */ /* 0x000fe20000000000 */
[----:B------:R-:W-:Y:S01]  /*130e0*/  UMOV UR15, 0x12f00000 ;  /* 0x12f00000000f7882 */ /* 0x000fe20000000000 */
[----:B------:R-:W-:Y:S01]  /*130f0*/  UMOV UR10, 0x20 ;  /* 0x00000020000a7882 */ /* 0x000fe20000000000 */
[----:B------:R-:W-:Y:S01]  /*13100*/  UMOV UR9, UR17 ;  /* 0x0000001100097c82 */ /* 0x000fe20008000000 */
[----:B------:R-:W-:Y:S01]  /*13110*/  UMOV UR22, 0x0 ;  /* 0x0000000000167882 */ /* 0x000fe20000000000 */
[----:B------:R-:W-:Y:S01]  /*13120*/  UMOV UR23, 0x12f00000 ;  /* 0x12f0000000177882 */ /* 0x000fe20000000000 */
[----:B------:R-:W-:Y:S01]  /*13130*/  BSSY B0, `(.L_x_1729) ;  /* 0x0000013000007945 */ /* 0x000fe20003800000 */
[----:B------:R3:W-:Y:S01]  /*13140*/  @P0 SYNCS.ARRIVE.TRANS64 RZ, [R25+URZ+0x31c00], R4 ;  /* 0x031c000419ff09a7 */ /* 0x0007e2000800003f */
[----:B------:R-:W-:Y:S01]  /*13150*/  UTMALDG.4D [UR16], [UR4], desc[UR6] ;  /* 0x00000610040075b4 */ /* 0x000fe20008019000 */
[----:B------:R4:W-:Y:S02]  /*13160*/  UTMALDG.4D [UR8], [UR4], desc[UR14] ;  /* 0x00000e08040075b4 */ /* 0x0009e40008019000 */
[----:B----4-:R-:W-:Y:S01]  /*13170*/  @P0 R2UR UR13, R10 ;  /* 0x000000000a0d02ca */ /* 0x010fe200000e0000 */
[----:B------:R-:W-:Y:S01]  /*13180*/  UIADD3 UR8, UR24, 0x13a00, URZ ;  /* 0x00013a0018087890 */ /* 0x000fe2000fffe03f */
[----:B------:R-:W-:Y:S01]  /*13190*/  @P0 R2UR UR12, R18 ;  /* 0x00000000120c02ca */ /* 0x000fe200000e0000 */
[----:B------:R-:W-:Y:S01]  /*131a0*/  UMOV UR10, 0x40 ;  /* 0x00000040000a7882 */ /* 0x000fe20000000000 */
[----:B------:R-:W-:Y:S01]  /*131b0*/  @P0 R2UR UR11, R17 ;  /* 0x00000000110b02ca */ /* 0x000fe200000e0000 */
[----:B------:R-:W-:-:S12]  /*131c0*/  UMOV UR9, UR17 ;  /* 0x0000001100097c82 */ /* 0x000fd80008000000 */
[----:B------:R4:W-:Y:S01]  /*131d0*/  UTMALDG.4D [UR8], [UR4], desc[UR22] ;  /* 0x00001608040075b4 */ /* 0x0009e20008019000 */
[----:B--2---:R-:W-:-:S05]  /*131e0*/  VIADD R5, R5, 0x1 ;  /* 0x0000000105057836 */ /* 0x004fca0000000000 */
[----:B---3--:R-:W-:Y:S01]  /*131f0*/  LEA.HI R4, R5, R5, RZ, 0x1 ;  /* 0x0000000505047211 */ /* 0x008fe200078f08ff */
[----:B------:R4:W-:Y:S03]  /*13200*/  STL [R1+0x4], R5 ;  /* 0x0000040501007387 */ /* 0x0009e60000100800 */
[----:B------:R-:W-:-:S05]  /*13210*/  LOP3.LUT R4, R4, 0xfffffffe, RZ, 0xc0, !PT ;  /* 0xfffffffe04047812 */ /* 0x000fca00078ec0ff */
[----:B------:R-:W-:-:S05]  /*13220*/  IMAD.IADD R4, R5, 0x1, -R4 ;  /* 0x0000000105047824 */ /* 0x000fca00078e0a04 */
[----:B------:R-:W-:-:S04]  /*13230*/  SHF.L.U32 R4, R4, 0x1f, RZ ;  /* 0x0000001f04047819 */ /* 0x000fc800000006ff */
[----:B------:R-:W2:Y:S02]  /*13240*/  SYNCS.PHASECHK.TRANS64.TRYWAIT P0, [R25+URZ+0x31c20], R4 ;  /* 0x031c2004190075a7 */ /* 0x000ea4000800017f */
[----:B--2-4-:R-:W-:Y:S05]  /*13250*/  @!P0 BRA `(.L_x_1730) ;  /* 0x0000002c00a48947 */ /* 0x014fea0003800000 */
.L_x_1798:
[----:B------:R-:W-:Y:S05]  /*13260*/  BSYNC B0 ;  /* 0x0000000000007941 */ /* 0x000fea0003800000 */
.L_x_1729:
[----:B------:R-:W-:Y:S01]  /*13270*/  ISETP.GE.AND P0, PT, R28, 0x2, PT ;  /* 0x000000021c00780c */ /* 0x000fe20003f06270 */
[----:B------:R-:W-:-:S12]  /*13280*/  BSSY B0, `(.L_x_1731) ;  /* 0x0000166000007945 */ /* 0x000fd80003800000 */
[----:B------:R-:W-:Y:S05]  /*13290*/  @!P0 BRA `(.L_x_1732) ;  /* 0x0000001400908947 */ /* 0x000fea0003800000 */
[C---:B--2---:R-:W-:Y:S01]  /*132a0*/  LOP3.LUT R4, R28.reuse, 0x1, RZ, 0xc0, !PT ;  /* 0x000000011c047812 */ /* 0x044fe200078ec0ff */
[----:B------:R-:W-:Y:S01]  /*132b0*/  VIADD R11, R28, 0xfffffffe ;  /* 0xfffffffe1c0b7836 */ /* 0x000fe20000000000 */
[----:B------:R-:W-:Y:S02]  /*132c0*/  BSSY B1, `(.L_x_1733) ;  /* 0x0000078000017945 */ /* 0x000fe40003800000 */
[----:B------:R-:W-:Y:S01]  /*132d0*/  ISETP.NE.U32.AND P0, PT, R4, 0x1, PT ;  /* 0x000000010400780c */ /* 0x000fe20003f05070 */
[----:B------:R-:W-:-:S12]  /*132e0*/  IMAD.MOV.U32 R10, RZ, RZ, R11 ;  /* 0x000000ffff0a7224 */ /* 0x000fd800078e000b */
[----:B------:R-:W-:Y:S05]  /*132f0*/  @!P0 BRA `(.L_x_1734) ;  /* 0x0000000400d08947 */ /* 0x000fea0003800000 */
        /* <DEDUP_REMOVED lines=8> */
[----:B------:R-:W-:Y:S01]  /*13380*/  IMAD.MOV.U32 R4, RZ, RZ, R8 ;  /* 0x000000ffff047224 */ /* 0x000fe200078e0008 */
[----:B------:R-:W-:Y:S02]  /*13390*/  MOV R10, R11 ;  /* 0x0000000b000a7202 */ /* 0x000fe40000000f00 */
        /* <DEDUP_REMOVED lines=21> */
.L_x_1737:
[----:B0-----:R-:W-:Y:S01]  /*134f0*/  IMAD R3, R12, 0x8, R25 ;  /* 0x000000080c037824 */ /* 0x001fe200078e0219 */
[----:B------:R-:W-:-:S04]  /*13500*/  SHF.L.U32 R2, R13, 0x1f, RZ ;  /* 0x0000001f0d027819 */ /* 0x000fc800000006ff */
[----:B------:R-:W0:Y:S02]  /*13510*/  SYNCS.PHASECHK.TRANS64.TRYWAIT P0, [R3+URZ+0x31c40], R2 ;  /* 0x031c4002030075a7 */ /* 0x000e24000800017f */
[----:B0-----:R-:W-:Y:S05]  /*13520*/  @!P0 BRA `(.L_x_1738) ;  /* 0x0000002c00048947 */ /* 0x001fea0003800000 */
.L_x_1799:
        /* <DEDUP_REMOVED lines=9> */
.L_x_1739:
        /* <DEDUP_REMOVED lines=31> */
.L_x_1800:
[----:B------:R-:W-:Y:S05]  /*137b0*/  @P1 BRA `(.L_x_1741) ;  /* 0x0000000000181947 */ /* 0x000fea0003800000 */
[----:B------:R-:W-:Y:S01]  /*137c0*/  ISETP.NE.AND P0, PT, R26, RZ, PT ;  /* 0x000000ff1a00720c */ /* 0x000fe20003f05270 */
[----:B0-----:R-:W-:Y:S01]  /*137d0*/  IMAD R2, R22, 0x8, R25 ;  /* 0x0000000816027824 */ /* 0x001fe200078e0219 */
[----:B------:R-:W-:-:S04]  /*137e0*/  MOV R3, 0x6c00 ;  /* 0x00006c0000037802 */ /* 0x000fc80000000f00 */
[----:B------:R2:W-:Y:S07]  /*137f0*/  SYNCS.ARRIVE.TRANS64 RZ, [R2+URZ+0x31c50], R3 ;  /* 0x031c500302ff79a7 */ /* 0x0005ee000800003f */
[----:B------:R-:W-:Y:S05]  /*13800*/  @!P0 BRA `(.L_x_1741) ;  /* 0x0000000000048947 */ /* 0x000fea0003800000 */
[----:B------:R-:W-:Y:S01]  /*13810*/  BPT.TRAP 0x1 ;  /* 0x000000040000795c */ /* 0x000fe20000300000 */
.L_x_1741:
        /* <DEDUP_REMOVED lines=30> */
.L_x_1736:
[----:B------:R-:W-:Y:S05]  /*13a00*/  BSYNC B2 ;  /* 0x0000000000027941 */ /* 0x000fea0003800000 */
.L_x_1735:
[----:B------:R-:W-:Y:S02]  /*13a10*/  VIADD R10, R28, 0xfffffffd ;  /* 0xfffffffd1c0a7836 */ /* 0x000fe40000000000 */
[----:B------:R-:W-:Y:S02]  /*13a20*/  IMAD.MOV.U32 R22, RZ, RZ, R12 ;  /* 0x000000ffff167224 */ /* 0x000fe400078e000c */
[----:B------:R-:W-:-:S07]  /*13a30*/  IMAD.MOV.U32 R24, RZ, RZ, R13 ;  /* 0x000000ffff187224 */ /* 0x000fce00078e000d */
.L_x_1734:
[----:B------:R-:W-:Y:S05]  /*13a40*/  BSYNC B1 ;  /* 0x0000000000017941 */ /* 0x000fea0003800000 */
.L_x_1733:
[----:B------:R-:W-:-:S13]  /*13a50*/  ISETP.NE.AND P0, PT, R11, RZ, PT ;  /* 0x000000ff0b00720c */ /* 0x000fda0003f05270 */
[----:B------:R-:W-:Y:S05]  /*13a60*/  @!P0 BRA `(.L_x_1732) ;  /* 0x0000000c009c8947 */ /* 0x000fea0003800000 */
[----:B------:R-:W-:-:S07]  /*13a70*/  IMAD.MOV.U32 R4, RZ, RZ, R8 ;  /* 0x000000ffff047224 */ /* 0x000fce00078e0008 */
.L_x_1756:
[----:B------:R-:W-:Y:S01]  /*13a80*/  VIADD R11, R22, 0x1 ;  /* 0x00000001160b7836 */ /* 0x000fe20000000000 */
[----:B------:R-:W-:Y:S05]  /*13a90*/  YIELD ;  /* 0x0000000000007946 */ /* 0x000fea0003800000 */
[----:B------:R-:W-:Y:S01]  /*13aa0*/  ISETP.NE.AND P0, PT, R11, 0x2, PT ;  /* 0x000000020b00780c */ /* 0x000fe20003f05270 */
[----:B------:R-:W-:Y:S03]  /*13ab0*/  BSSY B1, `(.L_x_1742) ;  /* 0x000006d000017945 */ /* 0x000fe60003800000 */
[----:B------:R-:W-:-:S02]  /*13ac0*/  SEL R3, RZ, 0x1, P0 ;  /* 0x00000001ff037807 */ /* 0x000fc40000000000 */
        /* <DEDUP_REMOVED lines=9> */
[----:B------:R-:W-:Y:S01]  /*13b60*/  MOV R15, R10 ;  /* 0x0000000a000f7202 */ /* 0x000fe20000000f00 */
        /* <DEDUP_REMOVED lines=17> */
.L_x_1744:
[----:B------:R-:W-:Y:S01]  /*13c80*/  IMAD R3, R11, 0x8, R25 ;  /* 0x000000080b037824 */ /* 0x000fe200078e0219 */
[----:B------:R-:W-:-:S04]  /*13c90*/  SHF.L.U32 R2, R12, 0x1f, RZ ;  /* 0x0000001f0c027819 */ /* 0x000fc800000006ff */
[----:B------:R-:W2:Y:S02]  /*13ca0*/  SYNCS.PHASECHK.TRANS64.TRYWAIT P0, [R3+URZ+0x31c40], R2 ;  /* 0x031c4002030075a7 */ /* 0x000ea4000800017f */
[----:B--2---:R-:W-:Y:S05]  /*13cb0*/  @!P0 BRA `(.L_x_1745) ;  /* 0x0000002400488947 */ /* 0x004fea0003800000 */
.L_x_1801:
        /* <DEDUP_REMOVED lines=9> */
.L_x_1746:
        /* <DEDUP_REMOVED lines=31> */
.L_x_1802:
[----:B------:R-:W-:Y:S05]  /*13f40*/  @P0 BRA `(.L_x_1748) ;  /* 0x0000000000140947 */ /* 0x000fea0003800000 */
[----:B------:R-:W-:Y:S01]  /*13f50*/  ISETP.NE.AND P1, PT, R26, RZ, PT ;  /* 0x000000ff1a00720c */ /* 0x000fe20003f25270 */
[----:B------:R-:W-:-:S04]  /*13f60*/  IMAD.MOV.U32 R2, RZ, RZ, 0x6c00 ;  /* 0x00006c00ff027424 */ /* 0x000fc800078e00ff */
[----:B------:R2:W-:Y:S08]  /*13f70*/  SYNCS.ARRIVE.TRANS64 RZ, [R3+URZ+0x50], R2 ;  /* 0x0000500203ff79a7 */ /* 0x0005f0000800003f */
[----:B------:R-:W-:Y:S05]  /*13f80*/  @!P1 BRA `(.L_x_1748) ;  /* 0x0000000000049947 */ /* 0x000fea0003800000 */
[----:B------:R-:W-:Y:S01]  /*13f90*/  BPT.TRAP 0x1 ;  /* 0x000000040000795c */ /* 0x000fe20000300000 */
.L_x_1748:
        /* <DEDUP_REMOVED lines=30> */
.L_x_1743:
[----:B------:R-:W-:Y:S05]  /*14180*/  BSYNC B1 ;  /* 0x0000000000017941 */ /* 0x000fea0003800000 */
.L_x_1742:
        /* <DEDUP_REMOVED lines=31> */
.L_x_1751:
[----:B------:R-:W-:Y:S01]  /*14380*/  IMAD R2, R22, 0x8, R25 ;  /* 0x0000000816027824 */ /* 0x000fe200078e0219 */
[----:B------:R-:W-:-:S04]  /*14390*/  SHF.L.U32 R3, R24, 0x1f, RZ ;  /* 0x0000001f18037819 */ /* 0x000fc800000006ff */
[----:B------:R-:W2:Y:S02]  /*143a0*/  SYNCS.PHASECHK.TRANS64.TRYWAIT P0, [R2+URZ+0x31c40], R3 ;  /* 0x031c4003020075a7 */ /* 0x000ea4000800017f */
[----:B--2---:R-:W-:Y:S05]  /*143b0*/  @!P0 BRA `(.L_x_1752) ;  /* 0x0000001c00b08947 */ /* 0x004fea0003800000 */
.L_x_1803:
        /* <DEDUP_REMOVED lines=9> */
.L_x_1753:
[----:B0-2---:R-:W-:Y:S01]  /*14450*/  IMAD R2, R22, 0x6c00, R25 ;  /* 0x00006c0016027824 */ /* 0x005fe200078e0219 */
        /* <DEDUP_REMOVED lines=9> */
[----:B------:R-:W-:Y:S01]  /*144f0*/  UMOV UR7, 0x14f00000 ;  /* 0x14f0000000077882 */ /* 0x000fe20000000000 */
[----:B------:R-:W-:Y:S01]  /*14500*/  LEA R3, R22, R2, 0x3 ;  /* 0x0000000216037211 */ /* 0x000fe200078e18ff */
[----:B------:R-:W-:Y:S01]  /*14510*/  UMOV UR17, 0x20 ;  /* 0x0000002000117882 */ /* 0x000fe20000000000 */
[----:B------:R-:W-:Y:S01]  /*14520*/  UMOV UR18, 0x40 ;  /* 0x0000004000127882 */ /* 0x000fe20000000000 */
[----:B------:R-:W-:Y:S01]  /*14530*/  IMAD R2, R11, 0x8, R2 ;  /* 0x000000080b027824 */ /* 0x000fe200078e0202 */
[----:B------:R-:W-:Y:S01]  /*14540*/  R2UR UR9, R3 ;  /* 0x00000000030972ca */ /* 0x000fe200000e0000 */
[----:B------:R-:W-:Y:S01]  /*14550*/  UIMAD UR11, UR11, 0x90, UR5 ;  /* 0x000000900b0b78a4 */ /* 0x000fe2000f8e0205 */
        /* <DEDUP_REMOVED lines=16> */
.L_x_1804:
[----:B------:R-:W-:Y:S05]  /*14660*/  @P0 BRA `(.L_x_1755) ;  /* 0x0000000000140947 */ /* 0x000fea0003800000 */
[----:B------:R-:W-:Y:S01]  /*14670*/  ISETP.NE.AND P1, PT, R26, RZ, PT ;  /* 0x000000ff1a00720c */ /* 0x000fe20003f25270 */
[----:B0-----:R-:W-:-:S04]  /*14680*/  IMAD.MOV.U32 R3, RZ, RZ, 0x6c00 ;  /* 0x00006c00ff037424 */ /* 0x001fc800078e00ff */
[----:B------:R2:W-:Y:S08]  /*14690*/  SYNCS.ARRIVE.TRANS64 RZ, [R2+URZ+0x50], R3 ;  /* 0x0000500302ff79a7 */ /* 0x0005f0000800003f */
[----:B------:R-:W-:Y:S05]  /*146a0*/  @!P1 BRA `(.L_x_1755) ;  /* 0x0000000000049947 */ /* 0x000fea0003800000 */
[----:B------:R-:W-:Y:S01]  /*146b0*/  BPT.TRAP 0x1 ;  /* 0x000000040000795c */ /* 0x000fe20000300000 */
.L_x_1755:
        /* <DEDUP_REMOVED lines=29> */
.L_x_1750:
[----:B------:R-:W-:Y:S05]  /*14890*/  BSYNC B1 ;  /* 0x0000000000017941 */ /* 0x000fea0003800000 */
.L_x_1749:
[C---:B------:R-:W-:Y:S01]  /*148a0*/  ISETP.GT.AND P0, PT, R10.reuse, 0x1, PT ;  /* 0x000000010a00780c */ /* 0x040fe20003f04270 */
[----:B0-2---:R-:W-:-:S04]  /*148b0*/  VIADD R2, R10, 0xfffffffe ;  /* 0xfffffffe0a027836 */ /* 0x005fc80000000000 */
[----:B------:R-:W-:-:S08]  /*148c0*/  IMAD.MOV.U32 R10, RZ, RZ, R2 ;  /* 0x000000ffff0a7224 */ /* 0x000fd000078e0002 */
[----:B------:R-:W-:Y:S05]  /*148d0*/  @P0 BRA `(.L_x_1756) ;  /* 0xfffffff000680947 */ /* 0x000fea000383ffff */
.L_x_1732:
[----:B------:R-:W-:Y:S05]  /*148e0*/  BSYNC B0 ;  /* 0x0000000000007941 */ /* 0x000fea0003800000 */
.L_x_1731:
[----:B------:R-:W-:Y:S01]  /*148f0*/  ISETP.NE.AND P0, PT, R26, RZ, PT ;  /* 0x000000ff1a00720c */ /* 0x000fe20003f05270 */
[----:B------:R-:W-:-:S12]  /*14900*/  BSSY B0, `(.L_x_1757) ;  /* 0x000000f000007945 */ /* 0x000fd80003800000 */
[----:B------:R-:W-:Y:S05]  /*14910*/  @P0 BRA `(.L_x_1758) ;  /* 0x0000000000340947 */ /* 0x000fea0003800000 */
[----:B------:R-:W3:Y:S01]  /*14920*/  S2R R9, SR_LANEID ;  /* 0x0000000000097919 */ /* 0x000ee20000000000 */
[----:B------:R-:W-:Y:S01]  /*14930*/  VOTEU.ANY UR4, UPT, PT ;  /* 0x0000000000047886 */ /* 0x000fe200038e0100 */
[----:B------:R-:W4:Y:S01]  /*14940*/  LDC.64 R2, c[0x0][0xc38] ;  /* 0x00030e00ff027b82 */ /* 0x000f220000000a00 */
[----:B--2---:R-:W3:Y:S01]  /*14950*/  FLO.U32 R4, UR4 ;  /* 0x0000000400047d00 */ /* 0x004ee200080e0000 */
[----:B------:R-:W-:-:S07]  /*14960*/  ULDC.64 UR6, c[0x0][0x208] ;  /* 0x0000820000067ab9 */ /* 0x000fce0000000a00 */
[----:B------:R-:W4:Y:S01]  /*14970*/  POPC R5, UR4 ;  /* 0x0000000400057d09 */ /* 0x000f220008000000 */
[----:B---3--:R-:W-:-:S13]  /*14980*/  ISETP.EQ.U32.AND P0, PT, R4, R9, PT ;  /* 0x000000090400720c */ /* 0x008fda0003f02070 */
[----:B----4-:R-:W2:Y:S01]  /*14990*/  @P0 ATOMG.E.ADD.STRONG.GPU PT, R3, desc[UR6][R2.64], R5 ;  /* 0x00000005020309a8 */ /* 0x010ea200081ee1c6 */
[----:B------:R-:W3:Y:S02]  /*149a0*/  S2R R6, SR_LTMASK ;  /* 0x0000000000067919 */ /* 0x000ee40000003900 */
[----:B---3--:R-:W-:-:S04]  /*149b0*/  LOP3.LUT R6, R6, UR4, RZ, 0xc0, !PT ;  /* 0x0000000406067c12 */ /* 0x008fc8000f8ec0ff */
[----:B------:R-:W3:Y:S01]  /*149c0*/  POPC R9, R6 ;  /* 0x0000000600097309 */ /* 0x000ee20000000000 */
[----:B--2---:R-:W3:Y:S02]  /*149d0*/  SHFL.IDX PT, R4, R3, R4, 0x1f ;  /* 0x00001f0403047589 */ /* 0x004ee400000e0000 */
[----:B---3--:R-:W-:-:S07]  /*149e0*/  IADD3 R16, R4, UR38, R9 ;  /* 0x0000002604107c10 */ /* 0x008fce000fffe009 */
.L_x_1758:
[----:B------:R-:W-:Y:S05]  /*149f0*/  BSYNC B0 ;  /* 0x0000000000007941 */ /* 0x000fea0003800000 */
.L_x_1757:
[----:B------:R-:W-:Y:S04]  /*14a00*/  BSSY B0, `(.L_x_1759) ;  /* 0x000002b000007945 */ /* 0x000fe80003800000 */
[----:B------:R-:W-:Y:S05]  /*14a10*/  @!P6 BRA `(.L_x_1760) ;  /* 0x0000000000a4e947 */ /* 0x000fea0003800000 */
[----:B------:R-:W-:Y:S01]  /*14a20*/  IMAD R3, R22, 0x8, R25 ;  /* 0x0000000816037824 */ /* 0x000fe200078e0219 */
[----:B------:R-:W-:-:S04]  /*14a30*/  SHF.L.U32 R2, R24, 0x1f, RZ ;  /* 0x0000001f18027819 */ /* 0x000fc800000006ff */
[----:B------:R-:W3:Y:S02]  /*14a40*/  SYNCS.PHASECHK.TRANS64.TRYWAIT P0, [R3+URZ+0x31c60], R2 ;  /* 0x031c6002030075a7 */ /* 0x000ee4000800017f */
[----:B---3--:R-:W-:Y:S05]  /*14a50*/  @!P0 BRA `(.L_x_1761) ;  /* 0x0000001800308947 */ /* 0x008fea0003800000 */
.L_x_1805:
[----:B--2---:R-:W2:Y:S02]  /*14a60*/  S2R R4, SR_TID.X ;  /* 0x0000000000047919 */ /* 0x004ea40000002100 */
[----:B--2---:R-:W-:-:S04]  /*14a70*/  LOP3.LUT R4, R4, 0x7f, RZ, 0xc0, !PT ;  /* 0x0000007f04047812 */ /* 0x004fc800078ec0ff */
[----:B------:R-:W-:-:S13]  /*14a80*/  ISETP.NE.AND P0, PT, R4, RZ, PT ;  /* 0x000000ff0400720c */ /* 0x000fda0003f05270 */
[----:B------:R-:W-:Y:S05]  /*14a90*/  @P0 BRA `(.L_x_1762) ;  /* 0x0000000000140947 */ /* 0x000fea0003800000 */
[----:B------:R-:W-:Y:S01]  /*14aa0*/  ISETP.NE.AND P1, PT, R26, RZ, PT ;  /* 0x000000ff1a00720c */ /* 0x000fe20003f25270 */
[----:B---3--:R-:W-:-:S04]  /*14ab0*/  IMAD.MOV.U32 R2, RZ, RZ, 0x6c00 ;  /* 0x00006c00ff027424 */ /* 0x008fc800078e00ff */
[----:B------:R2:W-:Y:S08]  /*14ac0*/  SYNCS.ARRIVE.TRANS64 RZ, [R3+URZ+0x31c50], R2 ;  /* 0x031c500203ff79a7 */ /* 0x0005f0000800003f */
[----:B------:R-:W-:Y:S05]  /*14ad0*/  @!P1 BRA `(.L_x_1762) ;  /* 0x0000000000049947 */ /* 0x000fea0003800000 */
[----:B------:R-:W-:Y:S01]  /*14ae0*/  BPT.TRAP 0x1 ;  /* 0x000000040000795c */ /* 0x000fe20000300000 */
.L_x_1762:
        /* <DEDUP_REMOVED lines=28> */
.L_x_1760:
[----:B------:R-:W-:Y:S05]  /*14cb0*/  BSYNC B0 ;  /* 0x0000000000007941 */ /* 0x000fea0003800000 */
.L_x_1759:
[----:B------:R-:W-:-:S05]  /*14cc0*/  VIADD R22, R22, 0x1 ;  /* 0x0000000116167836 */ /* 0x000fca0000000000 */
[----:B------:R-:W-:-:S04]  /*14cd0*/  ISETP.NE.AND P0, PT, R22, 0x2, PT ;  /* 0x000000021600780c */ /* 0x000fc80003f05270 */
[----:B--23--:R-:W-:Y:S02]  /*14ce0*/  SEL R3, RZ, 0x1, P0 ;  /* 0x00000001ff037807 */ /* 0x00cfe40000000000 */
[----:B------:R-:W-:Y:S02]  /*14cf0*/  SEL R22, R22, RZ, P0 ;  /* 0x000000ff16167207 */ /* 0x000fe40000000000 */
[----:B------:R-:W-:-:S07]  /*14d00*/  LOP3.LUT R24, R24, R3, RZ, 0x3c, !PT ;  /* 0x0000000318187212 */ /* 0x000fce00078e3cff */
.L_x_1716:
[----:B------:R-:W-:Y:S05]  /*14d10*/  BSYNC B6 ;  /* 0x0000000000067941 */ /* 0x000fea0003800000 */
.L_x_1714:
[----:B------:R-:W-:-:S03]  /*14d20*/  UMOV UR4, 0xffffffff ;  /* 0xffffffff00047882 */ /* 0x000fc60000000000 */
[----:B------:R-:W-:Y:S05]  /*14d30*/  BRA.DIV UR4, `(.L_x_1763) ;  /* 0x00000016048c7947 */ /* 0x000fea000b800000 */
[----:B------:R2:W3:Y:S04]  /*14d40*/  SHFL.IDX PT, R4, R16, RZ, 0x1f ;  /* 0x00001fff10047589 */ /* 0x0004e800000e0000 */
[----:B------:R2:W4:Y:S02]  /*14d50*/  SHFL.IDX PT, R5, R16, 0x1, 0x1f ;  /* 0x00201f0010057f89 */ /* 0x00052400000e0000 */
.L_x_1809:
[----:B------:R-:W-:Y:S01]  /*14d60*/  ULDC UR4, c[0x0][0xc14] ;  /* 0x0003050000047ab9 */ /* 0x000fe20000000800 */
[C---:B------:R-:W-:Y:S01]  /*14d70*/  ISETP.NE.AND P0, PT, R26.reuse, 0x1f, PT ;  /* 0x0000001f1a00780c */ /* 0x040fe20003f05270 */
[----:B------:R-:W-:Y:S01]  /*14d80*/  IMAD.U32 R0, RZ, RZ, UR4 ;  /* 0x00000004ff007e24 */ /* 0x000fe2000f8e00ff */
[----:B------:R-:W-:Y:S01]  /*14d90*/  IADD3 R7, R26, R19, RZ ;  /* 0x000000131a077210 */ /* 0x000fe20007ffe0ff */
[----:B------:R-:W-:Y:S01]  /*14da0*/  BSSY B0, `(.L_x_1764) ;  /* 0x0000008000007945 */ /* 0x000fe20003800000 */
[----:B------:R-:W-:Y:S02]  /*14db0*/  IMAD.MOV.U32 R2, RZ, RZ, RZ ;  /* 0x000000ffff027224 */ /* 0x000fe400078e00ff */
[----:B------:R-:W-:-:S13]  /*14dc0*/  ISETP.GE.OR P0, PT, R7, R0, !P0 ;  /* 0x000000000700720c */ /* 0x000fda0004706670 */
[----:B------:R-:W-:Y:S05]  /*14dd0*/  @P0 BRA `(.L_x_1765) ;  /* 0x0000000000100947 */ /* 0x000fea0003800000 */
[----:B------:R-:W0:Y:S01]  /*14de0*/  LDC.64 R2, c[0x0][0xc58] ;  /* 0x00031600ff027b82 */ /* 0x000e220000000a00 */
[----:B------:R-:W-:Y:S01]  /*14df0*/  ULDC.64 UR4, c[0x0][0x208] ;  /* 0x0000820000047ab9 */ /* 0x000fe20000000a00 */
[----:B0-----:R-:W-:-:S06]  /*14e00*/  IMAD.WIDE R2, R7, 0x4, R2 ;  /* 0x0000000407027825 */ /* 0x001fcc00078e0202 */
[----:B------:R0:W5:Y:S02]  /*14e10*/  LDG.E R2, desc[UR4][R2.64] ;  /* 0x0000000402027981 */ /* 0x000164000c1e1900 */
.L_x_1765:
[----:B------:R-:W-:Y:S05]  /*14e20*/  BSYNC B0 ;  /* 0x0000000000007941 */ /* 0x000fea0003800000 */
.L_x_1764:
[----:B------:R-:W-:-:S03]  /*14e30*/  UMOV UR4, 0xffffffff ;  /* 0xffffffff00047882 */ /* 0x000fc60000000000 */
[----:B------:R-:W-:Y:S05]  /*14e40*/  BRA.DIV UR4, `(.L_x_1766) ;  /* 0x0000001604947947 */ /* 0x000fea000b800000 */
[----:B-----5:R-:W0:Y:S01]  /*14e50*/  SHFL.UP PT, R14, R2, 0x1, RZ ;  /* 0x04200000020e7989 */ /* 0x020e2200000e00ff */
        /* <DEDUP_REMOVED lines=19> */
[----:B------:R0:W0:Y:S02]  /*14f90*/  SHFL.IDX PT, R14, R8, 0x1f, 0x1f ;  /* 0x03e01f00080e7f89 */ /* 0x00002400000e0000 */
.L_x_1817:
[----:B------:R-:W-:Y:S02]  /*14fa0*/  ULDC UR4, c[0x0][0xc10] ;  /* 0x0003040000047ab9 */ /* 0x000fe40000000800 */
[----:B------:R-:W-:-:S04]  /*14fb0*/  IMAD.U32 R7, RZ, RZ, UR4 ;  /* 0x00000004ff077e24 */ /* 0x000fc8000f8e00ff */
[----:B0-----:R-:W-:-:S04]  /*14fc0*/  IMAD R14, R14, R7, RZ ;  /* 0x000000070e0e7224 */ /* 0x001fc800078e02ff */
[----:B----4-:R-:W-:-:S05]  /*14fd0*/  IMAD.IADD R5, R5, 0x1, R14 ;  /* 0x0000000105057824 */ /* 0x010fca00078e020e */
[----:B---3--:R-:W-:-:S13]  /*14fe0*/  ISETP.GT.AND P0, PT, R5, R4, PT ;  /* 0x000000040500720c */ /* 0x008fda0003f04270 */
[----:B------:R-:W-:Y:S05]  /*14ff0*/  @P0 BRA `(.L_x_1767) ;  /* 0x0000000000b00947 */ /* 0x000fea0003800000 */
[----:B------:R-:W0:Y:S02]  /*15000*/  LDC R0, c[0x0][0xc14] ;  /* 0x00030500ff007b82 */ /* 0x000e240000000800 */
.L_x_1772:
[----:B------:R-:W-:-:S04]  /*15010*/  IADD3 R19, R19, 0x1f, RZ ;  /* 0x0000001f13137810 */ /* 0x000fc80007ffe0ff */
[----:B0-----:R-:W-:-:S13]  /*15020*/  ISETP.GE.AND P0, PT, R19, R0, PT ;  /* 0x000000001300720c */ /* 0x001fda0003f06270 */
[----:B------:R-:W-:Y:S05]  /*15030*/  @P0 BRA `(.L_x_1768) ;  /* 0x0000000400ec0947 */ /* 0x000fea0003800000 */
[C---:B------:R-:W-:Y:S01]  /*15040*/  IMAD.IADD R7, R26.reuse, 0x1, R19 ;  /* 0x000000011a077824 */ /* 0x040fe200078e0213 */
[----:B------:R-:W-:Y:S01]  /*15050*/  ISETP.NE.AND P1, PT, R26, 0x1f, PT ;  /* 0x0000001f1a00780c */ /* 0x000fe20003f25270 */
        /* <DEDUP_REMOVED lines=8> */
.L_x_1770:
[----:B------:R-:W-:Y:S05]  /*150e0*/  BSYNC B0 ;  /* 0x0000000000007941 */ /* 0x000fea0003800000 */
.L_x_1769:
        /* <DEDUP_REMOVED lines=22> */
[----:B------:R0:W3:Y:S02]  /*15250*/  SHFL.IDX PT, R14, R8, 0x1f, 0x1f ;  /* 0x03e01f00080e7f89 */ /* 0x0000e400000e0000 */
.L_x_1825:
[----:B------:R-:W-:Y:S02]  /*15260*/  ULDC UR4, c[0x0][0xc10] ;  /* 0x0003040000047ab9 */ /* 0x000fe40000000800 */
[----:B------:R-:W-:-:S04]  /*15270*/  IMAD.U32 R7, RZ, RZ, UR4 ;  /* 0x00000004ff077e24 */ /* 0x000fc8000f8e00ff */
[----:B---3--:R-:W-:-:S04]  /*15280*/  IMAD R14, R14, R7, RZ ;  /* 0x000000070e0e7224 */ /* 0x008fc800078e02ff */
[----:B------:R-:W-:-:S05]  /*15290*/  IMAD.IADD R5, R14, 0x1, R5 ;  /* 0x000000010e057824 */ /* 0x000fca00078e0205 */
[----:B------:R-:W-:-:S13]  /*152a0*/  ISETP.GT.AND P0, PT, R5, R4, PT ;  /* 0x000000040500720c */ /* 0x000fda0003f04270 */
[----:B------:R-:W-:Y:S05]  /*152b0*/  @!P0 BRA `(.L_x_1772) ;  /* 0xfffffffc00548947 */ /* 0x000fea000383ffff */
.L_x_1767:
[----:B--2---:R-:W-:Y:S01]  /*152c0*/  IADD3 R16, -R14, R5, RZ ;  /* 0x000000050e107210 */ /* 0x004fe20007ffe1ff */
[----:B------:R-:W-:-:S04]  /*152d0*/  UMOV UR4, 0xffffffff ;  /* 0xffffffff00047882 */ /* 0x000fc80000000000 */
[----:B------:R-:W-:-:S05]  /*152e0*/  IMAD R3, R8, R7, R16 ;  /* 0x0000000708037224 */ /* 0x000fca00078e0210 */
[----:B------:R-:W-:Y:S01]  /*152f0*/  ISETP.GT.AND P6, PT, R3, R4, PT ;  /* 0x000000040300720c */ /* 0x000fe20003fc4270 */
[----:B------:R-:W-:-:S12]  /*15300*/  BRA.DIV UR4, `(.L_x_1773) ;  /* 0x0000001a04047947 */ /* 0x000fd8000b800000 */
[----:B------:R-:W-:-:S04]  /*15310*/  VOTE.ANY R3, PT, !P6 ;  /* 0x0000000000037806 */ /* 0x000fc800070e0100 */
[----:B------:R-:W2:Y:S02]  /*15320*/  POPC R5, R3 ;  /* 0x0000000300057309 */ /* 0x000ea40000000000 */
[----:B--2---:R2:W3:Y:S02]  /*15330*/  SHFL.IDX PT, R17, R2, R5, 0x1f ;  /* 0x00001f0502117589 */ /* 0x0044e400000e0000 */
.L_x_1829:
[----:B------:R-:W-:Y:S01]  /*15340*/  ISETP.NE.AND P0, PT, R3, RZ, PT ;  /* 0x000000ff0300720c */ /* 0x000fe20003f05270 */
[----:B------:R-:W-:-:S12]  /*15350*/  IMAD.MOV.U32 R14, RZ, RZ, RZ ;  /* 0x000000ffff0e7224 */ /* 0x000fd800078e00ff */
[----:B------:R-:W-:Y:S05]  /*15360*/  @!P0 BRA `(.L_x_1774) ;  /* 0x0000000000108947 */ /* 0x000fea0003800000 */
[----:B------:R-:W-:Y:S01]  /*15370*/  UMOV UR4, 0xffffffff ;  /* 0xffffffff00047882 */ /* 0x000fe20000000000 */
[----:B------:R-:W-:Y:S02]  /*15380*/  VIADD R12, R5, 0xffffffff ;  /* 0xffffffff050c7836 */ /* 0x000fe40000000000 */
[----:B------:R-:W-:Y:S05]  /*15390*/  BRA.DIV UR4, `(.L_x_1775) ;  /* 0x0000001a04287947 */ /* 0x000fea000b800000 */
[----:B------:R4:W0:Y:S02]  /*153a0*/  SHFL.IDX PT, R14, R8, R12, 0x1f ;  /* 0x00001f0c080e7589 */ /* 0x00082400000e0000 */
.L_x_1774:
[----:B--2---:R-:W2:Y:S01]  /*153b0*/  LDC.64 R2, c[0x0][0xc68] ;  /* 0x00031a00ff027b82 */ /* 0x004ea20000000a00 */
[----:B------:R-:W-:Y:S01]  /*153c0*/  IMAD.IADD R19, R5, 0x1, R19 ;  /* 0x0000000105137824 */ /* 0x000fe200078e0213 */
[----:B------:R-:W-:-:S03]  /*153d0*/  ULDC.64 UR4, c[0x0][0x208] ;  /* 0x0000820000047ab9 */ /* 0x000fc60000000a00 */
        /* <DEDUP_REMOVED lines=11> */
[----:B------:R-:W-:Y:S02]  /*15490*/  IMAD.MOV R9, RZ, RZ, -R9 ;  /* 0x000000ffff097224 */ /* 0x000fe400078e0a09 */
        /* <DEDUP_REMOVED lines=9> */
[----:B------:R-:W-:Y:S01]  /*15530*/  @!P0 IMAD.IADD R9, R9, 0x1, -R8 ;  /* 0x0000000109098824 */ /* 0x000fe200078e0a08 */
[----:B------:R-:W-:-:S04]  /*15540*/  @!P0 IADD3 R3, R3, 0x1, RZ ;  /* 0x0000000103038810 */ /* 0x000fc80007ffe0ff */
        /* <DEDUP_REMOVED lines=22> */
[----:B------:R-:W-:Y:S01]  /*156b0*/  IMAD.HI.U32 R2, R3, R5, R2 ;  /* 0x0000000503027227 */ /* 0x000fe200078e0002 */
[----:B------:R-:W-:Y:S02]  /*156c0*/  IABS R5, R9 ;  /* 0x0000000900057213 */ /* 0x000fe40000000000 */
[----:B------:R-:W-:-:S03]  /*156d0*/  LOP3.LUT R3, R9, R6, RZ, 0x3c, !PT ;  /* 0x0000000609037212 */ /* 0x000fc600078e3cff */
[----:B------:R-:W-:-:S04]  /*156e0*/  IMAD.HI.U32 R2, R2, R5, RZ ;  /* 0x0000000502027227 */ /* 0x000fc800078e00ff */
[----:B------:R-:W-:-:S05]  /*156f0*/  IMAD R8, R2, R8, R5 ;  /* 0x0000000802087224 */ /* 0x000fca00078e0205 */
[----:B------:R-:W-:-:S13]  /*15700*/  ISETP.GT.U32.AND P0, PT, R7, R8, PT ;  /* 0x000000080700720c */ /* 0x000fda0003f04070 */
[----:B------:R-:W-:Y:S01]  /*15710*/  @!P0 IADD3 R8, R8, -R7, RZ ;  /* 0x8000000708088210 */ /* 0x000fe20007ffe0ff */
[----:B------:R-:W-:-:S03]  /*15720*/  @!P0 VIADD R2, R2, 0x1 ;  /* 0x0000000102028836 */ /* 0x000fc60000000000 */
[----:B------:R-:W-:-:S13]  /*15730*/  ISETP.GE.U32.AND P0, PT, R8, R7, PT ;  /* 0x000000070800720c */ /* 0x000fda0003f06070 */
        /* <DEDUP_REMOVED lines=11> */
.L_x_1768:
[----:B------:R-:W-:Y:S01]  /*157f0*/  UMOV UR4, URZ ;  /* 0x0000003f00047c82 */ /* 0x000fe20008000000 */
[----:B------:R-:W-:Y:S01]  /*15800*/  UMOV UR5, URZ ;  /* 0x0000003f00057c82 */ /* 0x000fe20008000000 */
[----:B------:R-:W-:Y:S01]  /*15810*/  ULDC UR6, c[0x0][0xc14] ;  /* 0x0003050000067ab9 */ /* 0x000fe20000000800 */
[----:B--2---:R-:W-:Y:S01]  /*15820*/  IMAD.MOV.U32 R16, RZ, RZ, R4 ;  /* 0x000000ffff107224 */ /* 0x004fe200078e0004 */
[----:B------:R-:W-:Y:S01]  /*15830*/  MOV R19, UR6 ;  /* 0x0000000600137c02 */ /* 0x000fe20008000f00 */
[----:B------:R-:W-:Y:S02]  /*15840*/  IMAD.U32 R17, RZ, RZ, UR4 ;  /* 0x00000004ff117e24 */ /* 0x000fe4000f8e00ff */
[----:B------:R-:W-:-:S07]  /*15850*/  IMAD.U32 R18, RZ, RZ, UR5 ;  /* 0x00000005ff127e24 */ /* 0x000fce000f8e00ff */
.L_x_1776:
        /* <DEDUP_REMOVED lines=10> */
.L_x_1710:
        /* <DEDUP_REMOVED lines=12> */
.L_x_1832:
[----:B------:R-:W-:Y:S05]  /*159c0*/  BSYNC B0 ;  /* 0x0000000000007941 */ /* 0x000fea0003800000 */
.L_x_1778:
[----:B------:R-:W-:-:S03]  /*159d0*/  UMOV UR4, 0xffffffff ;  /* 0xffffffff00047882 */ /* 0x000fc60000000000 */
[----:B------:R-:W-:Y:S05]  /*159e0*/  BRA.DIV UR4, `(.L_x_1780) ;  /* 0x0000001204cc7947 */ /* 0x000fea000b800000 */
[----:B0-----:R-:W0:Y:S02]  /*159f0*/  S2R R0, SR_TID.X ;  /* 0x0000000000007919 */ /* 0x001e240000002100 */
[----:B0-----:R-:W-:-:S04]  /*15a00*/  SHF.R.U32.HI R0, RZ, 0x5, R0 ;  /* 0x00000005ff007819 */ /* 0x001fc80000011600 */
[----:B------:R-:W-:-:S05]  /*15a10*/  LOP3.LUT R0, R0, 0x3, RZ, 0xc0, !PT ;  /* 0x0000000300007812 */ /* 0x000fca00078ec0ff */
[----:B------:R0:W2:Y:S02]  /*15a20*/  SHFL.IDX PT, R14, R0, RZ, 0x1f ;  /* 0x00001fff000e7589 */ /* 0x0000a400000e0000 */
.L_x_1835:
[----:B--2---:R-:W-:Y:S01]  /*15a30*/  ISETP.NE.AND P0, PT, R14, RZ, PT ;  /* 0x000000ff0e00720c */ /* 0x004fe20003f05270 */
[----:B------:R-:W-:-:S12]  /*15a40*/  BSSY B0, `(.L_x_1781) ;  /* 0x0000026000007945 */ /* 0x000fd80003800000 */
[----:B------:R-:W-:Y:S05]  /*15a50*/  @P0 BRA `(.L_x_1782) ;  /* 0x0000000000900947 */ /* 0x000fea0003800000 */
[----:B------:R-:W-:-:S03]  /*15a60*/  UMOV UR4, 0xffffffff ;  /* 0xffffffff00047882 */ /* 0x000fc60000000000 */
[----:B------:R-:W-:Y:S05]  /*15a70*/  BRA.DIV UR4, `(.L_x_1783) ;  /* 0x0000001204dc7947 */ /* 0x000fea000b800000 */
[----:B------:R-:W-:-:S13]  /*15a80*/  ELECT P6, URZ, PT ;  /* 0x00000000003f782f */ /* 0x000fda00038c0000 */
.L_x_1838:
        /* <DEDUP_REMOVED lines=8> */
.L_x_1784:
        /* <DEDUP_REMOVED lines=12> */
.L_x_1839:
[----:B------:R-:W2:Y:S02]  /*15bd0*/  SYNCS.PHASECHK.TRANS64.TRYWAIT P0, [R3+URZ], R0 ;  /* 0x00000000030075a7 */ /* 0x000ea4000800017f */
[----:B--2---:R-:W-:Y:S05]  /*15be0*/  @!P0 BRA `(.L_x_1786) ;  /* 0x0000001000b48947 */ /* 0x004fea0003800000 */
.L_x_1840:
[----:B------:R-:W-:Y:S05]  /*15bf0*/  @!P2 BRA `(.L_x_1787) ;  /* 0x000000000004a947 */ /* 0x000fea0003800000 */
[----:B------:R-:W-:Y:S01]  /*15c00*/  BPT.TRAP 0x1 ;  /* 0x000000040000795c */ /* 0x000fe20000300000 */
.L_x_1787:
[----:B--2---:R-:W-:-:S04]  /*15c10*/  VIADD R3, R9, 0x31c60 ;  /* 0x00031c6009037836 */ /* 0x004fc80000000000 */
[----:B------:R-:W-:-:S04]  /*15c20*/  IMAD R5, R22, 0x8, R3 ;  /* 0x0000000816057824 */ /* 0x000fc800078e0203 */
[----:B------:R-:W2:Y:S02]  /*15c30*/  SYNCS.PHASECHK.TRANS64.TRYWAIT P0, [R5+URZ], R2 ;  /* 0x00000002050075a7 */ /* 0x000ea4000800017f */
[----:B--2---:R-:W-:Y:S05]  /*15c40*/  @!P0 BRA `(.L_x_1788) ;  /* 0x0000001000b08947 */ /* 0x004fea0003800000 */
.L_x_1841:
[----:B------:R-:W-:-:S07]  /*15c50*/  LEA R3, R4, R3, 0x3 ;  /* 0x0000000304037211 */ /* 0x000fce00078e18ff */
.L_x_1789:
[----:B---3--:R3:W4:Y:S02]  /*15c60*/  SYNCS.PHASECHK.TRANS64.TRYWAIT P0, [R3+URZ], R0 ;  /* 0x00000000030075a7 */ /* 0x008724000800017f */
[----:B----4-:R-:W-:Y:S05]  /*15c70*/  @!P0 NANOSLEEP.SYNCS 0x989680 ;  /* 0x009896800000895d */ /* 0x010fea0003900000 */
[----:B------:R-:W4:Y:S02]  /*15c80*/  @!P0 SYNCS.PHASECHK.TRANS64 P0, [R3+URZ], R0 ;  /* 0x00000000030085a7 */ /* 0x000f24000800007f */
[----:B----4-:R-:W-:Y:S05]  /*15c90*/  @!P0 BRA `(.L_x_1789) ;  /* 0xfffffffc00f08947 */ /* 0x010fea000383ffff */
.L_x_1782:
[----:B------:R-:W-:Y:S05]  /*15ca0*/  BSYNC B0 ;  /* 0x0000000000007941 */ /* 0x000fea0003800000 */
.L_x_1781:
[----:B------:R-:W-:Y:S05]  /*15cb0*/  EXIT ;  /* 0x000000000000794d */ /* 0x000fea0003800000 */
.L_x_1662:
[----:B0-----:R-:W-:-:S04]  /*15cc0*/  IMAD.U32 R3, RZ, RZ, UR37 ;  /* 0x00000025ff037e24 */ /* 0x001fc8000f8e00ff */
[----:B------:R0:W1:Y:S03]  /*15cd0*/  SYNCS.PHASECHK.TRANS64.TRYWAIT P1, [R3+URZ+0x31c00], R0 ;  /* 0x031c0000030075a7 */ /* 0x000066000802017f */
[----:B-1----:R-:W-:Y:S05]  /*15ce0*/  @!P1 NANOSLEEP.SYNCS 0x989680 ;  /* 0x009896800000995d */ /* 0x002fea0003900000 */
[----:B------:R-:W1:Y:S02]  /*15cf0*/  @!P1 SYNCS.PHASECHK.TRANS64 P1, [R3+URZ+0x31c00], R0 ;  /* 0x031c0000030095a7 */ /* 0x000e64000802007f */
[----:B-1----:R-:W-:Y:S05]  /*15d00*/  @!P1 BRA `(.L_x_1662) ;  /* 0xfffffffc00ec9947 */ /* 0x002fea000383ffff */
[----:B------:R-:W-:Y:S05]  /*15d10*/  BRA `(.L_x_1790) ;  /* 0xfffffebc004c7947 */ /* 0x000fea000383ffff */
.L_x_1666:
[----:B-1----:R1:W2:Y:S02]  /*15d20*/  SYNCS.PHASECHK.TRANS64.TRYWAIT P2, [R0+URZ+0x31c30], R3 ;  /* 0x031c3003000075a7 */ /* 0x0022a4000804017f */
[----:B--2---:R-:W-:Y:S05]  /*15d30*/  @!P2 NANOSLEEP.SYNCS 0x989680 ;  /* 0x009896800000a95d */ /* 0x004fea0003900000 */
[----:B------:R-:W2:Y:S02]  /*15d40*/  @!P2 SYNCS.PHASECHK.TRANS64 P2, [R0+URZ+0x31c30], R3 ;  /* 0x031c30030000a5a7 */ /* 0x000ea4000804007f */
[----:B--2---:R-:W-:Y:S05]  /*15d50*/  @!P2 BRA `(.L_x_1666) ;  /* 0xfffffffc00f0a947 */ /* 0x004fea000383ffff */
[----:B------:R-:W-:Y:S05]  /*15d60*/  BRA `(.L_x_1665) ;  /* 0xfffffebc00747947 */ /* 0x000fea000383ffff */
.L_x_1671:
[----:B-1----:R-:W-:-:S04]  /*15d70*/  IMAD.U32 R8, RZ, RZ, UR4 ;  /* 0x00000004ff087e24 */ /* 0x002fc8000f8e00ff */
[----:B------:R1:W2:Y:S03]  /*15d80*/  SYNCS.PHASECHK.TRANS64.TRYWAIT P2, [R8+URZ+0x31c30], R7 ;  /* 0x031c3007080075a7 */ /* 0x0002a6000804017f */
[----:B--2---:R-:W-:Y:S05]  /*15d90*/  @!P2 NANOSLEEP.SYNCS 0x989680 ;  /* 0x009896800000a95d */ /* 0x004fea0003900000 */
[----:B------:R-:W2:Y:S02]  /*15da0*/  @!P2 SYNCS.PHASECHK.TRANS64 P2, [R8+URZ+0x31c30], R7 ;  /* 0x031c30070800a5a7 */ /* 0x000ea4000804007f */
[----:B--2---:R-:W-:Y:S05]  /*15db0*/  @!P2 BRA `(.L_x_1671) ;  /* 0xfffffffc00eca947 */ /* 0x004fea000383ffff */
[----:B------:R-:W-:Y:S05]  /*15dc0*/  BRA `(.L_x_1668) ;  /* 0xffffff0000dc7947 */ /* 0x000fea000383ffff */
.L_x_1675:
[----:B-1----:R-:W-:-:S04]  /*15dd0*/  IMAD.U32 R8, RZ, RZ, UR4 ;  /* 0x00000004ff087e24 */ /* 0x002fc8000f8e00ff */
[----:B------:R1:W2:Y:S03]  /*15de0*/  SYNCS.PHASECHK.TRANS64.TRYWAIT P2, [R8+URZ+0x31c50], R7 ;  /* 0x031c5007080075a7 */ /* 0x0002a6000804017f */
[----:B--2---:R-:W-:Y:S05]  /*15df0*/  @!P2 NANOSLEEP.SYNCS 0x989680 ;  /* 0x009896800000a95d */ /* 0x004fea0003900000 */
[----:B------:R-:W2:Y:S02]  /*15e00*/  @!P2 SYNCS.PHASECHK.TRANS64 P2, [R8+URZ+0x31c50], R7 ;  /* 0x031c50070800a5a7 */ /* 0x000ea4000804007f */
[----:B--2---:R-:W-:Y:S05]  /*15e10*/  @!P2 BRA `(.L_x_1675) ;  /* 0xfffffffc00eca947 */ /* 0x004fea000383ffff */
[----:B------:R-:W-:Y:S05]  /*15e20*/  BRA `(.L_x_1672) ;  /* 0xffffff1800787947 */ /* 0x000fea000383ffff */
.L_x_1681:
[----:B--2---:R-:W-:-:S04]  /*15e30*/  IMAD.U32 R7, RZ, RZ, UR4 ;  /* 0x00000004ff077e24 */ /* 0x004fc8000f8e00ff */
[----:B------:R2:W3:Y:S03]  /*15e40*/  SYNCS.PHASECHK.TRANS64.TRYWAIT P2, [R7+URZ+0x31c30], R6 ;  /* 0x031c3006070075a7 */ /* 0x0004e6000804017f */
[----:B---3--:R-:W-:Y:S05]  /*15e50*/  @!P2 NANOSLEEP.SYNCS 0x989680 ;  /* 0x009896800000a95d */ /* 0x008fea0003900000 */
[----:B------:R-:W3:Y:S02]  /*15e60*/  @!P2 SYNCS.PHASECHK.TRANS64 P2, [R7+URZ+0x31c30], R6 ;  /* 0x031c30060700a5a7 */ /* 0x000ee4000804007f */
[----:B---3--:R-:W-:Y:S05]  /*15e70*/  @!P2 BRA `(.L_x_1681) ;  /* 0xfffffffc00eca947 */ /* 0x008fea000383ffff */
[----:B------:R-:W-:Y:S05]  /*15e80*/  BRA `(.L_x_1678) ;  /* 0xffffff4c00647947 */ /* 0x000fea000383ffff */
.L_x_1685:
[----:B-1----:R-:W-:-:S04]  /*15e90*/  IMAD.U32 R7, RZ, RZ, UR4 ;  /* 0x00000004ff077e24 */ /* 0x002fc8000f8e00ff */
[----:B------:R1:W2:Y:S03]  /*15ea0*/  SYNCS.PHASECHK.TRANS64.TRYWAIT P2, [R7+URZ+0x31c50], R6 ;  /* 0x031c5006070075a7 */ /* 0x0002a6000804017f */
[----:B--2---:R-:W-:Y:S05]  /*15eb0*/  @!P2 NANOSLEEP.SYNCS 0x989680 ;  /* 0x009896800000a95d */ /* 0x004fea0003900000 */
[----:B------:R-:W2:Y:S02]  /*15ec0*/  @!P2 SYNCS.PHASECHK.TRANS64 P2, [R7+URZ+0x31c50], R6 ;  /* 0x031c50060700a5a7 */ /* 0x000ea4000804007f */
[----:B--2---:R-:W-:Y:S05]  /*15ed0*/  @!P2 BRA `(.L_x_1685) ;  /* 0xfffffffc00eca947 */ /* 0x004fea000383ffff */
[----:B------:R-:W-:Y:S05]  /*15ee0*/  BRA `(.L_x_1682) ;  /* 0xffffff6400007947 */ /* 0x000fea000383ffff */
.L_x_1690:
[----:B---3--:R-:W-:-:S04]  /*15ef0*/  IMAD.U32 R5, RZ, RZ, UR6 ;  /* 0x00000006ff057e24 */ /* 0x008fc8000f8e00ff */
[----:B------:R3:W4:Y:S03]  /*15f00*/  SYNCS.PHASECHK.TRANS64.TRYWAIT P0, [R5+URZ+0x31c50], R4 ;  /* 0x031c5004050075a7 */ /* 0x000726000800017f */
[----:B----4-:R-:W-:Y:S05]  /*15f10*/  @!P0 NANOSLEEP.SYNCS 0x989680 ;  /* 0x009896800000895d */ /* 0x010fea0003900000 */
[----:B------:R-:W4:Y:S02]  /*15f20*/  @!P0 SYNCS.PHASECHK.TRANS64 P0, [R5+URZ+0x31c50], R4 ;  /* 0x031c5004050085a7 */ /* 0x000f24000800007f */
[----:B----4-:R-:W-:Y:S05]  /*15f30*/  @!P0 BRA `(.L_x_1690) ;  /* 0xfffffffc00ec8947 */ /* 0x010fea000383ffff */
[----:B------:R-:W-:Y:S05]  /*15f40*/  BRA `(.L_x_1689) ;  /* 0xffffff8c00247947 */ /* 0x000fea000383ffff */
.L_x_1723:
        /* <DEDUP_REMOVED lines=11> */
.L_x_1792:
[----:B------:R-:W-:Y:S05]  /*16000*/  BSYNC B0 ;  /* 0x0000000000007941 */ /* 0x000fea0003800000 */
.L_x_1791:
[----:B------:R-:W-:Y:S05]  /*16010*/  BRA `(.L_x_1793) ;  /* 0xffffffc800cc7947 */ /* 0x000fea000383ffff */
.L_x_1724:
[----:B------:R-:W-:Y:S01]  /*16020*/  BSSY B0, `(.L_x_1794) ;  /* 0x0000006000007945 */ /* 0x000fe20003800000 */
[----:B------:R-:W-:-:S07]  /*16030*/  IMAD.MOV.U32 R15, RZ, RZ, -0x1 ;  /* 0xffffffffff0f7424 */ /* 0x000fce00078e00ff */
[----:B-1----:R-:W-:Y:S05]  /*16040*/  WARPSYNC.COLLECTIVE R15, `(.L_x_1795) ;  /* 0x000000000f0c7348 */ /* 0x002fea0003c00000 */
[----:B------:R-:W-:Y:S02]  /*16050*/  ELECT P6, UR62, PT ;  /* 0x00000000003e782f */ /* 0x000fe400038c0000 */
[----:B------:R-:W-:Y:S01]  /*16060*/  MOV R14, UR62 ;  /* 0x0000003e000e7c02 */ /* 0x000fe20008000f00 */
[----:B-1----:R-:W-:Y:S10]  /*16070*/  ENDCOLLECTIVE ;  /* 0x000000000000791b */ /* 0x002ff40003800000 */
.L_x_1795:
[----:B------:R-:W-:Y:S05]  /*16080*/  BSYNC B0 ;  /* 0x0000000000007941 */ /* 0x000fea0003800000 */
.L_x_1794:
[----:B------:R-:W-:Y:S05]  /*16090*/  BRA `(.L_x_1796) ;  /* 0xffffffc800bc7947 */ /* 0x000fea000383ffff */
.L_x_1727:
[----:B--2---:R2:W3:Y:S02]  /*160a0*/  SYNCS.PHASECHK.TRANS64.TRYWAIT P0, [R5+URZ+0x31c40], R4 ;  /* 0x031c4004050075a7 */ /* 0x0044e4000800017f */
[----:B---3--:R-:W-:Y:S05]  /*160b0*/  @!P0 NANOSLEEP.SYNCS 0x989680 ;  /* 0x009896800000895d */ /* 0x008fea0003900000 */
[----:B------:R-:W3:Y:S02]  /*160c0*/  @!P0 SYNCS.PHASECHK.TRANS64 P0, [R5+URZ+0x31c40], R4 ;  /* 0x031c4004050085a7 */ /* 0x000ee4000800007f */
[----:B---3--:R-:W-:Y:S05]  /*160d0*/  @!P0 BRA `(.L_x_1727) ;  /* 0xfffffffc00f08947 */ /* 0x008fea000383ffff */
[----:B------:R-:W-:Y:S05]  /*160e0*/  BRA `(.L_x_1797) ;  /* 0xffffffcc00147947 */ /* 0x000fea000383ffff */
.L_x_1730:
[----:B--2---:R2:W3:Y:S02]  /*160f0*/  SYNCS.PHASECHK.TRANS64.TRYWAIT P0, [R25+URZ+0x31c20], R4 ;  /* 0x031c2004190075a7 */ /* 0x0044e4000800017f */
[----:B---3--:R-:W-:Y:S05]  /*16100*/  @!P0 NANOSLEEP.SYNCS 0x989680 ;  /* 0x009896800000895d */ /* 0x008fea0003900000 */
[----:B------:R-:W3:Y:S02]  /*16110*/  @!P0 SYNCS.PHASECHK.TRANS64 P0, [R25+URZ+0x31c20], R4 ;  /* 0x031c2004190085a7 */ /* 0x000ee4000800007f */
[----:B---3--:R-:W-:Y:S05]  /*16120*/  @!P0 BRA `(.L_x_1730) ;  /* 0xfffffffc00f08947 */ /* 0x008fea000383ffff */
[----:B------:R-:W-:Y:S05]  /*16130*/  BRA `(.L_x_1798) ;  /* 0xffffffd000487947 */ /* 0x000fea000383ffff */
.L_x_1738:
[----:B0-----:R0:W2:Y:S02]  /*16140*/  SYNCS.PHASECHK.TRANS64.TRYWAIT P0, [R3+URZ+0x31c40], R2 ;  /* 0x031c4002030075a7 */ /* 0x0010a4000800017f */
[----:B--2---:R-:W-:Y:S05]  /*16150*/  @!P0 NANOSLEEP.SYNCS 0x989680 ;  /* 0x009896800000895d */ /* 0x004fea0003900000 */
[----:B------:R-:W2:Y:S02]  /*16160*/  @!P0 SYNCS.PHASECHK.TRANS64 P0, [R3+URZ+0x31c40], R2 ;  /* 0x031c4002030085a7 */ /* 0x000ea4000800007f */
[----:B--2---:R-:W-:Y:S05]  /*16170*/  @!P0 BRA `(.L_x_1738) ;  /* 0xfffffffc00f08947 */ /* 0x004fea000383ffff */
[----:B------:R-:W-:Y:S05]  /*16180*/  BRA `(.L_x_1799) ;  /* 0xffffffd000e87947 */ /* 0x000fea000383ffff */
.L_x_1740:
[----:B0-----:R0:W2:Y:S02]  /*16190*/  SYNCS.PHASECHK.TRANS64.TRYWAIT P0, [R2+URZ+0x60], R5 ;  /* 0x00006005020075a7 */ /* 0x0010a4000800017f */
[----:B--2---:R-:W-:Y:S05]  /*161a0*/  @!P0 NANOSLEEP.SYNCS 0x989680 ;  /* 0x009896800000895d */ /* 0x004fea0003900000 */
[----:B------:R-:W2:Y:S02]  /*161b0*/  @!P0 SYNCS.PHASECHK.TRANS64 P0, [R2+URZ+0x60], R5 ;  /* 0x00006005020085a7 */ /* 0x000ea4000800007f */
[----:B--2---:R-:W-:Y:S05]  /*161c0*/  @!P0 BRA `(.L_x_1740) ;  /* 0xfffffffc00f08947 */ /* 0x004fea000383ffff */
[----:B------:R-:W-:Y:S05]  /*161d0*/  BRA `(.L_x_1800) ;  /* 0xffffffd400747947 */ /* 0x000fea000383ffff */
.L_x_1745:
[----:B--2---:R2:W3:Y:S02]  /*161e0*/  SYNCS.PHASECHK.TRANS64.TRYWAIT P0, [R3+URZ+0x31c40], R2 ;  /* 0x031c4002030075a7 */ /* 0x0044e4000800017f */
[----:B---3--:R-:W-:Y:S05]  /*161f0*/  @!P0 NANOSLEEP.SYNCS 0x989680 ;  /* 0x009896800000895d */ /* 0x008fea0003900000 */
[----:B------:R-:W3:Y:S02]  /*16200*/  @!P0 SYNCS.PHASECHK.TRANS64 P0, [R3+URZ+0x31c40], R2 ;  /* 0x031c4002030085a7 */ /* 0x000ee4000800007f */
[----:B---3--:R-:W-:Y:S05]  /*16210*/  @!P0 BRA `(.L_x_1745) ;  /* 0xfffffffc00f08947 */ /* 0x008fea000383ffff */
[----:B------:R-:W-:Y:S05]  /*16220*/  BRA `(.L_x_1801) ;  /* 0xffffffd800a47947 */ /* 0x000fea000383ffff */
.L_x_1747:
[----:B0-----:R0:W2:Y:S02]  /*16230*/  SYNCS.PHASECHK.TRANS64.TRYWAIT P1, [R3+URZ+0x60], R24 ;  /* 0x00006018030075a7 */ /* 0x0010a4000802017f */
[----:B--2---:R-:W-:Y:S05]  /*16240*/  @!P1 NANOSLEEP.SYNCS 0x989680 ;  /* 0x009896800000995d */ /* 0x004fea0003900000 */
[----:B------:R-:W2:Y:S02]  /*16250*/  @!P1 SYNCS.PHASECHK.TRANS64 P1, [R3+URZ+0x60], R24 ;  /* 0x00006018030095a7 */ /* 0x000ea4000802007f */
[----:B--2---:R-:W-:Y:S05]  /*16260*/  @!P1 BRA `(.L_x_1747) ;  /* 0xfffffffc00f09947 */ /* 0x004fea000383ffff */
[----:B------:R-:W-:Y:S05]  /*16270*/  BRA `(.L_x_1802) ;  /* 0xffffffdc00307947 */ /* 0x000fea000383ffff */
.L_x_1752:
[----:B--2---:R2:W3:Y:S02]  /*16280*/  SYNCS.PHASECHK.TRANS64.TRYWAIT P0, [R2+URZ+0x31c40], R3 ;  /* 0x031c4003020075a7 */ /* 0x0044e4000800017f */
[----:B---3--:R-:W-:Y:S05]  /*16290*/  @!P0 NANOSLEEP.SYNCS 0x989680 ;  /* 0x009896800000895d */ /* 0x008fea0003900000 */
[----:B------:R-:W3:Y:S02]  /*162a0*/  @!P0 SYNCS.PHASECHK.TRANS64 P0, [R2+URZ+0x31c40], R3 ;  /* 0x031c4003020085a7 */ /* 0x000ee4000800007f */
[----:B---3--:R-:W-:Y:S05]  /*162b0*/  @!P0 BRA `(.L_x_1752) ;  /* 0xfffffffc00f08947 */ /* 0x008fea000383ffff */
[----:B------:R-:W-:Y:S05]  /*162c0*/  BRA `(.L_x_1803) ;  /* 0xffffffe0003c7947 */ /* 0x000fea000383ffff */
.L_x_1754:
[----:B0-----:R0:W2:Y:S02]  /*162d0*/  SYNCS.PHASECHK.TRANS64.TRYWAIT P1, [R2+URZ+0x60], R3 ;  /* 0x00006003020075a7 */ /* 0x0010a4000802017f */
[----:B--2---:R-:W-:Y:S05]  /*162e0*/  @!P1 NANOSLEEP.SYNCS 0x989680 ;  /* 0x009896800000995d */ /* 0x004fea0003900000 */
[----:B------:R-:W2:Y:S02]  /*162f0*/  @!P1 SYNCS.PHASECHK.TRANS64 P1, [R2+URZ+0x60], R3 ;  /* 0x00006003020095a7 */ /* 0x000ea4000802007f */
[----:B--2---:R-:W-:Y:S05]  /*16300*/  @!P1 BRA `(.L_x_1754) ;  /* 0xfffffffc00f09947 */ /* 0x004fea000383ffff */
[----:B------:R-:W-:Y:S05]  /*16310*/  BRA `(.L_x_1804) ;  /* 0xffffffe000d07947 */ /* 0x000fea000383ffff */
.L_x_1761:
[----:B---3--:R3:W4:Y:S02]  /*16320*/  SYNCS.PHASECHK.TRANS64.TRYWAIT P0, [R3+URZ+0x31c60], R2 ;  /* 0x031c6002030075a7 */ /* 0x008724000800017f */
[----:B----4-:R-:W-:Y:S05]  /*16330*/  @!P0 NANOSLEEP.SYNCS 0x989680 ;  /* 0x009896800000895d */ /* 0x010fea0003900000 */
[----:B------:R-:W4:Y:S02]  /*16340*/  @!P0 SYNCS.PHASECHK.TRANS64 P0, [R3+URZ+0x31c60], R2 ;  /* 0x031c6002030085a7 */ /* 0x000f24000800007f */
[----:B----4-:R-:W-:Y:S05]  /*16350*/  @!P0 BRA `(.L_x_1761) ;  /* 0xfffffffc00f08947 */ /* 0x010fea000383ffff */
[----:B------:R-:W-:Y:S05]  /*16360*/  BRA `(.L_x_1805) ;  /* 0xffffffe400bc7947 */ /* 0x000fea000383ffff */
.L_x_1763:
[----:B------:R-:W-:Y:S01]  /*16370*/  BSSY B0, `(.L_x_1806) ;  /* 0x0000008000007945 */ /* 0x000fe20003800000 */
[----:B0-----:R-:W-:Y:S02]  /*16380*/  IMAD.MOV.U32 R13, RZ, RZ, R16 ;  /* 0x000000ffff0d7224 */ /* 0x001fe400078e0010 */
[----:B------:R-:W-:Y:S02]  /*16390*/  IMAD.MOV.U32 R12, RZ, RZ, RZ ;  /* 0x000000ffff0c7224 */ /* 0x000fe400078e00ff */
[----:B------:R-:W-:Y:S02]  /*163a0*/  IMAD.MOV.U32 R11, RZ, RZ, 0x1f ;  /* 0x0000001fff0b7424 */ /* 0x000fe400078e00ff */
[----:B------:R-:W-:-:S07]  /*163b0*/  IMAD.MOV.U32 R15, RZ, RZ, -0x1 ;  /* 0xffffffffff0f7424 */ /* 0x000fce00078e00ff */
[----:B-1----:R-:W-:Y:S05]  /*163c0*/  WARPSYNC.COLLECTIVE R15, `(.L_x_1807) ;  /* 0x000000000f087348 */ /* 0x002fea0003c00000 */
[----:B------:R0:W2:Y:S02]  /*163d0*/  SHFL.IDX P6, R14, R13, R12, R11 ;  /* 0x0000000c0d0e7389 */ /* 0x0000a400000c000b */
[----:B012---:R-:W-:Y:S01]  /*163e0*/  ENDCOLLECTIVE ;  /* 0x000000000000791b */ /* 0x007fe20003800000 */
.L_x_1807:
[----:B------:R-:W-:Y:S05]  /*163f0*/  BSYNC B0 ;  /* 0x0000000000007941 */ /* 0x000fea0003800000 */
.L_x_1806:
[----:B------:R-:W-:Y:S01]  /*16400*/  IMAD.MOV.U32 R13, RZ, RZ, R16 ;  /* 0x000000ffff0d7224 */ /* 0x000fe200078e0010 */
[----:B------:R-:W-:Y:S01]  /*16410*/  MOV R15, 0xffffffff ;  /* 0xffffffff000f7802 */ /* 0x000fe20000000f00 */
[----:B------:R-:W-:Y:S02]  /*16420*/  IMAD.MOV.U32 R12, RZ, RZ, 0x1 ;  /* 0x00000001ff0c7424 */ /* 0x000fe400078e00ff */
[----:B------:R-:W-:Y:S02]  /*16430*/  IMAD.MOV.U32 R11, RZ, RZ, 0x1f ;  /* 0x0000001fff0b7424 */ /* 0x000fe400078e00ff */
[----:B------:R-:W-:-:S07]  /*16440*/  IMAD.MOV.U32 R4, RZ, RZ, R14 ;  /* 0x000000ffff047224 */ /* 0x000fce00078e000e */
[----:B------:R-:W-:Y:S05]  /*16450*/  WARPSYNC.COLLECTIVE R15, `(.L_x_1808) ;  /* 0x000000000f087348 */ /* 0x000fea0003c00000 */
[----:B------:R0:W1:Y:S02]  /*16460*/  SHFL.IDX P6, R14, R13, R12, R11 ;  /* 0x0000000c0d0e7389 */ /* 0x00006400000c000b */
[----:B01----:R-:W-:Y:S01]  /*16470*/  ENDCOLLECTIVE ;  /* 0x000000000000791b */ /* 0x003fe20003800000 */
.L_x_1808:
[----:B------:R-:W-:Y:S01]  /*16480*/  IMAD.MOV.U32 R5, RZ, RZ, R14 ;  /* 0x000000ffff057224 */ /* 0x000fe200078e000e */
[----:B------:R-:W-:Y:S06]  /*16490*/  BRA `(.L_x_1809) ;  /* 0xffffffe800307947 */ /* 0x000fec000383ffff */
.L_x_1766:
[----:B------:R-:W-:Y:S01]  /*164a0*/  BSSY B0, `(.L_x_1810) ;  /* 0x0000008000007945 */ /* 0x000fe20003800000 */
[----:B0----5:R-:W-:Y:S02]  /*164b0*/  IMAD.MOV.U32 R13, RZ, RZ, R2 ;  /* 0x000000ffff0d7224 */ /* 0x021fe400078e0002 */
[----:B------:R-:W-:Y:S02]  /*164c0*/  IMAD.MOV.U32 R12, RZ, RZ, 0x1 ;  /* 0x00000001ff0c7424 */ /* 0x000fe400078e00ff */
[----:B------:R-:W-:Y:S02]  /*164d0*/  IMAD.MOV.U32 R11, RZ, RZ, RZ ;  /* 0x000000ffff0b7224 */ /* 0x000fe400078e00ff */
[----:B------:R-:W-:-:S07]  /*164e0*/  IMAD.MOV.U32 R15, RZ, RZ, -0x1 ;  /* 0xffffffffff0f7424 */ /* 0x000fce00078e00ff */
[----:B-1234-:R-:W-:Y:S05]  /*164f0*/  WARPSYNC.COLLECTIVE R15, `(.L_x_1811) ;  /* 0x000000000f087348 */ /* 0x01efea0003c00000 */
[----:B------:R0:W0:Y:S02]  /*16500*/  SHFL.UP P6, R14, R13, R12, R11 ;  /* 0x0400000c0d0e7389 */ /* 0x00002400000c000b */
[----:B01234-:R-:W-:Y:S01]  /*16510*/  ENDCOLLECTIVE ;  /* 0x000000000000791b */ /* 0x01ffe20003800000 */
.L_x_1811:
[----:B------:R-:W-:Y:S05]  /*16520*/  BSYNC B0 ;  /* 0x0000000000007941 */ /* 0x000fea0003800000 */
.L_x_1810:
        /* <DEDUP_REMOVED lines=10> */
.L_x_1812:
[----:B------:R-:W-:Y:S01]  /*165d0*/  IMAD.MOV.U32 R12, RZ, RZ, 0x4 ;  /* 0x00000004ff0c7424 */ /* 0x000fe200078e00ff */
[----:B------:R-:W-:Y:S02]  /*165e0*/  SEL R14, R14, RZ, P0 ;  /* 0x000000ff0e0e7207 */ /* 0x000fe40000000000 */
[----:B------:R-:W-:Y:S02]  /*165f0*/  ISETP.GE.U32.AND P0, PT, R26, 0x4, PT ;  /* 0x000000041a00780c */ /* 0x000fe40003f06070 */
[----:B------:R-:W-:-:S05]  /*16600*/  IADD3 R3, R13, R14, RZ ;  /* 0x0000000e0d037210 */ /* 0x000fca0007ffe0ff */
[----:B------:R-:W-:-:S07]  /*16610*/  IMAD.MOV.U32 R13, RZ, RZ, R3 ;  /* 0x000000ffff0d7224 */ /* 0x000fce00078e0003 */
[----:B------:R-:W-:Y:S05]  /*16620*/  WARPSYNC.COLLECTIVE R15, `(.L_x_1813) ;  /* 0x000000000f087348 */ /* 0x000fea0003c00000 */
[----:B------:R0:W1:Y:S02]  /*16630*/  SHFL.UP P6, R14, R13, R12, R11 ;  /* 0x0400000c0d0e7389 */ /* 0x00006400000c000b */
[----:B01----:R-:W-:Y:S01]  /*16640*/  ENDCOLLECTIVE ;  /* 0x000000000000791b */ /* 0x003fe20003800000 */
.L_x_1813:
        /* <DEDUP_REMOVED lines=8> */
.L_x_1814:
        /* <DEDUP_REMOVED lines=8> */
.L_x_1815:
[----:B------:R-:W-:Y:S02]  /*16750*/  IMAD.MOV.U32 R12, RZ, RZ, 0x1f ;  /* 0x0000001fff0c7424 */ /* 0x000fe400078e00ff */
[----:B------:R-:W-:Y:S01]  /*16760*/  IMAD.MOV.U32 R11, RZ, RZ, 0x1f ;  /* 0x0000001fff0b7424 */ /* 0x000fe200078e00ff */
[----:B------:R-:W-:-:S05]  /*16770*/  SEL R8, R14, RZ, P0 ;  /* 0x000000ff0e087207 */ /* 0x000fca0000000000 */
[----:B------:R-:W-:-:S05]  /*16780*/  IMAD.IADD R8, R7, 0x1, R8 ;  /* 0x0000000107087824 */ /* 0x000fca00078e0208 */
[----:B------:R-:W-:-:S07]  /*16790*/  MOV R13, R8 ;  /* 0x00000008000d7202 */ /* 0x000fce0000000f00 */
[----:B------:R-:W-:Y:S05]  /*167a0*/  WARPSYNC.COLLECTIVE R15, `(.L_x_1816) ;  /* 0x000000000f087348 */ /* 0x000fea0003c00000 */
[----:B------:R0:W1:Y:S02]  /*167b0*/  SHFL.IDX P6, R14, R13, R12, R11 ;  /* 0x0000000c0d0e7389 */ /* 0x00006400000c000b */
[----:B01----:R-:W-:Y:S01]  /*167c0*/  ENDCOLLECTIVE ;  /* 0x000000000000791b */ /* 0x003fe20003800000 */
.L_x_1816:
[----:B------:R-:W-:Y:S05]  /*167d0*/  BRA `(.L_x_1817) ;  /* 0xffffffe400f07947 */ /* 0x000fea000383ffff */
.L_x_1771:
[----:B------:R-:W-:Y:S01]  /*167e0*/  BSSY B0, `(.L_x_1818) ;  /* 0x0000008000007945 */ /* 0x000fe20003800000 */
[----:B-----5:R-:W-:Y:S02]  /*167f0*/  IMAD.MOV.U32 R13, RZ, RZ, R2 ;  /* 0x000000ffff0d7224 */ /* 0x020fe400078e0002 */
[----:B------:R-:W-:Y:S02]  /*16800*/  IMAD.MOV.U32 R12, RZ, RZ, 0x1 ;  /* 0x00000001ff0c7424 */ /* 0x000fe400078e00ff */
[----:B------:R-:W-:Y:S02]  /*16810*/  IMAD.MOV.U32 R11, RZ, RZ, RZ ;  /* 0x000000ffff0b7224 */ /* 0x000fe400078e00ff */
[----:B------:R-:W-:-:S07]  /*16820*/  IMAD.MOV.U32 R15, RZ, RZ, -0x1 ;  /* 0xffffffffff0f7424 */ /* 0x000fce00078e00ff */
[----:B012---:R-:W-:Y:S05]  /*16830*/  WARPSYNC.COLLECTIVE R15, `(.L_x_1819) ;  /* 0x000000000f087348 */ /* 0x007fea0003c00000 */
[----:B------:R3:W4:Y:S02]  /*16840*/  SHFL.UP P6, R14, R13, R12, R11 ;  /* 0x0400000c0d0e7389 */ /* 0x00072400000c000b */
[----:B01234-:R-:W-:Y:S01]  /*16850*/  ENDCOLLECTIVE ;  /* 0x000000000000791b */ /* 0x01ffe20003800000 */
.L_x_1819:
[----:B------:R-:W-:Y:S05]  /*16860*/  BSYNC B0 ;  /* 0x0000000000007941 */ /* 0x000fea0003800000 */
.L_x_1818:
[----:B------:R-:W-:Y:S01]  /*16870*/  ISETP.NE.AND P0, PT, R26, RZ, PT ;  /* 0x000000ff1a00720c */ /* 0x000fe20003f05270 */
[----:B------:R-:W-:Y:S01]  /*16880*/  IMAD.MOV.U32 R12, RZ, RZ, 0x2 ;  /* 0x00000002ff0c7424 */ /* 0x000fe200078e00ff */
[----:B------:R-:W-:Y:S01]  /*16890*/  MOV R15, 0xffffffff ;  /* 0xffffffff000f7802 */ /* 0x000fe20000000f00 */
[----:B------:R-:W-:Y:S01]  /*168a0*/  IMAD.MOV.U32 R11, RZ, RZ, RZ ;  /* 0x000000ffff0b7224 */ /* 0x000fe200078e00ff */
[----:B------:R-:W-:Y:S02]  /*168b0*/  SEL R13, R14, RZ, P0 ;  /* 0x000000ff0e0d7207 */ /* 0x000fe40000000000 */
[----:B------:R-:W-:-:S03]  /*168c0*/  ISETP.GE.U32.AND P0, PT, R26, 0x2, PT ;  /* 0x000000021a00780c */ /* 0x000fc60003f06070 */
[----:B------:R-:W-:-:S10]  /*168d0*/  IMAD.IADD R13, R2, 0x1, R13 ;  /* 0x00000001020d7824 */ /* 0x000fd400078e020d */
[----:B------:R-:W-:Y:S05]  /*168e0*/  WARPSYNC.COLLECTIVE R15, `(.L_x_1820) ;  /* 0x000000000f087348 */ /* 0x000fea0003c00000 */
[----:B------:R0:W1:Y:S02]  /*168f0*/  SHFL.UP P6, R14, R13, R12, R11 ;  /* 0x0400000c0d0e7389 */ /* 0x00006400000c000b */
[----:B01----:R-:W-:Y:S01]  /*16900*/  ENDCOLLECTIVE ;  /* 0x000000000000791b */ /* 0x003fe20003800000 */
.L_x_1820:
        /* <DEDUP_REMOVED lines=8> */
.L_x_1821:
        /* <DEDUP_REMOVED lines=8> */
.L_x_1822:
        /* <DEDUP_REMOVED lines=8> */
.L_x_1823:
[----:B------:R-:W-:Y:S02]  /*16a90*/  IMAD.MOV.U32 R12, RZ, RZ, 0x1f ;  /* 0x0000001fff0c7424 */ /* 0x000fe400078e00ff */
[----:B------:R-:W-:Y:S01]  /*16aa0*/  IMAD.MOV.U32 R11, RZ, RZ, 0x1f ;  /* 0x0000001fff0b7424 */ /* 0x000fe200078e00ff */
[----:B------:R-:W-:-:S04]  /*16ab0*/  SEL R8, R14, RZ, P0 ;  /* 0x000000ff0e087207 */ /* 0x000fc80000000000 */
[----:B------:R-:W-:-:S05]  /*16ac0*/  IADD3 R8, R7, R8, RZ ;  /* 0x0000000807087210 */ /* 0x000fca0007ffe0ff */
[----:B------:R-:W-:-:S07]  /*16ad0*/  IMAD.MOV.U32 R13, RZ, RZ, R8 ;  /* 0x000000ffff0d7224 */ /* 0x000fce00078e0008 */
[----:B------:R-:W-:Y:S05]  /*16ae0*/  WARPSYNC.COLLECTIVE R15, `(.L_x_1824) ;  /* 0x000000000f087348 */ /* 0x000fea0003c00000 */
[----:B------:R0:W1:Y:S02]  /*16af0*/  SHFL.IDX P6, R14, R13, R12, R11 ;  /* 0x0000000c0d0e7389 */ /* 0x00006400000c000b */
[----:B01----:R-:W-:Y:S01]  /*16b00*/  ENDCOLLECTIVE ;  /* 0x000000000000791b */ /* 0x003fe20003800000 */
.L_x_1824:
[----:B------:R-:W-:Y:S05]  /*16b10*/  BRA `(.L_x_1825) ;  /* 0xffffffe400d07947 */ /* 0x000fea000383ffff */
.L_x_1773:
[----:B------:R-:W-:Y:S01]  /*16b20*/  BSSY B0, `(.L_x_1826) ;  /* 0x0000006000007945 */ /* 0x000fe20003800000 */
[----:B------:R-:W-:Y:S01]  /*16b30*/  PLOP3.LUT P6, PT, P6, PT, PT, 0x8, 0x0 ;  /* 0x000000000000781c */ /* 0x000fe200037ce170 */
[----:B------:R-:W-:-:S12]  /*16b40*/  IMAD.MOV.U32 R15, RZ, RZ, -0x1 ;  /* 0xffffffffff0f7424 */ /* 0x000fd800078e00ff */
[----:B01----:R-:W-:Y:S05]  /*16b50*/  WARPSYNC.COLLECTIVE R15, `(.L_x_1827) ;  /* 0x000000000f087348 */ /* 0x003fea0003c00000 */
[----:B------:R-:W-:Y:S01]  /*16b60*/  VOTE.ANY R14, PT, P6 ;  /* 0x00000000000e7806 */ /* 0x000fe200030e0100 */
[----:B01----:R-:W-:Y:S06]  /*16b70*/  ENDCOLLECTIVE ;  /* 0x000000000000791b */ /* 0x003fec0003800000 */
.L_x_1827:
[----:B------:R-:W-:Y:S05]  /*16b80*/  BSYNC B0 ;  /* 0x0000000000007941 */ /* 0x000fea0003800000 */
.L_x_1826:
        /* <DEDUP_REMOVED lines=9> */
.L_x_1828:
[----:B------:R-:W-:Y:S01]  /*16c20*/  MOV R17, R14 ;  /* 0x0000000e00117202 */ /* 0x000fe20000000f00 */
[----:B------:R-:W-:Y:S06]  /*16c30*/  BRA `(.L_x_1829) ;  /* 0xffffffe400c07947 */ /* 0x000fec000383ffff */
.L_x_1775:
[----:B------:R-:W-:Y:S01]  /*16c40*/  BSSY B0, `(.L_x_1830) ;  /* 0x0000007000007945 */ /* 0x000fe20003800000 */
[----:B------:R-:W-:Y:S02]  /*16c50*/  IMAD.MOV.U32 R13, RZ, RZ, R8 ;  /* 0x000000ffff0d7224 */ /* 0x000fe400078e0008 */
[----:B------:R-:W-:Y:S02]  /*16c60*/  IMAD.MOV.U32 R11, RZ, RZ, 0x1f ;  /* 0x0000001fff0b7424 */ /* 0x000fe400078e00ff */
[----:B------:R-:W-:-:S07]  /*16c70*/  IMAD.MOV.U32 R15, RZ, RZ, -0x1 ;  /* 0xffffffffff0f7424 */ /* 0x000fce00078e00ff */
[----:B0123--:R-:W-:Y:S05]  /*16c80*/  WARPSYNC.COLLECTIVE R15, `(.L_x_1831) ;  /* 0x000000000f087348 */ /* 0x00ffea0003c00000 */
[----:B------:R4:W0:Y:S02]  /*16c90*/  SHFL.IDX P6, R14, R13, R12, R11 ;  /* 0x0000000c0d0e7389 */ /* 0x00082400000c000b */
[----:B01234-:R-:W-:Y:S01]  /*16ca0*/  ENDCOLLECTIVE ;  /* 0x000000000000791b */ /* 0x01ffe20003800000 */
.L_x_1831:
[----:B------:R-:W-:Y:S05]  /*16cb0*/  BSYNC B0 ;  /* 0x0000000000007941 */ /* 0x000fea0003800000 */
.L_x_1830:
[----:B------:R-:W-:Y:S05]  /*16cc0*/  BRA `(.L_x_1774) ;  /* 0xffffffe400b87947 */ /* 0x000fea000383ffff */
.L_x_1779:
[----:B0-----:R0:W2:Y:S02]  /*16cd0*/  SYNCS.PHASECHK.TRANS64.TRYWAIT P0, [R9+URZ+0x31c20], R0 ;  /* 0x031c2000090075a7 */ /* 0x0010a4000800017f */
[----:B--2---:R-:W-:Y:S05]  /*16ce0*/  @!P0 NANOSLEEP.SYNCS 0x989680 ;  /* 0x009896800000895d */ /* 0x004fea0003900000 */
[----:B------:R-:W2:Y:S02]  /*16cf0*/  @!P0 SYNCS.PHASECHK.TRANS64 P0, [R9+URZ+0x31c20], R0 ;  /* 0x031c2000090085a7 */ /* 0x000ea4000800007f */
[----:B--2---:R-:W-:Y:S05]  /*16d00*/  @!P0 BRA `(.L_x_1779) ;  /* 0xfffffffc00f08947 */ /* 0x004fea000383ffff */
[----:B------:R-:W-:Y:S05]  /*16d10*/  BRA `(.L_x_1832) ;  /* 0xffffffec00287947 */ /* 0x000fea000383ffff */
.L_x_1780:
        /* <DEDUP_REMOVED lines=11> */
.L_x_1834:
[----:B------:R-:W-:Y:S05]  /*16dd0*/  BSYNC B0 ;  /* 0x0000000000007941 */ /* 0x000fea0003800000 */
.L_x_1833:
[----:B------:R-:W-:Y:S05]  /*16de0*/  BRA `(.L_x_1835) ;  /* 0xffffffec00107947 */ /* 0x000fea000383ffff */
.L_x_1783:
[----:B------:R-:W-:Y:S01]  /*16df0*/  BSSY B1, `(.L_x_1836) ;  /* 0x0000006000017945 */ /* 0x000fe20003800000 */
[----:B------:R-:W-:-:S07]  /*16e00*/  IMAD.MOV.U32 R15, RZ, RZ, -0x1 ;  /* 0xffffffffff0f7424 */ /* 0x000fce00078e00ff */
[----:B01----:R-:W-:Y:S05]  /*16e10*/  WARPSYNC.COLLECTIVE R15, `(.L_x_1837) ;  /* 0x000000000f0c7348 */ /* 0x003fea0003c00000 */
[----:B------:R-:W-:Y:S02]  /*16e20*/  ELECT P6, UR62, PT ;  /* 0x00000000003e782f */ /* 0x000fe400038c0000 */
[----:B------:R-:W-:Y:S01]  /*16e30*/  MOV R14, UR62 ;  /* 0x0000003e000e7c02 */ /* 0x000fe20008000f00 */
[----:B01----:R-:W-:Y:S10]  /*16e40*/  ENDCOLLECTIVE ;  /* 0x000000000000791b */ /* 0x003ff40003800000 */
.L_x_1837:
[----:B------:R-:W-:Y:S05]  /*16e50*/  BSYNC B1 ;  /* 0x0000000000017941 */ /* 0x000fea0003800000 */
.L_x_1836:
[----:B------:R-:W-:Y:S05]  /*16e60*/  BRA `(.L_x_1838) ;  /* 0xffffffec00087947 */ /* 0x000fea000383ffff */
.L_x_1785:
[----:B0-----:R0:W2:Y:S02]  /*16e70*/  SYNCS.PHASECHK.TRANS64.TRYWAIT P0, [R7+URZ], R2 ;  /* 0x00000002070075a7 */ /* 0x0010a4000800017f */
[----:B--2---:R-:W-:Y:S05]  /*16e80*/  @!P0 NANOSLEEP.SYNCS 0x989680 ;  /* 0x009896800000895d */ /* 0x004fea0003900000 */
[----:B------:R-:W2:Y:S02]  /*16e90*/  @!P0 SYNCS.PHASECHK.TRANS64 P0, [R7+URZ], R2 ;  /* 0x00000002070085a7 */ /* 0x000ea4000800007f */
[----:B--2---:R-:W-:Y:S05]  /*16ea0*/  @!P0 BRA `(.L_x_1785) ;  /* 0xfffffffc00f08947 */ /* 0x004fea000383ffff */
[----:B------:R-:W-:Y:S05]  /*16eb0*/  BRA `(.L_x_1839) ;  /* 0xffffffec00447947 */ /* 0x000fea000383ffff */
.L_x_1786:
[----:B--2---:R2:W3:Y:S02]  /*16ec0*/  SYNCS.PHASECHK.TRANS64.TRYWAIT P0, [R3+URZ], R0 ;  /* 0x00000000030075a7 */ /* 0x0044e4000800017f */
[----:B---3--:R-:W-:Y:S05]  /*16ed0*/  @!P0 NANOSLEEP.SYNCS 0x989680 ;  /* 0x009896800000895d */ /* 0x008fea0003900000 */
[----:B------:R-:W3:Y:S02]  /*16ee0*/  @!P0 SYNCS.PHASECHK.TRANS64 P0, [R3+URZ], R0 ;  /* 0x00000000030085a7 */ /* 0x000ee4000800007f */
[----:B---3--:R-:W-:Y:S05]  /*16ef0*/  @!P0 BRA `(.L_x_1786) ;  /* 0xfffffffc00f08947 */ /* 0x008fea000383ffff */
[----:B------:R-:W-:Y:S05]  /*16f00*/  BRA `(.L_x_1840) ;  /* 0xffffffec00387947 */ /* 0x000fea000383ffff */
.L_x_1788:
[----:B--2---:R2:W3:Y:S02]  /*16f10*/  SYNCS.PHASECHK.TRANS64.TRYWAIT P0, [R5+URZ], R2 ;  /* 0x00000002050075a7 */ /* 0x0044e4000800017f */
[----:B---3--:R-:W-:Y:S05]  /*16f20*/  @!P0 NANOSLEEP.SYNCS 0x989680 ;  /* 0x009896800000895d */ /* 0x008fea0003900000 */
[----:B------:R-:W3:Y:S02]  /*16f30*/  @!P0 SYNCS.PHASECHK.TRANS64 P0, [R5+URZ], R2 ;  /* 0x00000002050085a7 */ /* 0x000ee4000800007f */
[----:B---3--:R-:W-:Y:S05]  /*16f40*/  @!P0 BRA `(.L_x_1788) ;  /* 0xfffffffc00f08947 */ /* 0x008fea000383ffff */
[----:B------:R-:W-:Y:S05]  /*16f50*/  BRA `(.L_x_1841) ;  /* 0xffffffec003c7947 */ /* 0x000fea000383ffff */
.L_x_1842:
        /* <DEDUP_REMOVED lines=10> */
.L_x_2211:


//--------------------- .text._ZN7cutlass13device_kernelIN5flash11enable_sm90INS1_16FlashAttnFwdSm90INS1_25CollectiveMainloopFwdSm90ILi2EN4cute5tupleIJNS5_1CILi1EEES8_S8_EEENS6_IJNS7_ILi192EEENS7_ILi144EEENS7_ILi96EEEEEELi96ENS_6half_tEfNS_4arch4Sm90ELb1ELb0ELb1ELb1ELb0ELb1ELb0ELb0ELb1ELb0ELb0ELb0EEENS1_21CollectiveEpilogueFwdINS6_IJSA_SC_SB_EEES9_SE_SG_Li384ELb1ELb0ELb0ELb0EEENS1_36VarlenDynamicPersistentTileSchedulerILi192ELi144ELi384ELi32ELb0ELb0ELb1ELb1ELb1ELb1EEEEEEEEEvNT_6ParamsE --------------------------
	.section	.text._ZN7cutlass13device_kernelIN5flash11enable_sm90INS1_16FlashAttnFwdSm90INS1_25CollectiveMainloopFwdSm90ILi2EN4cute5tupleIJNS5_1CILi1EEES8_S8_EEENS6_IJNS7_ILi192EEENS7_ILi144EEENS7_ILi96EEEEEELi96ENS_6half_tEfNS_4arch4Sm90ELb1ELb0ELb1ELb1ELb0ELb1ELb0ELb0ELb1ELb0ELb0ELb0EEENS1_21CollectiveEpilogueFwdINS6_IJSA_SC_SB_EEES9_SE_SG_Li384ELb1ELb0ELb0ELb0EEENS1_36VarlenDynamicPersistentTileSchedulerILi192ELi144ELi384ELi32ELb0ELb0ELb1ELb1ELb1ELb1EEEEEEEEEvNT_6ParamsE,"ax",@progbits
	.align	128
.text._ZN7cutlass13device_kernelIN5flash11enable_sm90INS1_16FlashAttnFwdSm90INS1_25CollectiveMainloopFwdSm90ILi2EN4cute5tupleIJNS5_1CILi1EEES8_S8_EEENS6_IJNS7_ILi192EEENS7_ILi144EEENS7_ILi96EEEEEELi96ENS_6half_tEfNS_4arch4Sm90ELb1ELb0ELb1ELb1ELb0ELb1ELb0ELb0ELb1ELb0ELb0ELb0EEENS1_21CollectiveEpilogueFwdINS6_IJSA_SC_SB_EEES9_SE_SG_Li384ELb1ELb0ELb0ELb0EEENS1_36VarlenDynamicPersistentTileSchedulerILi192ELi144ELi384ELi32ELb0ELb0ELb1ELb1ELb1ELb1EEEEEEEEEvNT_6ParamsE:
        .type           _ZN7cutlass13device_kernelIN5flash11enable_sm90INS1_16FlashAttnFwdSm90INS1_25CollectiveMainloopFwdSm90ILi2EN4cute5tupleIJNS5_1CILi1EEES8_S8_EEENS6_IJNS7_ILi192EEENS7_ILi144EEENS7_ILi96EEEEEELi96ENS_6half_tEfNS_4arch4Sm90ELb1ELb0ELb1ELb1ELb0ELb1ELb0ELb0ELb1ELb0ELb0ELb0EEENS1_21CollectiveEpilogueFwdINS6_IJSA_SC_SB_EEES9_SE_SG_Li384ELb1ELb0ELb0ELb0EEENS1_36VarlenDynamicPersistentTileSchedulerILi192ELi144ELi384ELi32ELb0ELb0ELb1ELb1ELb1ELb1EEEEEEEEEvNT_6ParamsE,@function
        .size           _ZN7cutlass13device_kernelIN5flash11enable_sm90INS1_16FlashAttnFwdSm90INS1_25CollectiveMainloopFwdSm90ILi2EN4cute5tupleIJNS5_1CILi1EEES8_S8_EEENS6_IJNS7_ILi192EEENS7_ILi144EEENS7_ILi96EEEEEELi96ENS_6half_tEfNS_4arch4Sm90ELb1ELb0ELb1ELb1ELb0ELb1ELb0ELb0ELb1ELb0ELb0ELb0EEENS1_21CollectiveEpilogueFwdINS6_IJSA_SC_SB_EEES9_SE_SG_Li384ELb1ELb0ELb0ELb0EEENS1_36VarlenDynamicPersistentTileSchedulerILi192ELi144ELi384ELi32ELb0ELb0ELb1ELb1ELb1ELb1EEEEEEEEEvNT_6ParamsE,(.L_x_2212 - _ZN7cutlass13device_kernelIN5flash11enable_sm90INS1_16FlashAttnFwdSm90INS1_25CollectiveMainloopFwdSm90ILi2EN4cute5tupleIJNS5_1CILi1EEES8_S8_EEENS6_IJNS7_ILi192EEENS7_ILi144EEENS7_ILi96EEEEEELi96ENS_6half_tEfNS_4arch4Sm90ELb1ELb0ELb1ELb1ELb0ELb1ELb0ELb0ELb1ELb0ELb0ELb0EEENS1_21CollectiveEpilogueFwdINS6_IJSA_SC_SB_EEES9_SE_SG_Li384ELb1ELb0ELb0ELb0EEENS1_36VarlenDynamicPersistentTileSchedulerILi192ELi144ELi384ELi32ELb0ELb0ELb1ELb1ELb1ELb1EEEEEEEEEvNT_6ParamsE)
        .other          _ZN7cutlass13device_kernelIN5flash11enable_sm90INS1_16FlashAttnFwdSm90INS1_25CollectiveMainloopFwdSm90ILi2EN4cute5tupleIJNS5_1CILi1EEES8_S8_EEENS6_IJNS7_ILi192EEENS7_ILi144EEENS7_ILi96EEEEEELi96ENS_6half_tEfNS_4arch4Sm90ELb1ELb0ELb1ELb1ELb0ELb1ELb0ELb0ELb1ELb0ELb0ELb0EEENS1_21CollectiveEpilogueFwdINS6_IJSA_SC_SB_EEES9_SE_SG_Li384ELb1ELb0ELb0ELb0EEENS1_36VarlenDynamicPersistentTileSchedulerILi192ELi144ELi384ELi32ELb0ELb0ELb1ELb1ELb1ELb1EEEEEEEEEvNT_6ParamsE,@"STO_CUDA_ENTRY STV_DEFAULT"
_ZN7cutlass13device_kernelIN5flash11enable_sm90INS1_16FlashAttnFwdSm90INS1_25CollectiveMainloopFwdSm90ILi2EN4cute5tupleIJNS5_1CILi1EEES8_S8_EEENS6_IJNS7_ILi192EEENS7_ILi144EEENS7_ILi96EEEEEELi96ENS_6half_tEfNS_4arch4Sm90ELb1ELb0ELb1ELb1ELb0ELb1ELb0ELb0ELb1ELb0ELb0ELb0EEENS1_21CollectiveEpilogueFwdINS6_IJSA_SC_SB_EEES9_SE_SG_Li384ELb1ELb0ELb0ELb0EEENS1_36VarlenDynamicPersistentTileSchedulerILi192ELi144ELi384ELi32ELb0ELb0ELb1ELb1ELb1ELb1EEEEEEEEEvNT_6ParamsE:
        /* <DEDUP_REMOVED lines=27> */
.L_x_1844:
[----:B------:R-:W-:Y:S05]  /*01b0*/  BSYNC B0 ;  /* 0x0000000000007941 */ /* 0x000fea0003800000 */
.L_x_1843:
        /* <DEDUP_REMOVED lines=41> */
.L_x_1845:
        /* <DEDUP_REMOVED lines=22> */
.L_x_1846:
        /* <DEDUP_REMOVED lines=18> */
.L_x_1847:
        /* <DEDUP_REMOVED lines=22> */
.L_x_1848:
        /* <DEDUP_REMOVED lines=22> */
.L_x_1849:
[----:B------:R-:W-:Y:S01]  /*0990*/  PLOP3.LUT P0, PT, PT, PT, UP0, 0x80, 0x0 ;  /* 0x000000000000781c */ /* 0x000fe20003f0f008 */
[----:B------:R-:W-:Y:S01]  /*09a0*/  UMOV UR60, 0x1 ;  /* 0x00000001003c7882 */ /* 0x000fe20000000000 */
[----:B------:R-:W-:Y:S01]  /*09b0*/  NOP ;  /* 0x0000000000007918 */ /* 0x000fe20000000000 */
[----:B------:R-:W-:Y:S01]  /*09c0*/  USEL UR60, UR60, 0x2, !UP0 ;  /* 0x000000023c3c7887 */ /* 0x000fe2000c000000 */
[----:B------:R-:W-:Y:S01]  /*09d0*/  BSSY B7, `(.L_x_1850) ;  /* 0x000221d000077945 */ /* 0x000fe20003800000 */
[----:B012-4-:R-:W-:Y:S08]  /*09e0*/  BAR.SYNC.DEFER_BLOCKING 0x0 ;  /* 0x0000000000007b1d */ /* 0x017ff00000010000 */
[----:B------:R-:W-:Y:S05]  /*09f0*/  @!P0 BRA `(.L_x_1851) ;  /* 0x000001c400b48947 */ /* 0x000fea0003800000 */
.L_x_1852:
[----:B------:R-:W-:-:S08]  /*0a00*/  NOP ;  /* 0x0000000000007918 */ /* 0x000fd00000000000 */
[----:B------:R-:W0:Y:S02]  /*0a10*/  USETMAXREG.TRY_ALLOC.CTAPOOL UP0, 0xa0 ;  /* 0x000000a0000079c8 */ /* 0x000e240008000600 */
[----:B0-----:R-:W-:-:S13]  /*0a20*/  PLOP3.LUT P0, PT, PT, PT, UP0, 0x80, 0x0 ;  /* 0x000000000000781c */ /* 0x001fda0003f0f008 */
[----:B------:R-:W-:Y:S05]  /*0a30*/  @!P0 BRA `(.L_x_1852) ;  /* 0xfffffffc00f08947 */ /* 0x000fea000383ffff */
[----:B------:R-:W2:Y:S01]  /*0a40*/  LDL.LU R0, [R1+0x60] ;  /* 0x0000600001007983 */ /* 0x000ea20000300800 */
        /* <DEDUP_REMOVED lines=18> */
[----:B------:R-:W0:Y:S01]  /*0b70*/  S2R R0, SR_TID.X ;  /* 0x0000000000007919 */ /* 0x000e220000002100 */
[----:B------:R-:W-:Y:S01]  /*0b80*/  ULOP3.LUT UR4, UR60, 0x1, URZ, 0xfc, !UPT ;  /* 0x000000013c047892 */ /* 0x000fe2000f8efc3f */
[----:B------:R-:W-:Y:S01]  /*0b90*/  R2UR UR61, R16 ;  /* 0x00000000103d72ca */ /* 0x000fe200000e0000 */
[----:B------:R-:W-:-:S12]  /*0ba0*/  IMAD.MOV.U32 R22, RZ, RZ, RZ ;  /* 0x000000ffff167224 */ /* 0x000fd800078e00ff */
[----:B------:R-:W-:Y:S01]  /*0bb0*/  UIADD3 UR61, UR61, 0xda00, URZ ;  /* 0x0000da003d3d7890 */ /* 0x000fe2000fffe03f */
[----:B0-----:R-:W-:-:S05]  /*0bc0*/  VIADD R20, R0, 0xffffff80 ;  /* 0xffffff8000147836 */ /* 0x001fca0000000000 */
[----:B------:R-:W-:Y:S02]  /*0bd0*/  SHF.R.S32.HI R0, RZ, 0x1f, R20 ;  /* 0x0000001fff007819 */ /* 0x000fe40000011414 */
[-C--:B------:R-:W-:Y:S02]  /*0be0*/  LEA.HI R19, R20, R20.reuse, RZ, 0x1 ;  /* 0x0000001414137211 */ /* 0x080fe400078f08ff */
[CC--:B------:R-:W-:Y:S02]  /*0bf0*/  LEA.HI R2, R0.reuse, R20.reuse, RZ, 0x7 ;  /* 0x0000001400027211 */ /* 0x0c0fe400078f38ff */
[CC--:B------:R-:W-:Y:S02]  /*0c00*/  LEA.HI R4, R0.reuse, R20.reuse, RZ, 0x4 ;  /* 0x0000001400047211 */ /* 0x0c0fe400078f20ff */
[----:B------:R-:W-:Y:S02]  /*0c10*/  SHF.R.S32.HI R3, RZ, 0x7, R2 ;  /* 0x00000007ff037819 */ /* 0x000fe40000011402 */
[----:B------:R-:W-:-:S02]  /*0c20*/  LEA.HI R6, R0, R20, RZ, 0x5 ;  /* 0x0000001400067211 */ /* 0x000fc400078f28ff */
[----:B------:R-:W-:Y:S01]  /*0c30*/  SHF.R.S32.HI R7, RZ, 0x4, R4 ;  /* 0x00000004ff077819 */ /* 0x000fe20000011404 */
[----:B------:R-:W-:Y:S01]  /*0c40*/  IMAD.HI R5, R3, 0x55555556, RZ ;  /* 0x5555555603057827 */ /* 0x000fe200078e02ff */
[----:B------:R-:W-:Y:S02]  /*0c50*/  SHF.R.S32.HI R144, RZ, 0x1, R19 ;  /* 0x00000001ff907819 */ /* 0x000fe40000011413 */
[----:B------:R-:W-:Y:S02]  /*0c60*/  LEA.HI R0, R0, R20, RZ, 0x2 ;  /* 0x0000001400007211 */ /* 0x000fe400078f10ff */
[----:B------:R-:W-:Y:S02]  /*0c70*/  LEA.HI R8, R5, R5, RZ, 0x1 ;  /* 0x0000000505087211 */ /* 0x000fe400078f08ff */
[C---:B------:R-:W-:Y:S02]  /*0c80*/  LOP3.LUT R5, R4.reuse, 0xfffffff0, RZ, 0xc0, !PT ;  /* 0xfffffff004057812 */ /* 0x040fe400078ec0ff */
[----:B------:R-:W-:Y:S01]  /*0c90*/  LEA.HI R4, R4, R7, RZ, 0x1 ;  /* 0x0000000704047211 */ /* 0x000fe200078f08ff */
[----:B------:R-:W-:Y:S01]  /*0ca0*/  IMAD R13, R8, -0x3, R3 ;  /* 0xfffffffd080d7824 */ /* 0x000fe200078e0203 */
[----:B------:R-:W-:Y:S01]  /*0cb0*/  LOP3.LUT R3, R2, 0xffffff80, RZ, 0xc0, !PT ;  /* 0xffffff8002037812 */ /* 0x000fe200078ec0ff */
[----:B------:R-:W-:Y:S01]  /*0cc0*/  IMAD.IADD R5, R20, 0x1, -R5 ;  /* 0x0000000114057824 */ /* 0x000fe200078e0a05 */
[----:B------:R-:W-:-:S02]  /*0cd0*/  SHF.R.S32.HI R8, RZ, 0x5, R6 ;  /* 0x00000005ff087819 */ /* 0x000fc40000011406 */
[----:B------:R-:W-:Y:S01]  /*0ce0*/  LEA.HI R14, R19, R144, RZ, 0x1 ;  /* 0x00000090130e7211 */ /* 0x000fe200078f08ff */
[----:B------:R-:W-:Y:S01]  /*0cf0*/  IMAD.IADD R12, R20, 0x1, -R3 ;  /* 0x00000001140c7824 */ /* 0x000fe200078e0a03 */
[--C-:B------:R-:W-:Y:S01]  /*0d00*/  SHF.R.S32.HI R2, RZ, 0x1f, R5.reuse ;  /* 0x0000001fff027819 */ /* 0x100fe20000011405 */
[----:B------:R-:W-:Y:S01]  /*0d10*/  IMAD R23, R8, 0x10, R5 ;  /* 0x0000001008177824 */ /* 0x000fe200078e0205 */
[----:B------:R-:W-:Y:S02]  /*0d20*/  LOP3.LUT R4, R4, 0x1ffffffe, RZ, 0xc0, !PT ;  /* 0x1ffffffe04047812 */ /* 0x000fe400078ec0ff */
[CC--:B------:R-:W-:Y:S02]  /*0d30*/  LEA.HI R6, R2.reuse, R5.reuse, RZ, 0x3 ;  /* 0x0000000502067211 */ /* 0x0c0fe400078f18ff */
[----:B------:R-:W-:Y:S01]  /*0d40*/  LEA.HI R3, R2, R5, RZ, 0x2 ;  /* 0x0000000502037211 */ /* 0x000fe200078f10ff */
[----:B------:R-:W-:Y:S01]  /*0d50*/  IMAD.IADD R4, R7, 0x1, -R4 ;  /* 0x0000000107047824 */ /* 0x000fe200078e0a04 */
[----:B------:R-:W-:Y:S01]  /*0d60*/  SHF.R.S32.HI R15, RZ, 0x1f, R12 ;  /* 0x0000001fff0f7819 */ /* 0x000fe2000001140c */
[----:B------:R-:W-:Y:S01]  /*0d70*/  IMAD.SHL.U32 R6, R6, 0x10, RZ ;  /* 0x0000001006067824 */ /* 0x000fe200078e00ff */
[----:B------:R-:W-:Y:S01]  /*0d80*/  LOP3.LUT R2, R3, 0x7fffffc, RZ, 0xc0, !PT ;  /* 0x07fffffc03027812 */ /* 0x000fe200078ec0ff */
[----:B------:R-:W-:Y:S01]  /*0d90*/  IMAD.SHL.U32 R4, R4, 0x8, RZ ;  /* 0x0000000804047824 */ /* 0x000fe200078e00ff */
[----:B------:R-:W-:-:S02]  /*0da0*/  LOP3.LUT R21, R14, 0x7fffffe, RZ, 0xc0, !PT ;  /* 0x07fffffe0e157812 */ /* 0x000fc400078ec0ff */
[-C--:B------:R-:W-:Y:S01]  /*0db0*/  LEA.HI R14, R15, R12.reuse, RZ, 0x2 ;  /* 0x0000000c0f0e7211 */ /* 0x080fe200078f10ff */
[----:B------:R-:W-:Y:S01]  /*0dc0*/  IMAD.IADD R2, R5, 0x1, -R2 ;  /* 0x0000000105027824 */ /* 0x000fe200078e0a02 */
[----:B------:R-:W-:Y:S02]  /*0dd0*/  SHF.R.S32.HI R3, RZ, 0x2, R3 ;  /* 0x00000002ff037819 */ /* 0x000fe40000011403 */
[----:B------:R-:W-:Y:S02]  /*0de0*/  LOP3.LUT R6, R6, 0x7fffff80, RZ, 0xc0, !PT ;  /* 0x7fffff8006067812 */ /* 0x000fe400078ec0ff */
[--C-:B------:R-:W-:Y:S01]  /*0df0*/  SHF.R.S32.HI R17, RZ, 0x2, R14.reuse ;  /* 0x00000002ff117819 */ /* 0x100fe2000001140e */
[----:B------:R-:W-:Y:S01]  /*0e00*/  IMAD.SHL.U32 R3, R3, 0x40, RZ ;  /* 0x0000004003037824 */ /* 0x000fe200078e00ff */
[----:B------:R-:W-:Y:S01]  /*0e10*/  SHF.R.S32.HI R18, RZ, 0x1f, R14 ;  /* 0x0000001fff127819 */ /* 0x000fe2000001140e */
[----:B------:R-:W-:Y:S01]  /*0e20*/  IMAD R5, R8, 0x100, R6 ;  /* 0x0000010008057824 */ /* 0x000fe200078e0206 */
[----:B------:R-:W-:Y:S01]  /*0e30*/  SHF.R.S32.HI R24, RZ, 0x2, R0 ;  /* 0x00000002ff187819 */ /* 0x000fe20000011400 */
[----:B------:R-:W-:Y:S01]  /*0e40*/  IMAD.IADD R6, R144, 0x1, -R21 ;  /* 0x0000000190067824 */ /* 0x000fe200078e0a15 */
[----:B------:R-:W-:Y:S01]  /*0e50*/  LEA.HI R18, R18, R17, RZ, 0x3 ;  /* 0x0000001112127211 */ /* 0x000fe200078f18ff */
[----:B------:R-:W-:Y:S01]  /*0e60*/  IMAD R2, R2, 0x10, R5 ;  /* 0x0000001002027824 */ /* 0x000fe200078e0205 */
[----:B------:R-:W-:Y:S01]  /*0e70*/  LOP3.LUT R3, R3, 0x40, RZ, 0xc0, !PT ;  /* 0x0000004003037812 */ /* 0x000fe200078ec0ff */
[----:B------:R-:W-:Y:S01]  /*0e80*/  STL [R1+0x70], R24 ;  /* 0x0000701801007387 */ /* 0x000fe20000100800 */
[----:B------:R-:W-:Y:S01]  /*0e90*/  LOP3.LUT R18, R18, 0xfffffff8, RZ, 0xc0, !PT ;  /* 0xfffffff812127812 */ /* 0x000fe200078ec0ff */
[----:B------:R-:W-:Y:S01]  /*0ea0*/  IMAD R6, R7, 0x8, R6 ;  /* 0x0000000807067824 */ /* 0x000fe200078e0206 */
[----:B------:R-:W-:-:S02]  /*0eb0*/  LEA.HI R15, R15, R12, RZ, 0x5 ;  /* 0x0000000c0f0f7211 */ /* 0x000fc400078f28ff */
[----:B------:R-:W-:Y:S01]  /*0ec0*/  LEA R5, R23, R4, 0x5 ;  /* 0x0000000417057211 */ /* 0x000fe200078e28ff */
[----:B------:R-:W-:Y:S01]  /*0ed0*/  IMAD.IADD R18, R17, 0x1, -R18 ;  /* 0x0000000111127824 */ /* 0x000fe200078e0a12 */
[----:B------:R-:W-:Y:S02]  /*0ee0*/  LOP3.LUT R4, R3, 0x8, R4, 0xf8, !PT ;  /* 0x0000000803047812 */ /* 0x000fe400078ef804 */
[----:B------:R-:W-:Y:S01]  /*0ef0*/  SHF.R.U32.HI R3, RZ, 0x3, R3 ;  /* 0x00000003ff037819 */ /* 0x000fe20000011603 */
[----:B------:R0:W-:Y:S01]  /*0f00*/  STL [R1+0x8c], R5 ;  /* 0x00008c0501007387 */ /* 0x0001e20000100800 */
[----:B------:R-:W-:Y:S02]  /*0f10*/  SHF.R.S32.HI R0, RZ, 0x1f, R0 ;  /* 0x0000001fff007819 */ /* 0x000fe40000011400 */
[----:B------:R-:W-:Y:S02]  /*0f20*/  SHF.R.S32.HI R15, RZ, 0x5, R15 ;  /* 0x00000005ff0f7819 */ /* 0x000fe4000001140f */
[----:B------:R-:W-:-:S02]  /*0f30*/  LOP3.LUT R3, R4, R3, RZ, 0x3c, !PT ;  /* 0x0000000304037212 */ /* 0x000fc400078e3cff */
[----:B------:R-:W-:Y:S01]  /*0f40*/  LEA.HI R0, R0, R24, RZ, 0x2 ;  /* 0x0000001800007211 */ /* 0x000fe200078f10ff */
[----:B------:R-:W-:Y:S01]  /*0f50*/  IMAD R18, R15, 0x10, R18 ;  /* 0x000000100f127824 */ /* 0x000fe200078e0212 */
[----:B------:R-:W-:Y:S01]  /*0f60*/  LOP3.LUT R19, R19, 0xfffffffe, RZ, 0xc0, !PT ;  /* 0xfffffffe13137812 */ /* 0x000fe200078ec0ff */
[----:B------:R-:W-:Y:S01]  /*0f70*/  IMAD.IADD R3, R3, 0x1, R2 ;  /* 0x0000000103037824 */ /* 0x000fe200078e0202 */
[----:B0-----:R-:W-:Y:S01]  /*0f80*/  LOP3.LUT R5, R14, 0x7ffffffc, RZ, 0xc0, !PT ;  /* 0x7ffffffc0e057812 */ /* 0x001fe200078ec0ff */
[----:B------:R-:W-:Y:S01]  /*0f90*/  IMAD R2, R13, 0x40, R18 ;  /* 0x000000400d027824 */ /* 0x000fe200078e0212 */
[----:B------:R-:W-:Y:S01]  /*0fa0*/  LOP3.LUT R0, R0, 0xfffffffc, RZ, 0xc0, !PT ;  /* 0xfffffffc00007812 */ /* 0x000fe200078ec0ff */
[----:B------:R-:W-:Y:S01]  /*0fb0*/  IMAD.IADD R18, R20, 0x1, -R19 ;  /* 0x0000000114127824 */ /* 0x000fe200078e0a13 */
[----:B------:R-:W-:Y:S01]  /*0fc0*/  LEA R17, R3, R16, 0x1 ;  /* 0x0000001003117211 */ /* 0x000fe200078e08ff */
[----:B------:R-:W-:Y:S01]  /*0fd0*/  IMAD.IADD R4, R12, 0x1, -R5 ;  /* 0x000000010c047824 */ /* 0x000fe200078e0a05 */
[----:B------:R-:W-:Y:S01]  /*0fe0*/  SHF.R.S32.HI R5, RZ, 0x1f, R144 ;  /* 0x0000001fff057819 */ /* 0x000fe20000011490 */
[----:B------:R-:W-:-:S02]  /*0ff0*/  IMAD.IADD R0, R24, 0x1, -R0 ;  /* 0x0000000118007824 */ /* 0x000fc400078e0a00 */
[C---:B------:R-:W-:Y:S01]  /*1000*/  IMAD.SHL.U32 R23, R18.reuse, 0x8, RZ ;  /* 0x0000000812177824 */ /* 0x040fe200078e00ff */
[----:B------:R-:W-:Y:S01]  /*1010*/  STL [R1+0x68], R4 ;  /* 0x0000680401007387 */ /* 0x000fe20000100800 */
[----:B------:R-:W-:Y:S02]  /*1020*/  IMAD.MOV.U32 R19, RZ, RZ, RZ ;  /* 0x000000ffff137224 */ /* 0x000fe400078e00ff */
[----:B------:R-:W-:Y:S01]  /*1030*/  IMAD.SHL.U32 R18, R18, 0x4, RZ ;  /* 0x0000000412127824 */ /* 0x000fe200078e00ff */
[----:B------:R-:W-:Y:S01]  /*1040*/  STL [R1+0x2c], R9 ;  /* 0x00002c0901007387 */ /* 0x000fe20000100800 */
[----:B------:R-:W-:-:S03]  /*1050*/  VIADD R5, R23, 0x10 ;  /* 0x0000001017057836 */ /* 0x000fc60000000000 */
[----:B------:R0:W-:Y:S04]  /*1060*/  STL [R1+0x6c], R2 ;  /* 0x00006c0201007387 */ /* 0x0001e80000100800 */
[----:B------:R-:W-:Y:S04]  /*1070*/  STL [R1+0x30], R10 ;  /* 0x0000300a01007387 */ /* 0x000fe80000100800 */
[----:B------:R-:W-:Y:S01]  /*1080*/  STL [R1+0x34], R11 ;  /* 0x0000340b01007387 */ /* 0x000fe20000100800 */
[----:B0-----:R-:W-:-:S03]  /*1090*/  IMAD.U32 R2, RZ, RZ, UR4 ;  /* 0x00000004ff027e24 */ /* 0x001fc6000f8e00ff */
[----:B------:R0:W-:Y:S04]  /*10a0*/  STL [R1+0x88], R0 ;  /* 0x0000880001007387 */ /* 0x0001e80000100800 */
[----:B------:R-:W-:Y:S04]  /*10b0*/  STL [R1+0x80], RZ ;  /* 0x000080ff01007387 */ /* 0x000fe80000100800 */
[----:B------:R-:W-:Y:S01]  /*10c0*/  STL [R1+0x44], RZ ;  /* 0x000044ff01007387 */ /* 0x000fe20000100800 */
[----:B0-----:R-:W-:-:S03]  /*10d0*/  IMAD.SHL.U32 R0, R0, 0x40, RZ ;  /* 0x0000004000007824 */ /* 0x001fc600078e00ff */
[----:B------:R-:W-:Y:S02]  /*10e0*/  STL [R1+0x38], RZ ;  /* 0x000038ff01007387 */ /* 0x000fe40000100800 */
[----:B------:R-:W-:-:S04]  /*10f0*/  LOP3.LUT R2, R0, 0xc0, RZ, 0xc0, !PT ;  /* 0x000000c000027812 */ /* 0x000fc800078ec0ff */
[----:B------:R-:W-:Y:S01]  /*1100*/  LOP3.LUT R0, R2, 0x8, R23, 0xf8, !PT ;  /* 0x0000000802007812 */ /* 0x000fe200078ef817 */
[----:B------:R0:W-:Y:S01]  /*1110*/  STL [R1+0x48], R2 ;  /* 0x0000480201007387 */ /* 0x0001e20000100800 */
[----:B------:R-:W-:-:S04]  /*1120*/  SHF.R.U32.HI R4, RZ, 0x3, R2 ;  /* 0x00000003ff047819 */ /* 0x000fc80000011602 */
[----:B------:R-:W-:Y:S01]  /*1130*/  LOP3.LUT R0, R0, R4, RZ, 0x3c, !PT ;  /* 0x0000000400007212 */ /* 0x000fe200078e3cff */
[----:B------:R1:W-:Y:S01]  /*1140*/  STL [R1+0x4c], R4 ;  /* 0x00004c0401007387 */ /* 0x0003e20000100800 */
[----:B0-----:R-:W-:-:S04]  /*1150*/  IMAD.SHL.U32 R2, R6, 0x20, RZ ;  /* 0x0000002006027824 */ /* 0x001fc800078e00ff */
[----:B------:R-:W-:Y:S01]  /*1160*/  IMAD.IADD R0, R2, 0x1, R0 ;  /* 0x0000000102007824 */ /* 0x000fe200078e0200 */
[----:B------:R0:W-:Y:S01]  /*1170*/  STL [R1+0x50], R2 ;  /* 0x0000500201007387 */ /* 0x0001e20000100800 */
[----:B-1----:R-:W-:-:S03]  /*1180*/  VIADD R4, R23, 0x20 ;  /* 0x0000002017047836 */ /* 0x002fc60000000000 */
[----:B------:R0:W-:Y:S04]  /*1190*/  STL [R1+0x64], R0 ;  /* 0x0000640001007387 */ /* 0x0001e80000100800 */
.L_x_2003:
[----:B0-2---:R-:W2:Y:S01]  /*11a0*/  LDL.LU R0, [R1+0x34] ;  /* 0x0000340001007983 */ /* 0x005ea20000300800 */
[----:B------:R-:W2:Y:S01]  /*11b0*/  LDC.64 R2, c[0x0][0xc60] ;  /* 0x00031800ff027b82 */ /* 0x000ea20000000a00 */
[----:B------:R-:W-:Y:S01]  /*11c0*/  ULDC.64 UR4, c[0x0][0x208] ;  /* 0x0000820000047ab9 */ /* 0x000fe20000000a00 */
[----:B--2---:R-:W-:-:S05]  /*11d0*/  IMAD.WIDE R2, R0, 0x4, R2 ;  /* 0x0000000400027825 */ /* 0x004fca00078e0202 */
[----:B-----5:R0:W2:Y:S01]  /*11e0*/  LDG.E R11, desc[UR4][R2.64] ;  /* 0x00000004020b7981 */ /* 0x0200a2000c1e1900 */
[----:B------:R-:W-:Y:S05]  /*11f0*/  YIELD ;  /* 0x0000000000007946 */ /* 0x000fea0003800000 */
[----:B------:R-:W-:Y:S01]  /*1200*/  ULDC.64 UR4, c[0x0][0xa28] ;  /* 0x00028a0000047ab9 */ /* 0x000fe20000000a00 */
[----:B------:R-:W-:Y:S01]  /*1210*/  ULDC.64 UR8, c[0x0][0xa18] ;  /* 0x0002860000087ab9 */ /* 0x000fe20000000a00 */
[----:B------:R-:W-:Y:S01]  /*1220*/  ISETP.NE.U32.AND P1, PT, RZ, UR4, PT ;  /* 0x00000004ff007c0c */ /* 0x000fe2000bf25070 */
[----:B------:R-:W-:Y:S01]  /*1230*/  ULDC.64 UR10, c[0x0][0x208] ;  /* 0x00008200000a7ab9 */ /* 0x000fe20000000a00 */
[----:B0-----:R-:W-:Y:S01]  /*1240*/  IMAD.MOV.U32 R3, RZ, RZ, RZ ;  /* 0x000000ffff037224 */ /* 0x001fe200078e00ff */
[----:B------:R-:W-:Y:S01]  /*1250*/  ULDC.64 UR6, c[0x0][0xa08] ;  /* 0x0002820000067ab9 */ /* 0x000fe20000000a00 */
[----:B------:R-:W-:Y:S01]  /*1260*/  ISETP.NE.AND.EX P1, PT, RZ, UR5, PT, P1 ;  /* 0x00000005ff007c0c */ /* 0x000fe2000bf25310 */
[----:B------:R-:W-:Y:S01]  /*1270*/  IMAD.MOV.U32 R79, RZ, RZ, RZ ;  /* 0x000000ffff4f7224 */ /* 0x000fe200078e00ff */
[----:B------:R-:W-:-:S04]  /*1280*/  ISETP.NE.U32.AND P0, PT, RZ, UR6, PT ;  /* 0x00000006ff007c0c */ /* 0x000fc8000bf05070 */
[----:B------:R-:W-:Y:S02]  /*1290*/  ISETP.NE.AND.EX P0, PT, RZ, UR7, PT, P0 ;  /* 0x00000007ff007c0c */ /* 0x000fe4000bf05300 */
[----:B--2---:R-:W-:Y:S01]  /*12a0*/  SHF.R.S32.HI R0, RZ, 0x1f, R11 ;  /* 0x0000001fff007819 */ /* 0x004fe2000001140b */
[----:B-1----:R-:W-:-:S04]  /*12b0*/  IMAD.SHL.U32 R29, R11, 0x4, RZ ;  /* 0x000000040b1d7824 */ /* 0x002fc800078e00ff */
[C---:B---3--:R-:W-:Y:S01]  /*12c0*/  @P1 LEA R4, P2, R11.reuse, UR4, 0x2 ;  /* 0x000000040b041c11 */ /* 0x048fe2000f8410ff */
        /* <DEDUP_REMOVED lines=9> */
[----:B------:R-:W-:Y:S01]  /*1360*/  ULDC.64 UR4, c[0x0][0x3f8] ;  /* 0x0000fe0000047ab9 */ /* 0x000fe20000000a00 */
[----:B------:R-:W-:-:S10]  /*1370*/  IADD3.X R9, R30, UR7, RZ, P3, !PT ;  /* 0x000000071e097c10 */ /* 0x000fd40009ffe4ff */
[----:B------:R-:W-:Y:S01]  /*1380*/  @P2 IADD3 R6, P1, R29, UR8, RZ ;  /* 0x000000081d062c10 */ /* 0x000fe2000ff3e0ff */
[----:B------:R-:W-:Y:S01]  /*1390*/  UISETP.NE.U32.AND UP0, UPT, UR4, URZ, UPT ;  /* 0x0000003f0400728c */ /* 0x000fe2000bf05070 */
[----:B------:R0:W5:Y:S02]  /*13a0*/  @P0 LDG.E R79, desc[UR10][R8.64] ;  /* 0x0000000a084f0981 */ /* 0x000164000c1e1900 */
[----:B------:R-:W-:Y:S01]  /*13b0*/  @P2 IADD3.X R7, R30, UR9, RZ, P1, !PT ;  /* 0x000000091e072c10 */ /* 0x000fe20008ffe4ff */
[----:B------:R-:W-:-:S04]  /*13c0*/  ULDC UR4, c[0x0][0x404] ;  /* 0x0001010000047ab9 */ /* 0x000fc80000000800 */
[----:B------:R-:W2:Y:S01]  /*13d0*/  @P2 LDG.E R10, desc[UR10][R6.64] ;  /* 0x0000000a060a2981 */ /* 0x000ea2000c1e1900 */
[----:B------:R-:W-:-:S03]  /*13e0*/  UISETP.NE.AND.EX UP0, UPT, UR5, URZ, UPT, UP0 ;  /* 0x0000003f0500728c */ /* 0x000fc6000bf05300 */
[----:B------:R-:W-:Y:S01]  /*13f0*/  ULDC UR5, c[0x0][0x2e0] ;  /* 0x0000b80000057ab9 */ /* 0x000fe20000000800 */
[----:B------:R-:W-:-:S04]  /*1400*/  USEL UR4, UR4, 0x1, UP0 ;  /* 0x0000000104047887 */ /* 0x000fc80008000000 */
[----:B------:R-:W-:-:S03]  /*1410*/  UIMAD UR4, UR4, UR5, URZ ;  /* 0x00000005040472a4 */ /* 0x000fc6000f8e023f */
[----:B------:R-:W-:Y:S02]  /*1420*/  ULDC UR5, c[0x0][0x338] ;  /* 0x0000ce0000057ab9 */ /* 0x000fe40000000800 */
[----:B------:R-:W-:Y:S02]  /*1430*/  IMAD.U32 R2, RZ, RZ, UR5 ;  /* 0x00000005ff027e24 */ /* 0x000fe4000f8e00ff */
[----:B------:R-:W-:Y:S02]  /*1440*/  IMAD.U32 R28, RZ, RZ, UR4 ;  /* 0x00000004ff1c7e24 */ /* 0x000fe4000f8e00ff */
[----:B------:R-:W-:Y:S01]  /*1450*/  IMAD.MOV.U32 R27, RZ, RZ, R11 ;  /* 0x000000ffff1b7224 */ /* 0x000fe200078e000b */
[----:B--2---:R0:W-:Y:S01]  /*1460*/  STL [R1+0x34], R10 ;  /* 0x0000340a01007387 */ /* 0x0041e20000100800 */
[----:B------:R-:W-:Y:S05]  /*1470*/  @P2 BRA `(.L_x_1854) ;  /* 0x00000000002c2947 */ /* 0x000fea0003800000 */
[----:B------:R-:W-:Y:S02]  /*1480*/  ULDC.64 UR4, c[0x0][0xa00] ;  /* 0x0002800000047ab9 */ /* 0x000fe40000000a00 */
[----:B------:R-:W-:-:S04]  /*1490*/  ISETP.NE.U32.AND P1, PT, RZ, UR4, PT ;  /* 0x00000004ff007c0c */ /* 0x000fc8000bf25070 */
[----:B------:R-:W-:-:S13]  /*14a0*/  ISETP.NE.AND.EX P1, PT, RZ, UR5, PT, P1 ;  /* 0x00000005ff007c0c */ /* 0x000fda000bf25310 */
[----:B------:R-:W-:Y:S05]  /*14b0*/  @!P1 BRA `(.L_x_1854) ;  /* 0x00000000001c9947 */ /* 0x000fea0003800000 */
[----:B0-----:R-:W0:Y:S01]  /*14c0*/  LDC.64 R4, c[0x0][0xa00] ;  /* 0x00028000ff047b82 */ /* 0x001e220000000a00 */
[----:B------:R-:W-:Y:S01]  /*14d0*/  ULDC.64 UR4, c[0x0][0x208] ;  /* 0x0000820000047ab9 */ /* 0x000fe20000000a00 */
[----:B0-----:R-:W-:-:S05]  /*14e0*/  IMAD.WIDE R4, R27, 0x4, R4 ;  /* 0x000000041b047825 */ /* 0x001fca00078e0204 */
[----:B------:R-:W2:Y:S04]  /*14f0*/  LDG.E R0, desc[UR4][R4.64] ;  /* 0x0000000404007981 */ /* 0x000ea8000c1e1900 */
[----:B------:R-:W2:Y:S02]  /*1500*/  LDG.E R7, desc[UR4][R4.64+0x4] ;  /* 0x0000040404077981 */ /* 0x000ea4000c1e1900 */
[----:B--2---:R-:W-:-:S05]  /*1510*/  IMAD.IADD R10, R7, 0x1, -R0 ;  /* 0x00000001070a7824 */ /* 0x004fca00078e0a00 */
[----:B------:R1:W-:Y:S02]  /*1520*/  STL [R1+0x34], R10 ;  /* 0x0000340a01007387 */ /* 0x0003e40000100800 */
.L_x_1854:
[----:B0-----:R-:W2:Y:S01]  /*1530*/  LDL R11, [R1+0x2c] ;  /* 0x00002c00010b7983 */ /* 0x001ea20000100800 */
[----:B------:R-:W-:-:S03]  /*1540*/  ULDC.64 UR4, c[0x0][0xa20] ;  /* 0x0002880000047ab9 */ /* 0x000fc60000000a00 */
[----:B------:R-:W3:Y:S01]  /*1550*/  LDL R31, [R1+0x30] ;  /* 0x00003000011f7983 */ /* 0x000ee20000100800 */
[----:B------:R-:W-:-:S04]  /*1560*/  ISETP.NE.U32.AND P1, PT, RZ, UR4, PT ;  /* 0x00000004ff007c0c */ /* 0x000fc8000bf25070 */
[----:B------:R-:W-:Y:S01]  /*1570*/  ISETP.NE.AND.EX P1, PT, RZ, UR5, PT, P1 ;  /* 0x00000005ff007c0c */ /* 0x000fe2000bf25310 */
[----:B--2---:R0:W-:Y:S04]  /*1580*/  STL [R1+0x84], R11 ;  /* 0x0000840b01007387 */ /* 0x0041e80000100800 */
[----:B---3--:R0:W-:Y:S08]  /*1590*/  STL [R1+0x7c], R31 ;  /* 0x00007c1f01007387 */ /* 0x0081f00000100800 */
[----:B------:R-:W-:Y:S05]  /*15a0*/  @!P1 BRA `(.L_x_1855) ;  /* 0x0000000000149947 */ /* 0x000fea0003800000 */
[----:B------:R-:W-:Y:S01]  /*15b0*/  IADD3 R4, P0, R29, UR4, RZ ;  /* 0x000000041d047c10 */ /* 0x000fe2000ff1e0ff */
[----:B------:R-:W-:-:S03]  /*15c0*/  ULDC.64 UR6, c[0x0][0x208] ;  /* 0x0000820000067ab9 */ /* 0x000fc60000000a00 */
[----:B------:R-:W-:-:S05]  /*15d0*/  IADD3.X R5, R30, UR5, RZ, P0, !PT ;  /* 0x000000051e057c10 */ /* 0x000fca00087fe4ff */
[----:B------:R2:W5:Y:S01]  /*15e0*/  LDG.E R28, desc[UR6][R4.64] ;  /* 0x00000006041c7981 */ /* 0x000562000c1e1900 */
[----:B------:R-:W-:Y:S05]  /*15f0*/  BRA `(.L_x_1856) ;  /* 0x0000000000147947 */ /* 0x000fea0003800000 */
.L_x_1855:
[----:B------:R-:W-:Y:S05]  /*1600*/  @!P0 BRA `(.L_x_1856) ;  /* 0x0000000000108947 */ /* 0x000fea0003800000 */
[----:B------:R-:W-:Y:S02]  /*1610*/  ULDC.64 UR4, c[0x0][0x208] ;  /* 0x0000820000047ab9 */ /* 0x000fe40000000a00 */
[----:B------:R-:W2:Y:S04]  /*1620*/  LDG.E R5, desc[UR4][R8.64] ;  /* 0x0000000408057981 */ /* 0x000ea8000c1e1900 */
[----:B------:R-:W2:Y:S02]  /*1630*/  LDG.E R28, desc[UR4][R8.64+0x4] ;  /* 0x00000404081c7981 */ /* 0x000ea4000c1e1900 */
[----:B--2---:R-:W-:-:S07]  /*1640*/  IMAD.IADD R28, R28, 0x1, -R5 ;  /* 0x000000011c1c7824 */ /* 0x004fce00078e0a05 */
.L_x_1856:
[----:B------:R-:W-:Y:S01]  /*1650*/  ULDC.64 UR4, c[0x0][0xa10] ;  /* 0x0002840000047ab9 */ /* 0x000fe20000000a00 */
[----:B------:R-:W-:Y:S01]  /*1660*/  ULDC.64 UR6, c[0x0][0x208] ;  /* 0x0000820000067ab9 */ /* 0x000fe20000000a00 */
[----:B------:R-:W-:-:S04]  /*1670*/  ISETP.NE.U32.AND P0, PT, RZ, UR4, PT ;  /* 0x00000004ff007c0c */ /* 0x000fc8000bf05070 */
[----:B------:R-:W-:Y:S01]  /*1680*/  ISETP.NE.AND.EX P0, PT, RZ, UR5, PT, P0 ;  /* 0x00000005ff007c0c */ /* 0x000fe2000bf05300 */
[----:B------:R-:W-:Y:S01]  /*1690*/  IMAD.MOV.U32 R8, RZ, RZ, 0xc0 ;  /* 0x000000c0ff087424 */ /* 0x000fe200078e00ff */
[----:B------:R-:W-:-:S11]  /*16a0*/  ULDC.64 UR4, c[0x0][0xa30] ;  /* 0x00028c0000047ab9 */ /* 0x000fd60000000a00 */
[----:B--2---:R-:W2:Y:S02]  /*16b0*/  @P0 LDC.64 R4, c[0x0][0xa10] ;  /* 0x00028400ff040b82 */ /* 0x004ea40000000a00 */
[----:B--2---:R-:W-:-:S05]  /*16c0*/  @P0 IMAD.WIDE R4, R27, 0x4, R4 ;  /* 0x000000041b040825 */ /* 0x004fca00078e0204 */
[----:B------:R-:W2:Y:S04]  /*16d0*/  @P0 LDG.E R0, desc[UR6][R4.64] ;  /* 0x0000000604000981 */ /* 0x000ea8000c1e1900 */
[----:B------:R-:W2:Y:S01]  /*16e0*/  @P0 LDG.E R9, desc[UR6][R4.64+0x4] ;  /* 0x0000040604090981 */ /* 0x000ea2000c1e1900 */
[----:B------:R-:W-:Y:S01]  /*16f0*/  ISETP.NE.U32.AND P1, PT, RZ, UR4, PT ;  /* 0x00000004ff007c0c */ /* 0x000fe2000bf25070 */
[----:B-----5:R-:W-:-:S03]  /*1700*/  IMAD.MOV.U32 R106, RZ, RZ, R28 ;  /* 0x000000ffff6a7224 */ /* 0x020fc600078e001c */
[----:B------:R-:W-:-:S13]  /*1710*/  ISETP.NE.AND.EX P1, PT, RZ, UR5, PT, P1 ;  /* 0x00000005ff007c0c */ /* 0x000fda000bf25310 */
[----:B------:R-:W-:-:S04]  /*1720*/  @P1 IADD3 R6, P2, R29, UR4, RZ ;  /* 0x000000041d061c10 */ /* 0x000fc8000ff5e0ff */
[----:B------:R-:W-:-:S05]  /*1730*/  @P1 IADD3.X R7, R30, UR5, RZ, P2, !PT ;  /* 0x000000051e071c10 */ /* 0x000fca00097fe4ff */
[----:B------:R3:W5:Y:S01]  /*1740*/  @P1 LDG.E R106, desc[UR6][R6.64] ;  /* 0x00000006066a1981 */ /* 0x000762000c1e1900 */
[----:B--2---:R-:W-:Y:S02]  /*1750*/  @P0 IMAD.IADD R2, R9, 0x1, -R0 ;  /* 0x0000000109020824 */ /* 0x004fe400078e0a00 */
[----:B------:R-:W-:Y:S02]  /*1760*/  IMAD.IADD R9, R28, 0x1, -R3 ;  /* 0x000000011c097824 */ /* 0x000fe400078e0a03 */
[----:B------:R-:W-:Y:S02]  /*1770*/  IMAD R3, R11, R8, 0x14f ;  /* 0x0000014f0b037424 */ /* 0x000fe400078e0208 */
[----:B------:R-:W-:Y:S02]  /*1780*/  IMAD.IADD R4, R9, 0x1, R2 ;  /* 0x0000000109047824 */ /* 0x000fe400078e0202 */
[----:B------:R-:W-:Y:S02]  /*1790*/  IMAD.MOV R24, RZ, RZ, -R9 ;  /* 0x000000ffff187224 */ /* 0x000fe400078e0a09 */
[C---:B------:R-:W-:Y:S01]  /*17a0*/  VIADD R0, R4.reuse, 0x8f ;  /* 0x0000008f04007836 */ /* 0x040fe20000000000 */
[----:B------:R-:W-:Y:S01]  /*17b0*/  IADD3 R3, R4, R3, -R10 ;  /* 0x0000000304037210 */ /* 0x000fe20007ffe80a */
[----:B------:R2:W-:Y:S01]  /*17c0*/  STL [R1+0x40], R4 ;  /* 0x0000400401007387 */ /* 0x0005e20000100800 */
[----:B------:R-:W-:Y:S01]  /*17d0*/  VIMNMX R24, RZ, R24, !PT ;  /* 0x00000018ff187248 */ /* 0x000fe20007fe0100 */
[----:B------:R-:W-:-:S04]  /*17e0*/  IMAD.HI R0, R0, 0x38e38e39, RZ ;  /* 0x38e38e3900007827 */ /* 0x000fc800078e02ff */
[----:B--2---:R-:W-:Y:S01]  /*17f0*/  IMAD.HI R4, R3, 0x38e38e39, RZ ;  /* 0x38e38e3903047827 */ /* 0x004fe200078e02ff */
[----:B------:R-:W-:-:S04]  /*1800*/  SHF.R.U32.HI R3, RZ, 0x1f, R0 ;  /* 0x0000001fff037819 */ /* 0x000fc80000011600 */
[----:B------:R-:W-:Y:S02]  /*1810*/  SHF.R.U32.HI R5, RZ, 0x1f, R4 ;  /* 0x0000001fff057819 */ /* 0x000fe40000011604 */
[----:B------:R-:W-:Y:S02]  /*1820*/  LEA.HI.SX32 R3, R0, R3, 0x1b ;  /* 0x0000000300037211 */ /* 0x000fe400078fdaff */
[----:B------:R-:W-:-:S04]  /*1830*/  LEA.HI.SX32 R108, R4, R5, 0x1b ;  /* 0x00000005046c7211 */ /* 0x000fc800078fdaff */
[----:B------:R-:W-:-:S05]  /*1840*/  VIMNMX R108, R3, R108, PT ;  /* 0x0000006c036c7248 */ /* 0x000fca0003fe0100 */
[----:B------:R-:W-:-:S05]  /*1850*/  IMAD R3, R108, 0x90, -R9 ;  /* 0x000000906c037824 */ /* 0x000fca00078e0a09 */
[----:B------:R-:W-:-:S04]  /*1860*/  VIMNMX R3, R3, R2, PT ;  /* 0x0000000203037248 */ /* 0x000fc80003fe0100 */
[----:B------:R-:W-:Y:S01]  /*1870*/  ISETP.GT.AND P0, PT, R3, R24, PT ;  /* 0x000000180300720c */ /* 0x000fe20003f04270 */
[----:B------:R-:W-:-:S05]  /*1880*/  IMAD.WIDE.U32 R24, R24, 0x38e38e39, RZ ;  /* 0x38e38e3918187825 */ /* 0x000fca00078e00ff */
[----:B------:R-:W-:-:S05]  /*1890*/  SHF.R.U32.HI R24, RZ, 0x5, R25 ;  /* 0x00000005ff187819 */ /* 0x000fca0000011619 */
[----:B------:R-:W-:Y:S02]  /*18a0*/  IMAD.MOV.U32 R25, RZ, RZ, R24 ;  /* 0x000000ffff197224 */ /* 0x000fe400078e0018 */
[----:B------:R-:W-:-:S05]  /*18b0*/  @P0 IADD3 R0, R3, 0x8f, RZ ;  /* 0x0000008f03000810 */ /* 0x000fca0007ffe0ff */
[----:B------:R-:W-:-:S05]  /*18c0*/  @P0 IMAD.HI R0, R0, 0x38e38e39, RZ ;  /* 0x38e38e3900000827 */ /* 0x000fca00078e02ff */
[----:B------:R-:W-:-:S04]  /*18d0*/  @P0 SHF.R.U32.HI R3, RZ, 0x1f, R0 ;  /* 0x0000001fff030819 */ /* 0x000fc80000011600 */
[----:B------:R-:W-:Y:S02]  /*18e0*/  @P0 LEA.HI.SX32 R25, R0, R3, 0x1b ;  /* 0x0000000300190211 */ /* 0x000fe400078fdaff */
[----:B------:R-:W-:Y:S02]  /*18f0*/  PLOP3.LUT P0, PT, PT, PT, PT, 0x80, 0x0 ;  /* 0x000000000000781c */ /* 0x000fe40003f0f070 */
[----:B------:R-:W-:-:S13]  /*1900*/  ISETP.GT.AND P1, PT, R25, R24, PT ;  /* 0x000000181900720c */ /* 0x000fda0003f24270 */
[----:B---3--:R-:W-:Y:S05]  /*1910*/  @!P1 BRA `(.L_x_1857) ;  /* 0x0000005000849947 */ /* 0x008fea0003800000 */
        /* <DEDUP_REMOVED lines=8> */
[----:B------:R2:W3:Y:S01]  /*19a0*/  LDC.64 R14, c[0x4][R0] ;  /* 0x01000000000e7b82 */ /* 0x0004e20000000a00 */
[----:B------:R-:W-:Y:S01]  /*19b0*/  IMAD.U32 R5, RZ, RZ, UR5 ;  /* 0x00000005ff057e24 */ /* 0x000fe2000f8e00ff */
[----:B------:R-:W-:Y:S01]  /*19c0*/  ULDC.64 UR4, c[0x4][0xb0] ;  /* 0x01002c0000047ab9 */ /* 0x000fe20000000a00 */
[----:B-1----:R-:W-:Y:S02]  /*19d0*/  IMAD.U32 R10, RZ, RZ, UR6 ;  /* 0x00000006ff0a7e24 */ /* 0x002fe4000f8e00ff */
[----:B------:R-:W-:Y:S02]  /*19e0*/  IMAD.U32 R6, RZ, RZ, UR4 ;  /* 0x00000004ff067e24 */ /* 0x000fe4000f8e00ff */
[----:B------:R-:W-:-:S02]  /*19f0*/  IMAD.U32 R7, RZ, RZ, UR5 ;  /* 0x00000005ff077e24 */ /* 0x000fc4000f8e00ff */
[----:B0-----:R-:W-:Y:S02]  /*1a00*/  IMAD.U32 R11, RZ, RZ, UR7 ;  /* 0x00000007ff0b7e24 */ /* 0x001fe4000f8e00ff */
[----:B------:R-:W-:Y:S02]  /*1a10*/  IMAD.MOV.U32 R8, RZ, RZ, 0x70 ;  /* 0x00000070ff087424 */ /* 0x000fe400078e00ff */
[----:B------:R-:W-:Y:S02]  /*1a20*/  IMAD.MOV.U32 R12, RZ, RZ, 0x1 ;  /* 0x00000001ff0c7424 */ /* 0x000fe400078e00ff */
[----:B--2---:R-:W-:-:S07]  /*1a30*/  IMAD.MOV.U32 R13, RZ, RZ, RZ ;  /* 0x000000ffff0d7224 */ /* 0x004fce00078e00ff */
[----:B------:R-:W-:-:S07]  /*1a40*/  LEPC R20, `(.L_x_1859) ;  /* 0x000000001014794e */ /* 0x000fce0000000000 */
[----:B---3-5:R-:W-:Y:S05]  /*1a50*/  CALL.ABS.NOINC R14 ;  /* 0x000000000e007343 */ /* 0x028fea0003c00000 */
.L_x_1859:
[----:B------:R-:W-:Y:S05]  /*1a60*/  BSYNC B6 ;  /* 0x0000000000067941 */ /* 0x000fea0003800000 */
.L_x_1858:
        /* <DEDUP_REMOVED lines=11> */
[----:B-1----:R-:W-:Y:S01]  /*1b20*/  MOV R10, UR6 ;  /* 0x00000006000a7c02 */ /* 0x002fe20008000f00 */
        /* <DEDUP_REMOVED lines=8> */
.L_x_1861:
[----:B------:R-:W-:Y:S05]  /*1bb0*/  BSYNC B6 ;  /* 0x0000000000067941 */ /* 0x000fea0003800000 */
.L_x_1860:
[----:B------:R-:W-:Y:S01]  /*1bc0*/  ULDC.64 UR4, c[0x0][0x9f8] ;  /* 0x00027e0000047ab9 */ /* 0x000fe20000000a00 */
[----:B------:R-:W-:Y:S01]  /*1bd0*/  ULDC.64 UR6, c[0x0][0x208] ;  /* 0x0000820000067ab9 */ /* 0x000fe20000000a00 */
[----:B------:R-:W-:Y:S01]  /*1be0*/  ISETP.NE.U32.AND P0, PT, RZ, UR4, PT ;  /* 0x00000004ff007c0c */ /* 0x000fe2000bf05070 */
[----:B------:R-:W2:Y:S01]  /*1bf0*/  LDC R0, c[0x0][0x428] ;  /* 0x00010a00ff007b82 */ /* 0x000ea20000000800 */
[----:B------:R-:W3:Y:S02]  /*1c00*/  S2R R20, SR_TID.X ;  /* 0x0000000000147919 */ /* 0x000ee40000002100 */
[----:B------:R-:W-:-:S05]  /*1c10*/  ISETP.NE.AND.EX P0, PT, RZ, UR5, PT, P0 ;  /* 0x00000005ff007c0c */ /* 0x000fca000bf05300 */
[----:B------:R-:W4:Y:S01]  /*1c20*/  LDC.64 R32, c[0x0][0x2f0] ;  /* 0x0000bc00ff207b82 */ /* 0x000f220000000a00 */
[----:B------:R-:W-:Y:S01]  /*1c30*/  IMAD.IADD R79, R79, 0x1, R28 ;  /* 0x000000014f4f7824 */ /* 0x000fe200078e021c */
[----:B------:R-:W3:Y:S01]  /*1c40*/  LDL R14, [R1+0x48] ;  /* 0x00004800010e7983 */ /* 0x000ee20000100800 */
[----:B------:R-:W-:-:S03]  /*1c50*/  IMAD.MOV.U32 R3, RZ, RZ, R31 ;  /* 0x000000ffff037224 */ /* 0x000fc600078e001f */
[----:B------:R-:W3:Y:S02]  /*1c60*/  LDL R40, [R1+0x50] ;  /* 0x0000500001287983 */ /* 0x000ee40000100800 */
[----:B------:R-:W-:Y:S01]  /*1c70*/  @P0 IADD3 R4, P1, R29, UR4, RZ ;  /* 0x000000041d040c10 */ /* 0x000fe2000ff3e0ff */
[----:B------:R-:W0:Y:S01]  /*1c80*/  LDC.64 R70, c[0x0][0x3e8] ;  /* 0x0000fa00ff467b82 */ /* 0x000e220000000a00 */
[----:B------:R-:W3:Y:S02]  /*1c90*/  LDL R39, [R1+0x4c] ;  /* 0x00004c0001277983 */ /* 0x000ee40000100800 */
[----:B------:R-:W-:Y:S01]  /*1ca0*/  @P0 IADD3.X R5, R30, UR5, RZ, P1, !PT ;  /* 0x000000051e050c10 */ /* 0x000fe20008ffe4ff */
[----:B------:R-:W-:Y:S01]  /*1cb0*/  ULDC.64 UR4, c[0x0][0x2f8] ;  /* 0x0000be0000047ab9 */ /* 0x000fe20000000a00 */
[----:B------:R-:W-:Y:S01]  /*1cc0*/  SHF.R.S32.HI R7, RZ, 0x1f, R79 ;  /* 0x0000001fff077819 */ /* 0x000fe2000001144f */
[C---:B------:R-:W-:Y:S02]  /*1cd0*/  VIADD R38, R23.reuse, 0x10 ;  /* 0x0000001017267836 */ /* 0x040fe40000000000 */
[----:B------:R-:W1:Y:S01]  /*1ce0*/  LDC.64 R76, c[0x0][0x3d8] ;  /* 0x0000f600ff4c7b82 */ /* 0x000e620000000a00 */
[----:B------:R3:W3:Y:S01]  /*1cf0*/  @P0 LDG.E R27, desc[UR6][R4.64] ;  /* 0x00000006041b0981 */ /* 0x0006e2000c1e1900 */
[----:B--2---:R-:W-:Y:S01]  /*1d00*/  ISETP.NE.AND P0, PT, R0, 0x1, PT ;  /* 0x000000010000780c */ /* 0x004fe20003f05270 */
[----:B------:R-:W-:Y:S01]  /*1d10*/  ULDC.64 UR6, c[0x0][0xa08] ;  /* 0x0002820000067ab9 */ /* 0x000fe20000000a00 */
[----:B------:R-:W-:-:S04]  /*1d20*/  VIADD R103, R23, 0x30 ;  /* 0x0000003017677836 */ /* 0x000fc80000000000 */
[----:B------:R-:W2:Y:S01]  /*1d30*/  LDC R104, c[0x0][0x3d4] ;  /* 0x0000f500ff687b82 */ /* 0x000ea20000000800 */
[-C--:B----4-:R-:W-:Y:S01]  /*1d40*/  IMAD R6, R7, R32.reuse, RZ ;  /* 0x0000002007067224 */ /* 0x090fe200078e02ff */
[----:B---3--:R-:W-:Y:S01]  /*1d50*/  SHF.R.U32.HI R36, RZ, 0x7, R20 ;  /* 0x00000007ff247819 */ /* 0x008fe20000011614 */
[----:B------:R-:W-:Y:S01]  /*1d60*/  IMAD.WIDE.U32 R4, R79, R32, RZ ;  /* 0x000000204f047225 */ /* 0x000fe200078e00ff */
[----:B------:R-:W-:Y:S01]  /*1d70*/  IADD3 R21, R23, 0x20, RZ ;  /* 0x0000002017157810 */ /* 0x000fe20007ffe0ff */
[----:B------:R-:W3:Y:S03]  /*1d80*/  LDL.LU R37, [R1+0x60] ;  /* 0x0000600001257983 */ /* 0x000ee60000300800 */
[----:B------:R-:W4:Y:S08]  /*1d90*/  @P0 LDC R0, c[0x0][0x42c] ;  /* 0x00010b00ff000b82 */ /* 0x000f300000000800 */
[----:B------:R-:W0:Y:S01]  /*1da0*/  @P0 LDC R9, c[0x0][0x430] ;  /* 0x00010c00ff090b82 */ /* 0x000e220000000800 */
[----:B------:R-:W-:Y:S01]  /*1db0*/  ISETP.NE.AND P6, PT, R36, 0x1, PT ;  /* 0x000000012400780c */ /* 0x000fe20003fc5270 */
[----:B----4-:R-:W-:-:S05]  /*1dc0*/  @P0 IMAD.HI.U32 R0, R31, R0, RZ ;  /* 0x000000001f000227 */ /* 0x010fca00078e00ff */
[----:B0-----:R-:W-:Y:S01]  /*1dd0*/  @P0 SHF.R.U32.HI R3, RZ, R9, R0 ;  /* 0x00000009ff030219 */ /* 0x001fe20000011600 */
[----:B------:R-:W-:Y:S01]  /*1de0*/  IMAD R9, R79, R33, R6 ;  /* 0x000000214f097224 */ /* 0x000fe200078e0206 */
[----:B------:R-:W-:Y:S02]  /*1df0*/  ISETP.NE.U32.AND P0, PT, RZ, UR6, PT ;  /* 0x00000006ff007c0c */ /* 0x000fe4000bf05070 */
[----:B------:R-:W-:Y:S01]  /*1e00*/  SHF.R.S32.HI R8, RZ, 0x1f, R3 ;  /* 0x0000001fff087819 */ /* 0x000fe20000011403 */
[----:B------:R-:W-:Y:S01]  /*1e10*/  IMAD.IADD R5, R5, 0x1, R9 ;  /* 0x0000000105057824 */ /* 0x000fe200078e0209 */
[----:B------:R-:W-:-:S03]  /*1e20*/  ISETP.NE.AND.EX P0, PT, RZ, UR7, PT, P0 ;  /* 0x00000007ff007c0c */ /* 0x000fc6000bf05300 */
[----:B------:R-:W-:Y:S02]  /*1e30*/  IMAD R6, R8, UR4, RZ ;  /* 0x0000000408067c24 */ /* 0x000fe4000f8e02ff */
[----:B------:R-:W-:-:S04]  /*1e40*/  IMAD.WIDE.U32 R4, R3, UR4, R4 ;  /* 0x0000000403047c25 */ /* 0x000fc8000f8e0004 */
[----:B------:R-:W-:Y:S01]  /*1e50*/  IMAD R29, R3, UR5, R6 ;  /* 0x00000005031d7c24 */ /* 0x000fe2000f8e0206 */
[----:B------:R-:W-:Y:S01]  /*1e60*/  ULDC.64 UR4, c[0x0][0x300] ;  /* 0x0000c00000047ab9 */ /* 0x000fe20000000a00 */
[----:B------:R-:W-:Y:S02]  /*1e70*/  IMAD.MOV.U32 R28, RZ, RZ, R4 ;  /* 0x000000ffff1c7224 */ /* 0x000fe400078e0004 */
[----:B------:R-:W-:Y:S01]  /*1e80*/  IMAD.IADD R29, R5, 0x1, R29 ;  /* 0x00000001051d7824 */ /* 0x000fe200078e021d */
[--C-:B------:R-:W-:Y:S01]  /*1e90*/  SHF.R.S32.HI R5, RZ, 0x1f, R23.reuse ;  /* 0x0000001fff057819 */ /* 0x100fe20000011417 */
[----:B------:R-:W-:Y:S01]  /*1ea0*/  IMAD.MOV.U32 R4, RZ, RZ, R23 ;  /* 0x000000ffff047224 */ /* 0x000fe200078e0017 */
[----:B------:R-:W-:Y:S01]  /*1eb0*/  SHF.R.S32.HI R20, RZ, 0x1f, R144 ;  /* 0x0000001fff147819 */ /* 0x000fe20000011490 */
[----:B------:R-:W-:Y:S02]  /*1ec0*/  VIADD R102, R23, 0x40 ;  /* 0x0000004017667836 */ /* 0x000fe40000000000 */
[----:B------:R-:W-:Y:S01]  /*1ed0*/  IMAD.WIDE.U32 R34, R144, R70, R4 ;  /* 0x0000004690227225 */ /* 0x000fe200078e0004 */
[----:B------:R-:W-:-:S04]  /*1ee0*/  SHF.R.S32.HI R0, RZ, 0x1f, R27 ;  /* 0x0000001fff007819 */ /* 0x000fc8000001141b */
[----:B------:R-:W-:Y:S02]  /*1ef0*/  SEL R12, R0, RZ, !P0 ;  /* 0x000000ff000c7207 */ /* 0x000fe40004000000 */
[----:B------:R-:W-:-:S03]  /*1f00*/  SEL R15, R27, RZ, !P0 ;  /* 0x000000ff1b0f7207 */ /* 0x000fc60004000000 */
[----:B------:R-:W-:Y:S02]  /*1f10*/  IMAD R0, R12, UR4, RZ ;  /* 0x000000040c007c24 */ /* 0x000fe4000f8e02ff */
[----:B------:R-:W-:-:S04]  /*1f20*/  IMAD.WIDE.U32 R28, R15, UR4, R28 ;  /* 0x000000040f1c7c25 */ /* 0x000fc8000f8e001c */
[----:B------:R-:W-:Y:S01]  /*1f30*/  IMAD R13, R15, UR5, R0 ;  /* 0x000000050f0d7c24 */ /* 0x000fe2000f8e0200 */
[----:B------:R-:W-:Y:S05]  /*1f40*/  @!P6 WARPSYNC.ALL ;  /* 0x000000000000e948 */ /* 0x000fea0003800000 */
[----:B------:R-:W-:Y:S01]  /*1f50*/  ULDC.64 UR4, c[0x0][0x320] ;  /* 0x0000c80000047ab9 */ /* 0x000fe20000000a00 */
[----:B------:R-:W-:Y:S01]  /*1f60*/  ULDC.64 UR6, c[0x0][0x328] ;  /* 0x0000ca0000067ab9 */ /* 0x000fe20000000a00 */
[----:B------:R-:W-:Y:S02]  /*1f70*/  IMAD R0, R8, UR4, RZ ;  /* 0x0000000408007c24 */ /* 0x000fe4000f8e02ff */
[----:B-1----:R-:W-:Y:S01]  /*1f80*/  IMAD.WIDE.U32 R10, R3, UR4, R4 ;  /* 0x00000004030a7c25 */ /* 0x002fe2000f8e0004 */
[----:B------:R-:W-:-:S02]  /*1f90*/  ULDC UR4, c[0x0][0x2e4] ;  /* 0x0000b90000047ab9 */ /* 0x000fc40000000800 */
[----:B------:R-:W-:Y:S01]  /*1fa0*/  ISETP.GE.AND P1, PT, R38, UR4, PT ;  /* 0x0000000426007c0c */ /* 0x000fe2000bf26270 */
[----:B------:R-:W-:Y:S01]  /*1fb0*/  IMAD R3, R3, UR5, R0 ;  /* 0x0000000503037c24 */ /* 0x000fe2000f8e0200 */
[----:B------:R-:W-:Y:S01]  /*1fc0*/  ISETP.GE.AND P0, PT, R23, UR4, PT ;  /* 0x0000000417007c0c */ /* 0x000fe2000bf06270 */
[-C--:B------:R-:W-:Y:S01]  /*1fd0*/  IMAD R0, R20, R32.reuse, RZ ;  /* 0x0000002014007224 */ /* 0x080fe200078e02ff */
[----:B------:R-:W-:Y:S01]  /*1fe0*/  SEL R6, RZ, 0xffffffff, P1 ;  /* 0xffffffffff067807 */ /* 0x000fe20000800000 */
[----:B------:R-:W-:-:S04]  /*1ff0*/  IMAD.WIDE.U32 R8, R144, R32, R4 ;  /* 0x0000002090087225 */ /* 0x000fc800078e0004 */
[----:B------:R-:W-:Y:S02]  /*2000*/  IMAD R83, R144, R33, R0 ;  /* 0x0000002190537224 */ /* 0x000fe400078e0200 */
[----:B------:R-:W-:Y:S01]  /*2010*/  IMAD.IADD R31, R11, 0x1, R3 ;  /* 0x000000010b1f7824 */ /* 0x000fe200078e0203 */
[----:B------:R-:W-:Y:S01]  /*2020*/  SEL R3, RZ, 0x1, P0 ;  /* 0x00000001ff037807 */ /* 0x000fe20000000000 */
[----:B------:R-:W-:Y:S01]  /*2030*/  IMAD.SHL.U32 R6, R6, 0x2, RZ ;  /* 0x0000000206067824 */ /* 0x000fe200078e00ff */
[----:B------:R-:W-:Y:S01]  /*2040*/  IADD3 R85, P1, R28, R8, RZ ;  /* 0x000000081c557210 */ /* 0x000fe20007f3e0ff */
[----:B------:R-:W-:Y:S01]  /*2050*/  IMAD.IADD R0, R29, 0x1, R13 ;  /* 0x000000011d007824 */ /* 0x000fe200078e020d */
[----:B------:R-:W-:Y:S02]  /*2060*/  ISETP.GE.AND P0, PT, R21, UR4, PT ;  /* 0x0000000415007c0c */ /* 0x000fe4000bf06270 */
[----:B------:R-:W-:Y:S01]  /*2070*/  LOP3.LUT R3, R6, 0x2, R3, 0xe2, !PT ;  /* 0x0000000206037812 */ /* 0x000fe200078ee203 */
[----:B------:R-:W-:Y:S01]  /*2080*/  IMAD R6, R20, R70, RZ ;  /* 0x0000004614067224 */ /* 0x000fe200078e02ff */
[----:B------:R-:W-:-:S02]  /*2090*/  IADD3.X R83, R0, R9, R83, P1, !PT ;  /* 0x0000000900537210 */ /* 0x000fc40000ffe453 */
[----:B------:R-:W-:Y:S01]  /*20a0*/  ISETP.GE.AND P1, PT, R103, UR4, PT ;  /* 0x0000000467007c0c */ /* 0x000fe2000bf26270 */
[----:B------:R-:W-:Y:S01]  /*20b0*/  IMAD.MOV.U32 R30, RZ, RZ, R10 ;  /* 0x000000ffff1e7224 */ /* 0x000fe200078e000a */
[----:B------:R-:W-:Y:S01]  /*20c0*/  SHF.R.S32.HI R9, RZ, 0x1f, R18 ;  /* 0x0000001fff097819 */ /* 0x000fe20000011412 */
[----:B------:R-:W-:Y:S01]  /*20d0*/  IMAD R13, R144, R71, R6 ;  /* 0x00000047900d7224 */ /* 0x000fe200078e0206 */
[----:B------:R-:W-:Y:S01]  /*20e0*/  SEL R6, RZ, 0x4, P0 ;  /* 0x00000004ff067807 */ /* 0x000fe20000000000 */
[----:B------:R-:W-:Y:S01]  /*20f0*/  IMAD.MOV.U32 R8, RZ, RZ, R18 ;  /* 0x000000ffff087224 */ /* 0x000fe200078e0012 */
[----:B------:R-:W-:Y:S02]  /*2100*/  SEL R10, RZ, 0x8, P1 ;  /* 0x00000008ff0a7807 */ /* 0x000fe40000800000 */
[----:B------:R-:W-:Y:S01]  /*2110*/  ISETP.GE.AND P0, PT, R102, UR4, PT ;  /* 0x0000000466007c0c */ /* 0x000fe2000bf06270 */
[----:B------:R-:W-:Y:S01]  /*2120*/  IMAD.WIDE.U32 R68, R144, R70, R8 ;  /* 0x0000004690447225 */ /* 0x000fe200078e0008 */
[----:B------:R-:W-:-:S02]  /*2130*/  LOP3.LUT R3, R10, R3, R6, 0xfe, !PT ;  /* 0x000000030a037212 */ /* 0x000fc400078efe06 */
[----:B------:R-:W-:Y:S01]  /*2140*/  SEL R6, RZ, 0x10, P0 ;  /* 0x00000010ff067807 */ /* 0x000fe20000000000 */
[----:B------:R-:W-:Y:S02]  /*2150*/  IMAD.IADD R35, R35, 0x1, R13 ;  /* 0x0000000123237824 */ /* 0x000fe400078e020d */
[----:B------:R-:W-:Y:S01]  /*2160*/  IMAD.IADD R69, R13, 0x1, R69 ;  /* 0x000000010d457824 */ /* 0x000fe200078e0245 */
[----:B------:R-:W-:Y:S01]  /*2170*/  LOP3.LUT R13, R3, R6, RZ, 0xfc, !PT ;  /* 0x00000006030d7212 */ /* 0x000fe200078efcff */
[----:B------:R-:W-:Y:S01]  /*2180*/  IMAD R11, R12, UR6, RZ ;  /* 0x000000060c0b7c24 */ /* 0x000fe2000f8e02ff */
[----:B--2---:R-:W-:Y:S01]  /*2190*/  ISETP.GE.AND P1, PT, R38, R104, PT ;  /* 0x000000682600720c */ /* 0x004fe20003f26270 */
[----:B------:R-:W-:Y:S02]  /*21a0*/  IMAD R3, R20, R76, RZ ;  /* 0x0000004c14037224 */ /* 0x000fe400078e02ff */
[C---:B------:R-:W-:Y:S02]  /*21b0*/  IMAD R11, R15.reuse, UR7, R11 ;  /* 0x000000070f0b7c24 */ /* 0x040fe4000f8e020b */
[----:B------:R-:W-:-:S04]  /*21c0*/  IMAD.WIDE.U32 R30, R15, UR6, R30 ;  /* 0x000000060f1e7c25 */ /* 0x000fc8000f8e001e */
[----:B------:R-:W-:Y:S01]  /*21d0*/  IMAD R15, R144, R77, R3 ;  /* 0x0000004d900f7224 */ /* 0x000fe200078e0203 */
[----:B------:R-:W-:Y:S01]  /*21e0*/  SEL R3, R104, RZ, P1 ;  /* 0x000000ff68037207 */ /* 0x000fe20000800000 */
[----:B------:R-:W-:-:S04]  /*21f0*/  IMAD.WIDE.U32 R74, R144, R76, R8 ;  /* 0x0000004c904a7225 */ /* 0x000fc800078e0008 */
[----:B------:R-:W-:Y:S02]  /*2200*/  IMAD.IADD R8, R38, 0x1, R3 ;  /* 0x0000000126087824 */ /* 0x000fe400078e0203 */
[----:B------:R-:W2:Y:S01]  /*2210*/  LDL R38, [R1+0x88] ;  /* 0x0000880001267983 */ /* 0x000ea20000100800 */
[-C--:B------:R-:W-:Y:S02]  /*2220*/  ISETP.GE.AND P0, PT, R23, R104.reuse, PT ;  /* 0x000000681700720c */ /* 0x080fe40003f06270 */
[----:B------:R-:W-:Y:S01]  /*2230*/  ISETP.GE.AND P2, PT, R21, R104, PT ;  /* 0x000000681500720c */ /* 0x000fe20003f46270 */
[----:B------:R-:W-:Y:S01]  /*2240*/  IMAD.WIDE.U32 R72, R144, R76, R4 ;  /* 0x0000004c90487225 */ /* 0x000fe200078e0004 */
[C---:B------:R-:W-:Y:S02]  /*2250*/  SEL R4, R104.reuse, RZ, P0 ;  /* 0x000000ff68047207 */ /* 0x040fe40000000000 */
[----:B------:R-:W-:Y:S02]  /*2260*/  SEL R5, R104, RZ, P2 ;  /* 0x000000ff68057207 */ /* 0x000fe40001000000 */
[----:B---3--:R-:W-:Y:S01]  /*2270*/  LOP3.LUT R37, R37, 0xfffffffe, RZ, 0xc0, !PT ;  /* 0xfffffffe25257812 */ /* 0x008fe200078ec0ff */
[----:B------:R-:W-:-:S02]  /*2280*/  IMAD.IADD R4, R23, 0x1, R4 ;  /* 0x0000000117047824 */ /* 0x000fc400078e0204 */
[----:B------:R-:W-:Y:S02]  /*2290*/  IMAD.IADD R10, R21, 0x1, R5 ;  /* 0x00000001150a7824 */ /* 0x000fe400078e0205 */
[----:B------:R-:W-:Y:S01]  /*22a0*/  IMAD.IADD R73, R73, 0x1, R15 ;  /* 0x0000000149497824 */ /* 0x000fe200078e020f */
[----:B------:R-:W-:Y:S01]  /*22b0*/  SHF.R.S32.HI R5, RZ, 0x1f, R4 ;  /* 0x0000001fff057819 */ /* 0x000fe20000011404 */
[----:B------:R-:W-:Y:S01]  /*22c0*/  IMAD.IADD R75, R15, 0x1, R75 ;  /* 0x000000010f4b7824 */ /* 0x000fe200078e024b */
[----:B------:R-:W-:Y:S02]  /*22d0*/  @P2 LOP3.LUT R37, R37, 0x1, RZ, 0xfc, !PT ;  /* 0x0000000125252812 */ /* 0x000fe400078efcff */
[----:B------:R-:W-:Y:S02]  /*22e0*/  SHF.R.S32.HI R15, RZ, 0x1f, R10 ;  /* 0x0000001fff0f7819 */ /* 0x000fe4000001140a */
[----:B------:R-:W-:Y:S02]  /*22f0*/  SHF.R.S32.HI R9, RZ, 0x1f, R8 ;  /* 0x0000001fff097819 */ /* 0x000fe40000011408 */
[----:B------:R-:W-:-:S02]  /*2300*/  LEA.HI R3, R5, R4, RZ, 0x3 ;  /* 0x0000000405037211 */ /* 0x000fc400078f18ff */
[----:B------:R-:W-:Y:S02]  /*2310*/  LEA.HI R6, R5, R4, RZ, 0x5 ;  /* 0x0000000405067211 */ /* 0x000fe400078f28ff */
[----:B------:R-:W-:Y:S02]  /*2320*/  LOP3.LUT R37, R37, 0xfffffffd, RZ, 0xc0, !PT ;  /* 0xfffffffd25257812 */ /* 0x000fe400078ec0ff */
[CC--:B------:R-:W-:Y:S02]  /*2330*/  LEA.HI R5, R15.reuse, R10.reuse, RZ, 0x3 ;  /* 0x0000000a0f057211 */ /* 0x0c0fe400078f18ff */
[----:B------:R-:W-:Y:S02]  /*2340*/  LEA.HI R10, R15, R10, RZ, 0x5 ;  /* 0x0000000a0f0a7211 */ /* 0x000fe400078f28ff */
[CC--:B------:R-:W-:Y:S02]  /*2350*/  LEA.HI R4, R9.reuse, R8.reuse, RZ, 0x3 ;  /* 0x0000000809047211 */ /* 0x0c0fe400078f18ff */
[----:B------:R-:W-:-:S02]  /*2360*/  LEA.HI R9, R9, R8, RZ, 0x5 ;  /* 0x0000000809097211 */ /* 0x000fc400078f28ff */
[----:B------:R-:W-:Y:S02]  /*2370*/  SHF.R.S32.HI R8, RZ, 0x5, R6 ;  /* 0x00000005ff087819 */ /* 0x000fe40000011406 */
[----:B------:R-:W-:Y:S02]  /*2380*/  SHF.R.S32.HI R15, RZ, 0x5, R10 ;  /* 0x00000005ff0f7819 */ /* 0x000fe4000001140a */
[C---:B------:R-:W-:Y:S02]  /*2390*/  LOP3.LUT R6, R14.reuse, 0x18, R3, 0xf8, !PT ;  /* 0x000000180e067812 */ /* 0x040fe400078ef803 */
[C---:B------:R-:W-:Y:S02]  /*23a0*/  LOP3.LUT R10, R14.reuse, 0x18, R4, 0xf8, !PT ;  /* 0x000000180e0a7812 */ /* 0x040fe400078ef804 */
[----:B-----5:R-:W-:Y:S02]  /*23b0*/  SHF.R.S32.HI R21, RZ, 0x1f, R106 ;  /* 0x0000001fff157819 */ /* 0x020fe4000001146a */
[----:B------:R-:W-:Y:S01]  /*23c0*/  LOP3.LUT R14, R14, 0x18, R5, 0xf8, !PT ;  /* 0x000000180e0e7812 */ /* 0x000fe200078ef805 */
[----:B------:R-:W-:Y:S01]  /*23d0*/  VIADD R101, R23, 0x50 ;  /* 0x0000005017657836 */ /* 0x000fe20000000000 */
[----:B------:R-:W-:-:S02]  /*23e0*/  IADD3 R78, P2, R144, R79, RZ ;  /* 0x0000004f904e7210 */ /* 0x000fc40007f5e0ff */
[----:B------:R-:W-:Y:S01]  /*23f0*/  SHF.R.S32.HI R12, RZ, 0x5, R9 ;  /* 0x00000005ff0c7819 */ /* 0x000fe20000011409 */
[--C-:B------:R-:W-:Y:S01]  /*2400*/  IMAD R8, R8, 0x1200, R40.reuse ;  /* 0x0000120008087824 */ /* 0x100fe200078e0228 */
[-C--:B------:R-:W-:Y:S01]  /*2410*/  LOP3.LUT R9, R6, R39.reuse, RZ, 0x3c, !PT ;  /* 0x0000002706097212 */ /* 0x080fe200078e3cff */
[----:B------:R-:W-:Y:S01]  /*2420*/  IMAD R15, R15, 0x1200, R40 ;  /* 0x000012000f0f7824 */ /* 0x000fe200078e0228 */
[----:B------:R-:W-:Y:S01]  /*2430*/  LOP3.LUT R14, R14, R39, RZ, 0x3c, !PT ;  /* 0x000000270e0e7212 */ /* 0x000fe200078e3cff */
[C---:B------:R-:W-:Y:S02]  /*2440*/  IMAD R6, R21.reuse, R70, RZ ;  /* 0x0000004615067224 */ /* 0x040fe400078e02ff */
[----:B------:R-:W-:Y:S02]  /*2450*/  IMAD R21, R21, R76, RZ ;  /* 0x0000004c15157224 */ /* 0x000fe400078e02ff */
[----:B------:R-:W-:Y:S01]  /*2460*/  IMAD.X R79, R20, 0x1, R7, P2 ;  /* 0x00000001144f7824 */ /* 0x000fe200010e0607 */
[----:B------:R-:W-:Y:S01]  /*2470*/  ISETP.GE.AND P2, PT, R101, UR4, PT ;  /* 0x0000000465007c0c */ /* 0x000fe2000bf46270 */
[----:B------:R-:W-:-:S02]  /*2480*/  IMAD.IADD R100, R8, 0x1, R9 ;  /* 0x0000000108647824 */ /* 0x000fc400078e0209 */
[----:B------:R-:W-:Y:S01]  /*2490*/  IMAD.IADD R98, R15, 0x1, R14 ;  /* 0x000000010f627824 */ /* 0x000fe200078e020e */
[----:B------:R-:W-:Y:S01]  /*24a0*/  LOP3.LUT R99, R10, R39, RZ, 0x3c, !PT ;  /* 0x000000270a637212 */ /* 0x000fe200078e3cff */
[----:B------:R-:W-:Y:S02]  /*24b0*/  IMAD R9, R33, 0x90, RZ ;  /* 0x0000009021097824 */ /* 0x000fe400078e02ff */
[C---:B------:R-:W-:Y:S02]  /*24c0*/  IMAD R21, R106.reuse, R77, R21 ;  /* 0x0000004d6a157224 */ /* 0x040fe400078e0215 */
[----:B------:R-:W-:Y:S02]  /*24d0*/  IMAD R15, R77, 0x90, RZ ;  /* 0x000000904d0f7824 */ /* 0x000fe400078e02ff */
[----:B------:R-:W-:Y:S01]  /*24e0*/  IMAD.WIDE.U32 R72, R106, R76, R72 ;  /* 0x0000004c6a487225 */ /* 0x000fe200078e0048 */
[----:B------:R-:W-:-:S03]  /*24f0*/  SEL R10, RZ, 0x20, P2 ;  /* 0x00000020ff0a7807 */ /* 0x000fc60001000000 */
[----:B------:R-:W-:-:S04]  /*2500*/  IMAD.WIDE.U32 R74, R106, R76, R74 ;  /* 0x0000004c6a4a7225 */ /* 0x000fc800078e004a */
[----:B------:R-:W-:-:S04]  /*2510*/  IMAD.WIDE.U32 R32, R32, 0x90, RZ ;  /* 0x0000009020207825 */ /* 0x000fc800078e00ff */
[----:B------:R-:W-:Y:S01]  /*2520*/  IMAD.WIDE.U32 R76, R76, 0x90, RZ ;  /* 0x000000904c4c7825 */ /* 0x000fe200078e00ff */
[----:B------:R-:W-:-:S03]  /*2530*/  IADD3 R86, R33, R9, RZ ;  /* 0x0000000921567210 */ /* 0x000fc60007ffe0ff */
[----:B------:R-:W-:Y:S02]  /*2540*/  IMAD R12, R12, 0x1200, R40 ;  /* 0x000012000c0c7824 */ /* 0x000fe400078e0228 */
[----:B------:R-:W-:Y:S01]  /*2550*/  IMAD.IADD R88, R77, 0x1, R15 ;  /* 0x000000014d587824 */ /* 0x000fe200078e020f */
[----:B------:R-:W-:Y:S01]  /*2560*/  LOP3.LUT R15, R13, R10, RZ, 0xfc, !PT ;  /* 0x0000000a0d0f7212 */ /* 0x000fe200078efcff */
[----:B------:R-:W-:Y:S01]  /*2570*/  IMAD R27, R106, R71, R6 ;  /* 0x000000476a1b7224 */ /* 0x000fe200078e0206 */
[----:B------:R-:W-:Y:S01]  /*2580*/  LOP3.LUT R7, R3, 0xfffffff8, RZ, 0xc0, !PT ;  /* 0xfffffff803077812 */ /* 0x000fe200078ec0ff */
[----:B------:R-:W-:Y:S01]  /*2590*/  IMAD R87, R71, 0x90, RZ ;  /* 0x0000009047577824 */ /* 0x000fe200078e02ff */
[----:B------:R-:W-:Y:S01]  /*25a0*/  LOP3.LUT R8, R4, 0xfffffff8, RZ, 0xc0, !PT ;  /* 0xfffffff804087812 */ /* 0x000fe200078ec0ff */
[----:B------:R-:W-:Y:S01]  /*25b0*/  IMAD.WIDE.U32 R34, R106, R70, R34 ;  /* 0x000000466a227225 */ /* 0x000fe200078e0022 */
[----:B------:R-:W-:-:S03]  /*25c0*/  LOP3.LUT R9, R5, 0xfffffff8, RZ, 0xc0, !PT ;  /* 0xfffffff805097812 */ /* 0x000fc600078ec0ff */
[----:B------:R-:W-:Y:S01]  /*25d0*/  IMAD.WIDE.U32 R68, R106, R70, R68 ;  /* 0x000000466a447225 */ /* 0x000fe200078e0044 */
[----:B------:R-:W-:-:S03]  /*25e0*/  LOP3.LUT R10, R13, 0x1, RZ, 0xc0, !PT ;  /* 0x000000010d0a7812 */ /* 0x000fc600078ec0ff */
[----:B------:R-:W-:Y:S01]  /*25f0*/  IMAD.WIDE.U32 R70, R70, 0x90, RZ ;  /* 0x0000009046467825 */ /* 0x000fe200078e00ff */
[C---:B------:R-:W-:Y:S02]  /*2600*/  LOP3.LUT R13, R15.reuse, 0x8, RZ, 0xc0, !PT ;  /* 0x000000080f0d7812 */ /* 0x040fe400078ec0ff */
[C---:B------:R-:W-:Y:S01]  /*2610*/  LOP3.LUT R14, R15.reuse, 0x10, RZ, 0xc0, !PT ;  /* 0x000000100f0e7812 */ /* 0x040fe200078ec0ff */
[----:B------:R-:W-:Y:S01]  /*2620*/  IMAD.IADD R99, R12, 0x1, R99 ;  /* 0x000000010c637824 */ /* 0x000fe200078e0263 */
[----:B------:R-:W-:Y:S01]  /*2630*/  LOP3.LUT R12, R15, 0x4, RZ, 0xc0, !PT ;  /* 0x000000040f0c7812 */ /* 0x000fe200078ec0ff */
[----:B------:R-:W-:Y:S01]  /*2640*/  IMAD.IADD R82, R31, 0x1, R11 ;  /* 0x000000011f527824 */ /* 0x000fe200078e020b */
[----:B------:R-:W-:Y:S01]  /*2650*/  LOP3.LUT R11, R15, 0x2, RZ, 0xc0, !PT ;  /* 0x000000020f0b7812 */ /* 0x000fe200078ec0ff */
[----:B------:R-:W-:Y:S01]  /*2660*/  IMAD.IADD R81, R35, 0x1, R27 ;  /* 0x0000000123517824 */ /* 0x000fe200078e021b */
[----:B------:R-:W-:Y:S01]  /*2670*/  SHF.R.S32.HI R93, RZ, 0x1f, R7 ;  /* 0x0000001fff5d7819 */ /* 0x000fe20000011407 */
[----:B------:R-:W-:Y:S01]  /*2680*/  VIADD R109, R36, 0x8 ;  /* 0x00000008246d7836 */ /* 0x000fe20000000000 */
[----:B------:R-:W-:Y:S01]  /*2690*/  SHF.R.S32.HI R90, RZ, 0x1f, R8 ;  /* 0x0000001fff5a7819 */ /* 0x000fe20000011408 */
[----:B------:R-:W-:Y:S01]  /*26a0*/  IMAD.SHL.U32 R107, R104, 0x2, RZ ;  /* 0x00000002686b7824 */ /* 0x000fe200078e00ff */
[----:B------:R-:W-:Y:S01]  /*26b0*/  SHF.R.S32.HI R89, RZ, 0x1f, R9 ;  /* 0x0000001fff597819 */ /* 0x000fe20000011409 */
[----:B------:R-:W-:Y:S01]  /*26c0*/  IMAD.IADD R87, R71, 0x1, R87 ;  /* 0x0000000147577824 */ /* 0x000fe200078e0257 */
[----:B------:R-:W-:Y:S01]  /*26d0*/  LOP3.LUT R15, R15, 0x20, RZ, 0xc0, !PT ;  /* 0x000000200f0f7812 */ /* 0x000fe200078ec0ff */
[----:B------:R-:W-:-:S02]  /*26e0*/  IMAD.IADD R27, R27, 0x1, R69 ;  /* 0x000000011b1b7824 */ /* 0x000fc400078e0245 */
[----:B------:R-:W-:Y:S02]  /*26f0*/  IMAD.IADD R80, R73, 0x1, R21 ;  /* 0x0000000149507824 */ /* 0x000fe400078e0215 */
[----:B------:R-:W-:Y:S01]  /*2700*/  IMAD.IADD R6, R21, 0x1, R75 ;  /* 0x0000000115067824 */ /* 0x000fe200078e024b */
[----:B------:R-:W-:Y:S01]  /*2710*/  @!P6 BAR.SYNC.DEFER_BLOCKING 0x9, 0x100 ;  /* 0x024400000000eb1d */ /* 0x000fe20000010000 */
[----:B--2---:R-:W-:-:S13]  /*2720*/  LOP3.LUT P3, RZ, R38, 0x2, RZ, 0xc0, !PT ;  /* 0x0000000226ff7812 */ /* 0x004fda000786c0ff */
[----:B------:R-:W-:-:S05]  /*2730*/  @P3 LOP3.LUT R37, R37, 0x2, RZ, 0xfc, !PT ;  /* 0x0000000225253812 */ /* 0x000fca00078efcff */
[----:B------:R0:W-:Y:S02]  /*2740*/  STL [R1+0x60], R37 ;  /* 0x0000602501007387 */ /* 0x0001e40000100800 */
.L_x_1917:
[----:B--2---:R-:W2:Y:S01]  /*2750*/  LDL R20, [R1+0x60] ;  /* 0x0000600001147983 */ /* 0x004ea20000100800 */
[----:B-1----:R-:W1:Y:S03]  /*2760*/  LDC.64 R94, c[0x0][0x2d8] ;  /* 0x0000b600ff5e7b82 */ /* 0x002e660000000a00 */
[----:B0--3--:R-:W3:Y:S01]  /*2770*/  LDL R37, [R1+0x64] ;  /* 0x0000640001257983 */ /* 0x009ee20000100800 */
[----:B------:R-:W-:Y:S01]  /*2780*/  VIADD R43, R25, 0xffffffff ;  /* 0xffffffff192b7836 */ /* 0x000fe20000000000 */
[----:B------:R-:W-:Y:S05]  /*2790*/  YIELD ;  /* 0x0000000000007946 */ /* 0x000fea0003800000 */
[----:B------:R-:W0:Y:S01]  /*27a0*/  LDC R105, c[0x0][0x3d4] ;  /* 0x0000f500ff697b82 */ /* 0x000e220000000800 */
[----:B------:R-:W-:Y:S01]  /*27b0*/  SHF.R.S32.HI R36, RZ, 0x1f, R43 ;  /* 0x0000001fff247819 */ /* 0x000fe2000001142b */
[-C--:B------:R-:W-:Y:S01]  /*27c0*/  IMAD R21, R86, R43.reuse, RZ ;  /* 0x0000002b56157224 */ /* 0x080fe200078e02ff */
[----:B------:R-:W-:Y:S01]  /*27d0*/  BSSY B0, `(.L_x_1862) ;  /* 0x00003e3000007945 */ /* 0x000fe20003800000 */
[----:B------:R-:W-:-:S04]  /*27e0*/  IMAD.WIDE.U32 R64, R32, R43, RZ ;  /* 0x0000002b20407225 */ /* 0x000fc800078e00ff */
[----:B------:R-:W-:-:S04]  /*27f0*/  IMAD R21, R36, R32, R21 ;  /* 0x0000002024157224 */ /* 0x000fc800078e0215 */
[----:B------:R-:W-:Y:S01]  /*2800*/  IMAD.IADD R97, R65, 0x1, R21 ;  /* 0x0000000141617824 */ /* 0x000fe200078e0215 */
[----:B--2---:R-:W-:Y:S02]  /*2810*/  LOP3.LUT P4, RZ, R20, 0x2, RZ, 0xc0, !PT ;  /* 0x0000000214ff7812 */ /* 0x004fe4000788c0ff */
[----:B------:R-:W-:Y:S01]  /*2820*/  IADD3 R20, P2, R85, R64, RZ ;  /* 0x0000004055147210 */ /* 0x000fe20007f5e0ff */
[----:B---3--:R-:W-:-:S03]  /*2830*/  IMAD R21, R19, 0x3600, R37 ;  /* 0x0000360013157824 */ /* 0x008fc600078e0225 */
[C---:B-1----:R-:W-:Y:S01]  /*2840*/  LEA R40, P3, R20.reuse, R94, 0x1 ;  /* 0x0000005e14287211 */ /* 0x042fe200078608ff */
[----:B------:R-:W-:Y:S01]  /*2850*/  IMAD.X R25, R97, 0x1, R83, P2 ;  /* 0x0000000161197824 */ /* 0x000fe200010e0653 */
[----:B------:R-:W-:Y:S01]  /*2860*/  ISETP.GT.AND P2, PT, R43, R24, PT ;  /* 0x000000182b00720c */ /* 0x000fe20003f44270 */
[C---:B------:R-:W-:Y:S02]  /*2870*/  VIADD R37, R21.reuse, 0x10 ;  /* 0x0000001015257836 */ /* 0x040fe40000000000 */
[C-C-:B------:R-:W-:Y:S01]  /*2880*/  IMAD R84, R21.reuse, 0x2, R26.reuse ;  /* 0x0000000215547824 */ /* 0x140fe200078e021a */
[----:B------:R-:W-:Y:S01]  /*2890*/  LEA.HI.X R41, R20, R95, R25, 0x1, P3 ;  /* 0x0000005f14297211 */ /* 0x000fe200018f0c19 */
[----:B------:R-:W-:Y:S01]  /*28a0*/  @P4 VIADD R37, R21, 0xfffffff0 ;  /* 0xfffffff015254836 */ /* 0x000fe20000000000 */
[----:B0-----:R-:W-:Y:S01]  /*28b0*/  ISETP.GE.AND P3, PT, R105, 0x1, PT ;  /* 0x000000016900780c */ /* 0x001fe20003f66270 */
[----:B------:R-:W-:Y:S02]  /*28c0*/  IMAD.MOV.U32 R25, RZ, RZ, R43 ;  /* 0x000000ffff197224 */ /* 0x000fe400078e002b */
[----:B------:R-:W-:-:S10]  /*28d0*/  IMAD R21, R37, 0x2, R26 ;  /* 0x0000000225157824 */ /* 0x000fd400078e021a */
        /* <DEDUP_REMOVED lines=9> */
[----:B------:R-:W-:Y:S01]  /*2970*/  IMAD R37, R36, R76, R37 ;  /* 0x0000004c24257224 */ /* 0x000fe200078e0225 */
[----:B------:R-:W-:Y:S01]  /*2980*/  IADD3 R92, R61, R39, RZ ;  /* 0x000000273d5c7210 */ /* 0x000fe20007ffe0ff */
[----:B------:R-:W-:-:S04]  /*2990*/  IMAD.WIDE.U32 R62, R76, R43, RZ ;  /* 0x0000002b4c3e7225 */ /* 0x000fc800078e00ff */
        /* <DEDUP_REMOVED lines=21> */
[----:B------:R-:W-:Y:S01]  /*2af0*/  ULDC.64 UR6, c[0x0][0x208] ;  /* 0x0000820000067ab9 */ /* 0x000fe20000000a00 */
        /* <DEDUP_REMOVED lines=41> */
.L_x_1866:
[----:B------:R-:W-:Y:S05]  /*2d90*/  BSYNC B1 ;  /* 0x0000000000017941 */ /* 0x000fea0003800000 */
.L_x_1865:
[----:B-----5:R-:W-:Y:S01]  /*2da0*/  IMAD.MOV.U32 R20, RZ, RZ, R42 ;  /* 0x000000ffff147224 */ /* 0x020fe200078e002a */
[----:B------:R-:W-:Y:S01]  /*2db0*/  ULOP3.LUT UR4, UR60, 0x1, URZ, 0xfc, !UPT ;  /* 0x000000013c047892 */ /* 0x000fe2000f8efc3f */
[----:B0-----:R-:W-:Y:S02]  /*2dc0*/  IMAD.MOV.U32 R36, RZ, RZ, R43 ;  /* 0x000000ffff247224 */ /* 0x001fe400078e002b */
[----:B------:R-:W-:Y:S01]  /*2dd0*/  IMAD.MOV.U32 R37, RZ, RZ, R46 ;  /* 0x000000ffff257224 */ /* 0x000fe200078e002e */
[----:B------:R-:W-:Y:S01]  /*2de0*/  UISETP.NE.AND UP0, UPT, UR4, 0x3, UPT ;  /* 0x000000030400788c */ /* 0x000fe2000bf05270 */
[----:B------:R-:W-:Y:S01]  /*2df0*/  IMAD.MOV.U32 R38, RZ, RZ, R47 ;  /* 0x000000ffff267224 */ /* 0x000fe200078e002f */
[----:B------:R-:W-:Y:S01]  /*2e00*/  PRMT R61, R36, 0x5410, R20 ;  /* 0x00005410243d7816 */ /* 0x000fe20000000014 */
        /* <DEDUP_REMOVED lines=32> */
[----:B------:R-:W-:-:S02]  /*3010*/  PRMT R120, R120, 0x5410, R36 ;  /* 0x0000541078787816 */ /* 0x000fc40000000024 */
[----:B------:R-:W-:Y:S02]  /*3020*/  PRMT R113, R37, 0x7610, R113 ;  /* 0x0000761025717816 */ /* 0x000fe40000000071 */
[----:B------:R-:W-:Y:S01]  /*3030*/  PRMT R115, R38, 0x7610, R115 ;  /* 0x0000761026737816 */ /* 0x000fe20000000073 */
[----:B------:R-:W-:Y:S06]  /*3040*/  @!P3 BRA `(.L_x_1867) ;  /* 0x000000000004b947 */ /* 0x000fec0003800000 */
[----:B------:R-:W-:Y:S01]  /*3050*/  BPT.TRAP 0x1 ;  /* 0x000000040000795c */ /* 0x000fe20000300000 */
.L_x_1867:
[----:B------:R-:W2:Y:S01]  /*3060*/  LDL R36, [R1+0x44] ;  /* 0x0000440001247983 */ /* 0x000ea20000100800 */
[----:B------:R-:W-:Y:S01]  /*3070*/  IMAD R20, R19, 0x8, R16 ;  /* 0x0000000813147824 */ /* 0x000fe200078e0210 */
[----:B------:R-:W-:Y:S01]  /*3080*/  BSSY B1, `(.L_x_1868) ;  /* 0x0000004000017945 */ /* 0x000fe20003800000 */
[----:B--2---:R-:W-:-:S04]  /*3090*/  SHF.L.U32 R92, R36, 0x1f, RZ ;  /* 0x0000001f245c7819 */ /* 0x004fc800000006ff */
[----:B------:R-:W0:Y:S02]  /*30a0*/  SYNCS.PHASECHK.TRANS64.TRYWAIT P5, [R20+URZ+0x31c90], R92 ;  /* 0x031c905c140075a7 */ /* 0x000e2400080a017f */
[----:B0-----:R-:W-:Y:S05]  /*30b0*/  @!P5 BRA `(.L_x_1869) ;  /* 0x000001f800c0d947 */ /* 0x001fea0003800000 */
.L_x_2108:
[----:B------:R-:W-:Y:S05]  /*30c0*/  BSYNC B1 ;  /* 0x0000000000017941 */ /* 0x000fea0003800000 */
.L_x_1868:
        /* <DEDUP_REMOVED lines=9> */
[----:B------:R-:W-:Y:S01]  /*3160*/  HADD2.F32 R113, -RZ, R113.H0_H0 ;  /* 0x20000071ff717230 */ /* 0x000fe20000004100 */
        /* <DEDUP_REMOVED lines=8> */
[-C--:B------:R-:W-:Y:S01]  /*31f0*/  FMUL.FTZ R112, R39, R96.reuse ;  /* 0x0000006027707220 */ /* 0x080fe20000410000 */
[--C-:B------:R-:W-:Y:S02]  /*3200*/  HADD2.F32 R63, -RZ, R67.reuse.H1_H1 ;  /* 0x30000043ff3f7230 */ /* 0x100fe40000004100 */
[----:B------:R-:W-:Y:S01]  /*3210*/  FMUL.FTZ R114, R37, R96 ;  /* 0x0000006025727220 */ /* 0x000fe20000410000 */
[----:B------:R-:W-:Y:S02]  /*3220*/  HADD2.F32 R67, -RZ, R67.H0_H0 ;  /* 0x20000043ff437230 */ /* 0x000fe40000004100 */
[----:B------:R-:W-:Y:S02]  /*3230*/  HADD2.F32 R60, -RZ, R60.H0_H0 ;  /* 0x2000003cff3c7230 */ /* 0x000fe40000004100 */
[----:B------:R-:W-:Y:S01]  /*3240*/  FMUL.FTZ R96, R63, R94 ;  /* 0x0000005e3f607220 */ /* 0x000fe20000410000 */
[----:B------:R-:W-:-:S02]  /*3250*/  HADD2.F32 R66, -RZ, R66.H0_H0 ;  /* 0x20000042ff427230 */ /* 0x000fc40000004100 */
[----:B------:R-:W-:Y:S01]  /*3260*/  FMUL.FTZ R94, R67, R94 ;  /* 0x0000005e435e7220 */ /* 0x000fe20000410000 */
[----:B------:R-:W-:Y:S02]  /*3270*/  HADD2.F32 R95, -RZ, R111.H1_H1 ;  /* 0x3000006fff5f7230 */ /* 0x000fe40000004100 */
[-C--:B------:R-:W-:Y:S01]  /*3280*/  FFMA.FTZ R37, R37, R60.reuse, -R112 ;  /* 0x0000003c25257223 */ /* 0x080fe20000010870 */
[----:B------:R-:W-:Y:S01]  /*3290*/  FFMA.FTZ R60, R39, R60, R114 ;  /* 0x0000003c273c7223 */ /* 0x000fe20000010072 */
[-C--:B------:R-:W-:Y:S01]  /*32a0*/  FFMA.FTZ R39, R67, R66.reuse, -R96 ;  /* 0x0000004243277223 */ /* 0x080fe20000010860 */
[----:B------:R-:W-:Y:S01]  /*32b0*/  FFMA.FTZ R66, R63, R66, R94 ;  /* 0x000000423f427223 */ /* 0x000fe2000001005e */
[--C-:B------:R-:W-:Y:S02]  /*32c0*/  HADD2.F32 R94, -RZ, R36.reuse.H1_H1 ;  /* 0x30000024ff5e7230 */ /* 0x100fe40000004100 */
[----:B------:R-:W-:Y:S01]  /*32d0*/  HADD2.F32 R96, -RZ, R36.H0_H0 ;  /* 0x20000024ff607230 */ /* 0x000fe20000004100 */
[----:B------:R-:W-:Y:S01]  /*32e0*/  F2FP.F16.F32.PACK_AB R37, R60, R37 ;  /* 0x000000253c25723e */ /* 0x000fe200000000ff */
[----:B------:R-:W-:Y:S01]  /*32f0*/  HADD2.F32 R67, -RZ, R115.H0_H0 ;  /* 0x20000073ff437230 */ /* 0x000fe20000004100 */
[----:B------:R-:W-:Y:S01]  /*3300*/  F2FP.F16.F32.PACK_AB R39, R66, R39 ;  /* 0x000000274227723e */ /* 0x000fe200000000ff */
[----:B------:R-:W-:-:S02]  /*3310*/  HADD2.F32 R36, -RZ, R38.H1_H1 ;  /* 0x30000026ff247230 */ /* 0x000fc40000004100 */
[----:B------:R-:W-:Y:S02]  /*3320*/  HADD2.F32 R63, -RZ, R111.H0_H0 ;  /* 0x2000006fff3f7230 */ /* 0x000fe40000004100 */
[-C--:B------:R-:W-:Y:S01]  /*3330*/  FMUL.FTZ R111, R94, R113.reuse ;  /* 0x000000715e6f7220 */ /* 0x080fe20000410000 */
[----:B------:R-:W-:Y:S02]  /*3340*/  HADD2.F32 R38, -RZ, R38.H0_H0 ;  /* 0x20000026ff267230 */ /* 0x000fe40000004100 */
[----:B------:R-:W-:Y:S01]  /*3350*/  FMUL.FTZ R113, R96, R113 ;  /* 0x0000007160717220 */ /* 0x000fe20000410000 */
[----:B------:R-:W-:Y:S01]  /*3360*/  FMUL.FTZ R115, R36, R67 ;  /* 0x0000004324737220 */ /* 0x000fe20000410000 */
[----:B------:R-:W-:Y:S01]  /*3370*/  FFMA.FTZ R111, R96, R63, -R111 ;  /* 0x0000003f606f7223 */ /* 0x000fe2000001086f */
[----:B------:R-:W-:Y:S01]  /*3380*/  FMUL.FTZ R67, R38, R67 ;  /* 0x0000004326437220 */ /* 0x000fe20000410000 */
[----:B------:R-:W-:Y:S01]  /*3390*/  FFMA.FTZ R94, R94, R63, R113 ;  /* 0x0000003f5e5e7223 */ /* 0x000fe20000010071 */
[----:B------:R-:W-:-:S02]  /*33a0*/  FFMA.FTZ R115, R38, R95, -R115 ;  /* 0x0000005f26737223 */ /* 0x000fc40000010873 */
[----:B------:R-:W-:Y:S02]  /*33b0*/  FFMA.FTZ R36, R36, R95, R67 ;  /* 0x0000005f24247223 */ /* 0x000fe40000010043 */
[----:B------:R-:W-:-:S03]  /*33c0*/  F2FP.F16.F32.PACK_AB R94, R94, R111 ;  /* 0x0000006f5e5e723e */ /* 0x000fc600000000ff */
[----:B------:R-:W-:Y:S02]  /*33d0*/  F2FP.F16.F32.PACK_AB R38, R36, R115 ;  /* 0x000000732426723e */ /* 0x000fe400000000ff */
[----:B------:R-:W-:-:S07]  /*33e0*/  MOV R36, R94 ;  /* 0x0000005e00247202 */ /* 0x000fce0000000f00 */
.L_x_1874:
[----:B------:R-:W-:Y:S05]  /*33f0*/  BSYNC B2 ;  /* 0x0000000000027941 */ /* 0x000fea0003800000 */
.L_x_1873:
[----:B------:R-:W-:Y:S02]  /*3400*/  ULDC.64 UR4, c[0x0][0x208] ;  /* 0x0000820000047ab9 */ /* 0x000fe40000000a00 */
[----:B--2---:R1:W-:Y:S03]  /*3410*/  STG.E.128 desc[UR4][R40.64], R36 ;  /* 0x0000002428007986 */ /* 0x0043e6000c101d04 */
.L_x_1872:
[----:B------:R-:W-:Y:S05]  /*3420*/  BSYNC B1 ;  /* 0x0000000000017941 */ /* 0x000fea0003800000 */
.L_x_1871:
        /* <DEDUP_REMOVED lines=14> */
[----:B------:R-:W-:Y:S02]  /*3510*/  HADD2.F32 R39, -RZ, R37.H1_H1 ;  /* 0x30000025ff277230 */ /* 0x000fe40000004100 */
[----:B------:R-:W-:-:S02]  /*3520*/  HADD2.F32 R64, -RZ, R60.H0_H0 ;  /* 0x2000003cff407230 */ /* 0x000fc40000004100 */
[----:B------:R-:W-:Y:S02]  /*3530*/  HADD2.F32 R37, -RZ, R37.H0_H0 ;  /* 0x20000025ff257230 */ /* 0x000fe40000004100 */
[----:B------:R-:W-:Y:S02]  /*3540*/  HADD2.F32 R65, -RZ, R65.H0_H0 ;  /* 0x20000041ff417230 */ /* 0x000fe40000004100 */
[--C-:B------:R-:W-:Y:S02]  /*3550*/  HADD2.F32 R60, -RZ, R59.reuse.H1_H1 ;  /* 0x3000003bff3c7230 */ /* 0x100fe40000004100 */
[----:B------:R-:W-:Y:S02]  /*3560*/  HADD2.F32 R59, -RZ, R59.H0_H0 ;  /* 0x2000003bff3b7230 */ /* 0x000fe40000004100 */
[----:B------:R-:W-:Y:S02]  /*3570*/  HADD2.F32 R63, -RZ, R58.H0_H0 ;  /* 0x2000003aff3f7230 */ /* 0x000fe40000004100 */
[-C--:B------:R-:W-:Y:S01]  /*3580*/  FMUL.FTZ R58, R39, R66.reuse ;  /* 0x00000042273a7220 */ /* 0x080fe20000410000 */
[----:B------:R-:W-:Y:S01]  /*3590*/  FMUL.FTZ R66, R37, R66 ;  /* 0x0000004225427220 */ /* 0x000fe20000410000 */
[CC--:B------:R-:W-:Y:S01]  /*35a0*/  FMUL.FTZ R94, R60.reuse, R65.reuse ;  /* 0x000000413c5e7220 */ /* 0x0c0fe20000410000 */
[----:B------:R-:W-:Y:S01]  /*35b0*/  FMUL.FTZ R65, R59, R65 ;  /* 0x000000413b417220 */ /* 0x000fe20000410000 */
[-C--:B------:R-:W-:Y:S01]  /*35c0*/  FFMA.FTZ R37, R37, R64.reuse, -R58 ;  /* 0x0000004025257223 */ /* 0x080fe2000001083a */
[----:B------:R-:W-:Y:S01]  /*35d0*/  FFMA.FTZ R58, R39, R64, R66 ;  /* 0x00000040273a7223 */ /* 0x000fe20000010042 */
[-C--:B------:R-:W-:Y:S01]  /*35e0*/  FFMA.FTZ R39, R59, R63.reuse, -R94 ;  /* 0x0000003f3b277223 */ /* 0x080fe2000001085e */
[----:B------:R-:W-:Y:S01]  /*35f0*/  FFMA.FTZ R60, R60, R63, R65 ;  /* 0x0000003f3c3c7223 */ /* 0x000fe20000010041 */
[----:B------:R-:W-:-:S02]  /*3600*/  HADD2.F32 R59, -RZ, R121.H1_H1 ;  /* 0x30000079ff3b7230 */ /* 0x000fc40000004100 */
[----:B------:R-:W-:Y:S01]  /*3610*/  HADD2.F32 R121, -RZ, R121.H0_H0 ;  /* 0x20000079ff797230 */ /* 0x000fe20000004100 */
[----:B------:R-:W-:Y:S01]  /*3620*/  F2FP.F16.F32.PACK_AB R37, R58, R37 ;  /* 0x000000253a25723e */ /* 0x000fe200000000ff */
[----:B------:R-:W-:Y:S01]  /*3630*/  HADD2.F32 R64, -RZ, R36.H1_H1 ;  /* 0x30000024ff407230 */ /* 0x000fe20000004100 */
[----:B------:R-:W-:Y:S01]  /*3640*/  F2FP.F16.F32.PACK_AB R39, R60, R39 ;  /* 0x000000273c27723e */ /* 0x000fe200000000ff */
[----:B------:R-:W-:Y:S02]  /*3650*/  HADD2.F32 R63, -RZ, R38.H1_H1 ;  /* 0x30000026ff3f7230 */ /* 0x000fe40000004100 */
[----:B------:R-:W-:Y:S02]  /*3660*/  HADD2.F32 R65, -RZ, R120.H1_H1 ;  /* 0x30000078ff417230 */ /* 0x000fe40000004100 */
[----:B------:R-:W-:Y:S01]  /*3670*/  FMUL.FTZ R67, R64, R121 ;  /* 0x0000007940437220 */ /* 0x000fe20000410000 */
[----:B------:R-:W-:Y:S02]  /*3680*/  HADD2.F32 R36, -RZ, R36.H0_H0 ;  /* 0x20000024ff247230 */ /* 0x000fe40000004100 */
[----:B------:R-:W-:-:S02]  /*3690*/  HADD2.F32 R38, -RZ, R38.H0_H0 ;  /* 0x20000026ff267230 */ /* 0x000fc40000004100 */
[C---:B------:R-:W-:Y:S01]  /*36a0*/  FMUL.FTZ R95, R63.reuse, R65 ;  /* 0x000000413f5f7220 */ /* 0x040fe20000410000 */
[----:B------:R-:W-:Y:S02]  /*36b0*/  HADD2.F32 R120, -RZ, R120.H0_H0 ;  /* 0x20000078ff787230 */ /* 0x000fe40000004100 */
[C---:B------:R-:W-:Y:S01]  /*36c0*/  FMUL.FTZ R121, R36.reuse, R121 ;  /* 0x0000007924797220 */ /* 0x040fe20000410000 */
[----:B------:R-:W-:Y:S01]  /*36d0*/  FFMA.FTZ R67, R36, R59, -R67 ;  /* 0x0000003b24437223 */ /* 0x000fe20000010843 */
[----:B------:R-:W-:Y:S02]  /*36e0*/  FMUL.FTZ R66, R38, R65 ;  /* 0x0000004126427220 */ /* 0x000fe40000410000 */
[----:B------:R-:W-:Y:S01]  /*36f0*/  FFMA.FTZ R64, R64, R59, R121 ;  /* 0x0000003b40407223 */ /* 0x000fe20000010079 */
[-C--:B------:R-:W-:Y:S01]  /*3700*/  FFMA.FTZ R95, R38, R120.reuse, -R95 ;  /* 0x00000078265f7223 */ /* 0x080fe2000001085f */
[----:B------:R-:W-:-:S03]  /*3710*/  FFMA.FTZ R66, R63, R120, R66 ;  /* 0x000000783f427223 */ /* 0x000fc60000010042 */
[----:B------:R-:W-:Y:S02]  /*3720*/  F2FP.F16.F32.PACK_AB R36, R64, R67 ;  /* 0x000000434024723e */ /* 0x000fe400000000ff */
[----:B------:R-:W-:-:S07]  /*3730*/  F2FP.F16.F32.PACK_AB R38, R66, R95 ;  /* 0x0000005f4226723e */ /* 0x000fce00000000ff */
.L_x_1878:
[----:B------:R-:W-:Y:S05]  /*3740*/  BSYNC B2 ;  /* 0x0000000000027941 */ /* 0x000fea0003800000 */
.L_x_1877:
[----:B------:R-:W-:Y:S02]  /*3750*/  ULDC.64 UR4, c[0x0][0x208] ;  /* 0x0000820000047ab9 */ /* 0x000fe40000000a00 */
[----:B--2---:R2:W-:Y:S03]  /*3760*/  STG.E.128 desc[UR4][R40.64+0x20], R36 ;  /* 0x0000202428007986 */ /* 0x0045e6000c101d04 */
.L_x_1876:
[----:B------:R-:W-:Y:S05]  /*3770*/  BSYNC B1 ;  /* 0x0000000000017941 */ /* 0x000fea0003800000 */
.L_x_1875:
        /* <DEDUP_REMOVED lines=50> */
.L_x_1882:
[----:B------:R-:W-:Y:S05]  /*3aa0*/  BSYNC B2 ;  /* 0x0000000000027941 */ /* 0x000fea0003800000 */
.L_x_1881:
[----:B------:R-:W-:Y:S02]  /*3ab0*/  ULDC.64 UR4, c[0x0][0x208] ;  /* 0x0000820000047ab9 */ /* 0x000fe40000000a00 */
[----:B--2---:R3:W-:Y:S03]  /*3ac0*/  STG.E.128 desc[UR4][R40.64+0x40], R36 ;  /* 0x0000402428007986 */ /* 0x0047e6000c101d04 */
.L_x_1880:
[----:B------:R-:W-:Y:S05]  /*3ad0*/  BSYNC B1 ;  /* 0x0000000000017941 */ /* 0x000fea0003800000 */
.L_x_1879:
        /* <DEDUP_REMOVED lines=49> */
.L_x_1886:
[----:B------:R-:W-:Y:S05]  /*3df0*/  BSYNC B2 ;  /* 0x0000000000027941 */ /* 0x000fea0003800000 */
.L_x_1885:
[----:B------:R-:W-:Y:S02]  /*3e00*/  ULDC.64 UR4, c[0x0][0x208] ;  /* 0x0000820000047ab9 */ /* 0x000fe40000000a00 */
[----:B--2---:R4:W-:Y:S03]  /*3e10*/  STG.E.128 desc[UR4][R40.64+0x60], R36 ;  /* 0x0000602428007986 */ /* 0x0049e6000c101d04 */
.L_x_1884:
[----:B------:R-:W-:Y:S05]  /*3e20*/  BSYNC B1 ;  /* 0x0000000000017941 */ /* 0x000fea0003800000 */
.L_x_1883:
        /* <DEDUP_REMOVED lines=26> */
[----:B------:R-:W-:-:S02]  /*3fd0*/  HADD2.F32 R48, -RZ, R97.H1_H1 ;  /* 0x30000061ff307230 */ /* 0x000fc40000004100 */
[C---:B------:R-:W-:Y:S01]  /*3fe0*/  FMUL.FTZ R52, R39.reuse, R52 ;  /* 0x0000003427347220 */ /* 0x040fe20000410000 */
[----:B------:R-:W-:Y:S02]  /*3ff0*/  HADD2.F32 R97, -RZ, R97.H0_H0 ;  /* 0x20000061ff617230 */ /* 0x000fe40000004100 */
        /* <DEDUP_REMOVED lines=8> */
[--C-:B------:R-:W-:Y:S02]  /*4080*/  HADD2.F32 R39, -RZ, R110.reuse.H1_H1 ;  /* 0x3000006eff277230 */ /* 0x100fe40000004100 */
[----:B------:R-:W-:Y:S01]  /*4090*/  FMUL.FTZ R48, R36, R48 ;  /* 0x0000003024307220 */ /* 0x000fe20000410000 */
        /* <DEDUP_REMOVED lines=10> */
.L_x_1890:
[----:B------:R-:W-:Y:S05]  /*4140*/  BSYNC B2 ;  /* 0x0000000000027941 */ /* 0x000fea0003800000 */
.L_x_1889:
[----:B------:R-:W-:Y:S02]  /*4150*/  ULDC.64 UR4, c[0x0][0x208] ;  /* 0x0000820000047ab9 */ /* 0x000fe40000000a00 */
[----:B--2---:R1:W-:Y:S03]  /*4160*/  STG.E.128 desc[UR4][R40.64+0x80], R36 ;  /* 0x0000802428007986 */ /* 0x0043e6000c101d04 */
.L_x_1888:
[----:B------:R-:W-:Y:S05]  /*4170*/  BSYNC B1 ;  /* 0x0000000000017941 */ /* 0x000fea0003800000 */
.L_x_1887:
        /* <DEDUP_REMOVED lines=48> */
.L_x_1892:
[----:B------:R-:W-:Y:S05]  /*4480*/  BSYNC B1 ;  /* 0x0000000000017941 */ /* 0x000fea0003800000 */
.L_x_1891:
[----:B------:R-:W-:Y:S02]  /*4490*/  ULDC.64 UR4, c[0x0][0x208] ;  /* 0x0000820000047ab9 */ /* 0x000fe40000000a00 */
[----:B--2---:R1:W-:Y:S01]  /*44a0*/  STG.E.128 desc[UR4][R40.64+0xa0], R36 ;  /* 0x0000a02428007986 */ /* 0x0043e2000c101d04 */
[----:B------:R-:W-:Y:S05]  /*44b0*/  BRA `(.L_x_1870) ;  /* 0x0000002000507947 */ /* 0x000fea0003800000 */
.L_x_1864:
        /* <DEDUP_REMOVED lines=22> */
[----:B------:R-:W-:Y:S01]  /*4620*/  CS2R R56, SRZ ;  /* 0x0000000000387805 */ /* 0x000fe2000001ff00 */
[----:B------:R-:W-:-:S02]  /*4630*/  ULDC.64 UR6, c[0x0][0x208] ;  /* 0x0000820000067ab9 */ /* 0x000fc40000000a00 */
        /* <DEDUP_REMOVED lines=25> */
.L_x_1894:
[----:B------:R-:W-:Y:S05]  /*47d0*/  BSYNC B1 ;  /* 0x0000000000017941 */ /* 0x000fea0003800000 */
.L_x_1893:
[----:B-----5:R-:W-:Y:S01]  /*47e0*/  IMAD.MOV.U32 R20, RZ, RZ, R38 ;  /* 0x000000ffff147224 */ /* 0x020fe200078e0026 */
[----:B0-----:R-:W-:Y:S01]  /*47f0*/  MOV R60, R39 ;  /* 0x00000027003c7202 */ /* 0x001fe20000000f00 */
[----:B------:R-:W-:Y:S01]  /*4800*/  IMAD.MOV.U32 R61, RZ, RZ, R36 ;  /* 0x000000ffff3d7224 */ /* 0x000fe200078e0024 */
[----:B------:R-:W-:Y:S01]  /*4810*/  ULOP3.LUT UR4, UR60, 0x1, URZ, 0xfc, !UPT ;  /* 0x000000013c047892 */ /* 0x000fe2000f8efc3f */
[----:B------:R-:W-:Y:S01]  /*4820*/  IMAD.MOV.U32 R62, RZ, RZ, R37 ;  /* 0x000000ffff3e7224 */ /* 0x000fe200078e0025 */
[----:B------:R-:W-:Y:S01]  /*4830*/  PRMT R117, R20, 0x5410, R60 ;  /* 0x0000541014757816 */ /* 0x000fe2000000003c */
[----:B------:R-:W-:Y:S01]  /*4840*/  IMAD.MOV.U32 R20, RZ, RZ, R42 ;  /* 0x000000ffff147224 */ /* 0x000fe200078e002a */
[----:B------:R-:W-:Y:S01]  /*4850*/  UISETP.NE.AND UP0, UPT, UR4, 0x3, UPT ;  /* 0x000000030400788c */ /* 0x000fe2000bf05270 */
        /* <DEDUP_REMOVED lines=24> */
[----:B------:R-:W-:Y:S01]  /*49e0*/  IMAD.MOV.U32 R62, RZ, RZ, R53 ;  /* 0x000000ffff3e7224 */ /* 0x000fe200078e0035 */
[----:B------:R-:W-:Y:S02]  /*49f0*/  MOV R61, R52 ;  /* 0x00000034003d7202 */ /* 0x000fe40000000f00 */
        /* <DEDUP_REMOVED lines=8> */
[----:B------:R-:W-:-:S02]  /*4a80*/  PRMT R131, R20, 0x7610, R131 ;  /* 0x0000761014837816 */ /* 0x000fc40000000083 */
[----:B------:R-:W-:Y:S02]  /*4a90*/  PRMT R122, R122, 0x5410, R60 ;  /* 0x000054107a7a7816 */ /* 0x000fe4000000003c */
[----:B------:R-:W-:Y:S02]  /*4aa0*/  PRMT R124, R61, 0x7610, R124 ;  /* 0x000076103d7c7816 */ /* 0x000fe4000000007c */
[----:B------:R-:W-:Y:S01]  /*4ab0*/  PRMT R116, R62, 0x7610, R116 ;  /* 0x000076103e747816 */ /* 0x000fe20000000074 */
[----:B------:R-:W-:Y:S06]  /*4ac0*/  @!P3 BRA `(.L_x_1895) ;  /* 0x000000000004b947 */ /* 0x000fec0003800000 */
[----:B------:R-:W-:Y:S01]  /*4ad0*/  BPT.TRAP 0x1 ;  /* 0x000000040000795c */ /* 0x000fe20000300000 */
.L_x_1895:
[----:B------:R-:W2:Y:S01]  /*4ae0*/  LDL R60, [R1+0x44] ;  /* 0x00004400013c7983 */ /* 0x000ea20000100800 */
[----:B------:R-:W-:Y:S01]  /*4af0*/  IMAD R20, R19, 0x8, R16 ;  /* 0x0000000813147824 */ /* 0x000fe200078e0210 */
[----:B------:R-:W-:Y:S01]  /*4b00*/  BSSY B1, `(.L_x_1896) ;  /* 0x0000004000017945 */ /* 0x000fe20003800000 */
[----:B--2---:R-:W-:-:S04]  /*4b10*/  SHF.L.U32 R92, R60, 0x1f, RZ ;  /* 0x0000001f3c5c7819 */ /* 0x004fc800000006ff */
[----:B------:R-:W0:Y:S02]  /*4b20*/  SYNCS.PHASECHK.TRANS64.TRYWAIT P5, [R20+URZ+0x31c90], R92 ;  /* 0x031c905c140075a7 */ /* 0x000e2400080a017f */
[----:B0-----:R-:W-:Y:S05]  /*4b30*/  @!P5 BRA `(.L_x_1897) ;  /* 0x000001e00034d947 */ /* 0x001fea0003800000 */
.L_x_2109:
[----:B------:R-:W-:Y:S05]  /*4b40*/  BSYNC B1 ;  /* 0x0000000000017941 */ /* 0x000fea0003800000 */
.L_x_1896:
[----:B------:R-:W-:Y:S05]  /*4b50*/  @P4 BRA `(.L_x_1870) ;  /* 0x0000001800a84947 */ /* 0x000fea0003800000 */
[----:B------:R-:W1:Y:S01]  /*4b60*/  LDC R110, c[0x0][0x2e4] ;  /* 0x0000b900ff6e7b82 */ /* 0x000e620000000800 */
[----:B------:R-:W-:Y:S01]  /*4b70*/  ISETP.NE.AND P4, PT, R10, RZ, PT ;  /* 0x000000ff0a00720c */ /* 0x000fe20003f85270 */
[----:B------:R-:W-:Y:S01]  /*4b80*/  ULDC.64 UR4, c[0x0][0x2f0] ;  /* 0x0000bc0000047ab9 */ /* 0x000fe20000000a00 */
[----:B------:R-:W-:Y:S01]  /*4b90*/  SHF.R.S32.HI R60, RZ, 0x1f, R144 ;  /* 0x0000001fff3c7819 */ /* 0x000fe20000011490 */
[----:B------:R-:W-:Y:S01]  /*4ba0*/  IMAD.MOV.U32 R96, RZ, RZ, R64 ;  /* 0x000000ffff607224 */ /* 0x000fe200078e0040 */
[----:B------:R-:W-:Y:S03]  /*4bb0*/  BSSY B1, `(.L_x_1898) ;  /* 0x0000083000017945 */ /* 0x000fe60003800000 */
        /* <DEDUP_REMOVED lines=9> */
[----:B------:R-:W-:-:S04]  /*4c50*/  SEL R60, R107, R112, !P0 ;  /* 0x000000706b3c7207 */ /* 0x000fc80004000000 */
        /* <DEDUP_REMOVED lines=8> */
[----:B------:R-:W-:Y:S01]  /*4ce0*/  ISETP.GE.AND P4, PT, R23, R105, PT ;  /* 0x000000691700720c */ /* 0x000fe20003f86270 */
[----:B------:R-:W-:Y:S01]  /*4cf0*/  BSSY B2, `(.L_x_1900) ;  /* 0x0000061000027945 */ /* 0x000fe20003800000 */
[----:B--2---:R-:W-:-:S04]  /*4d00*/  LOP3.LUT R60, R66, 0x18, R113, 0xf8, !PT ;  /* 0x00000018423c7812 */ /* 0x004fc800078ef871 */
[----:B---3--:R-:W-:Y:S01]  /*4d10*/  LOP3.LUT R60, R60, R62, RZ, 0x3c, !PT ;  /* 0x0000003e3c3c7212 */ /* 0x008fe200078e3cff */
[----:B----4-:R-:W-:-:S04]  /*4d20*/  IMAD R61, R61, 0x1200, R63 ;  /* 0x000012003d3d7824 */ /* 0x010fc800078e023f */
[----:B------:R-:W-:Y:S02]  /*4d30*/  IMAD.IADD R60, R61, 0x1, R60 ;  /* 0x000000013d3c7824 */ /* 0x000fe400078e023c */
[C---:B------:R-:W-:Y:S02]  /*4d40*/  IMAD R63, R19.reuse, 0x3600, R100 ;  /* 0x00003600133f7824 */ /* 0x040fe400078e0264 */
        /* <DEDUP_REMOVED lines=9> */
[----:B------:R-:W-:Y:S01]  /*4de0*/  SHF.R.U64 R56, R56, 0x10, R57 ;  /* 0x0000001038387819 */ /* 0x000fe20000001239 */
[----:B------:R-:W-:Y:S01]  /*4df0*/  HADD2.F32 R116, -RZ, R116.H0_H0 ;  /* 0x20000074ff747230 */ /* 0x000fe20000004100 */
[----:B------:R-:W-:Y:S01]  /*4e00*/  SHF.R.U32.HI R45, RZ, 0x10, R45 ;  /* 0x00000010ff2d7819 */ /* 0x000fe2000001162d */
[----:B------:R-:W-:Y:S01]  /*4e10*/  HADD2.F32 R61, -RZ, R115.H0_H0 ;  /* 0x20000073ff3d7230 */ /* 0x000fe20000004100 */
[----:B------:R-:W-:Y:S01]  /*4e20*/  SHF.R.U64 R46, R46, 0x10, R47 ;  /* 0x000000102e2e7819 */ /* 0x000fe2000000122f */
[----:B------:R-:W-:Y:S02]  /*4e30*/  HADD2.F32 R125, -RZ, R114.H0_H0 ;  /* 0x20000072ff7d7230 */ /* 0x000fe40000004100 */
[----:B------:R-:W-:-:S02]  /*4e40*/  HADD2.F32 R118, -RZ, R118.H0_H0 ;  /* 0x20000076ff767230 */ /* 0x000fc40000004100 */
[-C--:B------:R-:W-:Y:S01]  /*4e50*/  FMUL.FTZ R120, R61, R116.reuse ;  /* 0x000000743d787220 */ /* 0x080fe20000410000 */
[----:B------:R-:W-:Y:S02]  /*4e60*/  HADD2.F32 R124, -RZ, R124.H0_H0 ;  /* 0x2000007cff7c7230 */ /* 0x000fe40000004100 */
[C---:B------:R-:W-:Y:S01]  /*4e70*/  FMUL.FTZ R116, R125.reuse, R116 ;  /* 0x000000747d747220 */ /* 0x040fe20000410000 */
[----:B------:R-:W-:Y:S02]  /*4e80*/  HADD2.F32 R56, -RZ, R56.H0_H0 ;  /* 0x20000038ff387230 */ /* 0x000fe40000004100 */
[-C--:B------:R-:W-:Y:S01]  /*4e90*/  FFMA.FTZ R65, R125, R118.reuse, -R120 ;  /* 0x000000767d417223 */ /* 0x080fe20000010878 */
[----:B------:R-:W-:Y:S02]  /*4ea0*/  HADD2.F32 R120, -RZ, R122.H1_H1 ;  /* 0x3000007aff787230 */ /* 0x000fe40000004100 */
[----:B------:R-:W-:Y:S01]  /*4eb0*/  FFMA.FTZ R61, R61, R118, R116 ;  /* 0x000000763d3d7223 */ /* 0x000fe20000010074 */
[----:B------:R-:W-:Y:S01]  /*4ec0*/  SHF.R.U32.HI R116, RZ, 0x10, R57 ;  /* 0x00000010ff747819 */ /* 0x000fe20000011639 */
[----:B------:R-:W-:-:S02]  /*4ed0*/  HADD2.F32 R57, -RZ, R115.H1_H1 ;  /* 0x30000073ff397230 */ /* 0x000fc40000004100 */
[----:B------:R-:W-:Y:S02]  /*4ee0*/  HADD2.F32 R115, -RZ, R114.H1_H1 ;  /* 0x30000072ff737230 */ /* 0x000fe40000004100 */
[----:B------:R-:W-:Y:S02]  /*4ef0*/  HADD2.F32 R116, -RZ, R116.H0_H0 ;  /* 0x20000074ff747230 */ /* 0x000fe40000004100 */
[----:B------:R-:W-:Y:S02]  /*4f00*/  HADD2.F32 R118, -RZ, R45.H0_H0 ;  /* 0x2000002dff767230 */ /* 0x000fe40000004100 */
[----:B------:R-:W-:Y:S02]  /*4f10*/  HADD2.F32 R44, -RZ, R44.H0_H0 ;  /* 0x2000002cff2c7230 */ /* 0x000fe40000004100 */
[-C--:B------:R-:W-:Y:S01]  /*4f20*/  FMUL.FTZ R114, R57, R116.reuse ;  /* 0x0000007439727220 */ /* 0x080fe20000410000 */
[----:B------:R-:W-:Y:S01]  /*4f30*/  FMUL.FTZ R116, R115, R116 ;  /* 0x0000007473747220 */ /* 0x000fe20000410000 */
[----:B------:R-:W-:-:S02]  /*4f40*/  HADD2.F32 R125, -RZ, R131.H0_H0 ;  /* 0x20000083ff7d7230 */ /* 0x000fc40000004100 */
[-C--:B------:R-:W-:Y:S01]  /*4f50*/  FFMA.FTZ R114, R115, R118.reuse, -R114 ;  /* 0x0000007673727223 */ /* 0x080fe20000010872 */
[----:B------:R-:W-:Y:S01]  /*4f60*/  FFMA.FTZ R116, R57, R118, R116 ;  /* 0x0000007639747223 */ /* 0x000fe20000010074 */
[----:B------:R-:W-:Y:S02]  /*4f70*/  HADD2.F32 R57, -RZ, R67.H0_H0 ;  /* 0x20000043ff397230 */ /* 0x000fe40000004100 */
[----:B------:R-:W-:Y:S01]  /*4f80*/  HADD2.F32 R118, -RZ, R122.H0_H0 ;  /* 0x2000007aff767230 */ /* 0x000fe20000004100 */
[----:B------:R-:W-:Y:S01]  /*4f90*/  F2FP.F16.F32.PACK_AB R65, R114, R65 ;  /* 0x000000417241723e */ /* 0x000fe200000000ff */
[----:B------:R-:W-:Y:S02]  /*4fa0*/  HADD2.F32 R115, -RZ, R63.H0_H0 ;  /* 0x2000003fff737230 */ /* 0x000fe40000004100 */
[----:B------:R-:W-:Y:S01]  /*4fb0*/  FMUL.FTZ R122, R57, R120 ;  /* 0x00000078397a7220 */ /* 0x000fe20000410000 */
[----:B------:R-:W-:Y:S01]  /*4fc0*/  F2FP.F16.F32.PACK_AB R116, R116, R61 ;  /* 0x0000003d7474723e */ /* 0x000fe200000000ff */
[----:B------:R-:W-:-:S02]  /*4fd0*/  IMAD.MOV.U32 R61, RZ, RZ, R65 ;  /* 0x000000ffff3d7224 */ /* 0x000fc400078e0041 */
[C---:B------:R-:W-:Y:S01]  /*4fe0*/  FFMA.FTZ R45, R115.reuse, R118, -R122 ;  /* 0x00000076732d7223 */ /* 0x040fe2000001087a */
[----:B------:R-:W-:Y:S01]  /*4ff0*/  FMUL.FTZ R120, R115, R120 ;  /* 0x0000007873787220 */ /* 0x000fe20000410000 */
[----:B------:R-:W-:Y:S02]  /*5000*/  SHF.R.U32.HI R115, RZ, 0x10, R47 ;  /* 0x00000010ff737819 */ /* 0x000fe4000001162f */
[--C-:B------:R-:W-:Y:S01]  /*5010*/  SHF.R.U64 R47, R58, 0x10, R59.reuse ;  /* 0x000000103a2f7819 */ /* 0x100fe2000000123b */
[----:B------:R-:W-:Y:S01]  /*5020*/  FFMA.FTZ R57, R57, R118, R120 ;  /* 0x0000007639397223 */ /* 0x000fe20000010078 */
[----:B------:R-:W-:Y:S01]  /*5030*/  SHF.R.U32.HI R59, RZ, 0x10, R59 ;  /* 0x00000010ff3b7819 */ /* 0x000fe2000001163b */
[----:B------:R-:W-:Y:S01]  /*5040*/  HADD2.F32 R58, -RZ, R67.H1_H1 ;  /* 0x30000043ff3a7230 */ /* 0x000fe20000004100 */
[----:B------:R-:W-:Y:S01]  /*5050*/  MOV R65, R116 ;  /* 0x0000007400417202 */ /* 0x000fe20000000f00 */
[----:B------:R-:W-:Y:S02]  /*5060*/  HADD2.F32 R118, -RZ, R63.H1_H1 ;  /* 0x3000003fff767230 */ /* 0x000fe40000004100 */
[----:B------:R-:W-:-:S02]  /*5070*/  HADD2.F32 R59, -RZ, R59.H0_H0 ;  /* 0x2000003bff3b7230 */ /* 0x000fc40000004100 */
[----:B------:R-:W-:Y:S02]  /*5080*/  HADD2.F32 R115, -RZ, R115.H0_H0 ;  /* 0x20000073ff737230 */ /* 0x000fe40000004100 */
[----:B------:R-:W-:Y:S02]  /*5090*/  HADD2.F32 R67, -RZ, R129.H0_H0 ;  /* 0x20000081ff437230 */ /* 0x000fe40000004100 */
[-C--:B------:R-:W-:Y:S01]  /*50a0*/  FMUL.FTZ R63, R58, R59.reuse ;  /* 0x0000003b3a3f7220 */ /* 0x080fe20000410000 */
[C---:B------:R-:W-:Y:S01]  /*50b0*/  FMUL.FTZ R59, R118.reuse, R59 ;  /* 0x0000003b763b7220 */ /* 0x040fe20000410000 */
[----:B------:R-:W-:Y:S02]  /*50c0*/  HADD2.F32 R47, -RZ, R47.H0_H0 ;  /* 0x2000002fff2f7230 */ /* 0x000fe40000004100 */
[-C--:B------:R-:W-:Y:S01]  /*50d0*/  FFMA.FTZ R120, R118, R115.reuse, -R63 ;  /* 0x0000007376787223 */ /* 0x080fe2000001083f */
[----:B------:R-:W-:Y:S01]  /*50e0*/  FFMA.FTZ R58, R58, R115, R59 ;  /* 0x000000733a3a7223 */ /* 0x000fe2000001003b */
[----:B------:R-:W-:-:S02]  /*50f0*/  HADD2.F32 R59, -RZ, R64.H0_H0 ;  /* 0x20000040ff3b7230 */ /* 0x000fc40000004100 */
[----:B------:R-:W-:Y:S01]  /*5100*/  HADD2.F32 R63, -RZ, R60.H0_H0 ;  /* 0x2000003cff3f7230 */ /* 0x000fe20000004100 */
[----:B------:R-:W-:Y:S01]  /*5110*/  F2FP.F16.F32.PACK_AB R45, R120, R45 ;  /* 0x0000002d782d723e */ /* 0x000fe200000000ff */
[----:B------:R-:W-:Y:S02]  /*5120*/  HADD2.F32 R118, -RZ, R129.H1_H1 ;  /* 0x30000081ff767230 */ /* 0x000fe40000004100 */
[-C--:B------:R-:W-:Y:S01]  /*5130*/  FMUL.FTZ R122, R59, R124.reuse ;  /* 0x0000007c3b7a7220 */ /* 0x080fe20000410000 */
[----:B------:R-:W-:-:S03]  /*5140*/  FMUL.FTZ R124, R63, R124 ;  /* 0x0000007c3f7c7220 */ /* 0x000fc60000410000 */
[-C--:B------:R-:W-:Y:S01]  /*5150*/  FFMA.FTZ R122, R63, R118.reuse, -R122 ;  /* 0x000000763f7a7223 */ /* 0x080fe2000001087a */
[----:B------:R-:W-:Y:S02]  /*5160*/  HADD2.F32 R63, -RZ, R64.H1_H1 ;  /* 0x30000040ff3f7230 */ /* 0x000fe40000004100 */
[----:B------:R-:W-:Y:S01]  /*5170*/  FFMA.FTZ R124, R59, R118, R124 ;  /* 0x000000763b7c7223 */ /* 0x000fe2000001007c */
[----:B------:R-:W-:Y:S02]  /*5180*/  HADD2.F32 R59, -RZ, R60.H1_H1 ;  /* 0x3000003cff3b7230 */ /* 0x000fe40000004100 */
[----:B------:R-:W-:-:S03]  /*5190*/  FMUL.FTZ R60, R63, R56 ;  /* 0x000000383f3c7220 */ /* 0x000fc60000410000 */
[C---:B------:R-:W-:Y:S01]  /*51a0*/  FMUL.FTZ R56, R59.reuse, R56 ;  /* 0x000000383b387220 */ /* 0x040fe20000410000 */
[----:B------:R-:W-:-:S03]  /*51b0*/  FFMA.FTZ R59, R59, R44, -R60 ;  /* 0x0000002c3b3b7223 */ /* 0x000fc6000001083c */
[----:B------:R-:W-:Y:S01]  /*51c0*/  FFMA.FTZ R63, R63, R44, R56 ;  /* 0x0000002c3f3f7223 */ /* 0x000fe20000010038 */
[----:B------:R-:W-:Y:S02]  /*51d0*/  HADD2.F32 R44, -RZ, R66.H0_H0 ;  /* 0x20000042ff2c7230 */ /* 0x000fe40000004100 */
[----:B------:R-:W-:Y:S01]  /*51e0*/  HADD2.F32 R56, -RZ, R62.H0_H0 ;  /* 0x2000003eff387230 */ /* 0x000fe20000004100 */
[----:B------:R-:W-:Y:S01]  /*51f0*/  F2FP.F16.F32.PACK_AB R60, R59, R122 ;  /* 0x0000007a3b3c723e */ /* 0x000fe200000000ff */
[----:B------:R-:W-:Y:S02]  /*5200*/  HADD2.F32 R66, -RZ, R66.H1_H1 ;  /* 0x30000042ff427230 */ /* 0x000fe40000004100 */
[-C--:B------:R-:W-:Y:S01]  /*5210*/  FMUL.FTZ R115, R44, R125.reuse ;  /* 0x0000007d2c737220 */ /* 0x080fe20000410000 */
[----:B------:R-:W-:Y:S02]  /*5220*/  HADD2.F32 R62, -RZ, R62.H1_H1 ;  /* 0x3000003eff3e7230 */ /* 0x000fe40000004100 */
[C---:B------:R-:W-:Y:S01]  /*5230*/  FMUL.FTZ R125, R56.reuse, R125 ;  /* 0x0000007d387d7220 */ /* 0x040fe20000410000 */
[----:B------:R-:W-:Y:S01]  /*5240*/  F2FP.F16.F32.PACK_AB R64, R63, R124 ;  /* 0x0000007c3f40723e */ /* 0x000fe200000000ff */
[----:B------:R-:W-:Y:S01]  /*5250*/  FFMA.FTZ R115, R56, R67, -R115 ;  /* 0x0000004338737223 */ /* 0x000fe20000010873 */
[----:B------:R-:W-:Y:S01]  /*5260*/  FMUL.FTZ R129, R66, R47 ;  /* 0x0000002f42817220 */ /* 0x000fe20000410000 */
[----:B------:R-:W-:Y:S01]  /*5270*/  FFMA.FTZ R125, R44, R67, R125 ;  /* 0x000000432c7d7223 */ /* 0x000fe2000001007d */
[----:B------:R-:W-:-:S02]  /*5280*/  HADD2.F32 R67, -RZ, R46.H0_H0 ;  /* 0x2000002eff437230 */ /* 0x000fc40000004100 */
[C---:B------:R-:W-:Y:S01]  /*5290*/  FMUL.FTZ R47, R62.reuse, R47 ;  /* 0x0000002f3e2f7220 */ /* 0x040fe20000410000 */
[----:B------:R-:W-:Y:S02]  /*52a0*/  IMAD.MOV.U32 R63, RZ, RZ, R45 ;  /* 0x000000ffff3f7224 */ /* 0x000fe400078e002d */
[-C--:B------:R-:W-:Y:S01]  /*52b0*/  FFMA.FTZ R62, R62, R67.reuse, -R129 ;  /* 0x000000433e3e7223 */ /* 0x080fe20000010881 */
[----:B------:R-:W-:Y:S01]  /*52c0*/  FFMA.FTZ R66, R66, R67, R47 ;  /* 0x0000004342427223 */ /* 0x000fe2000001002f */
[----:B------:R-:W-:-:S03]  /*52d0*/  F2FP.F16.F32.PACK_AB R67, R58, R57 ;  /* 0x000000393a43723e */ /* 0x000fc600000000ff */
[----:B------:R-:W-:Y:S02]  /*52e0*/  F2FP.F16.F32.PACK_AB R62, R62, R115 ;  /* 0x000000733e3e723e */ /* 0x000fe400000000ff */
[----:B------:R-:W-:-:S07]  /*52f0*/  F2FP.F16.F32.PACK_AB R66, R66, R125 ;  /* 0x0000007d4242723e */ /* 0x000fce00000000ff */
.L_x_1901:
[----:B------:R-:W-:Y:S05]  /*5300*/  BSYNC B2 ;  /* 0x0000000000027941 */ /* 0x000fea0003800000 */
.L_x_1900:
[----:B------:R-:W-:Y:S01]  /*5310*/  IADD3 R45, P4, P5, R28, R96, R7 ;  /* 0x000000601c2d7210 */ /* 0x000fe20007d9e007 */
[----:B------:R-:W-:-:S03]  /*5320*/  ULDC.64 UR4, c[0x0][0x208] ;  /* 0x0000820000047ab9 */ /* 0x000fc60000000a00 */
        /* <DEDUP_REMOVED lines=11> */
.L_x_1899:
[----:B------:R-:W-:Y:S05]  /*53e0*/  BSYNC B1 ;  /* 0x0000000000017941 */ /* 0x000fea0003800000 */
.L_x_1898:
[----:B------:R-:W-:Y:S01]  /*53f0*/  ISETP.NE.AND P4, PT, R11, RZ, PT ;  /* 0x000000ff0b00720c */ /* 0x000fe20003f85270 */
[----:B------:R-:W-:-:S12]  /*5400*/  BSSY B1, `(.L_x_1902) ;  /* 0x000007b000017945 */ /* 0x000fd80003800000 */
[----:B------:R-:W-:Y:S05]  /*5410*/  @!P4 BRA `(.L_x_1903) ;  /* 0x0000000400e4c947 */ /* 0x000fea0003800000 */
[----:B------:R-:W2:Y:S04]  /*5420*/  LDL R56, [R1+0x48] ;  /* 0x0000480001387983 */ /* 0x000ea80000100800 */
[----:B-1----:R-:W3:Y:S04]  /*5430*/  LDL R46, [R1+0x4c] ;  /* 0x00004c00012e7983 */ /* 0x002ee80000100800 */
[----:B------:R-:W4:Y:S01]  /*5440*/  LDL R47, [R1+0x50] ;  /* 0x00005000012f7983 */ /* 0x000f220000100800 */
        /* <DEDUP_REMOVED lines=8> */
[----:B------:R-:W-:Y:S01]  /*54d0*/  SHF.R.S32.HI R45, RZ, 0x2, R44 ;  /* 0x00000002ff2d7819 */ /* 0x000fe2000001142c */
[----:B------:R-:W-:Y:S01]  /*54e0*/  VIADD R62, R23, 0x10 ;  /* 0x00000010173e7836 */ /* 0x000fe20000000000 */
[----:B------:R-:W-:-:S04]  /*54f0*/  IADD3 R60, P4, P5, R28, R96, R8 ;  /* 0x000000601c3c7210 */ /* 0x000fc80007d9e008 */
[----:B------:R-:W-:Y:S02]  /*5500*/  IADD3.X R61, R0, R111, R90, P4, P5 ;  /* 0x0000006f003d7210 */ /* 0x000fe400027ea45a */
        /* <DEDUP_REMOVED lines=13> */
[--C-:B------:R-:W-:Y:S01]  /*55e0*/  SHF.R.U64 R40, R40, 0x10, R41.reuse ;  /* 0x0000001028287819 */ /* 0x100fe20000001229 */
[----:B--2---:R-:W-:Y:S01]  /*55f0*/  HADD2.F32 R64, -RZ, R57.H0_H0 ;  /* 0x20000039ff407230 */ /* 0x004fe20000004100 */
[----:B------:R-:W-:Y:S01]  /*5600*/  SHF.R.U32.HI R62, RZ, 0x10, R41 ;  /* 0x00000010ff3e7819 */ /* 0x000fe20000011629 */
[----:B-1----:R-:W-:Y:S01]  /*5610*/  HADD2.F32 R66, -RZ, R45.H0_H0 ;  /* 0x2000002dff427230 */ /* 0x002fe20000004100 */
[--C-:B------:R-:W-:Y:S01]  /*5620*/  SHF.R.U64 R41, R52, 0x10, R53.reuse ;  /* 0x0000001034297819 */ /* 0x100fe20000001235 */
[----:B------:R-:W-:Y:S01]  /*5630*/  HADD2.F32 R57, -RZ, R57.H1_H1 ;  /* 0x30000039ff397230 */ /* 0x000fe20000004100 */
[----:B------:R-:W-:Y:S01]  /*5640*/  SHF.R.U32.HI R52, RZ, 0x10, R53 ;  /* 0x00000010ff347819 */ /* 0x000fe20000011635 */
[----:B------:R-:W-:Y:S01]  /*5650*/  HADD2.F32 R45, -RZ, R45.H1_H1 ;  /* 0x3000002dff2d7230 */ /* 0x000fe20000004100 */
[--C-:B------:R-:W-:Y:S01]  /*5660*/  SHF.R.U64 R53, R54, 0x10, R55.reuse ;  /* 0x0000001036357819 */ /* 0x100fe20000001237 */
[----:B------:R-:W-:Y:S01]  /*5670*/  HADD2.F32 R62, -RZ, R62.H0_H0 ;  /* 0x2000003eff3e7230 */ /* 0x000fe20000004100 */
[----:B------:R-:W-:Y:S01]  /*5680*/  SHF.R.U32.HI R54, RZ, 0x10, R55 ;  /* 0x00000010ff367819 */ /* 0x000fe20000011637 */
[----:B------:R-:W-:Y:S01]  /*5690*/  HADD2.F32 R52, -RZ, R52.H0_H0 ;  /* 0x20000034ff347230 */ /* 0x000fe20000004100 */
[--C-:B------:R-:W-:Y:S01]  /*56a0*/  SHF.R.U64 R42, R42, 0x10, R43.reuse ;  /* 0x000000102a2a7819 */ /* 0x100fe2000000122b */
[--C-:B------:R-:W-:Y:S01]  /*56b0*/  HADD2.F32 R55, -RZ, R130.reuse.H1_H1 ;  /* 0x30000082ff377230 */ /* 0x100fe20000004100 */
[----:B------:R-:W-:Y:S01]  /*56c0*/  SHF.R.U32.HI R43, RZ, 0x10, R43 ;  /* 0x00000010ff2b7819 */ /* 0x000fe2000001162b */
[----:B------:R-:W-:-:S02]  /*56d0*/  HADD2.F32 R65, -RZ, R130.H0_H0 ;  /* 0x20000082ff417230 */ /* 0x000fc40000004100 */
[-C--:B------:R-:W-:Y:S01]  /*56e0*/  FMUL.FTZ R114, R57, R52.reuse ;  /* 0x0000003439727220 */ /* 0x080fe20000410000 */
[C---:B------:R-:W-:Y:S01]  /*56f0*/  FMUL.FTZ R52, R45.reuse, R52 ;  /* 0x000000342d347220 */ /* 0x040fe20000410000 */
[-C--:B------:R-:W-:Y:S01]  /*5700*/  FMUL.FTZ R67, R64, R55.reuse ;  /* 0x0000003740437220 */ /* 0x080fe20000410000 */
[----:B------:R-:W-:Y:S01]  /*5710*/  FMUL.FTZ R55, R66, R55 ;  /* 0x0000003742377220 */ /* 0x000fe20000410000 */
[-C--:B------:R-:W-:Y:S01]  /*5720*/  FFMA.FTZ R45, R45, R62.reuse, -R114 ;  /* 0x0000003e2d2d7223 */ /* 0x080fe20000010872 */
[----:B------:R-:W-:Y:S01]  /*5730*/  FFMA.FTZ R57, R57, R62, R52 ;  /* 0x0000003e39397223 */ /* 0x000fe20000010034 */
[--C-:B------:R-:W-:Y:S02]  /*5740*/  HADD2.F32 R52, -RZ, R128.reuse.H1_H1 ;  /* 0x30000080ff347230 */ /* 0x100fe40000004100 */
[-C--:B------:R-:W-:Y:S01]  /*5750*/  FFMA.FTZ R64, R64, R65.reuse, R55 ;  /* 0x0000004140407223 */ /* 0x080fe20000010037 */
[----:B------:R-:W-:Y:S01]  /*5760*/  FFMA.FTZ R66, R66, R65, -R67 ;  /* 0x0000004142427223 */ /* 0x000fe20000010843 */
[----:B------:R-:W-:-:S02]  /*5770*/  HADD2.F32 R128, -RZ, R128.H0_H0 ;  /* 0x20000080ff807230 */ /* 0x000fc40000004100 */
[----:B------:R-:W-:Y:S01]  /*5780*/  HADD2.F32 R55, -RZ, R59.H0_H0 ;  /* 0x2000003bff377230 */ /* 0x000fe20000004100 */
[----:B------:R-:W-:Y:S01]  /*5790*/  F2FP.F16.F32.PACK_AB R57, R57, R64 ;  /* 0x000000403939723e */ /* 0x000fe200000000ff */
[----:B------:R-:W-:Y:S01]  /*57a0*/  HADD2.F32 R67, -RZ, R47.H0_H0 ;  /* 0x2000002fff437230 */ /* 0x000fe20000004100 */
[----:B------:R-:W-:Y:S01]  /*57b0*/  F2FP.F16.F32.PACK_AB R45, R45, R66 ;  /* 0x000000422d2d723e */ /* 0x000fe200000000ff */
[----:B------:R-:W-:Y:S02]  /*57c0*/  HADD2.F32 R59, -RZ, R59.H1_H1 ;  /* 0x3000003bff3b7230 */ /* 0x000fe40000004100 */
[-C--:B------:R-:W-:Y:S01]  /*57d0*/  FMUL.FTZ R114, R55, R128.reuse ;  /* 0x0000008037727220 */ /* 0x080fe20000410000 */
[----:B------:R-:W-:Y:S02]  /*57e0*/  HADD2.F32 R62, -RZ, R54.H0_H0 ;  /* 0x20000036ff3e7230 */ /* 0x000fe40000004100 */
[----:B------:R-:W-:Y:S01]  /*57f0*/  FMUL.FTZ R128, R67, R128 ;  /* 0x0000008043807220 */ /* 0x000fe20000410000 */
[----:B------:R-:W-:-:S02]  /*5800*/  HADD2.F32 R65, -RZ, R47.H1_H1 ;  /* 0x3000002fff417230 */ /* 0x000fc40000004100 */
[----:B------:R-:W-:Y:S02]  /*5810*/  HADD2.F32 R54, -RZ, R43.H0_H0 ;  /* 0x2000002bff367230 */ /* 0x000fe40000004100 */
[----:B------:R-:W-:Y:S01]  /*5820*/  FMUL.FTZ R116, R59, R62 ;  /* 0x0000003e3b747220 */ /* 0x000fe20000410000 */
[----:B------:R-:W-:Y:S01]  /*5830*/  FFMA.FTZ R43, R67, R52, -R114 ;  /* 0x00000034432b7223 */ /* 0x000fe20000010872 */
[----:B------:R-:W-:Y:S01]  /*5840*/  FMUL.FTZ R62, R65, R62 ;  /* 0x0000003e413e7220 */ /* 0x000fe20000410000 */
[----:B------:R-:W-:Y:S01]  /*5850*/  FFMA.FTZ R47, R55, R52, R128 ;  /* 0x00000034372f7223 */ /* 0x000fe20000010080 */
[-C--:B------:R-:W-:Y:S01]  /*5860*/  FFMA.FTZ R52, R65, R54.reuse, -R116 ;  /* 0x0000003641347223 */ /* 0x080fe20000010874 */
[--C-:B------:R-:W-:Y:S02]  /*5870*/  HADD2.F32 R55, -RZ, R127.reuse.H0_H0 ;  /* 0x2000007fff377230 */ /* 0x100fe40000004100 */
[----:B------:R-:W-:Y:S01]  /*5880*/  FFMA.FTZ R54, R59, R54, R62 ;  /* 0x000000363b367223 */ /* 0x000fe2000001003e */
[----:B------:R-:W-:-:S02]  /*5890*/  HADD2.F32 R127, -RZ, R127.H1_H1 ;  /* 0x3000007fff7f7230 */ /* 0x000fc40000004100 */
[----:B------:R-:W-:Y:S01]  /*58a0*/  HADD2.F32 R62, -RZ, R56.H0_H0 ;  /* 0x20000038ff3e7230 */ /* 0x000fe20000004100 */
[----:B------:R-:W-:Y:S01]  /*58b0*/  F2FP.F16.F32.PACK_AB R43, R52, R43 ;  /* 0x0000002b342b723e */ /* 0x000fe200000000ff */
[----:B------:R-:W-:Y:S02]  /*58c0*/  HADD2.F32 R114, -RZ, R44.H0_H0 ;  /* 0x2000002cff727230 */ /* 0x000fe40000004100 */
[----:B------:R-:W-:Y:S02]  /*58d0*/  HADD2.F32 R41, -RZ, R41.H0_H0 ;  /* 0x20000029ff297230 */ /* 0x000fe40000004100 */
[-C--:B------:R-:W-:Y:S01]  /*58e0*/  FMUL.FTZ R65, R62, R127.reuse ;  /* 0x0000007f3e417220 */ /* 0x080fe20000410000 */
[----:B------:R-:W-:Y:S02]  /*58f0*/  HADD2.F32 R56, -RZ, R56.H1_H1 ;  /* 0x30000038ff387230 */ /* 0x000fe40000004100 */
        /* <DEDUP_REMOVED lines=8> */
[----:B------:R-:W-:Y:S02]  /*5980*/  HADD2.F32 R44, -RZ, R126.H0_H0 ;  /* 0x2000007eff2c7230 */ /* 0x000fe40000004100 */
[----:B------:R-:W-:Y:S01]  /*5990*/  FFMA.FTZ R56, R56, R59, R113 ;  /* 0x0000003b38387223 */ /* 0x000fe20000010071 */
[----:B------:R-:W-:-:S02]  /*59a0*/  HADD2.F32 R67, -RZ, R53.H0_H0 ;  /* 0x20000035ff437230 */ /* 0x000fc40000004100 */
[----:B------:R-:W-:Y:S02]  /*59b0*/  HADD2.F32 R59, -RZ, R58.H0_H0 ;  /* 0x2000003aff3b7230 */ /* 0x000fe40000004100 */
[----:B------:R-:W-:Y:S01]  /*59c0*/  HADD2.F32 R126, -RZ, R126.H1_H1 ;  /* 0x3000007eff7e7230 */ /* 0x000fe20000004100 */
[----:B------:R-:W-:Y:S01]  /*59d0*/  F2FP.F16.F32.PACK_AB R56, R56, R41 ;  /* 0x000000293838723e */ /* 0x000fe200000000ff */
[----:B------:R-:W-:Y:S02]  /*59e0*/  HADD2.F32 R53, -RZ, R46.H0_H0 ;  /* 0x2000002eff357230 */ /* 0x000fe40000004100 */
[----:B------:R-:W-:Y:S02]  /*59f0*/  HADD2.F32 R58, -RZ, R58.H1_H1 ;  /* 0x3000003aff3a7230 */ /* 0x000fe40000004100 */
[----:B------:R-:W-:Y:S02]  /*5a00*/  HADD2.F32 R46, -RZ, R46.H1_H1 ;  /* 0x3000002eff2e7230 */ /* 0x000fe40000004100 */
[----:B------:R-:W-:-:S02]  /*5a10*/  HADD2.F32 R65, -RZ, R42.H0_H0 ;  /* 0x2000002aff417230 */ /* 0x000fc40000004100 */
[-C--:B------:R-:W-:Y:S01]  /*5a20*/  FMUL.FTZ R42, R59, R126.reuse ;  /* 0x0000007e3b2a7220 */ /* 0x080fe20000410000 */
[-C--:B------:R-:W-:Y:S01]  /*5a30*/  FMUL.FTZ R113, R58, R67.reuse ;  /* 0x000000433a717220 */ /* 0x080fe20000410000 */
[C---:B------:R-:W-:Y:S01]  /*5a40*/  FMUL.FTZ R126, R53.reuse, R126 ;  /* 0x0000007e357e7220 */ /* 0x040fe20000410000 */
[C---:B------:R-:W-:Y:S01]  /*5a50*/  FMUL.FTZ R67, R46.reuse, R67 ;  /* 0x000000432e437220 */ /* 0x040fe20000410000 */
[-C--:B------:R-:W-:Y:S01]  /*5a60*/  FFMA.FTZ R42, R53, R44.reuse, -R42 ;  /* 0x0000002c352a7223 */ /* 0x080fe2000001082a */
[-C--:B------:R-:W-:Y:S01]  /*5a70*/  FFMA.FTZ R113, R46, R65.reuse, -R113 ;  /* 0x000000412e717223 */ /* 0x080fe20000010871 */
[----:B------:R-:W-:Y:S01]  /*5a80*/  FFMA.FTZ R126, R59, R44, R126 ;  /* 0x0000002c3b7e7223 */ /* 0x000fe2000001007e */
[----:B------:R-:W-:Y:S01]  /*5a90*/  FFMA.FTZ R67, R58, R65, R67 ;  /* 0x000000413a437223 */ /* 0x000fe20000010043 */
[----:B------:R-:W-:Y:S01]  /*5aa0*/  F2FP.F16.F32.PACK_AB R59, R54, R47 ;  /* 0x0000002f363b723e */ /* 0x000fe200000000ff */
[----:B------:R-:W-:Y:S01]  /*5ab0*/  IMAD.MOV.U32 R47, RZ, RZ, R43 ;  /* 0x000000ffff2f7224 */ /* 0x000fe200078e002b */
[----:B------:R-:W-:-:S02]  /*5ac0*/  F2FP.F16.F32.PACK_AB R44, R55, R40 ;  /* 0x00000028372c723e */ /* 0x000fc400000000ff */
[----:B------:R-:W-:Y:S02]  /*5ad0*/  F2FP.F16.F32.PACK_AB R46, R113, R42 ;  /* 0x0000002a712e723e */ /* 0x000fe400000000ff */
[----:B------:R-:W-:-:S07]  /*5ae0*/  F2FP.F16.F32.PACK_AB R58, R67, R126 ;  /* 0x0000007e433a723e */ /* 0x000fce00000000ff */
.L_x_1905:
[----:B------:R-:W-:Y:S05]  /*5af0*/  BSYNC B2 ;  /* 0x0000000000027941 */ /* 0x000fea0003800000 */
.L_x_1904:
[----:B------:R-:W-:Y:S01]  /*5b00*/  ISETP.GE.AND P4, PT, R63, R110, PT ;  /* 0x0000006e3f00720c */ /* 0x000fe20003f86270 */
[----:B------:R-:W-:-:S12]  /*5b10*/  ULDC.64 UR4, c[0x0][0x208] ;  /* 0x0000820000047ab9 */ /* 0x000fd80000000a00 */
        /* <DEDUP_REMOVED lines=9> */
.L_x_1903:
[----:B------:R-:W-:Y:S05]  /*5bb0*/  BSYNC B1 ;  /* 0x0000000000017941 */ /* 0x000fea0003800000 */
.L_x_1902:
[----:B------:R-:W-:-:S13]  /*5bc0*/  ISETP.NE.AND P4, PT, R12, RZ, PT ;  /* 0x000000ff0c00720c */ /* 0x000fda0003f85270 */
[----:B------:R-:W-:Y:S05]  /*5bd0*/  @!P4 BRA `(.L_x_1870) ;  /* 0x000000080088c947 */ /* 0x000fea0003800000 */
[----:B-1-3--:R-:W2:Y:S04]  /*5be0*/  LDL R44, [R1+0x48] ;  /* 0x00004800012c7983 */ /* 0x00aea80000100800 */
[----:B------:R-:W3:Y:S04]  /*5bf0*/  LDL R42, [R1+0x4c] ;  /* 0x00004c00012a7983 */ /* 0x000ee80000100800 */
[----:B------:R-:W4:Y:S01]  /*5c00*/  LDL R43, [R1+0x50] ;  /* 0x00005000012b7983 */ /* 0x000f220000100800 */
[----:B------:R-:W-:Y:S01]  /*5c10*/  VIADD R54, R23, 0x20 ;  /* 0x0000002017367836 */ /* 0x000fe20000000000 */
[----:B------:R-:W-:-:S04]  /*5c20*/  IADD3 R40, P4, P5, R28, R96, R9 ;  /* 0x000000601c287210 */ /* 0x000fc80007d9e009 */
[----:B------:R-:W-:Y:S02]  /*5c30*/  ISETP.GE.AND P6, PT, R54, R104, PT ;  /* 0x000000683600720c */ /* 0x000fe40003fc6270 */
[----:B------:R-:W-:Y:S02]  /*5c40*/  IADD3.X R41, R0, R111, R89, P4, P5 ;  /* 0x0000006f00297210 */ /* 0x000fe400027ea459 */
[C---:B------:R-:W-:Y:S02]  /*5c50*/  LEA R52, P4, R40.reuse, R94, 0x1 ;  /* 0x0000005e28347211 */ /* 0x040fe400078808ff */
[----:B------:R-:W-:Y:S02]  /*5c60*/  SEL R112, R107, R112, !P6 ;  /* 0x000000706b707207 */ /* 0x000fe40007000000 */
[----:B------:R-:W-:Y:S02]  /*5c70*/  LEA.HI.X R53, R40, R95, R41, 0x1, P4 ;  /* 0x0000005f28357211 */ /* 0x000fe400020f0c29 */
        /* <DEDUP_REMOVED lines=21> */
[----:B------:R-:W-:Y:S01]  /*5dd0*/  SHF.R.U64 R36, R36, 0x10, R37 ;  /* 0x0000001024247819 */ /* 0x000fe20000001225 */
[----:B--2---:R-:W-:Y:S01]  /*5de0*/  IMAD.MOV.U32 R56, RZ, RZ, R47 ;  /* 0x000000ffff387224 */ /* 0x004fe200078e002f */
[----:B------:R-:W-:Y:S01]  /*5df0*/  SHF.R.U32.HI R57, RZ, 0x10, R37 ;  /* 0x00000010ff397819 */ /* 0x000fe20000011625 */
[----:B------:R-:W-:Y:S01]  /*5e00*/  HADD2.F32 R58, -RZ, R123.H1_H1 ;  /* 0x3000007bff3a7230 */ /* 0x000fe20000004100 */
[--C-:B------:R-:W-:Y:S01]  /*5e10*/  SHF.R.U64 R48, R48, 0x10, R49.reuse ;  /* 0x0000001030307819 */ /* 0x100fe20000001231 */
[----:B------:R-:W-:Y:S01]  /*5e20*/  HADD2.F32 R47, -RZ, R45.H0_H0 ;  /* 0x2000002dff2f7230 */ /* 0x000fe20000004100 */
[----:B------:R-:W-:Y:S01]  /*5e30*/  SHF.R.U32.HI R59, RZ, 0x10, R49 ;  /* 0x00000010ff3b7819 */ /* 0x000fe20000011631 */
[----:B------:R-:W-:Y:S01]  /*5e40*/  HADD2.F32 R54, -RZ, R119.H1_H1 ;  /* 0x30000077ff367230 */ /* 0x000fe20000004100 */
[--C-:B------:R-:W-:Y:S01]  /*5e50*/  SHF.R.U64 R37, R38, 0x10, R39.reuse ;  /* 0x0000001026257819 */ /* 0x100fe20000001227 */
[----:B------:R-:W-:Y:S01]  /*5e60*/  HADD2.F32 R45, -RZ, R45.H1_H1 ;  /* 0x3000002dff2d7230 */ /* 0x000fe20000004100 */
[----:B------:R-:W-:Y:S01]  /*5e70*/  SHF.R.U32.HI R49, RZ, 0x10, R39 ;  /* 0x00000010ff317819 */ /* 0x000fe20000011627 */
[----:B-1----:R-:W-:Y:S01]  /*5e80*/  HADD2.F32 R39, -RZ, R41.H0_H0 ;  /* 0x20000029ff277230 */ /* 0x002fe20000004100 */
[----:B------:R-:W-:Y:S01]  /*5e90*/  SHF.R.U64 R38, R50, 0x10, R51 ;  /* 0x0000001032267819 */ /* 0x000fe20000001233 */
[----:B------:R-:W-:-:S02]  /*5ea0*/  HADD2.F32 R59, -RZ, R59.H0_H0 ;  /* 0x2000003bff3b7230 */ /* 0x000fc40000004100 */
[-C--:B------:R-:W-:Y:S01]  /*5eb0*/  FMUL.FTZ R60, R47, R58.reuse ;  /* 0x0000003a2f3c7220 */ /* 0x080fe20000410000 */
[----:B------:R-:W-:Y:S01]  /*5ec0*/  HADD2.F32 R50, -RZ, R41.H1_H1 ;  /* 0x30000029ff327230 */ /* 0x000fe20000004100 */
[----:B------:R-:W-:Y:S01]  /*5ed0*/  SHF.R.U32.HI R51, RZ, 0x10, R51 ;  /* 0x00000010ff337819 */ /* 0x000fe20000011633 */
[----:B------:R-:W-:Y:S01]  /*5ee0*/  FMUL.FTZ R58, R39, R58 ;  /* 0x0000003a273a7220 */ /* 0x000fe20000410000 */
[----:B------:R-:W-:Y:S02]  /*5ef0*/  HADD2.F32 R57, -RZ, R57.H0_H0 ;  /* 0x20000039ff397230 */ /* 0x000fe40000004100 */
[-C--:B------:R-:W-:Y:S01]  /*5f00*/  FMUL.FTZ R61, R45, R59.reuse ;  /* 0x0000003b2d3d7220 */ /* 0x080fe20000410000 */
[----:B------:R-:W-:Y:S01]  /*5f10*/  FMUL.FTZ R62, R50, R59 ;  /* 0x0000003b323e7220 */ /* 0x000fe20000410000 */
[-C--:B------:R-:W-:Y:S01]  /*5f20*/  FFMA.FTZ R41, R47, R54.reuse, R58 ;  /* 0x000000362f297223 */ /* 0x080fe2000001003a */
[--C-:B------:R-:W-:Y:S02]  /*5f30*/  HADD2.F32 R47, -RZ, R56.reuse.H0_H0 ;  /* 0x20000038ff2f7230 */ /* 0x100fe40000004100 */
[----:B------:R-:W-:Y:S01]  /*5f40*/  FFMA.FTZ R39, R39, R54, -R60 ;  /* 0x0000003627277223 */ /* 0x000fe2000001083c */
[----:B------:R-:W-:-:S02]  /*5f50*/  HADD2.F32 R58, -RZ, R56.H1_H1 ;  /* 0x30000038ff3a7230 */ /* 0x000fc40000004100 */
[-C--:B------:R-:W-:Y:S01]  /*5f60*/  FFMA.FTZ R54, R45, R57.reuse, R62 ;  /* 0x000000392d367223 */ /* 0x080fe2000001003e */
[----:B------:R-:W-:Y:S02]  /*5f70*/  HADD2.F32 R51, -RZ, R51.H0_H0 ;  /* 0x20000033ff337230 */ /* 0x000fe40000004100 */
[----:B------:R-:W-:Y:S01]  /*5f80*/  FFMA.FTZ R50, R50, R57, -R61 ;  /* 0x0000003932327223 */ /* 0x000fe2000001083d */
[----:B------:R-:W-:Y:S02]  /*5f90*/  HADD2.F32 R56, -RZ, R43.H1_H1 ;  /* 0x3000002bff387230 */ /* 0x000fe40000004100 */
[----:B------:R-:W-:Y:S02]  /*5fa0*/  HADD2.F32 R62, -RZ, R121.H1_H1 ;  /* 0x30000079ff3e7230 */ /* 0x000fe40000004100 */
[-C--:B------:R-:W-:Y:S01]  /*5fb0*/  FMUL.FTZ R57, R58, R51.reuse ;  /* 0x000000333a397220 */ /* 0x080fe20000410000 */
[----:B------:R-:W-:Y:S02]  /*5fc0*/  HADD2.F32 R45, -RZ, R43.H0_H0 ;  /* 0x2000002bff2d7230 */ /* 0x000fe40000004100 */
[----:B------:R-:W-:Y:S01]  /*5fd0*/  FMUL.FTZ R51, R56, R51 ;  /* 0x0000003338337220 */ /* 0x000fe20000410000 */
[----:B------:R-:W-:-:S02]  /*5fe0*/  HADD2.F32 R49, -RZ, R49.H0_H0 ;  /* 0x20000031ff317230 */ /* 0x000fc40000004100 */
[-C--:B------:R-:W-:Y:S01]  /*5ff0*/  FMUL.FTZ R64, R47, R62.reuse ;  /* 0x0000003e2f407220 */ /* 0x080fe20000410000 */
[----:B------:R-:W-:Y:S02]  /*6000*/  HADD2.F32 R60, -RZ, R117.H1_H1 ;  /* 0x30000075ff3c7230 */ /* 0x000fe40000004100 */
[C---:B------:R-:W-:Y:S01]  /*6010*/  FMUL.FTZ R62, R45.reuse, R62 ;  /* 0x0000003e2d3e7220 */ /* 0x040fe20000410000 */
[----:B------:R-:W-:Y:S02]  /*6020*/  HADD2.F32 R123, -RZ, R123.H0_H0 ;  /* 0x2000007bff7b7230 */ /* 0x000fe40000004100 */
[----:B------:R-:W-:Y:S01]  /*6030*/  FFMA.FTZ R58, R58, R49, R51 ;  /* 0x000000313a3a7223 */ /* 0x000fe20000010033 */
[----:B------:R-:W-:Y:S02]  /*6040*/  HADD2.F32 R51, -RZ, R48.H0_H0 ;  /* 0x20000030ff337230 */ /* 0x000fe40000004100 */
[----:B------:R-:W-:Y:S01]  /*6050*/  FFMA.FTZ R43, R45, R60, -R64 ;  /* 0x0000003c2d2b7223 */ /* 0x000fe20000010840 */
[----:B------:R-:W-:-:S02]  /*6060*/  HADD2.F32 R48, -RZ, R44.H0_H0 ;  /* 0x2000002cff307230 */ /* 0x000fc40000004100 */
[----:B------:R-:W-:Y:S01]  /*6070*/  FFMA.FTZ R45, R47, R60, R62 ;  /* 0x0000003c2f2d7223 */ /* 0x000fe2000001003e */
[----:B------:R-:W-:Y:S02]  /*6080*/  HADD2.F32 R47, -RZ, R40.H0_H0 ;  /* 0x20000028ff2f7230 */ /* 0x000fe40000004100 */
[----:B------:R-:W-:Y:S01]  /*6090*/  FFMA.FTZ R56, R56, R49, -R57 ;  /* 0x0000003138387223 */ /* 0x000fe20000010839 */
[----:B------:R-:W-:Y:S01]  /*60a0*/  HADD2.F32 R44, -RZ, R44.H1_H1 ;  /* 0x3000002cff2c7230 */ /* 0x000fe20000004100 */
[----:B------:R-:W-:Y:S01]  /*60b0*/  F2FP.F16.F32.PACK_AB R39, R50, R39 ;  /* 0x000000273227723e */ /* 0x000fe200000000ff */
[----:B------:R-:W-:Y:S01]  /*60c0*/  HADD2.F32 R40, -RZ, R40.H1_H1 ;  /* 0x30000028ff287230 */ /* 0x000fe20000004100 */
[----:B------:R-:W-:Y:S01]  /*60d0*/  F2FP.F16.F32.PACK_AB R54, R54, R41 ;  /* 0x000000293636723e */ /* 0x000fe200000000ff */
[----:B------:R-:W-:Y:S02]  /*60e0*/  HADD2.F32 R119, -RZ, R119.H0_H0 ;  /* 0x20000077ff777230 */ /* 0x000fe40000004100 */
[----:B------:R-:W-:Y:S01]  /*60f0*/  FMUL.FTZ R57, R44, R51 ;  /* 0x000000332c397220 */ /* 0x000fe20000410000 */
[----:B------:R-:W-:-:S02]  /*6100*/  HADD2.F32 R49, -RZ, R36.H0_H0 ;  /* 0x20000024ff317230 */ /* 0x000fc40000004100 */
[----:B------:R-:W-:Y:S01]  /*6110*/  FMUL.FTZ R36, R48, R123 ;  /* 0x0000007b30247220 */ /* 0x000fe20000410000 */
[C---:B------:R-:W-:Y:S01]  /*6120*/  FMUL.FTZ R59, R40.reuse, R51 ;  /* 0x00000033283b7220 */ /* 0x040fe20000410000 */
[C---:B------:R-:W-:Y:S01]  /*6130*/  FMUL.FTZ R123, R47.reuse, R123 ;  /* 0x0000007b2f7b7220 */ /* 0x040fe20000410000 */
[----:B------:R-:W-:Y:S02]  /*6140*/  HADD2.F32 R121, -RZ, R121.H0_H0 ;  /* 0x20000079ff797230 */ /* 0x000fe40000004100 */
[----:B------:R-:W-:Y:S01]  /*6150*/  FFMA.FTZ R51, R47, R119, -R36 ;  /* 0x000000772f337223 */ /* 0x000fe20000010824 */
[----:B------:R-:W-:Y:S02]  /*6160*/  HADD2.F32 R47, -RZ, R38.H0_H0 ;  /* 0x20000026ff2f7230 */ /* 0x000fe40000004100 */
[-C--:B------:R-:W-:Y:S01]  /*6170*/  FFMA.FTZ R40, R40, R49.reuse, -R57 ;  /* 0x0000003128287223 */ /* 0x080fe20000010839 */
[----:B------:R-:W-:Y:S02]  /*6180*/  HADD2.F32 R38, -RZ, R46.H0_H0 ;  /* 0x2000002eff267230 */ /* 0x000fe40000004100 */
[----:B------:R-:W-:Y:S01]  /*6190*/  FFMA.FTZ R44, R44, R49, R59 ;  /* 0x000000312c2c7223 */ /* 0x000fe2000001003b */
[----:B------:R-:W-:-:S02]  /*61a0*/  HADD2.F32 R36, -RZ, R42.H0_H0 ;  /* 0x2000002aff247230 */ /* 0x000fc40000004100 */
[----:B------:R-:W-:Y:S01]  /*61b0*/  FFMA.FTZ R123, R48, R119, R123 ;  /* 0x00000077307b7223 */ /* 0x000fe2000001007b */
        /* <DEDUP_REMOVED lines=8> */
[----:B------:R-:W-:Y:S01]  /*6240*/  F2FP.F16.F32.PACK_AB R43, R56, R43 ;  /* 0x0000002b382b723e */ /* 0x000fe200000000ff */
[-C--:B------:R-:W-:Y:S01]  /*6250*/  FFMA.FTZ R49, R36, R117.reuse, -R49 ;  /* 0x0000007524317223 */ /* 0x080fe20000010831 */
[----:B------:R-:W-:Y:S01]  /*6260*/  FFMA.FTZ R121, R38, R117, R121 ;  /* 0x0000007526797223 */ /* 0x000fe20000010079 */
[-C--:B------:R-:W-:Y:S01]  /*6270*/  FFMA.FTZ R42, R42, R37.reuse, -R57 ;  /* 0x000000252a2a7223 */ /* 0x080fe20000010839 */
[----:B------:R-:W-:Y:S01]  /*6280*/  FFMA.FTZ R46, R46, R37, R47 ;  /* 0x000000252e2e7223 */ /* 0x000fe2000001002f */
[----:B------:R-:W-:Y:S01]  /*6290*/  F2FP.F16.F32.PACK_AB R47, R58, R45 ;  /* 0x0000002d3a2f723e */ /* 0x000fe200000000ff */
[----:B------:R-:W-:Y:S01]  /*62a0*/  IMAD.MOV.U32 R41, RZ, RZ, R39 ;  /* 0x000000ffff297224 */ /* 0x000fe200078e0027 */
[----:B------:R-:W-:Y:S01]  /*62b0*/  F2FP.F16.F32.PACK_AB R40, R40, R51 ;  /* 0x000000332828723e */ /* 0x000fe200000000ff */
[----:B------:R-:W-:Y:S01]  /*62c0*/  IMAD.MOV.U32 R45, RZ, RZ, R54 ;  /* 0x000000ffff2d7224 */ /* 0x000fe200078e0036 */
[----:B------:R-:W-:-:S02]  /*62d0*/  F2FP.F16.F32.PACK_AB R44, R44, R123 ;  /* 0x0000007b2c2c723e */ /* 0x000fc400000000ff */
[----:B------:R-:W-:Y:S02]  /*62e0*/  F2FP.F16.F32.PACK_AB R42, R42, R49 ;  /* 0x000000312a2a723e */ /* 0x000fe400000000ff */
[----:B------:R-:W-:-:S07]  /*62f0*/  F2FP.F16.F32.PACK_AB R46, R46, R121 ;  /* 0x000000792e2e723e */ /* 0x000fce00000000ff */
.L_x_1907:
[----:B------:R-:W-:Y:S05]  /*6300*/  BSYNC B1 ;  /* 0x0000000000017941 */ /* 0x000fea0003800000 */
.L_x_1906:
[----:B------:R-:W-:Y:S01]  /*6310*/  ISETP.GE.AND P4, PT, R55, R110, PT ;  /* 0x0000006e3700720c */ /* 0x000fe20003f86270 */
[----:B------:R-:W-:Y:S02]  /*6320*/  ULDC.64 UR4, c[0x0][0x208] ;  /* 0x0000820000047ab9 */ /* 0x000fe40000000a00 */
[----:B-1----:R4:W-:Y:S10]  /*6330*/  STG.E.128 desc[UR4][R52.64], R40 ;  /* 0x0000002834007986 */ /* 0x0029f4000c101d04 */
[----:B------:R-:W-:Y:S05]  /*6340*/  @P4 BRA `(.L_x_1870) ;  /* 0x0000000000ac4947 */ /* 0x000fea0003800000 */
[--C-:B------:R-:W-:Y:S01]  /*6350*/  SHF.R.S32.HI R36, RZ, 0x1f, R55.reuse ;  /* 0x0000001fff247819 */ /* 0x100fe20000011437 */
[----:B------:R-:W-:Y:S01]  /*6360*/  ULDC.64 UR4, c[0x0][0x208] ;  /* 0x0000820000047ab9 */ /* 0x000fe20000000a00 */
[----:B------:R-:W-:-:S04]  /*6370*/  IADD3 R55, P4, P5, R28, R96, R55 ;  /* 0x000000601c377210 */ /* 0x000fc80007d9e037 */
[----:B------:R-:W-:Y:S02]  /*6380*/  IADD3.X R36, R0, R111, R36, P4, P5 ;  /* 0x0000006f00247210 */ /* 0x000fe400027ea424 */
[----:B------:R-:W-:-:S04]  /*6390*/  LEA R94, P4, R55, R94, 0x1 ;  /* 0x0000005e375e7211 */ /* 0x000fc800078808ff */
[----:B------:R-:W-:-:S05]  /*63a0*/  LEA.HI.X R95, R55, R95, R36, 0x1, P4 ;  /* 0x0000005f375f7211 */ /* 0x000fca00020f0c24 */
[----:B--2---:R1:W-:Y:S01]  /*63b0*/  STG.E.128 desc[UR4][R94.64], R44 ;  /* 0x0000002c5e007986 */ /* 0x0043e2000c101d04 */
[----:B------:R-:W-:Y:S05]  /*63c0*/  BRA `(.L_x_1870) ;  /* 0x00000000008c7947 */ /* 0x000fea0003800000 */
.L_x_1863:
[----:B------:R-:W-:-:S04]  /*63d0*/  ULOP3.LUT UR4, UR60, 0x1, URZ, 0xfc, !UPT ;  /* 0x000000013c047892 */ /* 0x000fc8000f8efc3f */
[----:B------:R-:W-:-:S06]  /*63e0*/  UISETP.NE.AND UP0, UPT, UR4, 0x3, UPT ;  /* 0x000000030400788c */ /* 0x000fcc000bf05270 */
[----:B------:R-:W-:-:S13]  /*63f0*/  PLOP3.LUT P3, PT, PT, PT, UP0, 0x80, 0x0 ;  /* 0x000000000000781c */ /* 0x000fda0003f6f008 */
[----:B------:R-:W-:Y:S05]  /*6400*/  @!P3 BRA `(.L_x_1908) ;  /* 0x000000000004b947 */ /* 0x000fea0003800000 */
[----:B------:R-:W-:Y:S01]  /*6410*/  BPT.TRAP 0x1 ;  /* 0x000000040000795c */ /* 0x000fe20000300000 */
.L_x_1908:
[----:B------:R-:W2:Y:S01]  /*6420*/  LDL R36, [R1+0x44] ;  /* 0x0000440001247983 */ /* 0x000ea20000100800 */
[----:B------:R-:W-:Y:S01]  /*6430*/  IMAD R20, R19, 0x8, R16 ;  /* 0x0000000813147824 */ /* 0x000fe200078e0210 */
[----:B------:R-:W-:Y:S01]  /*6440*/  BSSY B1, `(.L_x_1909) ;  /* 0x0000006000017945 */ /* 0x000fe20003800000 */
[----:B------:R-:W-:-:S05]  /*6450*/  IMAD R91, R25, -0x90, R2 ;  /* 0xffffff70195b7824 */ /* 0x000fca00078e0202 */
[----:B------:R-:W-:Y:S02]  /*6460*/  VIMNMX R91, R91, 0x90, PT ;  /* 0x000000905b5b7848 */ /* 0x000fe40003fe0100 */
[----:B--2---:R-:W-:-:S04]  /*6470*/  SHF.L.U32 R92, R36, 0x1f, RZ ;  /* 0x0000001f245c7819 */ /* 0x004fc800000006ff */
[----:B------:R-:W0:Y:S02]  /*6480*/  SYNCS.PHASECHK.TRANS64.TRYWAIT P4, [R20+URZ+0x31c90], R92 ;  /* 0x031c905c140075a7 */ /* 0x000e24000808017f */
[----:B0-----:R-:W-:Y:S05]  /*6490*/  @!P4 BRA `(.L_x_1910) ;  /* 0x000001c400f0c947 */ /* 0x001fea0003800000 */
.L_x_2110:
[----:B------:R-:W-:Y:S05]  /*64a0*/  BSYNC B1 ;  /* 0x0000000000017941 */ /* 0x000fea0003800000 */
.L_x_1909:
[----:B------:R-:W-:-:S13]  /*64b0*/  ISETP.GE.AND P4, PT, R144, R91, PT ;  /* 0x0000005b9000720c */ /* 0x000fda0003f86270 */
[----:B------:R-:W-:Y:S05]  /*64c0*/  @P4 BRA `(.L_x_1870) ;  /* 0x00000000004c4947 */ /* 0x000fea0003800000 */
[----:B------:R-:W-:Y:S01]  /*64d0*/  ISETP.NE.AND P4, PT, R10, RZ, PT ;  /* 0x000000ff0a00720c */ /* 0x000fe20003f85270 */
[----:B------:R-:W-:-:S12]  /*64e0*/  ULDC.64 UR4, c[0x0][0x208] ;  /* 0x0000820000047ab9 */ /* 0x000fd80000000a00 */
        /* <DEDUP_REMOVED lines=17> */
.L_x_1870:
[----:B------:R-:W-:Y:S05]  /*6600*/  BSYNC B0 ;  /* 0x0000000000007941 */ /* 0x000fea0003800000 */
.L_x_1862:
        /* <DEDUP_REMOVED lines=12> */
[----:B------:R-:W-:-:S04]  /*66d0*/  @!P4 IADD3 R36, R20, 0x31ca0, RZ ;  /* 0x00031ca01424c810 */ /* 0x000fc80007ffe0ff */
[----:B------:R-:W-:-:S04]  /*66e0*/  @!P4 PRMT R36, RZ, 0x654, R36 ;  /* 0x00000654ff24c816 */ /* 0x000fc80000000024 */
[----:B------:R1:W-:Y:S01]  /*66f0*/  @!P4 SYNCS.ARRIVE.TRANS64.RED.A1T0 RZ, [R36+URZ], RZ ;  /* 0x000000ff24ffc9a7 */ /* 0x0003e2000810043f */
[----:B------:R-:W-:Y:S05]  /*6700*/  @!P3 BRA `(.L_x_1912) ;  /* 0x000000000004b947 */ /* 0x000fea0003800000 */
[----:B------:R-:W-:Y:S01]  /*6710*/  BPT.TRAP 0x1 ;  /* 0x000000040000795c */ /* 0x000fe20000300000 */
.L_x_1912:
[----:B------:R-:W-:Y:S05]  /*6720*/  BSYNC B0 ;  /* 0x0000000000007941 */ /* 0x000fea0003800000 */
.L_x_1911:
[----:B------:R-:W2:Y:S01]  /*6730*/  SYNCS.PHASECHK.TRANS64.TRYWAIT P3, [R20+URZ+0x31cb0], R92 ;  /* 0x031cb05c140075a7 */ /* 0x000ea2000806017f */
[----:B------:R-:W-:Y:S04]  /*6740*/  BSSY B0, `(.L_x_1913) ;  /* 0x0000002000007945 */ /* 0x000fe80003800000 */
[----:B--2---:R-:W-:Y:S05]  /*6750*/  @!P3 BRA `(.L_x_1914) ;  /* 0x000001c40054b947 */ /* 0x004fea0003800000 */
.L_x_2111:
[----:B------:R-:W-:Y:S05]  /*6760*/  BSYNC B0 ;  /* 0x0000000000007941 */ /* 0x000fea0003800000 */
.L_x_1913:
[----:B------:R-:W-:Y:S01]  /*6770*/  ISETP.GE.AND P3, PT, R144, R91, PT ;  /* 0x0000005b9000720c */ /* 0x000fe20003f66270 */
[----:B------:R-:W-:-:S12]  /*6780*/  BSSY B0, `(.L_x_1915) ;  /* 0x0000023000007945 */ /* 0x000fd80003800000 */
[----:B------:R-:W-:Y:S05]  /*6790*/  @P3 BRA `(.L_x_1916) ;  /* 0x0000000000843947 */ /* 0x000fea0003800000 */
[----:B------:R-:W-:Y:S01]  /*67a0*/  IMAD.WIDE R38, R25, 0x90, R78 ;  /* 0x0000009019267825 */ /* 0x000fe200078e024e */
[----:B------:R-:W-:Y:S01]  /*67b0*/  ULDC.64 UR4, c[0x0][0x318] ;  /* 0x0000c60000047ab9 */ /* 0x000fe20000000a00 */
[----:B------:R-:W-:Y:S02]  /*67c0*/  ULDC.64 UR6, c[0x0][0x208] ;  /* 0x0000820000067ab9 */ /* 0x000fe40000000a00 */
[----:B------:R-:W-:Y:S02]  /*67d0*/  IMAD R39, R39, UR4, RZ ;  /* 0x0000000427277c24 */ /* 0x000fe4000f8e02ff */
[----:B-1----:R-:W-:Y:S02]  /*67e0*/  IMAD.MOV.U32 R36, RZ, RZ, R30 ;  /* 0x000000ffff247224 */ /* 0x002fe400078e001e */
[----:B------:R-:W-:Y:S02]  /*67f0*/  IMAD.MOV.U32 R37, RZ, RZ, R82 ;  /* 0x000000ffff257224 */ /* 0x000fe400078e0052 */
[----:B------:R-:W-:-:S02]  /*6800*/  IMAD R39, R38, UR5, R39 ;  /* 0x0000000526277c24 */ /* 0x000fc4000f8e0227 */
[----:B------:R-:W-:Y:S01]  /*6810*/  IMAD.WIDE.U32 R36, R38, UR4, R36 ;  /* 0x0000000426247c25 */ /* 0x000fe2000f8e0024 */
[----:B------:R-:W-:-:S03]  /*6820*/  ULDC.64 UR4, c[0x0][0x308] ;  /* 0x0000c20000047ab9 */ /* 0x000fc60000000a00 */
[----:B------:R-:W-:Y:S01]  /*6830*/  IMAD.IADD R37, R37, 0x1, R39 ;  /* 0x0000000125257824 */ /* 0x000fe200078e0227 */
[C---:B------:R-:W-:Y:S01]  /*6840*/  LEA R40, P3, R36.reuse, UR4, 0x1 ;  /* 0x0000000424287c11 */ /* 0x040fe2000f8608ff */
[----:B------:R-:W-:Y:S01]  /*6850*/  ULDC UR4, c[0x0][0x2e4] ;  /* 0x0000b90000047ab9 */ /* 0x000fe20000000800 */
[C---:B------:R-:W-:Y:S02]  /*6860*/  VIADD R42, R23.reuse, 0x20 ;  /* 0x00000020172a7836 */ /* 0x040fe40000000000 */
        /* <DEDUP_REMOVED lines=20> */
.L_x_1916:
[----:B------:R-:W-:Y:S05]  /*69b0*/  BSYNC B0 ;  /* 0x0000000000007941 */ /* 0x000fea0003800000 */
.L_x_1915:
[----:B------:R-:W4:Y:S01]  /*69c0*/  LDL.LU R21, [R1+0x44] ;  /* 0x0000440001157983 */ /* 0x000f220000300800 */
[----:B0-2---:R-:W-:Y:S02]  /*69d0*/  @!P4 VIADD R20, R20, 0x31cc0 ;  /* 0x00031cc01414c836 */ /* 0x005fe40000000000 */
[----:B------:R-:W-:Y:S01]  /*69e0*/  VIADD R19, R19, 0x1 ;  /* 0x0000000113137836 */ /* 0x000fe20000000000 */
[----:B------:R-:W-:Y:S01]  /*69f0*/  @!PT LDS RZ, [RZ] ;  /* 0x00000000fffff984 */ /* 0x000fe20000000800 */
[----:B------:R-:W-:Y:S01]  /*6a00*/  @!PT LDS RZ, [RZ] ;  /* 0x00000000fffff984 */ /* 0x000fe20000000800 */
[----:B------:R-:W-:Y:S01]  /*6a10*/  @!PT LDS RZ, [RZ] ;  /* 0x00000000fffff984 */ /* 0x000fe20000000800 */
[----:B------:R-:W-:Y:S01]  /*6a20*/  @!PT LDS RZ, [RZ] ;  /* 0x00000000fffff984 */ /* 0x000fe20000000800 */
[----:B------:R0:W-:Y:S06]  /*6a30*/  MEMBAR.ALL.CTA ;  /* 0x0000000000007992 */ /* 0x0001ec0000008000 */
[----:B0-----:R-:W0:Y:S01]  /*6a40*/  FENCE.VIEW.ASYNC.S ;  /* 0x00000000000073c6 */ /* 0x001e220000000000 */
[----:B------:R-:W-:Y:S01]  /*6a50*/  @!P4 PRMT R20, RZ, 0x654, R20 ;  /* 0x00000654ff14c816 */ /* 0x000fe20000000014 */
[----:B0-----:R2:W-:Y:S01]  /*6a60*/  BAR.SYNC.DEFER_BLOCKING R109, 0x80 ;  /* 0x0002006d0000751d */ /* 0x0015e20000010000 */
[----:B------:R-:W-:-:S04]  /*6a70*/  ISETP.NE.AND P3, PT, R19, 0x2, PT ;  /* 0x000000021300780c */ /* 0x000fc80003f65270 */
[----:B------:R-:W-:Y:S01]  /*6a80*/  SEL R19, R19, RZ, P3 ;  /* 0x000000ff13137207 */ /* 0x000fe20001800000 */
[----:B------:R0:W-:Y:S02]  /*6a90*/  @!P4 SYNCS.ARRIVE.TRANS64.RED.A1T0 RZ, [R20+URZ], RZ ;  /* 0x000000ff14ffc9a7 */ /* 0x0001e4000810043f */
[----:B0-----:R-:W-:-:S04]  /*6aa0*/  SEL R20, RZ, 0x1, P3 ;  /* 0x00000001ff147807 */ /* 0x001fc80001800000 */
[----:B----4-:R-:W-:-:S05]  /*6ab0*/  LOP3.LUT R21, R21, R20, RZ, 0x3c, !PT ;  /* 0x0000001415157212 */ /* 0x010fca00078e3cff */
[----:B------:R2:W-:Y:S01]  /*6ac0*/  STL [R1+0x44], R21 ;  /* 0x0000441501007387 */ /* 0x0005e20000100800 */
[----:B------:R-:W-:Y:S05]  /*6ad0*/  @P2 BRA `(.L_x_1917) ;  /* 0xffffffbc001c2947 */ /* 0x000fea000383ffff */
[----:B--2---:R-:W0:Y:S01]  /*6ae0*/  S2R R21, SR_TID.X ;  /* 0x0000000000157919 */ /* 0x004e220000002100 */
[----:B------:R-:W-:Y:S02]  /*6af0*/  PLOP3.LUT P0, PT, PT, PT, PT, 0x8, 0x0 ;  /* 0x000000000000781c */ /* 0x000fe40003f0e170 */
[----:B0-----:R-:W-:-:S04]  /*6b00*/  SHF.R.U32.HI R21, RZ, 0x7, R21 ;  /* 0x00000007ff157819 */ /* 0x001fc80000011615 */
[----:B------:R-:W-:-:S13]  /*6b10*/  ISETP.NE.AND P5, PT, R21, 0x1, PT ;  /* 0x000000011500780c */ /* 0x000fda0003fa5270 */
[----:B------:R-:W-:Y:S06]  /*6b20*/  @!P5 BAR.ARV 0x9, 0x100 ;  /* 0x024400000000db1d */ /* 0x000fec0000002000 */
.L_x_1857:
[----:B------:R-:W-:Y:S02]  /*6b30*/  ISETP.GE.AND P2, PT, R108, 0x1, PT ;  /* 0x000000016c00780c */ /* 0x000fe40003f46270 */
[----:B------:R-:W-:Y:S02]  /*6b40*/  CS2R R72, SRZ ;  /* 0x0000000000487805 */ /* 0x000fe4000001ff00 */
[----:B------:R-:W-:Y:S01]  /*6b50*/  PLOP3.LUT P1, PT, PT, PT, PT, 0x80, 0x0 ;  /* 0x000000000000781c */ /* 0x000fe20003f2f070 */
[----:B------:R-:W-:Y:S01]  /*6b60*/  IMAD.MOV.U32 R0, RZ, RZ, RZ ;  /* 0x000000ffff007224 */ /* 0x000fe200078e00ff */
[----:B------:R-:W-:Y:S02]  /*6b70*/  CS2R R42, SRZ ;  /* 0x00000000002a7805 */ /* 0x000fe4000001ff00 */
[----:B------:R-:W-:Y:S02]  /*6b80*/  CS2R R34, SRZ ;  /* 0x0000000000227805 */ /* 0x000fe4000001ff00 */
[----:B------:R-:W-:-:S02]  /*6b90*/  CS2R R48, SRZ ;  /* 0x0000000000307805 */ /* 0x000fc4000001ff00 */
[----:B------:R-:W-:Y:S01]  /*6ba0*/  CS2R R44, SRZ ;  /* 0x00000000002c7805 */ /* 0x000fe2000001ff00 */
[----:B---3--:R-:W-:Y:S01]  /*6bb0*/  IMAD.MOV.U32 R39, RZ, RZ, RZ ;  /* 0x000000ffff277224 */ /* 0x008fe200078e00ff */
[----:B------:R-:W-:Y:S01]  /*6bc0*/  CS2R R26, SRZ ;  /* 0x00000000001a7805 */ /* 0x000fe2000001ff00 */
[----:B------:R-:W-:Y:S01]  /*6bd0*/  IMAD.MOV.U32 R54, RZ, RZ, RZ ;  /* 0x000000ffff367224 */ /* 0x000fe200078e00ff */
[----:B------:R-:W-:Y:S02]  /*6be0*/  CS2R R52, SRZ ;  /* 0x0000000000347805 */ /* 0x000fe4000001ff00 */
[----:B------:R-:W-:Y:S01]  /*6bf0*/  CS2R R40, SRZ ;  /* 0x0000000000287805 */ /* 0x000fe2000001ff00 */
[----:B------:R-:W-:Y:S01]  /*6c00*/  IMAD.MOV.U32 R51, RZ, RZ, RZ ;  /* 0x000000ffff337224 */ /* 0x000fe200078e00ff */
[----:B------:R-:W-:Y:S02]  /*6c10*/  CS2R R56, SRZ ;  /* 0x0000000000387805 */ /* 0x000fe4000001ff00 */
[----:B------:R-:W-:-:S02]  /*6c20*/  CS2R R74, SRZ ;  /* 0x00000000004a7805 */ /* 0x000fc4000001ff00 */
[----:B-1----:R-:W-:Y:S01]  /*6c30*/  CS2R R36, SRZ ;  /* 0x0000000000247805 */ /* 0x002fe2000001ff00 */
[----:B------:R-:W-:Y:S01]  /*6c40*/  IMAD.MOV.U32 R46, RZ, RZ, RZ ;  /* 0x000000ffff2e7224 */ /* 0x000fe200078e00ff */
[----:B------:R-:W-:Y:S02]  /*6c50*/  CS2R R68, SRZ ;  /* 0x0000000000447805 */ /* 0x000fe4000001ff00 */
[----:B------:R-:W-:Y:S02]  /*6c60*/  CS2R R60, SRZ ;  /* 0x00000000003c7805 */ /* 0x000fe4000001ff00 */
[----:B------:R-:W-:Y:S02]  /*6c70*/  CS2R R76, SRZ ;  /* 0x00000000004c7805 */ /* 0x000fe4000001ff00 */
[----:B------:R-:W-:Y:S02]  /*6c80*/  CS2R R32, SRZ ;  /* 0x0000000000207805 */ /* 0x000fe4000001ff00 */
[----:B------:R-:W-:-:S02]  /*6c90*/  CS2R R78, SRZ ;  /* 0x00000000004e7805 */ /* 0x000fc4000001ff00 */
[----:B------:R-:W-:Y:S02]  /*6ca0*/  CS2R R64, SRZ ;  /* 0x0000000000407805 */ /* 0x000fe4000001ff00 */
[----:B------:R-:W-:Y:S02]  /*6cb0*/  CS2R R28, SRZ ;  /* 0x00000000001c7805 */ /* 0x000fe4000001ff00 */
[----:B------:R-:W-:Y:S01]  /*6cc0*/  CS2R R80, SRZ ;  /* 0x0000000000507805 */ /* 0x000fe2000001ff00 */
[----:B------:R-:W-:Y:S01]  /*6cd0*/  IMAD.MOV.U32 R84, RZ, RZ, RZ ;  /* 0x000000ffff547224 */ /* 0x000fe200078e00ff */
[----:B------:R-:W-:Y:S02]  /*6ce0*/  CS2R R14, SRZ ;  /* 0x00000000000e7805 */ /* 0x000fe4000001ff00 */
[----:B------:R-:W-:Y:S01]  /*6cf0*/  CS2R R82, SRZ ;  /* 0x0000000000527805 */ /* 0x000fe2000001ff00 */
[----:B------:R-:W-:Y:S06]  /*6d00*/  @P0 BRA `(.L_x_1918) ;  /* 0x00000000000c0947 */ /* 0x000fec0003800000 */
[----:B------:R-:W1:Y:S01]  /*6d10*/  FENCE.VIEW.ASYNC.G ;  /* 0x00000000000073c6 */ /* 0x000e620000000100 */
[----:B------:R-:W-:Y:S05]  /*6d20*/  WARPSYNC.ALL ;  /* 0x0000000000007948 */ /* 0x000fea0003800000 */
[----:B-1----:R-:W-:Y:S06]  /*6d30*/  BAR.ARV 0xc, 0x1a0 ;  /* 0x0306800000007b1d */ /* 0x002fec0000002000 */
.L_x_1918:
[----:B------:R-:W-:Y:S01]  /*6d40*/  CS2R R12, SRZ ;  /* 0x00000000000c7805 */ /* 0x000fe2000001ff00 */
[----:B------:R-:W-:Y:S06]  /*6d50*/  @!P2 BRA `(.L_x_1919) ;  /* 0x000001480094a947 */ /* 0x000fec0003800000 */
[----:B------:R-:W1:Y:S01]  /*6d60*/  S2R R2, SR_TID.X ;  /* 0x0000000000027919 */ /* 0x000e620000002100 */
[----:B------:R-:W-:Y:S01]  /*6d70*/  UMOV UR4, 0xffffffff ;  /* 0xffffffff00047882 */ /* 0x000fe20000000000 */
[----:B-1----:R-:W-:-:S05]  /*6d80*/  VIADD R2, R2, 0xffffff80 ;  /* 0xffffff8002027836 */ /* 0x002fca0000000000 */
[----:B------:R-:W-:-:S04]  /*6d90*/  SHF.R.S32.HI R0, RZ, 0x1f, R2 ;  /* 0x0000001fff007819 */ /* 0x000fc80000011402 */
[----:B------:R-:W-:-:S04]  /*6da0*/  LEA.HI R0, R0, R2, RZ, 0x7 ;  /* 0x0000000200007211 */ /* 0x000fc800078f38ff */
[----:B------:R-:W-:Y:S01]  /*6db0*/  SHF.R.S32.HI R13, RZ, 0x7, R0 ;  /* 0x00000007ff0d7819 */ /* 0x000fe20000011400 */
[----:B------:R-:W-:Y:S06]  /*6dc0*/  BRA.DIV UR4, `(.L_x_1920) ;  /* 0x000001be04cc7947 */ /* 0x000fec000b800000 */
[----:B------:R-:W1:Y:S04]  /*6dd0*/  SHFL.IDX PT, R0, R13, RZ, 0x1f ;  /* 0x00001fff0d007589 */ /* 0x000e6800000e0000 */
[----:B-1----:R1:W-:Y:S02]  /*6de0*/  STL [R1+0x54], R0 ;  /* 0x0000540001007387 */ /* 0x0023e40000100800 */
.L_x_2114:
[----:B------:R-:W1:Y:S01]  /*6df0*/  LDL R3, [R1+0x54] ;  /* 0x0000540001037983 */ /* 0x000e620000100800 */
[----:B------:R-:W-:Y:S01]  /*6e00*/  BSSY B6, `(.L_x_1921) ;  /* 0x000001b000067945 */ /* 0x000fe20003800000 */
[----:B-1----:R-:W-:-:S05]  /*6e10*/  IMAD.HI R0, R3, 0x55555556, RZ ;  /* 0x5555555603007827 */ /* 0x002fca00078e02ff */
        /* <DEDUP_REMOVED lines=9> */
[----:B-1----:R-:W-:Y:S01]  /*6eb0*/  MOV R0, 0x0 ;  /* 0x0000000000007802 */ /* 0x002fe20000000f00 */
[----:B------:R-:W-:Y:S01]  /*6ec0*/  ULDC.64 UR4, c[0x4][0xa8] ;  /* 0x01002a0000047ab9 */ /* 0x000fe20000000a00 */
[----:B------:R-:W-:Y:S01]  /*6ed0*/  ULDC.64 UR6, c[0x4][0xb0] ;  /* 0x01002c0000067ab9 */ /* 0x000fe20000000a00 */
[----:B------:R-:W-:Y:S01]  /*6ee0*/  MOV R4, UR4 ;  /* 0x0000000400047c02 */ /* 0x000fe20008000f00 */
[----:B--2---:R1:W2:Y:S01]  /*6ef0*/  LDC.64 R14, c[0x4][R0] ;  /* 0x01000000000e7b82 */ /* 0x0042a20000000a00 */
[----:B------:R-:W-:Y:S01]  /*6f00*/  IMAD.U32 R5, RZ, RZ, UR5 ;  /* 0x00000005ff057e24 */ /* 0x000fe2000f8e00ff */
[----:B------:R-:W-:Y:S01]  /*6f10*/  ULDC.64 UR4, c[0x4][0x20] ;  /* 0x0100080000047ab9 */ /* 0x000fe20000000a00 */
[----:B------:R-:W-:Y:S02]  /*6f20*/  IMAD.U32 R6, RZ, RZ, UR6 ;  /* 0x00000006ff067e24 */ /* 0x000fe4000f8e00ff */
[----:B------:R-:W-:Y:S02]  /*6f30*/  IMAD.U32 R7, RZ, RZ, UR7 ;  /* 0x00000007ff077e24 */ /* 0x000fe4000f8e00ff */
[----:B------:R-:W-:-:S02]  /*6f40*/  IMAD.U32 R10, RZ, RZ, UR4 ;  /* 0x00000004ff0a7e24 */ /* 0x000fc4000f8e00ff */
[----:B0-----:R-:W-:Y:S02]  /*6f50*/  IMAD.U32 R11, RZ, RZ, UR5 ;  /* 0x00000005ff0b7e24 */ /* 0x001fe4000f8e00ff */
[----:B------:R-:W-:Y:S02]  /*6f60*/  IMAD.MOV.U32 R8, RZ, RZ, 0x70 ;  /* 0x00000070ff087424 */ /* 0x000fe400078e00ff */
[----:B------:R-:W-:Y:S02]  /*6f70*/  IMAD.MOV.U32 R12, RZ, RZ, 0x1 ;  /* 0x00000001ff0c7424 */ /* 0x000fe400078e00ff */
[----:B-1----:R-:W-:-:S07]  /*6f80*/  IMAD.MOV.U32 R13, RZ, RZ, RZ ;  /* 0x000000ffff0d7224 */ /* 0x002fce00078e00ff */
[----:B------:R-:W-:-:S07]  /*6f90*/  LEPC R20, `(.L_x_1922) ;  /* 0x000000001014794e */ /* 0x000fce0000000000 */
[----:B--2--5:R-:W-:Y:S05]  /*6fa0*/  CALL.ABS.NOINC R14 ;  /* 0x000000000e007343 */ /* 0x024fea0003c00000 */
.L_x_1922:
[----:B------:R-:W-:Y:S05]  /*6fb0*/  BSYNC B6 ;  /* 0x0000000000067941 */ /* 0x000fea0003800000 */
.L_x_1921:
[----:B------:R-:W-:Y:S02]  /*6fc0*/  ULDC UR4, c[0x0][0x3d4] ;  /* 0x0000f50000047ab9 */ /* 0x000fe40000000800 */
[----:B------:R-:W-:-:S13]  /*6fd0*/  ISETP.LT.AND P0, PT, RZ, UR4, PT ;  /* 0x00000004ff007c0c */ /* 0x000fda000bf01270 */
[----:B------:R-:W-:Y:S05]  /*6fe0*/  @P0 BRA `(.L_x_1923) ;  /* 0x0000000000400947 */ /* 0x000fea0003800000 */
[----:B------:R-:W1:Y:S02]  /*6ff0*/  LDL R20, [R1+0x80] ;  /* 0x0000800001147983 */ /* 0x000e640000100800 */
[----:B-1----:R-:W-:-:S04]  /*7000*/  LEA.HI R0, R20, R20, RZ, 0x1 ;  /* 0x0000001414007211 */ /* 0x002fc800078f08ff */
[----:B------:R-:W-:-:S05]  /*7010*/  LOP3.LUT R0, R0, 0xfffffffe, RZ, 0xc0, !PT ;  /* 0xfffffffe00007812 */ /* 0x000fca00078ec0ff */
[----:B------:R-:W-:-:S05]  /*7020*/  IMAD.IADD R0, R20, 0x1, -R0 ;  /* 0x0000000114007824 */ /* 0x000fca00078e0a00 */
[----:B------:R-:W-:-:S04]  /*7030*/  SHF.L.U32 R3, R0, 0x1f, RZ ;  /* 0x0000001f00037819 */ /* 0x000fc800000006ff */
[----:B------:R1:W3:Y:S03]  /*7040*/  SYNCS.PHASECHK.TRANS64.TRYWAIT P0, [R16+URZ+0x31c00], R3 ;  /* 0x031c0003100075a7 */ /* 0x0002e6000800017f */
[----:B---3--:R-:W-:Y:S05]  /*7050*/  @!P0 NANOSLEEP.SYNCS 0x989680 ;  /* 0x009896800000895d */ /* 0x008fea0003900000 */
[----:B------:R-:W3:Y:S01]  /*7060*/  @!P0 SYNCS.PHASECHK.TRANS64 P0, [R16+URZ+0x31c00], R3 ;  /* 0x031c0003100085a7 */ /* 0x000ee2000800007f */
[----:B------:R-:W-:Y:S04]  /*7070*/  BSSY B0, `(.L_x_1924) ;  /* 0x0000006000007945 */ /* 0x000fe80003800000 */
[----:B---3--:R-:W-:Y:S05]  /*7080*/  @P0 BRA `(.L_x_1925) ;  /* 0x0000000000100947 */ /* 0x008fea0003800000 */
.L_x_1926:
[----:B---3--:R3:W4:Y:S02]  /*7090*/  SYNCS.PHASECHK.TRANS64.TRYWAIT P0, [R16+URZ+0x31c00], R3 ;  /* 0x031c0003100075a7 */ /* 0x008724000800017f */
[----:B----4-:R-:W-:Y:S05]  /*70a0*/  @!P0 NANOSLEEP.SYNCS 0x989680 ;  /* 0x009896800000895d */ /* 0x010fea0003900000 */
[----:B------:R-:W4:Y:S02]  /*70b0*/  @!P0 SYNCS.PHASECHK.TRANS64 P0, [R16+URZ+0x31c00], R3 ;  /* 0x031c0003100085a7 */ /* 0x000f24000800007f */
[----:B----4-:R-:W-:Y:S05]  /*70c0*/  @!P0 BRA `(.L_x_1926) ;  /* 0xfffffffc00f08947 */ /* 0x010fea000383ffff */
.L_x_1925:
[----:B------:R-:W-:Y:S05]  /*70d0*/  BSYNC B0 ;  /* 0x0000000000007941 */ /* 0x000fea0003800000 */
.L_x_1924:
[----:B------:R-:W-:Y:S05]  /*70e0*/  BRA `(.L_x_1927) ;  /* 0x0000003c005c7947 */ /* 0x000fea0003800000 */
.L_x_1923:
[----:B------:R-:W-:Y:S01]  /*70f0*/  ULOP3.LUT UP0, URZ, UR61, 0x1bf, URZ, 0xc0, !UPT ;  /* 0x000001bf3d3f7892 */ /* 0x000fe2000f80c03f */
[----:B-1---5:R-:W-:Y:S01]  /*7100*/  SHF.R.S32.HI R0, RZ, 0x1f, R106 ;  /* 0x0000001fff007819 */ /* 0x022fe2000001146a */
        /* <DEDUP_REMOVED lines=17> */
[----:B------:R-:W-:Y:S01]  /*7220*/  IMAD.U32 R4, RZ, RZ, UR4 ;  /* 0x00000004ff047e24 */ /* 0x000fe2000f8e00ff */
[----:B--2---:R1:W2:Y:S01]  /*7230*/  LDC.64 R14, c[0x4][R0] ;  /* 0x01000000000e7b82 */ /* 0x0042a20000000a00 */
[----:B------:R-:W-:Y:S01]  /*7240*/  IMAD.U32 R5, RZ, RZ, UR5 ;  /* 0x00000005ff057e24 */ /* 0x000fe2000f8e00ff */
[----:B------:R-:W-:Y:S01]  /*7250*/  ULDC.64 UR4, c[0x4][0x28] ;  /* 0x01000a0000047ab9 */ /* 0x000fe20000000a00 */
[----:B------:R-:W-:Y:S01]  /*7260*/  IMAD.U32 R6, RZ, RZ, UR6 ;  /* 0x00000006ff067e24 */ /* 0x000fe2000f8e00ff */
[----:B0-----:R-:W-:Y:S01]  /*7270*/  MOV R11, UR5 ;  /* 0x00000005000b7c02 */ /* 0x001fe20008000f00 */
[----:B------:R-:W-:Y:S02]  /*7280*/  IMAD.U32 R7, RZ, RZ, UR7 ;  /* 0x00000007ff077e24 */ /* 0x000fe4000f8e00ff */
[----:B------:R-:W-:-:S02]  /*7290*/  IMAD.U32 R10, RZ, RZ, UR4 ;  /* 0x00000004ff0a7e24 */ /* 0x000fc4000f8e00ff */
[----:B------:R-:W-:Y:S02]  /*72a0*/  IMAD.MOV.U32 R8, RZ, RZ, 0x70 ;  /* 0x00000070ff087424 */ /* 0x000fe400078e00ff */
[----:B------:R-:W-:Y:S02]  /*72b0*/  IMAD.MOV.U32 R12, RZ, RZ, 0x1 ;  /* 0x00000001ff0c7424 */ /* 0x000fe400078e00ff */
[----:B-1----:R-:W-:-:S07]  /*72c0*/  IMAD.MOV.U32 R13, RZ, RZ, RZ ;  /* 0x000000ffff0d7224 */ /* 0x002fce00078e00ff */
[----:B------:R-:W-:-:S07]  /*72d0*/  LEPC R20, `(.L_x_1928) ;  /* 0x000000001014794e */ /* 0x000fce0000000000 */
[----:B--2---:R-:W-:Y:S05]  /*72e0*/  CALL.ABS.NOINC R14 ;  /* 0x000000000e007343 */ /* 0x004fea0003c00000 */
.L_x_1928:
[----:B------:R-:W3:Y:S01]  /*72f0*/  LDL R50, [R1+0x2c] ;  /* 0x00002c0001327983 */ /* 0x000ee20000100800 */
[----:B0-----:R-:W0:Y:S01]  /*7300*/  LDC.64 R10, c[0x0][0x3d8] ;  /* 0x0000f600ff0a7b82 */ /* 0x001e220000000a00 */
[----:B------:R-:W-:Y:S02]  /*7310*/  ULDC.U8 UR4, c[0x0][0x3f0] ;  /* 0x0000fc0000047ab9 */ /* 0x000fe40000000000 */
[----:B------:R-:W4:Y:S05]  /*7320*/  LDL R20, [R1+0x34] ;  /* 0x0000340001147983 */ /* 0x000f2a0000100800 */
[----:B------:R-:W1:Y:S01]  /*7330*/  LDC.64 R12, c[0x0][0x3e8] ;  /* 0x0000fa00ff0c7b82 */ /* 0x000e620000000a00 */
[----:B------:R-:W-:Y:S01]  /*7340*/  ISETP.NE.AND P0, PT, RZ, UR4, PT ;  /* 0x00000004ff007c0c */ /* 0x000fe2000bf05270 */
[----:B------:R-:W-:Y:S01]  /*7350*/  BSSY B0, `(.L_x_1929) ;  /* 0x00003a8000007945 */ /* 0x000fe20003800000 */
[----:B---3--:R-:W-:Y:S01]  /*7360*/  SHF.R.S32.HI R3, RZ, 0x1f, R50 ;  /* 0x0000001fff037819 */ /* 0x008fe20000011432 */
[----:B0-----:R-:W-:-:S04]  /*7370*/  IMAD.WIDE.U32 R46, R50, R10, RZ ;  /* 0x0000000a322e7225 */ /* 0x001fc800078e00ff */
[C---:B------:R-:W-:Y:S02]  /*7380*/  IMAD R4, R3.reuse, R10, RZ ;  /* 0x0000000a03047224 */ /* 0x040fe400078e02ff */
[-C--:B-1----:R-:W-:Y:S02]  /*7390*/  IMAD R6, R3, R12.reuse, RZ ;  /* 0x0000000c03067224 */ /* 0x082fe400078e02ff */
[C---:B----4-:R-:W-:Y:S02]  /*73a0*/  IMAD R0, R50.reuse, -0xc0, R20 ;  /* 0xffffff4032007824 */ /* 0x050fe400078e0214 */
[----:B--2---:R-:W-:-:S04]  /*73b0*/  IMAD.WIDE.U32 R14, R50, R12, RZ ;  /* 0x0000000c320e7225 */ /* 0x004fc800078e00ff */
        /* <DEDUP_REMOVED lines=27> */
[-C--:B------:R-:W-:Y:S01]  /*7570*/  IMAD R0, R56, R10.reuse, RZ ;  /* 0x0000000a38007224 */ /* 0x080fe200078e02ff */
[----:B------:R-:W-:Y:S01]  /*7580*/  ULDC.64 UR6, c[0x0][0x3c8] ;  /* 0x0000f20000067ab9 */ /* 0x000fe20000000a00 */
[--C-:B------:R-:W-:Y:S01]  /*7590*/  IMAD.WIDE.U32 R6, R144, R10, R4.reuse ;  /* 0x0000000a90067225 */ /* 0x100fe200078e0004 */
[----:B------:R-:W-:Y:S01]  /*75a0*/  ULDC.64 UR8, c[0x0][0x3e0] ;  /* 0x0000f80000087ab9 */ /* 0x000fe20000000a00 */
[----:B------:R-:W-:Y:S02]  /*75b0*/  CS2R R40, SRZ ;  /* 0x0000000000287805 */ /* 0x000fe4000001ff00 */
[----:B------:R-:W-:Y:S01]  /*75c0*/  CS2R R42, SRZ ;  /* 0x00000000002a7805 */ /* 0x000fe2000001ff00 */
[-C--:B------:R-:W-:Y:S01]  /*75d0*/  IMAD R3, R56, R12.reuse, RZ ;  /* 0x0000000c38037224 */ /* 0x080fe200078e02ff */
[----:B------:R-:W-:Y:S01]  /*75e0*/  ULDC.64 UR10, c[0x0][0x208] ;  /* 0x00008200000a7ab9 */ /* 0x000fe20000000a00 */
[----:B------:R-:W-:Y:S01]  /*75f0*/  IMAD.WIDE.U32 R8, R144, R12, R4 ;  /* 0x0000000c90087225 */ /* 0x000fe200078e0004 */
[----:B------:R-:W-:-:S03]  /*7600*/  IADD3 R4, P1, R6, R44, RZ ;  /* 0x0000002c06047210 */ /* 0x000fc60007f3e0ff */
[----:B------:R-:W-:Y:S01]  /*7610*/  IMAD R0, R144, R11, R0 ;  /* 0x0000000b90007224 */ /* 0x000fe200078e0200 */
[----:B------:R-:W-:Y:S01]  /*7620*/  IADD3 R6, P2, R8, R106, RZ ;  /* 0x0000006a08067210 */ /* 0x000fe20007f5e0ff */
[----:B------:R-:W-:Y:S02]  /*7630*/  IMAD R3, R144, R13, R3 ;  /* 0x0000000d90037224 */ /* 0x000fe400078e0203 */
[C---:B------:R-:W-:Y:S01]  /*7640*/  VIADD R8, R18.reuse, 0x10 ;  /* 0x0000001012087836 */ /* 0x040fe20000000000 */
[----:B------:R-:W-:Y:S01]  /*7650*/  IADD3.X R5, R51, R0, R7, P1, !PT ;  /* 0x0000000033057210 */ /* 0x000fe20000ffe407 */
[----:B------:R-:W-:Y:S01]  /*7660*/  VIADD R0, R18, 0x8 ;  /* 0x0000000812007836 */ /* 0x000fe20000000000 */
[----:B------:R-:W-:Y:S01]  /*7670*/  IADD3.X R7, R49, R3, R9, P2, !PT ;  /* 0x0000000331077210 */ /* 0x000fe200017fe409 */
[----:B------:R-:W-:Y:S01]  /*7680*/  IMAD R3, R53, 0xc0, RZ ;  /* 0x000000c035037824 */ /* 0x000fe200078e02ff */
[----:B------:R-:W-:Y:S01]  /*7690*/  ISETP.GE.AND P3, PT, R8, UR4, PT ;  /* 0x0000000408007c0c */ /* 0x000fe2000bf66270 */
[----:B------:R-:W-:Y:S01]  /*76a0*/  IMAD.WIDE.U32 R46, R46, 0xc0, R4 ;  /* 0x000000c02e2e7825 */ /* 0x000fe200078e0004 */
[----:B------:R-:W-:-:S03]  /*76b0*/  ISETP.GE.AND P1, PT, R0, UR4, PT ;  /* 0x0000000400007c0c */ /* 0x000fc6000bf26270 */
[----:B------:R-:W-:Y:S01]  /*76c0*/  IMAD R5, R52, 0xc0, RZ ;  /* 0x000000c034057824 */ /* 0x000fe200078e02ff */
[----:B------:R-:W-:Y:S01]  /*76d0*/  LEA R4, P2, R46, UR6, 0x1 ;  /* 0x000000062e047c11 */ /* 0x000fe2000f8408ff */
[----:B------:R-:W-:-:S04]  /*76e0*/  IMAD.WIDE.U32 R14, R14, 0xc0, R6 ;  /* 0x000000c00e0e7825 */ /* 0x000fc800078e0006 */
[----:B------:R-:W-:Y:S01]  /*76f0*/  IMAD.IADD R5, R47, 0x1, R5 ;  /* 0x000000012f057824 */ /* 0x000fe200078e0205 */
[----:B------:R-:W-:Y:S01]  /*7700*/  LEA R6, P5, R14, UR8, 0x1 ;  /* 0x000000080e067c11 */ /* 0x000fe2000f8a08ff */
[----:B------:R-:W-:Y:S02]  /*7710*/  VIADD R0, R18, 0x18 ;  /* 0x0000001812007836 */ /* 0x000fe40000000000 */
[----:B------:R-:W-:Y:S01]  /*7720*/  IMAD.IADD R3, R15, 0x1, R3 ;  /* 0x000000010f037824 */ /* 0x000fe200078e0203 */
[----:B------:R-:W-:Y:S01]  /*7730*/  LEA.HI.X R5, R46, UR7, R5, 0x1, P2 ;  /* 0x000000072e057c11 */ /* 0x000fe200090f0c05 */
[----:B------:R-:W-:Y:S01]  /*7740*/  VIADD R8, R18, 0x20 ;  /* 0x0000002012087836 */ /* 0x000fe20000000000 */
        /* <DEDUP_REMOVED lines=27> */
.L_x_1932:
[----:B------:R-:W-:Y:S05]  /*7900*/  BSYNC B1 ;  /* 0x0000000000017941 */ /* 0x000fea0003800000 */
.L_x_1931:
        /* <DEDUP_REMOVED lines=11> */
[----:B-1----:R-:W-:Y:S02]  /*79c0*/  @P1 SHF.R.U32.HI R3, RZ, R5, R0 ;  /* 0x00000005ff031219 */ /* 0x002fe40000011600 */
[----:B------:R-:W-:Y:S02]  /*79d0*/  MOV R0, R42 ;  /* 0x0000002a00007202 */ /* 0x000fe40000000f00 */
        /* <DEDUP_REMOVED lines=22> */
[----:B------:R-:W-:Y:S02]  /*7b40*/  PRMT R44, R10, 0x7610, R44 ;  /* 0x000076100a2c7816 */ /* 0x000fe4000000002c */
[----:B--2---:R-:W-:Y:S01]  /*7b50*/  LEA.HI R5, R46, R46, RZ, 0x1 ;  /* 0x0000002e2e057211 */ /* 0x004fe200078f08ff */
[----:B------:R-:W-:Y:S06]  /*7b60*/  BRA.DIV UR4, `(.L_x_1933) ;  /* 0x000001b2048c7947 */ /* 0x000fec000b800000 */
.L_x_2117:
[----:B------:R-:W-:Y:S01]  /*7b70*/  UMOV UR4, 0xffffffff ;  /* 0xffffffff00047882 */ /* 0x000fe20000000000 */
[----:B------:R-:W-:Y:S02]  /*7b80*/  LOP3.LUT R5, R5, 0xfffffffe, RZ, 0xc0, !PT ;  /* 0xfffffffe05057812 */ /* 0x000fe400078ec0ff */
[----:B------:R-:W-:Y:S05]  /*7b90*/  BRA.DIV UR4, `(.L_x_1934) ;  /* 0x000001b204a47947 */ /* 0x000fea000b800000 */
.L_x_2120:
[----:B------:R-:W-:Y:S01]  /*7ba0*/  UMOV UR4, 0xffffffff ;  /* 0xffffffff00047882 */ /* 0x000fe20000000000 */
[----:B------:R-:W-:Y:S02]  /*7bb0*/  IMAD.IADD R5, R46, 0x1, -R5 ;  /* 0x000000012e057824 */ /* 0x000fe400078e0a05 */
[----:B------:R-:W-:Y:S05]  /*7bc0*/  BRA.DIV UR4, `(.L_x_1935) ;  /* 0x000001b204c07947 */ /* 0x000fea000b800000 */
.L_x_2123:
[----:B------:R-:W-:Y:S01]  /*7bd0*/  UMOV UR4, 0xffffffff ;  /* 0xffffffff00047882 */ /* 0x000fe20000000000 */
[----:B------:R-:W-:Y:S02]  /*7be0*/  SHF.L.U32 R3, R5, 0x1f, RZ ;  /* 0x0000001f05037819 */ /* 0x000fe400000006ff */
[----:B------:R-:W-:Y:S05]  /*7bf0*/  BRA.DIV UR4, `(.L_x_1936) ;  /* 0x000001b204dc7947 */ /* 0x000fea000b800000 */
.L_x_2126:
        /* <DEDUP_REMOVED lines=30> */
[----:B0-----:R-:W-:Y:S06]  /*7de0*/  @!P1 BRA `(.L_x_1938) ;  /* 0x000001b000889947 */ /* 0x001fec0003800000 */
.L_x_2127:
[----:B------:R-:W-:Y:S05]  /*7df0*/  BSYNC B1 ;  /* 0x0000000000017941 */ /* 0x000fea0003800000 */
.L_x_1937:
[----:B------:R-:W-:Y:S01]  /*7e00*/  PRMT R11, R0, 0x5410, R4 ;  /* 0x00005410000b7816 */ /* 0x000fe20000000004 */
[----:B------:R-:W-:Y:S06]  /*7e10*/  @P0 BRA `(.L_x_1939) ;  /* 0x0000002c00ec0947 */ /* 0x000fec0003800000 */
[----:B------:R-:W0:Y:S01]  /*7e20*/  LDL R47, [R1+0x64] ;  /* 0x00006400012f7983 */ /* 0x000e220000100800 */
[----:B------:R-:W1:Y:S03]  /*7e30*/  LDC R5, c[0x0][0x3d4] ;  /* 0x0000f500ff057b82 */ /* 0x000e660000000800 */
[----:B------:R-:W2:Y:S01]  /*7e40*/  LDL R7, [R1+0x88] ;  /* 0x0000880001077983 */ /* 0x000ea20000100800 */
[C---:B------:R-:W-:Y:S01]  /*7e50*/  VIADD R0, R18.reuse, 0x8 ;  /* 0x0000000812007836 */ /* 0x040fe20000000000 */
[----:B------:R-:W-:Y:S01]  /*7e60*/  BSSY B1, `(.L_x_1940) ;  /* 0x0000039000017945 */ /* 0x000fe20003800000 */
[C---:B------:R-:W-:Y:S02]  /*7e70*/  VIADD R4, R18.reuse, 0x10 ;  /* 0x0000001012047836 */ /* 0x040fe40000000000 */
[C---:B------:R-:W-:Y:S01]  /*7e80*/  VIADD R6, R18.reuse, 0x18 ;  /* 0x0000001812067836 */ /* 0x040fe20000000000 */
[----:B-1----:R-:W-:-:S02]  /*7e90*/  ISETP.GE.AND P6, PT, R18, R5, PT ;  /* 0x000000051200720c */ /* 0x002fc40003fc6270 */
[-C--:B------:R-:W-:Y:S01]  /*7ea0*/  ISETP.GE.AND P0, PT, R0, R5.reuse, PT ;  /* 0x000000050000720c */ /* 0x080fe20003f06270 */
[----:B------:R-:W-:Y:S01]  /*7eb0*/  VIADD R0, R18, 0x20 ;  /* 0x0000002012007836 */ /* 0x000fe20000000000 */
[-C--:B------:R-:W-:Y:S01]  /*7ec0*/  ISETP.GE.AND P1, PT, R4, R5.reuse, PT ;  /* 0x000000050400720c */ /* 0x080fe20003f26270 */
[----:B------:R-:W-:Y:S01]  /*7ed0*/  VIADD R4, R18, 0x28 ;  /* 0x0000002812047836 */ /* 0x000fe20000000000 */
[-C--:B------:R-:W-:Y:S02]  /*7ee0*/  ISETP.GE.AND P2, PT, R6, R5.reuse, PT ;  /* 0x000000050600720c */ /* 0x080fe40003f46270 */
[-C--:B------:R-:W-:Y:S02]  /*7ef0*/  ISETP.GE.AND P3, PT, R0, R5.reuse, PT ;  /* 0x000000050000720c */ /* 0x080fe40003f66270 */
[----:B------:R-:W-:Y:S01]  /*7f00*/  ISETP.GE.AND P4, PT, R4, R5, PT ;  /* 0x000000050400720c */ /* 0x000fe20003f86270 */
[----:B0-----:R-:W-:-:S04]  /*7f10*/  IMAD R3, R47, 0x2, R16 ;  /* 0x000000022f037824 */ /* 0x001fc800078e0210 */
[----:B------:R-:W-:Y:S01]  /*7f20*/  VIADD R0, R3, 0x20 ;  /* 0x0000002003007836 */ /* 0x000fe20000000000 */
[----:B--2---:R-:W-:Y:S01]  /*7f30*/  LOP3.LUT P5, RZ, R7, 0x2, RZ, 0xc0, !PT ;  /* 0x0000000207ff7812 */ /* 0x004fe200078ac0ff */
        /* <DEDUP_REMOVED lines=22> */
[--C-:B------:R-:W-:Y:S02]  /*80a0*/  HADD2.F32 R6, -RZ, R5.reuse.H0_H0 ;  /* 0x20000005ff067230 */ /* 0x100fe40000004100 */
        /* <DEDUP_REMOVED lines=20> */
.L_x_1941:
[----:B------:R-:W-:Y:S05]  /*81f0*/  BSYNC B1 ;  /* 0x0000000000017941 */ /* 0x000fea0003800000 */
.L_x_1940:
[----:B------:R-:W-:Y:S01]  /*8200*/  BSSY B1, `(.L_x_1942) ;  /* 0x000002d000017945 */ /* 0x000fe20003800000 */
[----:B------:R-:W-:-:S03]  /*8210*/  @P5 IADD3 R0, R3, -0x20, RZ ;  /* 0xffffffe003005810 */ /* 0x000fc60007ffe0ff */
[----:B------:R-:W-:Y:S05]  /*8220*/  @P0 BRA `(.L_x_1943) ;  /* 0x0000000000a80947 */ /* 0x000fea0003800000 */
[----:B0-----:R-:W0:Y:S01]  /*8230*/  LDS.128 R4, [R0+0xda00] ;  /* 0x00da000000047984 */ /* 0x001e220000000c00 */
[----:B------:R-:W-:Y:S01]  /*8240*/  SHF.R.U32.HI R41, RZ, 0x10, R37 ;  /* 0x00000010ff297819 */ /* 0x000fe20000011625 */
[----:B------:R-:W-:Y:S01]  /*8250*/  HADD2.F32 R42, -RZ, R56.H1_H1 ;  /* 0x30000038ff2a7230 */ /* 0x000fe20000004100 */
[--C-:B------:R-:W-:Y:S01]  /*8260*/  SHF.R.U32.HI R43, RZ, 0x10, R39.reuse ;  /* 0x00000010ff2b7819 */ /* 0x100fe20000011627 */
[----:B------:R-:W-:Y:S01]  /*8270*/  HADD2.F32 R40, -RZ, R57.H1_H1 ;  /* 0x30000039ff287230 */ /* 0x000fe20000004100 */
        /* <DEDUP_REMOVED lines=18> */
[----:B------:R-:W-:Y:S02]  /*83a0*/  HADD2.F32 R40, -RZ, R45.H1_H1 ;  /* 0x3000002dff287230 */ /* 0x000fe40000004100 */
        /* <DEDUP_REMOVED lines=18> */
.L_x_1943:
[----:B------:R-:W-:Y:S05]  /*84d0*/  BSYNC B1 ;  /* 0x0000000000017941 */ /* 0x000fea0003800000 */
.L_x_1942:
[----:B------:R-:W-:Y:S04]  /*84e0*/  BSSY B1, `(.L_x_1944) ;  /* 0x000002c000017945 */ /* 0x000fe80003800000 */
[----:B------:R-:W-:Y:S05]  /*84f0*/  @P1 BRA `(.L_x_1945) ;  /* 0x0000000000a81947 */ /* 0x000fea0003800000 */
[----:B01----:R-:W0:Y:S01]  /*8500*/  LDS.128 R4, [R3+0x10a00] ;  /* 0x010a000003047984 */ /* 0x003e220000000c00 */
[----:B------:R-:W-:Y:S01]  /*8510*/  SHF.R.U32.HI R38, RZ, 0x10, R35 ;  /* 0x00000010ff267819 */ /* 0x000fe20000011623 */
[----:B------:R-:W-:Y:S01]  /*8520*/  HADD2.F32 R36, -RZ, R58.H1_H1 ;  /* 0x3000003aff247230 */ /* 0x000fe20000004100 */
[----:B------:R-:W-:Y:S01]  /*8530*/  SHF.R.U32.HI R37, RZ, 0x10, R33 ;  /* 0x00000010ff257819 */ /* 0x000fe20000011621 */
[----:B------:R-:W-:Y:S01]  /*8540*/  HADD2.F32 R45, -RZ, R45.H0_H0 ;  /* 0x2000002dff2d7230 */ /* 0x000fe20000004100 */
[----:B------:R-:W-:Y:S01]  /*8550*/  SHF.R.U64 R41, R34, 0x10, R35 ;  /* 0x0000001022297819 */ /* 0x000fe20000001223 */
[----:B------:R-:W-:Y:S01]  /*8560*/  HADD2.F32 R38, -RZ, R38.H0_H0 ;  /* 0x20000026ff267230 */ /* 0x000fe20000004100 */
[----:B------:R-:W-:Y:S01]  /*8570*/  SHF.R.U64 R43, R32, 0x10, R33 ;  /* 0x00000010202b7819 */ /* 0x000fe20000001221 */
[----:B------:R-:W-:Y:S02]  /*8580*/  HADD2.F32 R37, -RZ, R37.H0_H0 ;  /* 0x20000025ff257230 */ /* 0x000fe40000004100 */
[----:B0-----:R-:W-:-:S02]  /*8590*/  HADD2.F32 R35, -RZ, R7.H1_H1 ;  /* 0x30000007ff237230 */ /* 0x001fc40000004100 */
[----:B------:R-:W-:Y:S02]  /*85a0*/  HADD2.F32 R34, -RZ, R7.H0_H0 ;  /* 0x20000007ff227230 */ /* 0x000fe40000004100 */
[--C-:B------:R-:W-:Y:S02]  /*85b0*/  HADD2.F32 R7, -RZ, R4.reuse.H0_H0 ;  /* 0x20000004ff077230 */ /* 0x100fe40000004100 */
[CC--:B------:R-:W-:Y:S01]  /*85c0*/  FMUL.FTZ R39, R35.reuse, R38.reuse ;  /* 0x0000002623277220 */ /* 0x0c0fe20000410000 */
[----:B------:R-:W-:Y:S01]  /*85d0*/  FMUL.FTZ R35, R35, R37 ;  /* 0x0000002523237220 */ /* 0x000fe20000410000 */
[----:B------:R-:W-:Y:S02]  /*85e0*/  HADD2.F32 R4, -RZ, R4.H1_H1 ;  /* 0x30000004ff047230 */ /* 0x000fe40000004100 */
[--C-:B------:R-:W-:Y:S02]  /*85f0*/  HADD2.F32 R32, -RZ, R6.reuse.H0_H0 ;  /* 0x20000006ff207230 */ /* 0x100fe40000004100 */
[----:B------:R-:W-:Y:S01]  /*8600*/  FFMA.FTZ R42, R34, R38, R35 ;  /* 0x00000026222a7223 */ /* 0x000fe20000010023 */
[----:B------:R-:W-:-:S02]  /*8610*/  HADD2.F32 R33, -RZ, R6.H1_H1 ;  /* 0x30000006ff217230 */ /* 0x000fc40000004100 */
[----:B------:R-:W-:Y:S01]  /*8620*/  FMUL.FTZ R40, R4, R45 ;  /* 0x0000002d04287220 */ /* 0x000fe20000410000 */
[--C-:B------:R-:W-:Y:S02]  /*8630*/  HADD2.F32 R35, -RZ, R44.reuse.H0_H0 ;  /* 0x2000002cff237230 */ /* 0x100fe40000004100 */
[----:B------:R-:W-:Y:S01]  /*8640*/  FFMA.FTZ R39, R34, R37, -R39 ;  /* 0x0000002522277223 */ /* 0x000fe20000010827 */
[--C-:B------:R-:W-:Y:S02]  /*8650*/  HADD2.F32 R6, -RZ, R5.reuse.H0_H0 ;  /* 0x20000005ff067230 */ /* 0x100fe40000004100 */
[-C--:B------:R-:W-:Y:S01]  /*8660*/  FMUL.FTZ R38, R4, R36.reuse ;  /* 0x0000002404267220 */ /* 0x080fe20000410000 */
[----:B------:R-:W-:Y:S02]  /*8670*/  HADD2.F32 R44, -RZ, R44.H1_H1 ;  /* 0x3000002cff2c7230 */ /* 0x000fe40000004100 */
[----:B------:R-:W-:Y:S01]  /*8680*/  FFMA.FTZ R40, R7, R36, -R40 ;  /* 0x0000002407287223 */ /* 0x000fe20000010828 */
[----:B------:R-:W-:-:S02]  /*8690*/  HADD2.F32 R5, -RZ, R5.H1_H1 ;  /* 0x30000005ff057230 */ /* 0x000fc40000004100 */
[----:B------:R-:W-:Y:S01]  /*86a0*/  FFMA.FTZ R45, R7, R45, R38 ;  /* 0x0000002d072d7223 */ /* 0x000fe20000010026 */
[----:B------:R-:W-:Y:S02]  /*86b0*/  HADD2.F32 R34, -RZ, R41.H0_H0 ;  /* 0x20000029ff227230 */ /* 0x000fe40000004100 */
[CC--:B------:R-:W-:Y:S01]  /*86c0*/  FMUL.FTZ R37, R33.reuse, R35.reuse ;  /* 0x0000002321257220 */ /* 0x0c0fe20000410000 */
[----:B------:R-:W-:Y:S02]  /*86d0*/  HADD2.F32 R4, -RZ, R43.H0_H0 ;  /* 0x2000002bff047230 */ /* 0x000fe40000004100 */
[----:B------:R-:W-:Y:S01]  /*86e0*/  FMUL.FTZ R36, R33, R44 ;  /* 0x0000002c21247220 */ /* 0x000fe20000410000 */
[C---:B------:R-:W-:Y:S01]  /*86f0*/  FMUL.FTZ R7, R5.reuse, R34 ;  /* 0x0000002205077220 */ /* 0x040fe20000410000 */
[C---:B------:R-:W-:Y:S01]  /*8700*/  FFMA.FTZ R37, R32.reuse, R44, -R37 ;  /* 0x0000002c20257223 */ /* 0x040fe20000010825 */
[-C--:B------:R-:W-:Y:S01]  /*8710*/  FMUL.FTZ R33, R5, R4.reuse ;  /* 0x0000000405217220 */ /* 0x080fe20000410000 */
[----:B------:R-:W-:Y:S01]  /*8720*/  FFMA.FTZ R36, R32, R35, R36 ;  /* 0x0000002320247223 */ /* 0x000fe20000010024 */
[----:B------:R-:W-:Y:S01]  /*8730*/  FFMA.FTZ R5, R6, R4, -R7 ;  /* 0x0000000406057223 */ /* 0x000fe20000010807 */
[----:B------:R-:W-:Y:S01]  /*8740*/  F2FP.F16.F32.PACK_AB R7, R42, R39 ;  /* 0x000000272a07723e */ /* 0x000fe200000000ff */
[----:B------:R-:W-:Y:S01]  /*8750*/  FFMA.FTZ R34, R6, R34, R33 ;  /* 0x0000002206227223 */ /* 0x000fe20000010021 */
[----:B------:R-:W-:-:S02]  /*8760*/  F2FP.F16.F32.PACK_AB R4, R45, R40 ;  /* 0x000000282d04723e */ /* 0x000fc400000000ff */
[----:B------:R-:W-:Y:S02]  /*8770*/  F2FP.F16.F32.PACK_AB R6, R36, R37 ;  /* 0x000000252406723e */ /* 0x000fe400000000ff */
[----:B------:R-:W-:-:S05]  /*8780*/  F2FP.F16.F32.PACK_AB R5, R34, R5 ;  /* 0x000000052205723e */ /* 0x000fca00000000ff */
[----:B------:R2:W-:Y:S02]  /*8790*/  STS.128 [R3+0x10a00], R4 ;  /* 0x010a000403007388 */ /* 0x0005e40000000c00 */
.L_x_1945:
[----:B------:R-:W-:Y:S05]  /*87a0*/  BSYNC B1 ;  /* 0x0000000000017941 */ /* 0x000fea0003800000 */
.L_x_1944:
        /* <DEDUP_REMOVED lines=44> */
.L_x_1947:
[----:B------:R-:W-:Y:S05]  /*8a70*/  BSYNC B1 ;  /* 0x0000000000017941 */ /* 0x000fea0003800000 */
.L_x_1946:
        /* <DEDUP_REMOVED lines=44> */
.L_x_1949:
[----:B------:R-:W-:Y:S05]  /*8d40*/  BSYNC B1 ;  /* 0x0000000000017941 */ /* 0x000fea0003800000 */
.L_x_1948:
        /* <DEDUP_REMOVED lines=44> */
.L_x_1930:
        /* <DEDUP_REMOVED lines=18> */
[----:B0-----:R-:W-:-:S13]  /*9130*/  ISETP.NE.AND P1, PT, R0, 0x1, PT ;  /* 0x000000010000780c */ /* 0x001fda0003f25270 */
[----:B------:R-:W0:Y:S08]  /*9140*/  @P1 LDC R0, c[0x0][0x42c] ;  /* 0x00010b00ff001b82 */ /* 0x000e300000000800 */
[----:B------:R-:W1:Y:S01]  /*9150*/  @P1 LDC R55, c[0x0][0x430] ;  /* 0x00010c00ff371b82 */ /* 0x000e620000000800 */
[----:B--2---:R-:W-:-:S04]  /*9160*/  IMAD R3, R3, 0xc0, R144 ;  /* 0x000000c003037824 */ /* 0x004fc800078e0290 */
[----:B0-----:R-:W-:Y:S01]  /*9170*/  @P1 IMAD.HI.U32 R0, R3, R0, RZ ;  /* 0x0000000003001227 */ /* 0x001fe200078e00ff */
[----:B-1----:R-:W-:Y:S06]  /*9180*/  @P0 BRA `(.L_x_1951) ;  /* 0x0000000000c80947 */ /* 0x002fec0003800000 */
[----:B------:R-:W-:Y:S01]  /*9190*/  SHF.R.S32.HI R9, RZ, 0x1f, R144 ;  /* 0x0000001fff097819 */ /* 0x000fe20000011490 */
[----:B------:R-:W-:Y:S01]  /*91a0*/  IMAD.MOV.U32 R4, RZ, RZ, R23 ;  /* 0x000000ffff047224 */ /* 0x000fe200078e0017 */
[----:B------:R-:W-:Y:S01]  /*91b0*/  ULDC.64 UR4, c[0x0][0x3c8] ;  /* 0x0000f20000047ab9 */ /* 0x000fe20000000a00 */
[----:B------:R-:W-:Y:S01]  /*91c0*/  IMAD.MOV.U32 R5, RZ, RZ, R54 ;  /* 0x000000ffff057224 */ /* 0x000fe200078e0036 */
[----:B------:R-:W-:Y:S01]  /*91d0*/  ULDC.64 UR6, c[0x0][0x3e0] ;  /* 0x0000f80000067ab9 */ /* 0x000fe20000000a00 */
[-C--:B------:R-:W-:Y:S01]  /*91e0*/  IMAD R8, R9, R10.reuse, RZ ;  /* 0x0000000a09087224 */ /* 0x080fe200078e02ff */
[----:B------:R-:W-:Y:S01]  /*91f0*/  CS2R R32, SRZ ;  /* 0x0000000000207805 */ /* 0x000fe2000001ff00 */
[----:B------:R-:W-:Y:S01]  /*9200*/  IMAD.WIDE.U32 R6, R144, R10, R4 ;  /* 0x0000000a90067225 */ /* 0x000fe200078e0004 */
[----:B------:R-:W-:Y:S02]  /*9210*/  CS2R R34, SRZ ;  /* 0x0000000000227805 */ /* 0x000fe4000001ff00 */
[----:B------:R-:W-:-:S02]  /*9220*/  CS2R R36, SRZ ;  /* 0x0000000000247805 */ /* 0x000fc4000001ff00 */
[----:B------:R-:W-:Y:S01]  /*9230*/  CS2R R38, SRZ ;  /* 0x0000000000267805 */ /* 0x000fe2000001ff00 */
[----:B------:R-:W-:Y:S01]  /*9240*/  IMAD R9, R9, R12, RZ ;  /* 0x0000000c09097224 */ /* 0x000fe200078e02ff */
[----:B------:R-:W-:Y:S01]  /*9250*/  IADD3 R44, P2, R6, R44, RZ ;  /* 0x0000002c062c7210 */ /* 0x000fe20007f5e0ff */
[C---:B------:R-:W-:Y:S01]  /*9260*/  IMAD.WIDE.U32 R4, R144.reuse, R12, R4 ;  /* 0x0000000c90047225 */ /* 0x040fe200078e0004 */
[----:B------:R-:W-:Y:S02]  /*9270*/  CS2R R40, SRZ ;  /* 0x0000000000287805 */ /* 0x000fe4000001ff00 */
[----:B------:R-:W-:Y:S02]  /*9280*/  CS2R R42, SRZ ;  /* 0x00000000002a7805 */ /* 0x000fe4000001ff00 */
[----:B------:R-:W-:Y:S01]  /*9290*/  CS2R R24, SRZ ;  /* 0x0000000000187805 */ /* 0x000fe2000001ff00 */
[----:B------:R-:W-:Y:S01]  /*92a0*/  IMAD R6, R144, R11, R8 ;  /* 0x0000000b90067224 */ /* 0x000fe200078e0208 */
[----:B------:R-:W-:Y:S01]  /*92b0*/  IADD3 R106, P3, R4, R106, RZ ;  /* 0x0000006a046a7210 */ /* 0x000fe20007f7e0ff */
[----:B------:R-:W-:Y:S01]  /*92c0*/  IMAD R9, R144, R13, R9 ;  /* 0x0000000d90097224 */ /* 0x000fe200078e0209 */
[----:B------:R-:W-:Y:S01]  /*92d0*/  CS2R R26, SRZ ;  /* 0x00000000001a7805 */ /* 0x000fe2000001ff00 */
[----:B------:R-:W-:Y:S01]  /*92e0*/  VIADD R57, R23, 0x10 ;  /* 0x0000001017397836 */ /* 0x000fe20000000000 */
[----:B------:R-:W-:Y:S01]  /*92f0*/  IADD3.X R45, R51, R7, R6, P2, !PT ;  /* 0x00000007332d7210 */ /* 0x000fe200017fe406 */
[----:B------:R-:W-:Y:S01]  /*9300*/  IMAD R7, R52, 0xc0, RZ ;  /* 0x000000c034077824 */ /* 0x000fe200078e02ff */
[----:B------:R-:W-:Y:S01]  /*9310*/  IADD3.X R107, R49, R5, R9, P3, !PT ;  /* 0x00000005316b7210 */ /* 0x000fe20001ffe409 */
[----:B------:R-:W-:Y:S01]  /*9320*/  IMAD R5, R53, 0xc0, RZ ;  /* 0x000000c035057824 */ /* 0x000fe200078e02ff */
[----:B------:R-:W-:Y:S01]  /*9330*/  CS2R R28, SRZ ;  /* 0x00000000001c7805 */ /* 0x000fe2000001ff00 */
[----:B------:R-:W-:Y:S01]  /*9340*/  IMAD.WIDE.U32 R46, R46, 0xc0, R44 ;  /* 0x000000c02e2e7825 */ /* 0x000fe200078e002c */
[----:B------:R-:W-:Y:S01]  /*9350*/  CS2R R30, SRZ ;  /* 0x00000000001e7805 */ /* 0x000fe2000001ff00 */
[----:B------:R-:W-:-:S02]  /*9360*/  ULDC.64 UR8, c[0x0][0x208] ;  /* 0x0000820000087ab9 */ /* 0x000fc40000000a00 */
[----:B------:R-:W-:Y:S01]  /*9370*/  IMAD.WIDE.U32 R14, R14, 0xc0, R106 ;  /* 0x000000c00e0e7825 */ /* 0x000fe200078e006a */
[----:B------:R-:W-:Y:S01]  /*9380*/  LEA R8, P2, R46, UR4, 0x1 ;  /* 0x000000042e087c11 */ /* 0x000fe2000f8408ff */
[----:B------:R-:W-:Y:S02]  /*9390*/  ULDC UR4, c[0x0][0x3d4] ;  /* 0x0000f50000047ab9 */ /* 0x000fe40000000800 */
[----:B------:R-:W-:Y:S01]  /*93a0*/  IMAD.IADD R7, R7, 0x1, R47 ;  /* 0x0000000107077824 */ /* 0x000fe200078e022f */
[----:B------:R-:W-:Y:S01]  /*93b0*/  LEA R20, P3, R14, UR6, 0x1 ;  /* 0x000000060e147c11 */ /* 0x000fe2000f8608ff */
[----:B------:R-:W-:Y:S02]  /*93c0*/  IMAD.IADD R5, R5, 0x1, R15 ;  /* 0x0000000105057824 */ /* 0x000fe400078e020f */
[----:B------:R-:W-:Y:S01]  /*93d0*/  VIADD R56, R23, 0x20 ;  /* 0x0000002017387836 */ /* 0x000fe20000000000 */
[----:B------:R-:W-:Y:S02]  /*93e0*/  LEA.HI.X R9, R46, UR5, R7, 0x1, P2 ;  /* 0x000000052e097c11 */ /* 0x000fe400090f0c07 */
[----:B------:R-:W-:-:S02]  /*93f0*/  CS2R R6, SRZ ;  /* 0x0000000000067805 */ /* 0x000fc4000001ff00 */
[----:B------:R-:W-:Y:S02]  /*9400*/  LEA.HI.X R21, R14, UR7, R5, 0x1, P3 ;  /* 0x000000070e157c11 */ /* 0x000fe400098f0c05 */
[----:B------:R-:W-:Y:S02]  /*9410*/  CS2R R4, SRZ ;  /* 0x0000000000047805 */ /* 0x000fe4000001ff00 */
[----:B------:R-:W-:Y:S02]  /*9420*/  ISETP.GE.AND P2, PT, R23, UR4, PT ;  /* 0x0000000417007c0c */ /* 0x000fe4000bf46270 */
[----:B------:R-:W-:Y:S02]  /*9430*/  ISETP.GE.AND P3, PT, R57, UR4, PT ;  /* 0x0000000439007c0c */ /* 0x000fe4000bf66270 */
[----:B------:R-:W-:-:S09]  /*9440*/  ISETP.GE.AND P4, PT, R56, UR4, PT ;  /* 0x0000000438007c0c */ /* 0x000fd2000bf86270 */
[----:B------:R0:W5:Y:S04]  /*9450*/  @!P2 LDG.E.128 R32, desc[UR8][R8.64] ;  /* 0x000000080820a981 */ /* 0x000168000c1e1d00 */
[----:B------:R0:W5:Y:S04]  /*9460*/  @!P3 LDG.E.128 R36, desc[UR8][R8.64+0x20] ;  /* 0x000020080824b981 */ /* 0x000168000c1e1d00 */
[----:B------:R0:W5:Y:S04]  /*9470*/  @!P4 LDG.E.128 R40, desc[UR8][R8.64+0x40] ;  /* 0x000040080828c981 */ /* 0x000168000c1e1d00 */
[----:B------:R0:W5:Y:S04]  /*9480*/  @!P2 LDG.E.128 R4, desc[UR8][R20.64] ;  /* 0x000000081404a981 */ /* 0x000168000c1e1d00 */
[----:B------:R0:W5:Y:S04]  /*9490*/  @!P3 LDG.E.128 R24, desc[UR8][R20.64+0x20] ;  /* 0x000020081418b981 */ /* 0x000168000c1e1d00 */
[----:B------:R0:W5:Y:S02]  /*94a0*/  @!P4 LDG.E.128 R28, desc[UR8][R20.64+0x40] ;  /* 0x00004008141cc981 */ /* 0x000164000c1e1d00 */
.L_x_1951:
[----:B------:R-:W-:Y:S05]  /*94b0*/  BSYNC B1 ;  /* 0x0000000000017941 */ /* 0x000fea0003800000 */
.L_x_1950:
[----:B0-----:R-:W2:Y:S01]  /*94c0*/  LDL R20, [R1+0x80] ;  /* 0x0000800001147983 */ /* 0x001ea20000100800 */
[----:B------:R-:W-:Y:S01]  /*94d0*/  @P1 SHF.R.U32.HI R3, RZ, R55, R0 ;  /* 0x00000037ff031219 */ /* 0x000fe20000011600 */
[----:B-----5:R-:W-:Y:S01]  /*94e0*/  IMAD.MOV.U32 R0, RZ, RZ, R4 ;  /* 0x000000ffff007224 */ /* 0x020fe200078e0004 */
[----:B------:R-:W-:Y:S01]  /*94f0*/  ULDC.64 UR4, c[0x0][0x3c8] ;  /* 0x0000f20000047ab9 */ /* 0x000fe20000000a00 */
[----:B------:R-:W-:Y:S01]  /*9500*/  IMAD.MOV.U32 R8, RZ, RZ, R5 ;  /* 0x000000ffff087224 */ /* 0x000fe200078e0005 */
[----:B------:R-:W-:Y:S01]  /*9510*/  SHF.R.S32.HI R9, RZ, 0x1f, R3 ;  /* 0x0000001fff097819 */ /* 0x000fe20000011403 */
[-C--:B------:R-:W-:Y:S01]  /*9520*/  IMAD.WIDE.U32 R50, R3, R10.reuse, R50 ;  /* 0x0000000a03327225 */ /* 0x080fe200078e0032 */
[----:B------:R-:W-:Y:S01]  /*9530*/  PRMT R57, R0, 0x7610, R57 ;  /* 0x0000761000397816 */ /* 0x000fe20000000039 */
[----:B------:R-:W-:Y:S01]  /*9540*/  ULDC.64 UR6, c[0x0][0x3e0] ;  /* 0x0000f80000067ab9 */ /* 0x000fe20000000a00 */
        /* <DEDUP_REMOVED lines=21> */
.L_x_2130:
[----:B------:R-:W-:Y:S01]  /*96a0*/  UMOV UR4, 0xffffffff ;  /* 0xffffffff00047882 */ /* 0x000fe20000000000 */
[----:B------:R-:W-:Y:S02]  /*96b0*/  LOP3.LUT R9, R9, 0xfffffffe, RZ, 0xc0, !PT ;  /* 0xfffffffe09097812 */ /* 0x000fe400078ec0ff */
[----:B------:R-:W-:Y:S05]  /*96c0*/  BRA.DIV UR4, `(.L_x_1953) ;  /* 0x0000019a04887947 */ /* 0x000fea000b800000 */
.L_x_2133:
[----:B------:R-:W-:Y:S01]  /*96d0*/  UMOV UR4, 0xffffffff ;  /* 0xffffffff00047882 */ /* 0x000fe20000000000 */
[----:B------:R-:W-:Y:S02]  /*96e0*/  IADD3 R9, R20, -R9, RZ ;  /* 0x8000000914097210 */ /* 0x000fe40007ffe0ff */
[----:B------:R-:W-:Y:S05]  /*96f0*/  BRA.DIV UR4, `(.L_x_1954) ;  /* 0x0000019a04a47947 */ /* 0x000fea000b800000 */
.L_x_2136:
[----:B------:R-:W-:Y:S01]  /*9700*/  UMOV UR4, 0xffffffff ;  /* 0xffffffff00047882 */ /* 0x000fe20000000000 */
[----:B------:R-:W-:Y:S02]  /*9710*/  SHF.L.U32 R3, R9, 0x1f, RZ ;  /* 0x0000001f09037819 */ /* 0x000fe400000006ff */
[----:B------:R-:W-:Y:S05]  /*9720*/  BRA.DIV UR4, `(.L_x_1955) ;  /* 0x0000019a04c07947 */ /* 0x000fea000b800000 */
.L_x_2139:
[----:B------:R-:W0:Y:S01]  /*9730*/  SYNCS.PHASECHK.TRANS64.TRYWAIT P1, [R16+URZ+0x31c00], R3 ;  /* 0x031c0003100075a7 */ /* 0x000e22000802017f */
[----:B------:R-:W-:Y:S01]  /*9740*/  IMAD.MOV.U32 R0, RZ, RZ, R26 ;  /* 0x000000ffff007224 */ /* 0x000fe200078e001a */
[----:B------:R-:W-:Y:S01]  /*9750*/  BSSY B1, `(.L_x_1956) ;  /* 0x000001e000017945 */ /* 0x000fe20003800000 */
[----:B------:R-:W-:Y:S02]  /*9760*/  IMAD.MOV.U32 R8, RZ, RZ, R27 ;  /* 0x000000ffff087224 */ /* 0x000fe400078e001b */
        /* <DEDUP_REMOVED lines=27> */
[----:B0-----:R-:W-:Y:S06]  /*9920*/  @!P1 BRA `(.L_x_1957) ;  /* 0x0000019800689947 */ /* 0x001fec0003800000 */
.L_x_2140:
[----:B------:R-:W-:Y:S05]  /*9930*/  BSYNC B1 ;  /* 0x0000000000017941 */ /* 0x000fea0003800000 */
.L_x_1956:
        /* <DEDUP_REMOVED lines=13> */
[----:B------:R-:W1:Y:S01]  /*9a10*/  S2R R9, SR_TID.X ;  /* 0x0000000000097919 */ /* 0x000e620000002100 */
[--C-:B------:R-:W-:Y:S01]  /*9a20*/  SHF.R.U64 R32, R32, 0x10, R33.reuse ;  /* 0x0000001020207819 */ /* 0x100fe20000001221 */
[----:B------:R-:W-:Y:S01]  /*9a30*/  HADD2.F32 R54, -RZ, R54.H0_H0 ;  /* 0x20000036ff367230 */ /* 0x000fe20000004100 */
[----:B------:R-:W-:Y:S01]  /*9a40*/  SHF.R.U32.HI R53, RZ, 0x10, R33 ;  /* 0x00000010ff357819 */ /* 0x000fe20000011621 */
[----:B------:R-:W-:Y:S01]  /*9a50*/  HADD2.F32 R56, -RZ, R56.H0_H0 ;  /* 0x20000038ff387230 */ /* 0x000fe20000004100 */
[--C-:B------:R-:W-:Y:S02]  /*9a60*/  SHF.R.U64 R63, R4, 0x10, R5.reuse ;  /* 0x00000010043f7819 */ /* 0x100fe40000001205 */
[----:B------:R-:W-:Y:S02]  /*9a70*/  SHF.R.U32.HI R55, RZ, 0x10, R5 ;  /* 0x00000010ff377819 */ /* 0x000fe40000011605 */
[--C-:B------:R-:W-:Y:S02]  /*9a80*/  SHF.R.U64 R65, R34, 0x10, R35.reuse ;  /* 0x0000001022417819 */ /* 0x100fe40000001223 */
[----:B------:R-:W-:Y:S01]  /*9a90*/  SHF.R.U32.HI R64, RZ, 0x10, R35 ;  /* 0x00000010ff407819 */ /* 0x000fe20000011623 */
[----:B------:R-:W-:Y:S01]  /*9aa0*/  HADD2.F32 R55, -RZ, R55.H0_H0 ;  /* 0x20000037ff377230 */ /* 0x000fe20000004100 */
[----:B------:R-:W-:-:S02]  /*9ab0*/  SHF.R.U32.HI R61, RZ, 0x10, R7 ;  /* 0x00000010ff3d7819 */ /* 0x000fc40000011607 */
[----:B------:R-:W-:Y:S01]  /*9ac0*/  SHF.R.U64 R62, R6, 0x10, R7 ;  /* 0x00000010063e7819 */ /* 0x000fe20000001207 */
[----:B-1----:R-:W-:-:S05]  /*9ad0*/  VIADD R9, R9, 0xffffff80 ;  /* 0xffffff8009097836 */ /* 0x002fca0000000000 */
[----:B0-----:R-:W-:-:S04]  /*9ae0*/  LEA.HI R3, R9, R9, RZ, 0x1 ;  /* 0x0000000909037211 */ /* 0x001fc800078f08ff */
[----:B------:R-:W-:-:S05]  /*9af0*/  LOP3.LUT R3, R3, 0xfffffffe, RZ, 0xc0, !PT ;  /* 0xfffffffe03037812 */ /* 0x000fca00078ec0ff */
[----:B------:R-:W-:Y:S01]  /*9b00*/  IMAD.IADD R3, R9, 0x1, -R3 ;  /* 0x0000000109037824 */ /* 0x000fe200078e0a03 */
[----:B-----5:R-:W-:-:S04]  /*9b10*/  LOP3.LUT R9, R69, 0x18, R23, 0xf8, !PT ;  /* 0x0000001845097812 */ /* 0x020fc800078ef817 */
[----:B------:R-:W-:Y:S02]  /*9b20*/  LEA.HI R3, R0, R3, RZ, 0x1d ;  /* 0x0000000300037211 */ /* 0x000fe400078fe8ff */
[----:B------:R-:W-:Y:S02]  /*9b30*/  LOP3.LUT R9, R9, R67, RZ, 0x3c, !PT ;  /* 0x0000004309097212 */ /* 0x000fe400078e3cff */
[----:B------:R-:W-:-:S03]  /*9b40*/  SHF.R.S32.HI R8, RZ, 0x1f, R3 ;  /* 0x0000001fff087819 */ /* 0x000fc60000011403 */
[----:B------:R-:W-:Y:S01]  /*9b50*/  IMAD.IADD R10, R68, 0x1, R9 ;  /* 0x00000001440a7824 */ /* 0x000fe200078e0209 */
[----:B------:R-:W-:Y:S01]  /*9b60*/  LEA.HI R8, R8, R3, RZ, 0x2 ;  /* 0x0000000308087211 */ /* 0x000fe200078f10ff */
[----:B------:R-:W-:-:S03]  /*9b70*/  IMAD.SHL.U32 R3, R3, 0x8, RZ ;  /* 0x0000000803037824 */ /* 0x000fc600078e00ff */
[----:B------:R-:W-:Y:S02]  /*9b80*/  SHF.R.S32.HI R9, RZ, 0x2, R8 ;  /* 0x00000002ff097819 */ /* 0x000fe40000011408 */
[----:B------:R-:W-:Y:S02]  /*9b90*/  LOP3.LUT R8, R69, 0x18, R3, 0xf8, !PT ;  /* 0x0000001845087812 */ /* 0x000fe400078ef803 */
[----:B------:R-:W-:Y:S01]  /*9ba0*/  LEA R3, R10, UR61, 0x1 ;  /* 0x0000003d0a037c11 */ /* 0x000fe2000f8e08ff */
[----:B------:R-:W-:Y:S01]  /*9bb0*/  IMAD R12, R9, 0x1800, R68 ;  /* 0x00001800090c7824 */ /* 0x000fe200078e0244 */
[----:B------:R-:W-:-:S03]  /*9bc0*/  LOP3.LUT R13, R8, R67, RZ, 0x3c, !PT ;  /* 0x00000043080d7212 */ /* 0x000fc600078e3cff */
[----:B------:R-:W0:Y:S02]  /*9bd0*/  LDS.128 R8, [R3] ;  /* 0x0000000003087984 */ /* 0x000e240000000c00 */
[----:B------:R-:W-:-:S04]  /*9be0*/  IMAD.IADD R13, R12, 0x1, R13 ;  /* 0x000000010c0d7824 */ /* 0x000fc800078e020d */
        /* <DEDUP_REMOVED lines=12> */
[-C--:B------:R-:W-:Y:S01]  /*9cb0*/  FMUL.FTZ R60, R33, R54.reuse ;  /* 0x00000036213c7220 */ /* 0x080fe20000410000 */
[----:B------:R-:W-:Y:S02]  /*9cc0*/  HADD2.F32 R33, -RZ, R53.H0_H0 ;  /* 0x20000035ff217230 */ /* 0x000fe40000004100 */
[----:B------:R-:W-:Y:S01]  /*9cd0*/  FFMA.FTZ R58, R5, R54, -R58 ;  /* 0x00000036053a7223 */ /* 0x000fe2000001083a */
[----:B------:R-:W-:-:S02]  /*9ce0*/  HADD2.F32 R53, -RZ, R57.H0_H0 ;  /* 0x20000039ff357230 */ /* 0x000fc40000004100 */
[----:B------:R-:W-:Y:S01]  /*9cf0*/  FFMA.FTZ R60, R5, R56, R60 ;  /* 0x00000038053c7223 */ /* 0x000fe2000001003c */
[----:B------:R-:W-:Y:S02]  /*9d00*/  HADD2.F32 R5, -RZ, R57.H1_H1 ;  /* 0x30000039ff057230 */ /* 0x000fe40000004100 */
[C---:B------:R-:W-:Y:S01]  /*9d10*/  FMUL.FTZ R54, R34.reuse, R55 ;  /* 0x0000003722367220 */ /* 0x040fe20000410000 */
[----:B------:R-:W-:Y:S01]  /*9d20*/  FMUL.FTZ R56, R34, R33 ;  /* 0x0000002122387220 */ /* 0x000fe20000410000 */
[C---:B------:R-:W-:Y:S01]  /*9d30*/  FMUL.FTZ R57, R13.reuse, R53 ;  /* 0x000000350d397220 */ /* 0x040fe20000410000 */
[----:B------:R-:W-:Y:S02]  /*9d40*/  HADD2.F32 R35, -RZ, R14.H0_H0 ;  /* 0x2000000eff237230 */ /* 0x000fe40000004100 */
[----:B------:R-:W-:Y:S01]  /*9d50*/  FMUL.FTZ R34, R13, R5 ;  /* 0x000000050d227220 */ /* 0x000fe20000410000 */
[----:B------:R-:W-:Y:S01]  /*9d60*/  FFMA.FTZ R59, R9, R33, -R54 ;  /* 0x00000021093b7223 */ /* 0x000fe20000010836 */
[----:B------:R-:W-:-:S02]  /*9d70*/  HADD2.F32 R33, -RZ, R52.H1_H1 ;  /* 0x30000034ff217230 */ /* 0x000fc40000004100 */
[C---:B------:R-:W-:Y:S01]  /*9d80*/  FFMA.FTZ R57, R4.reuse, R5, -R57 ;  /* 0x0000000504397223 */ /* 0x040fe20000010839 */
[----:B------:R-:W-:Y:S02]  /*9d90*/  HADD2.F32 R51, -RZ, R15.H0_H0 ;  /* 0x2000000fff337230 */ /* 0x000fe40000004100 */
[----:B------:R-:W-:Y:S01]  /*9da0*/  FFMA.FTZ R53, R4, R53, R34 ;  /* 0x0000003504357223 */ /* 0x000fe20000010022 */
[----:B------:R-:W-:Y:S02]  /*9db0*/  HADD2.F32 R5, -RZ, R66.H0_H0 ;  /* 0x20000042ff057230 */ /* 0x000fe40000004100 */
[----:B------:R-:W-:Y:S01]  /*9dc0*/  FFMA.FTZ R55, R9, R55, R56 ;  /* 0x0000003709377223 */ /* 0x000fe20000010038 */
[----:B------:R-:W-:Y:S02]  /*9dd0*/  HADD2.F32 R52, -RZ, R52.H0_H0 ;  /* 0x20000034ff347230 */ /* 0x000fe40000004100 */
[----:B------:R-:W-:Y:S01]  /*9de0*/  FMUL.FTZ R9, R35, R33 ;  /* 0x0000002123097220 */ /* 0x000fe20000410000 */
[----:B------:R-:W-:-:S02]  /*9df0*/  HADD2.F32 R4, -RZ, R66.H1_H1 ;  /* 0x30000042ff047230 */ /* 0x000fc40000004100 */
[-C--:B------:R-:W-:Y:S01]  /*9e00*/  FMUL.FTZ R13, R35, R5.reuse ;  /* 0x00000005230d7220 */ /* 0x080fe20000410000 */
[----:B------:R-:W-:Y:S02]  /*9e10*/  HADD2.F32 R15, -RZ, R15.H1_H1 ;  /* 0x3000000fff0f7230 */ /* 0x000fe40000004100 */
[C---:B------:R-:W-:Y:S01]  /*9e20*/  FMUL.FTZ R56, R51.reuse, R52 ;  /* 0x0000003433387220 */ /* 0x040fe20000410000 */
[----:B------:R-:W-:Y:S02]  /*9e30*/  HADD2.F32 R54, -RZ, R61.H0_H0 ;  /* 0x2000003dff367230 */ /* 0x000fe40000004100 */
[-C--:B------:R-:W-:Y:S01]  /*9e40*/  FMUL.FTZ R51, R51, R4.reuse ;  /* 0x0000000433337220 */ /* 0x080fe20000410000 */
[----:B------:R-:W-:Y:S02]  /*9e50*/  HADD2.F32 R34, -RZ, R64.H0_H0 ;  /* 0x20000040ff227230 */ /* 0x000fe40000004100 */
[C---:B------:R-:W-:Y:S01]  /*9e60*/  FFMA.FTZ R35, R6.reuse, R5, -R9 ;  /* 0x0000000506237223 */ /* 0x040fe20000010809 */
[----:B------:R-:W-:Y:S01]  /*9e70*/  FFMA.FTZ R33, R6, R33, R13 ;  /* 0x0000002106217223 */ /* 0x000fe2000001000d */
[----:B------:R-:W-:Y:S01]  /*9e80*/  FFMA.FTZ R56, R7, R4, -R56 ;  /* 0x0000000407387223 */ /* 0x000fe20000010838 */
[----:B------:R-:W-:-:S02]  /*9e90*/  HADD2.F32 R12, -RZ, R12.H1_H1 ;  /* 0x3000000cff0c7230 */ /* 0x000fc40000004100 */
[----:B------:R-:W-:Y:S01]  /*9ea0*/  FMUL.FTZ R6, R15, R54 ;  /* 0x000000360f067220 */ /* 0x000fe20000410000 */
[----:B------:R-:W-:Y:S02]  /*9eb0*/  HADD2.F32 R14, -RZ, R14.H1_H1 ;  /* 0x3000000eff0e7230 */ /* 0x000fe40000004100 */
[----:B------:R-:W-:Y:S01]  /*9ec0*/  FFMA.FTZ R51, R7, R52, R51 ;  /* 0x0000003407337223 */ /* 0x000fe20000010033 */
        /* <DEDUP_REMOVED lines=27> */
.L_x_1959:
[----:B------:R-:W-:Y:S05]  /*a080*/  BSYNC B1 ;  /* 0x0000000000017941 */ /* 0x000fea0003800000 */
.L_x_1958:
[----:B------:R-:W-:Y:S04]  /*a090*/  BSSY B1, `(.L_x_1960) ;  /* 0x000006a000017945 */ /* 0x000fe80003800000 */
[----:B------:R-:W-:Y:S05]  /*a0a0*/  @P1 BRA `(.L_x_1961) ;  /* 0x0000000400a01947 */ /* 0x000fea0003800000 */
[----:B01----:R-:W-:Y:S01]  /*a0b0*/  SHF.R.S32.HI R3, RZ, 0x1f, R71 ;  /* 0x0000001fff037819 */ /* 0x003fe20000011447 */
[--C-:B------:R-:W-:Y:S01]  /*a0c0*/  HADD2.F32 R32, -RZ, R50.reuse.H1_H1 ;  /* 0x30000032ff207230 */ /* 0x100fe20000004100 */
[----:B------:R-:W-:Y:S01]  /*a0d0*/  SHF.R.U32.HI R34, RZ, 0x10, R25 ;  /* 0x00000010ff227819 */ /* 0x000fe20000011619 */
[----:B------:R-:W-:Y:S01]  /*a0e0*/  HADD2.F32 R33, -RZ, R47.H1_H1 ;  /* 0x3000002fff217230 */ /* 0x000fe20000004100 */
[CC--:B------:R-:W-:Y:S01]  /*a0f0*/  LEA.HI R4, R3.reuse, R71.reuse, RZ, 0x3 ;  /* 0x0000004703047211 */ /* 0x0c0fe200078f18ff */
[----:B------:R-:W-:Y:S01]  /*a100*/  HADD2.F32 R50, -RZ, R50.H0_H0 ;  /* 0x20000032ff327230 */ /* 0x000fe20000004100 */
[----:B------:R-:W-:Y:S01]  /*a110*/  LEA.HI R5, R3, R71, RZ, 0x5 ;  /* 0x0000004703057211 */ /* 0x000fe200078f28ff */
[----:B------:R-:W-:Y:S01]  /*a120*/  HADD2.F32 R34, -RZ, R34.H0_H0 ;  /* 0x20000022ff227230 */ /* 0x000fe20000004100 */
        /* <DEDUP_REMOVED lines=15> */
[----:B------:R-:W-:Y:S02]  /*a220*/  LOP3.LUT R9, R4, R67, RZ, 0x3c, !PT ;  /* 0x0000004304097212 */ /* 0x000fe400078e3cff */
[--C-:B------:R-:W-:Y:S01]  /*a230*/  SHF.R.U32.HI R35, RZ, 0x10, R37.reuse ;  /* 0x00000010ff237819 */ /* 0x100fe20000011625 */
[----:B------:R-:W0:Y:S01]  /*a240*/  LDS.128 R4, [R3] ;  /* 0x0000000003047984 */ /* 0x000e220000000c00 */
[----:B------:R-:W-:Y:S01]  /*a250*/  SHF.R.U64 R54, R36, 0x10, R37 ;  /* 0x0000001024367819 */ /* 0x000fe20000001225 */
[----:B------:R-:W-:Y:S01]  /*a260*/  IMAD.IADD R9, R8, 0x1, R9 ;  /* 0x0000000108097824 */ /* 0x000fe200078e0209 */
[----:B------:R-:W-:-:S02]  /*a270*/  SHF.R.U64 R53, R38, 0x10, R39 ;  /* 0x0000001026357819 */ /* 0x000fc40000001227 */
[--C-:B------:R-:W-:Y:S01]  /*a280*/  SHF.R.U64 R51, R26, 0x10, R27.reuse ;  /* 0x000000101a337819 */ /* 0x100fe2000000121b */
[----:B------:R-:W-:Y:S01]  /*a290*/  IMAD R12, R9, 0x2, R16 ;  /* 0x00000002090c7824 */ /* 0x000fe200078e0210 */
[----:B------:R-:W-:Y:S02]  /*a2a0*/  SHF.R.U32.HI R37, RZ, 0x10, R27 ;  /* 0x00000010ff257819 */ /* 0x000fe4000001161b */
[----:B------:R-:W-:Y:S02]  /*a2b0*/  SHF.R.U32.HI R39, RZ, 0x10, R39 ;  /* 0x00000010ff277819 */ /* 0x000fe40000011627 */
[----:B------:R-:W1:Y:S01]  /*a2c0*/  LDS.128 R8, [R12+0xda00] ;  /* 0x00da00000c087984 */ /* 0x000e620000000c00 */
[--C-:B0-----:R-:W-:Y:S02]  /*a2d0*/  HADD2.F32 R13, -RZ, R5.reuse.H0_H0 ;  /* 0x20000005ff0d7230 */ /* 0x101fe40000004100 */
[----:B------:R-:W-:Y:S02]  /*a2e0*/  HADD2.F32 R14, -RZ, R5.H1_H1 ;  /* 0x30000005ff0e7230 */ /* 0x000fe40000004100 */
[----:B------:R-:W-:-:S02]  /*a2f0*/  HADD2.F32 R15, -RZ, R7.H0_H0 ;  /* 0x20000007ff0f7230 */ /* 0x000fc40000004100 */
[----:B------:R-:W-:Y:S02]  /*a300*/  HADD2.F32 R20, -RZ, R7.H1_H1 ;  /* 0x30000007ff147230 */ /* 0x000fe40000004100 */
[----:B------:R-:W-:Y:S02]  /*a310*/  HADD2.F32 R5, -RZ, R4.H0_H0 ;  /* 0x20000004ff057230 */ /* 0x000fe40000004100 */
[----:B------:R-:W-:Y:S02]  /*a320*/  HADD2.F32 R7, -RZ, R6.H0_H0 ;  /* 0x20000006ff077230 */ /* 0x000fe40000004100 */
[--C-:B-1----:R-:W-:Y:S02]  /*a330*/  HADD2.F32 R24, -RZ, R9.reuse.H0_H0 ;  /* 0x20000009ff187230 */ /* 0x102fe40000004100 */
[----:B------:R-:W-:Y:S02]  /*a340*/  HADD2.F32 R25, -RZ, R9.H1_H1 ;  /* 0x30000009ff197230 */ /* 0x000fe40000004100 */
[----:B------:R-:W-:-:S02]  /*a350*/  HADD2.F32 R26, -RZ, R11.H0_H0 ;  /* 0x2000000bff1a7230 */ /* 0x000fc40000004100 */
[CC--:B------:R-:W-:Y:S01]  /*a360*/  FMUL.FTZ R36, R24.reuse, R33.reuse ;  /* 0x0000002118247220 */ /* 0x0c0fe20000410000 */
[----:B------:R-:W-:Y:S01]  /*a370*/  FMUL.FTZ R38, R24, R32 ;  /* 0x0000002018267220 */ /* 0x000fe20000410000 */
[----:B------:R-:W-:Y:S02]  /*a380*/  HADD2.F32 R24, -RZ, R35.H0_H0 ;  /* 0x20000023ff187230 */ /* 0x000fe40000004100 */
[----:B------:R-:W-:Y:S01]  /*a390*/  FMUL.FTZ R35, R25, R34 ;  /* 0x0000002219237220 */ /* 0x000fe20000410000 */
[C---:B------:R-:W-:Y:S01]  /*a3a0*/  FFMA.FTZ R36, R13.reuse, R32, -R36 ;  /* 0x000000200d247223 */ /* 0x040fe20000010824 */
[----:B------:R-:W-:Y:S01]  /*a3b0*/  FFMA.FTZ R38, R13, R33, R38 ;  /* 0x000000210d267223 */ /* 0x000fe20000010026 */
[----:B------:R-:W-:Y:S02]  /*a3c0*/  HADD2.F32 R13, -RZ, R49.H0_H0 ;  /* 0x20000031ff0d7230 */ /* 0x000fe40000004100 */
[-C--:B------:R-:W-:Y:S01]  /*a3d0*/  FMUL.FTZ R33, R25, R24.reuse ;  /* 0x0000001819217220 */ /* 0x080fe20000410000 */
[----:B------:R-:W-:Y:S01]  /*a3e0*/  FFMA.FTZ R35, R14, R24, -R35 ;  /* 0x000000180e237223 */ /* 0x000fe20000010823 */
[----:B------:R-:W-:Y:S01]  /*a3f0*/  FMUL.FTZ R24, R26, R50 ;  /* 0x000000321a187220 */ /* 0x000fe20000410000 */
[----:B------:R-:W-:-:S02]  /*a400*/  HADD2.F32 R25, -RZ, R37.H0_H0 ;  /* 0x20000025ff197230 */ /* 0x000fc40000004100 */
[----:B------:R-:W-:Y:S01]  /*a410*/  FFMA.FTZ R33, R14, R34, R33 ;  /* 0x000000220e217223 */ /* 0x000fe20000010021 */
[----:B------:R-:W-:Y:S02]  /*a420*/  HADD2.F32 R27, -RZ, R11.H1_H1 ;  /* 0x3000000bff1b7230 */ /* 0x000fe40000004100 */
[-C--:B------:R-:W-:Y:S01]  /*a430*/  FMUL.FTZ R37, R26, R13.reuse ;  /* 0x0000000d1a257220 */ /* 0x080fe20000410000 */
[C---:B------:R-:W-:Y:S01]  /*a440*/  FFMA.FTZ R34, R15.reuse, R13, -R24 ;  /* 0x0000000d0f227223 */ /* 0x040fe20000010818 */
[----:B------:R-:W-:Y:S02]  /*a450*/  HADD2.F32 R9, -RZ, R8.H0_H0 ;  /* 0x20000008ff097230 */ /* 0x000fe40000004100 */
[----:B------:R-:W-:Y:S02]  /*a460*/  HADD2.F32 R13, -RZ, R39.H0_H0 ;  /* 0x20000027ff0d7230 */ /* 0x000fe40000004100 */
[----:B------:R-:W-:Y:S01]  /*a470*/  FFMA.FTZ R37, R15, R50, R37 ;  /* 0x000000320f257223 */ /* 0x000fe20000010025 */
[----:B------:R-:W-:-:S02]  /*a480*/  HADD2.F32 R26, -RZ, R47.H0_H0 ;  /* 0x2000002fff1a7230 */ /* 0x000fc40000004100 */
[C---:B------:R-:W-:Y:S01]  /*a490*/  FMUL.FTZ R15, R27.reuse, R25 ;  /* 0x000000191b0f7220 */ /* 0x040fe20000410000 */
[----:B------:R-:W-:Y:S02]  /*a4a0*/  HADD2.F32 R14, -RZ, R48.H1_H1 ;  /* 0x30000030ff0e7230 */ /* 0x000fe40000004100 */
[----:B------:R-:W-:Y:S01]  /*a4b0*/  FMUL.FTZ R27, R27, R13 ;  /* 0x0000000d1b1b7220 */ /* 0x000fe20000410000 */
[----:B------:R-:W-:Y:S02]  /*a4c0*/  HADD2.F32 R11, -RZ, R10.H0_H0 ;  /* 0x2000000aff0b7230 */ /* 0x000fe40000004100 */
[C---:B------:R-:W-:Y:S01]  /*a4d0*/  FMUL.FTZ R32, R9.reuse, R26 ;  /* 0x0000001a09207220 */ /* 0x040fe20000410000 */
[----:B------:R-:W-:Y:S02]  /*a4e0*/  HADD2.F32 R48, -RZ, R48.H0_H0 ;  /* 0x20000030ff307230 */ /* 0x000fe40000004100 */
[----:B------:R-:W-:Y:S01]  /*a4f0*/  FMUL.FTZ R9, R9, R14 ;  /* 0x0000000e09097220 */ /* 0x000fe20000410000 */
[----:B------:R-:W-:-:S02]  /*a500*/  HADD2.F32 R24, -RZ, R49.H1_H1 ;  /* 0x30000031ff187230 */ /* 0x000fc40000004100 */
[C---:B------:R-:W-:Y:S01]  /*a510*/  FFMA.FTZ R39, R20.reuse, R13, -R15 ;  /* 0x0000000d14277223 */ /* 0x040fe2000001080f */
[----:B------:R-:W-:Y:S01]  /*a520*/  FFMA.FTZ R50, R20, R25, R27 ;  /* 0x0000001914327223 */ /* 0x000fe2000001001b */
[----:B------:R-:W-:Y:S01]  /*a530*/  FFMA.FTZ R32, R5, R14, -R32 ;  /* 0x0000000e05207223 */ /* 0x000fe20000010820 */
[C---:B------:R-:W-:Y:S01]  /*a540*/  FMUL.FTZ R20, R11.reuse, R48 ;  /* 0x000000300b147220 */ /* 0x040fe20000410000 */
[----:B------:R-:W-:Y:S01]  /*a550*/  FMUL.FTZ R14, R11, R24 ;  /* 0x000000180b0e7220 */ /* 0x000fe20000410000 */
[----:B------:R-:W-:Y:S02]  /*a560*/  HADD2.F32 R8, -RZ, R8.H1_H1 ;  /* 0x30000008ff087230 */ /* 0x000fe40000004100 */
[----:B------:R-:W-:Y:S01]  /*a570*/  FFMA.FTZ R26, R5, R26, R9 ;  /* 0x0000001a051a7223 */ /* 0x000fe20000010009 */
[----:B------:R-:W-:Y:S02]  /*a580*/  HADD2.F32 R10, -RZ, R10.H1_H1 ;  /* 0x3000000aff0a7230 */ /* 0x000fe40000004100 */
[----:B------:R-:W-:Y:S01]  /*a590*/  FFMA.FTZ R20, R7, R24, -R20 ;  /* 0x0000001807147223 */ /* 0x000fe20000010814 */
[----:B------:R-:W-:-:S02]  /*a5a0*/  HADD2.F32 R11, -RZ, R52.H0_H0 ;  /* 0x20000034ff0b7230 */ /* 0x000fc40000004100 */
[----:B------:R-:W-:Y:S01]  /*a5b0*/  FFMA.FTZ R14, R7, R48, R14 ;  /* 0x00000030070e7223 */ /* 0x000fe2000001000e */
[----:B------:R-:W-:Y:S02]  /*a5c0*/  HADD2.F32 R13, -RZ, R51.H0_H0 ;  /* 0x20000033ff0d7230 */ /* 0x000fe40000004100 */
[----:B------:R-:W-:Y:S02]  /*a5d0*/  HADD2.F32 R5, -RZ, R54.H0_H0 ;  /* 0x20000036ff057230 */ /* 0x000fe40000004100 */
[----:B------:R-:W-:Y:S01]  /*a5e0*/  FMUL.FTZ R7, R8, R11 ;  /* 0x0000000b08077220 */ /* 0x000fe20000410000 */
[----:B------:R-:W-:Y:S02]  /*a5f0*/  HADD2.F32 R9, -RZ, R53.H0_H0 ;  /* 0x20000035ff097230 */ /* 0x000fe40000004100 */
[----:B------:R-:W-:Y:S01]  /*a600*/  FMUL.FTZ R27, R10, R13 ;  /* 0x0000000d0a1b7220 */ /* 0x000fe20000410000 */
[----:B------:R-:W-:Y:S02]  /*a610*/  HADD2.F32 R4, -RZ, R4.H1_H1 ;  /* 0x30000004ff047230 */ /* 0x000fe40000004100 */
[----:B------:R-:W-:Y:S01]  /*a620*/  FMUL.FTZ R8, R8, R5 ;  /* 0x0000000508087220 */ /* 0x000fe20000410000 */
[----:B------:R-:W-:-:S02]  /*a630*/  HADD2.F32 R6, -RZ, R6.H1_H1 ;  /* 0x30000006ff067230 */ /* 0x000fc40000004100 */
        /* <DEDUP_REMOVED lines=8> */
[----:B------:R-:W-:-:S02]  /*a6c0*/  F2FP.F16.F32.PACK_AB R6, R27, R20 ;  /* 0x000000141b06723e */ /* 0x000fc400000000ff */
[----:B------:R-:W-:Y:S02]  /*a6d0*/  F2FP.F16.F32.PACK_AB R9, R33, R38 ;  /* 0x000000262109723e */ /* 0x000fe400000000ff */
[----:B------:R-:W-:Y:S01]  /*a6e0*/  F2FP.F16.F32.PACK_AB R11, R50, R37 ;  /* 0x00000025320b723e */ /* 0x000fe200000000ff */
[----:B------:R2:W-:Y:S01]  /*a6f0*/  STS.128 [R3], R4 ;  /* 0x0000000403007388 */ /* 0x0005e20000000c00 */
[----:B------:R-:W-:Y:S02]  /*a700*/  F2FP.F16.F32.PACK_AB R8, R25, R26 ;  /* 0x0000001a1908723e */ /* 0x000fe400000000ff */
[----:B------:R-:W-:-:S05]  /*a710*/  F2FP.F16.F32.PACK_AB R10, R13, R14 ;  /* 0x0000000e0d0a723e */ /* 0x000fca00000000ff */
[----:B------:R2:W-:Y:S02]  /*a720*/  STS.128 [R12+0xda00], R8 ;  /* 0x00da00080c007388 */ /* 0x0005e40000000c00 */
.L_x_1961:
[----:B------:R-:W-:Y:S05]  /*a730*/  BSYNC B1 ;  /* 0x0000000000017941 */ /* 0x000fea0003800000 */
.L_x_1960:
[----:B------:R-:W-:Y:S05]  /*a740*/  @P2 BRA `(.L_x_1939) ;  /* 0x0000000400a02947 */ /* 0x000fea0003800000 */
[----:B012---:R-:W-:Y:S01]  /*a750*/  SHF.R.S32.HI R3, RZ, 0x1f, R70 ;  /* 0x0000001fff037819 */ /* 0x007fe20000011446 */
[----:B------:R-:W-:Y:S01]  /*a760*/  HADD2.F32 R26, -RZ, R45.H1_H1 ;  /* 0x3000002dff1a7230 */ /* 0x000fe20000004100 */
[----:B------:R-:W-:Y:S01]  /*a770*/  SHF.R.U64 R35, R28, 0x10, R29 ;  /* 0x000000101c237819 */ /* 0x000fe2000000121d */
[----:B------:R-:W-:Y:S01]  /*a780*/  HADD2.F32 R27, -RZ, R21.H1_H1 ;  /* 0x30000015ff1b7230 */ /* 0x000fe20000004100 */
[CC--:B------:R-:W-:Y:S01]  /*a790*/  LEA.HI R4, R3.reuse, R70.reuse, RZ, 0x3 ;  /* 0x0000004603047211 */ /* 0x0c0fe200078f18ff */
[----:B------:R-:W-:Y:S01]  /*a7a0*/  HADD2.F32 R45, -RZ, R45.H0_H0 ;  /* 0x2000002dff2d7230 */ /* 0x000fe20000004100 */
[----:B------:R-:W-:Y:S01]  /*a7b0*/  LEA.HI R3, R3, R70, RZ, 0x5 ;  /* 0x0000004603037211 */ /* 0x000fe200078f28ff */
[----:B------:R-:W-:Y:S01]  /*a7c0*/  HADD2.F32 R21, -RZ, R21.H0_H0 ;  /* 0x20000015ff157230 */ /* 0x000fe20000004100 */
[--C-:B------:R-:W-:Y:S02]  /*a7d0*/  SHF.R.S32.HI R5, RZ, 0x3, R4.reuse ;  /* 0x00000003ff057819 */ /* 0x100fe40000011404 */
[----:B-----5:R-:W-:-:S02]  /*a7e0*/  LOP3.LUT R4, R69, 0x18, R4, 0xf8, !PT ;  /* 0x0000001845047812 */ /* 0x020fc400078ef804 */
[----:B------:R-:W-:Y:S02]  /*a7f0*/  LEA.HI R0, R0, R5, RZ, 0x1d ;  /* 0x0000000500007211 */ /* 0x000fe400078fe8ff */
[----:B------:R-:W-:Y:S02]  /*a800*/  SHF.R.S32.HI R5, RZ, 0x5, R3 ;  /* 0x00000005ff057819 */ /* 0x000fe40000011403 */
[----:B------:R-:W-:Y:S02]  /*a810*/  SHF.R.S32.HI R3, RZ, 0x1f, R0 ;  /* 0x0000001fff037819 */ /* 0x000fe40000011400 */
[----:B------:R-:W-:Y:S01]  /*a820*/  LOP3.LUT R4, R4, R67, RZ, 0x3c, !PT ;  /* 0x0000004304047212 */ /* 0x000fe200078e3cff */
[----:B------:R-:W-:Y:S01]  /*a830*/  IMAD R5, R5, 0x1800, R68 ;  /* 0x0000180005057824 */ /* 0x000fe200078e0244 */
[----:B------:R-:W-:Y:S01]  /*a840*/  LEA.HI R3, R3, R0, RZ, 0x2 ;  /* 0x0000000003037211 */ /* 0x000fe200078f10ff */
[----:B------:R-:W-:Y:S01]  /*a850*/  IMAD.SHL.U32 R0, R0, 0x8, RZ ;  /* 0x0000000800007824 */ /* 0x000fe200078e00ff */
[----:B------:R-:W-:Y:S01]  /*a860*/  SHF.R.U32.HI R28, RZ, 0x10, R29 ;  /* 0x00000010ff1c7819 */ /* 0x000fe2000001161d */
[----:B------:R-:W-:Y:S01]  /*a870*/  IMAD.IADD R4, R5, 0x1, R4 ;  /* 0x0000000105047824 */ /* 0x000fe200078e0204 */
[----:B------:R-:W-:-:S02]  /*a880*/  SHF.R.S32.HI R3, RZ, 0x2, R3 ;  /* 0x00000002ff037819 */ /* 0x000fc40000011403 */
[----:B------:R-:W-:Y:S01]  /*a890*/  LOP3.LUT R0, R69, 0x18, R0, 0xf8, !PT ;  /* 0x0000001845007812 */ /* 0x000fe200078ef800 */
[----:B------:R-:W-:Y:S01]  /*a8a0*/  HADD2.F32 R28, -RZ, R28.H0_H0 ;  /* 0x2000001cff1c7230 */ /* 0x000fe20000004100 */
[----:B------:R-:W-:Y:S01]  /*a8b0*/  LEA R38, R4, UR61, 0x1 ;  /* 0x0000003d04267c11 */ /* 0x000fe2000f8e08ff */
[----:B------:R-:W-:Y:S01]  /*a8c0*/  IMAD R3, R3, 0x1800, R68 ;  /* 0x0000180003037824 */ /* 0x000fe200078e0244 */
[----:B------:R-:W-:Y:S02]  /*a8d0*/  LOP3.LUT R0, R0, R67, RZ, 0x3c, !PT ;  /* 0x0000004300007212 */ /* 0x000fe400078e3cff */
[--C-:B------:R-:W-:Y:S01]  /*a8e0*/  SHF.R.U64 R37, R40, 0x10, R41.reuse ;  /* 0x0000001028257819 */ /* 0x100fe20000001229 */
[----:B------:R-:W0:Y:S01]  /*a8f0*/  LDS.128 R4, [R38] ;  /* 0x0000000026047984 */ /* 0x000e220000000c00 */
[----:B------:R-:W-:Y:S01]  /*a900*/  SHF.R.U32.HI R40, RZ, 0x10, R41 ;  /* 0x00000010ff287819 */ /* 0x000fe20000011629 */
[----:B------:R-:W-:Y:S01]  /*a910*/  IMAD.IADD R3, R3, 0x1, R0 ;  /* 0x0000000103037824 */ /* 0x000fe200078e0200 */
[----:B------:R-:W-:-:S02]  /*a920*/  SHF.R.U64 R34, R30, 0x10, R31 ;  /* 0x000000101e227819 */ /* 0x000fc4000000121f */
[----:B------:R-:W-:Y:S02]  /*a930*/  SHF.R.U32.HI R33, RZ, 0x10, R31 ;  /* 0x00000010ff217819 */ /* 0x000fe4000001161f */
[----:B------:R-:W-:Y:S02]  /*a940*/  LEA R3, R3, R16, 0x1 ;  /* 0x0000001003037211 */ /* 0x000fe400078e08ff */
[--C-:B------:R-:W-:Y:S02]  /*a950*/  SHF.R.U64 R36, R42, 0x10, R43.reuse ;  /* 0x000000102a247819 */ /* 0x100fe4000000122b */
[----:B------:R-:W-:Y:S01]  /*a960*/  SHF.R.U32.HI R42, RZ, 0x10, R43 ;  /* 0x00000010ff2a7819 */ /* 0x000fe2000001162b */
[----:B------:R-:W1:Y:S01]  /*a970*/  LDS.128 R8, [R3+0xda00] ;  /* 0x00da000003087984 */ /* 0x000e620000000c00 */
[--C-:B0-----:R-:W-:Y:S02]  /*a980*/  HADD2.F32 R12, -RZ, R5.reuse.H0_H0 ;  /* 0x20000005ff0c7230 */ /* 0x101fe40000004100 */
[----:B------:R-:W-:-:S02]  /*a990*/  HADD2.F32 R5, -RZ, R5.H1_H1 ;  /* 0x30000005ff057230 */ /* 0x000fc40000004100 */
[--C-:B------:R-:W-:Y:S02]  /*a9a0*/  HADD2.F32 R13, -RZ, R7.reuse.H0_H0 ;  /* 0x20000007ff0d7230 */ /* 0x100fe40000004100 */
[----:B------:R-:W-:Y:S02]  /*a9b0*/  HADD2.F32 R14, -RZ, R7.H1_H1 ;  /* 0x30000007ff0e7230 */ /* 0x000fe40000004100 */
[----:B------:R-:W-:Y:S02]  /*a9c0*/  HADD2.F32 R0, -RZ, R4.H0_H0 ;  /* 0x20000004ff007230 */ /* 0x000fe40000004100 */
[----:B------:R-:W-:Y:S02]  /*a9d0*/  HADD2.F32 R7, -RZ, R6.H0_H0 ;  /* 0x20000006ff077230 */ /* 0x000fe40000004100 */
[--C-:B-1----:R-:W-:Y:S02]  /*a9e0*/  HADD2.F32 R15, -RZ, R9.reuse.H0_H0 ;  /* 0x20000009ff0f7230 */ /* 0x102fe40000004100 */
[----:B------:R-:W-:-:S02]  /*a9f0*/  HADD2.F32 R20, -RZ, R9.H1_H1 ;  /* 0x30000009ff147230 */ /* 0x000fc40000004100 */
[----:B------:R-:W-:Y:S02]  /*aa00*/  HADD2.F32 R24, -RZ, R11.H0_H0 ;  /* 0x2000000bff187230 */ /* 0x000fe40000004100 */
[CC--:B------:R-:W-:Y:S01]  /*aa10*/  FMUL.FTZ R29, R15.reuse, R27.reuse ;  /* 0x0000001b0f1d7220 */ /* 0x0c0fe20000410000 */
[----:B------:R-:W-:Y:S01]  /*aa20*/  FMUL.FTZ R31, R15, R26 ;  /* 0x0000001a0f1f7220 */ /* 0x000fe20000410000 */
[----:B------:R-:W-:Y:S02]  /*aa30*/  HADD2.F32 R15, -RZ, R40.H0_H0 ;  /* 0x20000028ff0f7230 */ /* 0x000fe40000004100 */
[----:B------:R-:W-:Y:S01]  /*aa40*/  FMUL.FTZ R30, R20, R28 ;  /* 0x0000001c141e7220 */ /* 0x000fe20000410000 */
[C---:B------:R-:W-:Y:S01]  /*aa50*/  FFMA.FTZ R29, R12.reuse, R26, -R29 ;  /* 0x0000001a0c1d7223 */ /* 0x040fe2000001081d */
[----:B------:R-:W-:Y:S01]  /*aa60*/  FFMA.FTZ R31, R12, R27, R31 ;  /* 0x0000001b0c1f7223 */ /* 0x000fe2000001001f */
[----:B------:R-:W-:Y:S02]  /*aa70*/  HADD2.F32 R26, -RZ, R44.H1_H1 ;  /* 0x3000002cff1a7230 */ /* 0x000fe40000004100 */
[----:B------:R-:W-:Y:S01]  /*aa80*/  FMUL.FTZ R20, R20, R15 ;  /* 0x0000000f14147220 */ /* 0x000fe20000410000 */
[----:B------:R-:W-:-:S02]  /*aa90*/  HADD2.F32 R12, -RZ, R46.H1_H1 ;  /* 0x3000002eff0c7230 */ /* 0x000fc40000004100 */
[C---:B------:R-:W-:Y:S01]  /*aaa0*/  FFMA.FTZ R30, R5.reuse, R15, -R30 ;  /* 0x0000000f051e7223 */ /* 0x040fe2000001081e */
[----:B------:R-:W-:Y:S02]  /*aab0*/  HADD2.F32 R25, -RZ, R11.H1_H1 ;  /* 0x3000000bff197230 */ /* 0x000fe40000004100 */
[C---:B------:R-:W-:Y:S01]  /*aac0*/  FMUL.FTZ R32, R24.reuse, R26 ;  /* 0x0000001a18207220 */ /* 0x040fe20000410000 */
[----:B------:R-:W-:Y:S02]  /*aad0*/  HADD2.F32 R15, -RZ, R33.H0_H0 ;  /* 0x20000021ff0f7230 */ /* 0x000fe40000004100 */
[----:B------:R-:W-:Y:S01]  /*aae0*/  FMUL.FTZ R27, R24, R12 ;  /* 0x0000000c181b7220 */ /* 0x000fe20000410000 */
[----:B------:R-:W-:Y:S01]  /*aaf0*/  FFMA.FTZ R20, R5, R28, R20 ;  /* 0x0000001c05147223 */ /* 0x000fe20000010014 */
[----:B------:R-:W-:Y:S02]  /*ab00*/  HADD2.F32 R5, -RZ, R42.H0_H0 ;  /* 0x2000002aff057230 */ /* 0x000fe40000004100 */
[C---:B------:R-:W-:Y:S01]  /*ab10*/  FFMA.FTZ R32, R13.reuse, R12, -R32 ;  /* 0x0000000c0d207223 */ /* 0x040fe20000010820 */
[----:B------:R-:W-:Y:S01]  /*ab20*/  FFMA.FTZ R27, R13, R26, R27 ;  /* 0x0000001a0d1b7223 */ /* 0x000fe2000001001b */
[----:B------:R-:W-:-:S02]  /*ab30*/  HADD2.F32 R9, -RZ, R8.H0_H0 ;  /* 0x20000008ff097230 */ /* 0x000fc40000004100 */
[C---:B------:R-:W-:Y:S01]  /*ab40*/  FMUL.FTZ R13, R25.reuse, R15 ;  /* 0x0000000f190d7220 */ /* 0x040fe20000410000 */
[-C--:B------:R-:W-:Y:S01]  /*ab50*/  FMUL.FTZ R33, R25, R5.reuse ;  /* 0x0000000519217220 */ /* 0x080fe20000410000 */
[----:B------:R-:W-:Y:S02]  /*ab60*/  HADD2.F32 R11, -RZ, R10.H0_H0 ;  /* 0x2000000aff0b7230 */ /* 0x000fe40000004100 */
[C---:B------:R-:W-:Y:S01]  /*ab70*/  FFMA.FTZ R25, R14.reuse, R5, -R13 ;  /* 0x000000050e197223 */ /* 0x040fe2000001080d */
[----:B------:R-:W-:Y:S02]  /*ab80*/  HADD2.F32 R44, -RZ, R44.H0_H0 ;  /* 0x2000002cff2c7230 */ /* 0x000fe40000004100 */
[C---:B------:R-:W-:Y:S01]  /*ab90*/  FMUL.FTZ R5, R9.reuse, R21 ;  /* 0x0000001509057220 */ /* 0x040fe20000410000 */
[----:B------:R-:W-:Y:S02]  /*aba0*/  HADD2.F32 R46, -RZ, R46.H0_H0 ;  /* 0x2000002eff2e7230 */ /* 0x000fe40000004100 */
[----:B------:R-:W-:Y:S01]  /*abb0*/  FMUL.FTZ R12, R9, R45 ;  /* 0x0000002d090c7220 */ /* 0x000fe20000410000 */
[----:B------:R-:W-:Y:S01]  /*abc0*/  FFMA.FTZ R24, R14, R15, R33 ;  /* 0x0000000f0e187223 */ /* 0x000fe20000010021 */
[C---:B------:R-:W-:Y:S01]  /*abd0*/  FFMA.FTZ R45, R0.reuse, R45, -R5 ;  /* 0x0000002d002d7223 */ /* 0x040fe20000010805 */
[C---:B------:R-:W-:Y:S01]  /*abe0*/  FMUL.FTZ R14, R11.reuse, R44 ;  /* 0x0000002c0b0e7220 */ /* 0x040fe20000410000 */
[----:B------:R-:W-:Y:S01]  /*abf0*/  FFMA.FTZ R12, R0, R21, R12 ;  /* 0x00000015000c7223 */ /* 0x000fe2000001000c */
[----:B------:R-:W-:Y:S01]  /*ac00*/  FMUL.FTZ R0, R11, R46 ;  /* 0x0000002e0b007220 */ /* 0x000fe20000410000 */
[----:B------:R-:W-:-:S02]  /*ac10*/  HADD2.F32 R8, -RZ, R8.H1_H1 ;  /* 0x30000008ff087230 */ /* 0x000fc40000004100 */
[C---:B------:R-:W-:Y:S01]  /*ac20*/  FFMA.FTZ R14, R7.reuse, R46, -R14 ;  /* 0x0000002e070e7223 */ /* 0x040fe2000001080e */
[----:B------:R-:W-:Y:S02]  /*ac30*/  HADD2.F32 R10, -RZ, R10.H1_H1 ;  /* 0x3000000aff0a7230 */ /* 0x000fe40000004100 */
[----:B------:R-:W-:Y:S01]  /*ac40*/  FFMA.FTZ R44, R7, R44, R0 ;  /* 0x0000002c072c7223 */ /* 0x000fe20000010000 */
[----:B------:R-:W-:Y:S02]  /*ac50*/  HADD2.F32 R11, -RZ, R35.H0_H0 ;  /* 0x20000023ff0b7230 */ /* 0x000fe40000004100 */
[----:B------:R-:W-:Y:S02]  /*ac60*/  HADD2.F32 R13, -RZ, R34.H0_H0 ;  /* 0x20000022ff0d7230 */ /* 0x000fe40000004100 */
        /* <DEDUP_REMOVED lines=22> */
.L_x_1939:
[----:B------:R-:W-:Y:S05]  /*add0*/  BSYNC B0 ;  /* 0x0000000000007941 */ /* 0x000fea0003800000 */
.L_x_1929:
        /* <DEDUP_REMOVED lines=8> */
.L_x_1927:
[----:B------:R-:W-:-:S06]  /*ae60*/  ULOP3.LUT UR4, UR60, 0x1, URZ, 0xfc, !UPT ;  /* 0x000000013c047892 */ /* 0x000fcc000f8efc3f */
[----:B0--3--:R-:W-:-:S05]  /*ae70*/  IMAD.U32 R0, RZ, RZ, UR4 ;  /* 0x00000004ff007e24 */ /* 0x009fca000f8e00ff */
[----:B------:R-:W-:-:S13]  /*ae80*/  ISETP.NE.AND P0, PT, R0, 0x3, PT ;  /* 0x000000030000780c */ /* 0x000fda0003f05270 */
[----:B------:R-:W-:Y:S05]  /*ae90*/  @!P0 BRA `(.L_x_1962) ;  /* 0x0000000000048947 */ /* 0x000fea0003800000 */
[----:B------:R-:W-:Y:S01]  /*aea0*/  BPT.TRAP 0x1 ;  /* 0x000000040000795c */ /* 0x000fe20000300000 */
.L_x_1962:
[----:B-12-4-:R-:W2:Y:S01]  /*aeb0*/  LDL R3, [R1+0x38] ;  /* 0x0000380001037983 */ /* 0x016ea20000100800 */
[----:B------:R-:W-:Y:S01]  /*aec0*/  IMAD R0, R22, 0x8, R16 ;  /* 0x0000000816007824 */ /* 0x000fe200078e0210 */
[----:B--2---:R-:W-:-:S04]  /*aed0*/  SHF.L.U32 R5, R3, 0x1f, RZ ;  /* 0x0000001f03057819 */ /* 0x004fc800000006ff */
[----:B------:R0:W1:Y:S01]  /*aee0*/  SYNCS.PHASECHK.TRANS64.TRYWAIT P1, [R0+URZ+0x31c30], R5 ;  /* 0x031c3005000075a7 */ /* 0x000062000802017f */
[----:B------:R-:W-:Y:S05]  /*aef0*/  @!P0 BRA `(.L_x_1963) ;  /* 0x0000000000048947 */ /* 0x000fea0003800000 */
[----:B------:R-:W-:Y:S01]  /*af00*/  BPT.TRAP 0x1 ;  /* 0x000000040000795c */ /* 0x000fe20000300000 */
.L_x_1963:
        /* <DEDUP_REMOVED lines=9> */
[----:B-1----:R-:W-:Y:S05]  /*afa0*/  @P1 BRA `(.L_x_1964) ;  /* 0x0000000000081947 */ /* 0x002fea0003800000 */
[----:B------:R-:W1:Y:S02]  /*afb0*/  SYNCS.PHASECHK.TRANS64.TRYWAIT P1, [R0+URZ+0x31c30], R5 ;  /* 0x031c3005000075a7 */ /* 0x000e64000802017f */
[----:B-1----:R-:W-:Y:S05]  /*afc0*/  @!P1 BRA `(.L_x_1965) ;  /* 0x0000018000d49947 */ /* 0x002fea0003800000 */
.L_x_1964:
[----:B------:R-:W3:Y:S01]  /*afd0*/  LDL R4, [R1+0x58] ;  /* 0x0000580001047983 */ /* 0x000ee20000100800 */
[----:B--2---:R-:W-:Y:S01]  /*afe0*/  LOP3.LUT R2, R3, 0x10000, RZ, 0xfc, !PT ;  /* 0x0001000003027812 */ /* 0x004fe200078efcff */
[----:B------:R-:W-:Y:S02]  /*aff0*/  IMAD.MOV.U32 R15, RZ, RZ, -0x7fffffe0 ;  /* 0x80000020ff0f7424 */ /* 0x000fe400078e00ff */
[----:B------:R-:W-:Y:S01]  /*b000*/  IMAD.MOV.U32 R3, RZ, RZ, -0x7fffffe0 ;  /* 0x80000020ff037424 */ /* 0x000fe200078e00ff */
[----:B------:R-:W-:Y:S05]  /*b010*/  WARPSYNC.ALL ;  /* 0x0000000000007948 */ /* 0x000fea0003800000 */
[----:B------:R-:W-:Y:S01]  /*b020*/  R2UR UR7, R15 ;  /* 0x000000000f0772ca */ /* 0x000fe200000e0000 */
[----:B------:R-:W2:Y:S01]  /*b030*/  LDL R101, [R1+0x40] ;  /* 0x0000400001657983 */ /* 0x000ea20000100800 */
[----:B------:R-:W-:-:S02]  /*b040*/  R2UR UR4, R2 ;  /* 0x00000000020472ca */ /* 0x000fc400000e0000 */
[C---:B------:R-:W-:Y:S01]  /*b050*/  R2UR UR5, R3.reuse ;  /* 0x00000000030572ca */ /* 0x040fe200000e0000 */
[----:B------:R-:W-:Y:S01]  /*b060*/  WARPGROUP.ARRIVE ;  /* 0x00000000000079c5 */ /* 0x000fe20000000000 */
[----:B01----:R-:W-:Y:S01]  /*b070*/  IMAD.MOV.U32 R5, RZ, RZ, -0x7fffffe0 ;  /* 0x80000020ff057424 */ /* 0x003fe200078e00ff */
[----:B------:R-:W4:Y:S01]  /*b080*/  LDL R100, [R1+0x68] ;  /* 0x0000680001647983 */ /* 0x000f220000100800 */
[----:B------:R-:W-:Y:S01]  /*b090*/  IMAD.MOV.U32 R7, RZ, RZ, -0x7fffffe0 ;  /* 0x80000020ff077424 */ /* 0x000fe200078e00ff */
[C---:B------:R-:W-:Y:S02]  /*b0a0*/  R2UR UR8, R2.reuse ;  /* 0x00000000020872ca */ /* 0x040fe400000e0000 */
[----:B------:R-:W-:Y:S01]  /*b0b0*/  R2UR UR9, R3 ;  /* 0x00000000030972ca */ /* 0x000fe200000e0000 */
[----:B------:R-:W4:Y:S01]  /*b0c0*/  LDL R103, [R1+0x34] ;  /* 0x0000340001677983 */ /* 0x000f220000100800 */
[----:B------:R-:W-:Y:S02]  /*b0d0*/  R2UR UR11, R7 ;  /* 0x00000000070b72ca */ /* 0x000fe400000e0000 */
[C---:B------:R-:W-:Y:S01]  /*b0e0*/  R2UR UR12, R2.reuse ;  /* 0x00000000020c72ca */ /* 0x040fe200000e0000 */
[----:B------:R-:W4:Y:S01]  /*b0f0*/  LDL R102, [R1+0x6c] ;  /* 0x00006c0001667983 */ /* 0x000f220000100800 */
[C---:B------:R-:W-:Y:S01]  /*b100*/  R2UR UR13, R3.reuse ;  /* 0x00000000030d72ca */ /* 0x040fe200000e0000 */
[----:B------:R-:W-:Y:S01]  /*b110*/  IMAD.MOV.U32 R9, RZ, RZ, -0x7fffffe0 ;  /* 0x80000020ff097424 */ /* 0x000fe200078e00ff */
[----:B------:R-:W-:Y:S01]  /*b120*/  R2UR UR16, R2 ;  /* 0x00000000021072ca */ /* 0x000fe200000e0000 */
[----:B------:R-:W4:Y:S01]  /*b130*/  LDL R99, [R1+0x2c] ;  /* 0x00002c0001637983 */ /* 0x000f220000100800 */
[----:B------:R-:W-:-:S02]  /*b140*/  R2UR UR17, R3 ;  /* 0x00000000031172ca */ /* 0x000fc400000e0000 */
[----:B------:R-:W-:Y:S01]  /*b150*/  R2UR UR19, R9 ;  /* 0x00000000091372ca */ /* 0x000fe200000e0000 */
[----:B---3--:R-:W-:-:S05]  /*b160*/  IMAD R14, R22, 0x6c0, R4 ;  /* 0x000006c0160e7824 */ /* 0x008fca00078e0204 */
        /* <DEDUP_REMOVED lines=64> */
[----:B------:R-:W-:Y:S02]  /*b570*/  IMAD.MOV.U32 R5, RZ, RZ, -0x7fffffe0 ;  /* 0x80000020ff057424 */ /* 0x000fe400078e00ff */
[----:B------:R-:W-:Y:S02]  /*b580*/  VIADD R12, R2, 0x2 ;  /* 0x00000002020c7836 */ /* 0x000fe40000000000 */
[----:B------:R-:W-:Y:S01]  /*b590*/  IMAD.MOV.U32 R13, RZ, RZ, -0x7fffffe0 ;  /* 0x80000020ff0d7424 */ /* 0x000fe200078e00ff */
[----:B------:R-:W-:Y:S02]  /*b5a0*/  R2UR UR38, R4 ;  /* 0x00000000042672ca */ /* 0x000fe400000e0000 */
[----:B------:R-:W-:-:S02]  /*b5b0*/  R2UR UR39, R5 ;  /* 0x00000000052772ca */ /* 0x000fc400000e0000 */
        /* <DEDUP_REMOVED lines=161> */
[----:B------:R-:W-:-:S03]  /*bfd0*/  IMAD.MOV.U32 R7, RZ, RZ, -0x7fffffe0 ;  /* 0x80000020ff077424 */ /* 0x000fc600078e00ff */
[----:B------:R-:W-:Y:S01]  /*bfe0*/  R2UR UR38, R6 ;  /* 0x00000000062672ca */ /* 0x000fe200000e0000 */
[----:B------:R-:W-:Y:S01]  /*bff0*/  VIADD R6, R2, 0x302 ;  /* 0x0000030202067836 */ /* 0x000fe20000000000 */
[----:B------:R-:W-:Y:S01]  /*c000*/  R2UR UR39, R7 ;  /* 0x00000000072772ca */ /* 0x000fe200000e0000 */
[----:B------:R-:W-:-:S03]  /*c010*/  IMAD.MOV.U32 R7, RZ, RZ, -0x7fffffe0 ;  /* 0x80000020ff077424 */ /* 0x000fc600078e00ff */
[----:B------:R-:W-:Y:S02]  /*c020*/  R2UR UR36, R6 ;  /* 0x00000000062472ca */ /* 0x000fe400000e0000 */
[----:B------:R-:W-:Y:S01]  /*c030*/  R2UR UR37, R7 ;  /* 0x00000000072572ca */ /* 0x000fe200000e0000 */
[----:B------:R-:W-:Y:S02]  /*c040*/  WARPGROUP.DEPBAR.LE gsb0, 0x0 ;  /* 0x00008000000079c5 */ /* 0x000fe40000010000 */
        /* <DEDUP_REMOVED lines=75> */
[----:B------:R-:W-:-:S04]  /*c500*/  MOV R11, 0x80000020 ;  /* 0x80000020000b7802 */ /* 0x000fc80000000f00 */
        /* <DEDUP_REMOVED lines=102> */
[----:B------:R-:W-:Y:S01]  /*cb70*/  R2UR UR8, R4 ;  /* 0x00000000040872ca */ /* 0x000fe200000e0000 */
[----:B------:R-:W-:Y:S01]  /*cb80*/  IMAD.MOV.U32 R21, RZ, RZ, -0x7fffffe0 ;  /* 0x80000020ff157424 */ /* 0x000fe200078e00ff */
[----:B------:R-:W-:Y:S01]  /*cb90*/  R2UR UR9, R5 ;  /* 0x00000000050972ca */ /* 0x000fe200000e0000 */
[----:B--2---:R-:W-:Y:S01]  /*cba0*/  IMAD R15, R108, -0x90, R101 ;  /* 0xffffff706c0f7824 */ /* 0x004fe200078e0265 */
[----:B------:R-:W-:Y:S01]  /*cbb0*/  R2UR UR10, R20 ;  /* 0x00000000140a72ca */ /* 0x000fe200000e0000 */
[----:B------:R-:W-:Y:S01]  /*cbc0*/  ULDC UR4, c[0x0][0x9d8] ;  /* 0x0002760000047ab9 */ /* 0x000fe20000000800 */
[----:B------:R-:W-:Y:S01]  /*cbd0*/  R2UR UR11, R21 ;  /* 0x00000000150b72ca */ /* 0x000fe200000e0000 */
[----:B------:R-:W-:Y:S01]  /*cbe0*/  ULDC UR5, c[0x0][0x988] ;  /* 0x0002620000057ab9 */ /* 0x000fe20000000800 */
[----:B------:R-:W-:-:S02]  /*cbf0*/  WARPGROUP.DEPBAR.LE gsb0, 0x0 ;  /* 0x00008000000079c5 */ /* 0x000fc40000010000 */
[----:B------:R-:W-:-:S09]  /*cc00*/  WARPGROUP.ARRIVE ;  /* 0x00000000000079c5 */ /* 0x000fd20000000000 */
        /* <DEDUP_REMOVED lines=37> */
[----:B------:R-:W-:Y:S01]  /*ce60*/  FMUL.FTZ R96, R88, UR4 ;  /* 0x0000000458607c20 */ /* 0x000fe20008410000 */
[----:B------:R-:W-:Y:S02]  /*ce70*/  VIADD R21, R15, 0x90 ;  /* 0x000000900f157836 */ /* 0x000fe40000000000 */
[----:B------:R-:W-:Y:S01]  /*ce80*/  FMUL.FTZ R88, R90, UR4 ;  /* 0x000000045a587c20 */ /* 0x000fe20008410000 */
[----:B------:R-:W-:Y:S01]  /*ce90*/  FMUL.FTZ R90, R91, UR4 ;  /* 0x000000045b5a7c20 */ /* 0x000fe20008410000 */
[----:B------:R-:W-:Y:S01]  /*cea0*/  FMUL.FTZ R91, R92, UR4 ;  /* 0x000000045c5b7c20 */ /* 0x000fe20008410000 */
[----:B------:R-:W-:Y:S01]  /*ceb0*/  FMUL.FTZ R118, R48, UR4 ;  /* 0x0000000430767c20 */ /* 0x000fe20008410000 */
[----:B------:R-:W-:Y:S01]  /*cec0*/  FMUL.FTZ R92, R94, UR4 ;  /* 0x000000045e5c7c20 */ /* 0x000fe20008410000 */
[----:B----4-:R-:W-:Y:S02]  /*ced0*/  IMAD R48, R100, -0x2, R21 ;  /* 0xfffffffe64307824 */ /* 0x010fe400078e0215 */
[----:B------:R-:W-:Y:S01]  /*cee0*/  FMUL.FTZ R94, R81, UR4 ;  /* 0x00000004515e7c20 */ /* 0x000fe20008410000 */
[----:B------:R-:W-:-:S02]  /*cef0*/  VIADD R20, R14, 0x642 ;  /* 0x000006420e147836 */ /* 0x000fc40000000000 */
[----:B------:R-:W-:Y:S01]  /*cf00*/  FMUL.FTZ R81, R82, UR4 ;  /* 0x0000000452517c20 */ /* 0x000fe20008410000 */
[----:B------:R-:W-:Y:S02]  /*cf10*/  IMAD.MOV.U32 R21, RZ, RZ, -0x7fffffe0 ;  /* 0x80000020ff157424 */ /* 0x000fe400078e00ff */
[----:B------:R-:W-:Y:S01]  /*cf20*/  FMUL.FTZ R82, R83, UR4 ;  /* 0x0000000453527c20 */ /* 0x000fe20008410000 */
[----:B------:R-:W-:Y:S01]  /*cf30*/  FMUL.FTZ R83, R84, UR4 ;  /* 0x0000000454537c20 */ /* 0x000fe20008410000 */
[----:B------:R-:W-:Y:S01]  /*cf40*/  FMUL.FTZ R84, R86, UR4 ;  /* 0x0000000456547c20 */ /* 0x000fe20008410000 */
[----:B------:R-:W-:Y:S01]  /*cf50*/  FMUL.FTZ R86, R87, UR4 ;  /* 0x0000000457567c20 */ /* 0x000fe20008410000 */
[----:B------:R-:W-:Y:S01]  /*cf60*/  R2UR UR10, R20 ;  /* 0x00000000140a72ca */ /* 0x000fe200000e0000 */
[----:B------:R-:W-:Y:S01]  /*cf70*/  FMUL.FTZ R87, R73, UR4 ;  /* 0x0000000449577c20 */ /* 0x000fe20008410000 */
[----:B------:R-:W-:Y:S02]  /*cf80*/  R2UR UR11, R21 ;  /* 0x00000000150b72ca */ /* 0x000fe400000e0000 */
[----:B------:R-:W-:-:S02]  /*cf90*/  R2UR UR8, R4 ;  /* 0x00000000040872ca */ /* 0x000fc400000e0000 */
        /* <DEDUP_REMOVED lines=16> */
[----:B------:R-:W-:Y:S01]  /*d0a0*/  IADD3 R98, -R103, 0x91, R15 ;  /* 0x0000009167627810 */ /* 0x000fe20007ffe10f */
[----:B------:R-:W0:Y:S01]  /*d0b0*/  MUFU.TANH R96, R96 ;  /* 0x0000006000607308 */ /* 0x000e220000002400 */
[----:B------:R-:W-:Y:S01]  /*d0c0*/  FMUL.FTZ R59, R60, UR4 ;  /* 0x000000043c3b7c20 */ /* 0x000fe20008410000 */
[----:B------:R-:W-:-:S02]  /*d0d0*/  WARPGROUP.DEPBAR.LE gsb0, 0x0 ;  /* 0x00008000000079c5 */ /* 0x000fc40000010000 */
[----:B------:R-:W-:-:S04]  /*d0e0*/  WARPGROUP.ARRIVE ;  /* 0x00000000000079c5 */ /* 0x000fc80000000000 */
[----:B------:R-:W1:Y:S01]  /*d0f0*/  MUFU.TANH R89, R89 ;  /* 0x0000005900597308 */ /* 0x000e620000002400 */
[----:B------:R-:W-:Y:S01]  /*d100*/  FMUL.FTZ R60, R61, UR4 ;  /* 0x000000043d3c7c20 */ /* 0x000fe20008410000 */
[----:B------:R-:W-:Y:S01]  /*d110*/  HGMMA.64x16x16.F32 R32, gdesc[UR8], R32, gsb0 ;  /* 0x00200000082079f0 */ /* 0x000fe20008000820 */
[----:B------:R-:W-:Y:S01]  /*d120*/  FMUL.FTZ R97, R93, UR4 ;  /* 0x000000045d617c20 */ /* 0x000fe20008410000 */
[----:B------:R-:W-:Y:S01]  /*d130*/  FMUL.FTZ R61, R62, UR4 ;  /* 0x000000043e3d7c20 */ /* 0x000fe20008410000 */
[----:B------:R-:W-:-:S03]  /*d140*/  FMUL.FTZ R62, R63, UR4 ;  /* 0x000000043f3e7c20 */ /* 0x000fc60008410000 */
[----:B------:R-:W2:Y:S01]  /*d150*/  MUFU.TANH R91, R91 ;  /* 0x0000005b005b7308 */ /* 0x000ea20000002400 */
[----:B------:R-:W-:Y:S02]  /*d160*/  IMAD R63, R99, 0xc0, R102 ;  /* 0x000000c0633f7824 */ /* 0x000fe400078e0266 */
[----:B------:R-:W-:Y:S02]  /*d170*/  IMAD R98, R100, -0x2, R98 ;  /* 0xfffffffe64627824 */ /* 0x000fe400078e0262 */
[----:B------:R-:W-:-:S03]  /*d180*/  FMUL.FTZ R80, R80, UR4 ;  /* 0x0000000450507c20 */ /* 0x000fc60008410000 */
[----:B------:R-:W3:Y:S01]  /*d190*/  MUFU.TANH R97, R97 ;  /* 0x0000006100617308 */ /* 0x000ee20000002400 */
[----:B------:R-:W-:Y:S01]  /*d1a0*/  VIADDMNMX R20, R63, R98, R48, PT ;  /* 0x000000623f147246 */ /* 0x000fe20003800130 */
[----:B------:R-:W-:-:S03]  /*d1b0*/  VIADD R14, R14, 0x682 ;  /* 0x000006820e0e7836 */ /* 0x000fc60000000000 */
[C---:B------:R-:W-:Y:S02]  /*d1c0*/  ISETP.GT.AND P1, PT, R20.reuse, RZ, PT ;  /* 0x000000ff1400720c */ /* 0x040fe40003f24270 */
[C---:B------:R-:W-:Y:S01]  /*d1d0*/  ISETP.GT.AND P2, PT, R20.reuse, 0x1, PT ;  /* 0x000000011400780c */ /* 0x040fe20003f44270 */
[----:B------:R-:W4:Y:S01]  /*d1e0*/  MUFU.TANH R80, R80 ;  /* 0x0000005000507308 */ /* 0x000f220000002400 */
[----:B------:R-:W-:Y:S01]  /*d1f0*/  ISETP.GT.AND P4, PT, R20, 0x8, PT ;  /* 0x000000081400780c */ /* 0x000fe20003f84270 */
[----:B------:R-:W-:Y:S01]  /*d200*/  FMUL.FTZ R85, R85, UR4 ;  /* 0x0000000455557c20 */ /* 0x000fe20008410000 */
[----:B0-----:R-:W-:Y:S02]  /*d210*/  FSEL R96, R96, -INF , P1 ;  /* 0xff80000060607808 */ /* 0x001fe40000800000 */
[----:B-1----:R-:W-:-:S03]  /*d220*/  FSEL R89, R89, -INF , P2 ;  /* 0xff80000059597808 */ /* 0x002fc60001000000 */
[----:B------:R-:W0:Y:S01]  /*d230*/  MUFU.TANH R94, R94 ;  /* 0x0000005e005e7308 */ /* 0x000e220000002400 */
[----:B------:R-:W-:Y:S01]  /*d240*/  R2UR UR14, R14 ;  /* 0x000000000e0e72ca */ /* 0x000fe200000e0000 */
[----:B------:R-:W-:Y:S01]  /*d250*/  FMUL.FTZ R21, R49, UR4 ;  /* 0x0000000431157c20 */ /* 0x000fe20008410000 */
[----:B------:R-:W-:Y:S01]  /*d260*/  FMUL.FTZ R14, R50, UR4 ;  /* 0x00000004320e7c20 */ /* 0x000fe20008410000 */
[----:B------:R-:W-:Y:S01]  /*d270*/  ISETP.GT.AND P5, PT, R20, 0x9, PT ;  /* 0x000000091400780c */ /* 0x000fe20003fa4270 */
[----:B------:R-:W-:Y:S01]  /*d280*/  FMUL.FTZ R72, R72, UR4 ;  /* 0x0000000448487c20 */ /* 0x000fe20008410000 */
[----:B--2---:R-:W-:Y:S02]  /*d290*/  FSEL R50, R91, -INF , P4 ;  /* 0xff8000005b327808 */ /* 0x004fe40002000000 */
[----:B------:R-:W1:Y:S01]  /*d2a0*/  MUFU.TANH R83, R83 ;  /* 0x0000005300537308 */ /* 0x000e620000002400 */
[----:B------:R-:W-:Y:S02]  /*d2b0*/  FMNMX.FTZ R49, R96, R89, !PT ;  /* 0x0000005960317209 */ /* 0x000fe40007810000 */
[----:B------:R-:W-:-:S02]  /*d2c0*/  ISETP.GT.AND P3, PT, R20, 0x10, PT ;  /* 0x000000101400780c */ /* 0x000fc40003f64270 */
[----:B---3--:R-:W-:Y:S02]  /*d2d0*/  FSEL R100, R97, -INF , P5 ;  /* 0xff80000061647808 */ /* 0x008fe40002800000 */
[----:B------:R-:W-:Y:S01]  /*d2e0*/  FMNMX.FTZ R49, R50, R49, !PT ;  /* 0x0000003132317209 */ /* 0x000fe20007810000 */
[----:B------:R-:W2:Y:S01]  /*d2f0*/  MUFU.TANH R85, R85 ;  /* 0x0000005500557308 */ /* 0x000ea20000002400 */
[----:B------:R-:W-:Y:S02]  /*d300*/  ISETP.GT.AND P1, PT, R20, 0x11, PT ;  /* 0x000000111400780c */ /* 0x000fe40003f24270 */
[----:B----4-:R-:W-:Y:S02]  /*d310*/  FSEL R80, R80, -INF , P3 ;  /* 0xff80000050507808 */ /* 0x010fe40001800000 */
[----:B------:R-:W-:-:S03]  /*d320*/  FMNMX.FTZ R49, R100, R49, !PT ;  /* 0x0000003164317209 */ /* 0x000fc60007810000 */
[----:B------:R-:W3:Y:S01]  /*d330*/  MUFU.TANH R72, R72 ;  /* 0x0000004800487308 */ /* 0x000ee20000002400 */
[----:B------:R-:W-:Y:S01]  /*d340*/  ISETP.GT.AND P2, PT, R20, 0x18, PT ;  /* 0x000000181400780c */ /* 0x000fe20003f44270 */
[----:B------:R-:W-:Y:S01]  /*d350*/  FMUL.FTZ R77, R77, UR4 ;  /* 0x000000044d4d7c20 */ /* 0x000fe20008410000 */
[----:B0-----:R-:W-:Y:S01]  /*d360*/  FSEL R94, R94, -INF , P1 ;  /* 0xff8000005e5e7808 */ /* 0x001fe20000800000 */
[----:B------:R-:W-:Y:S01]  /*d370*/  IMAD.MOV.U32 R15, RZ, RZ, -0x7fffffe0 ;  /* 0x80000020ff0f7424 */ /* 0x000fe200078e00ff */
[----:B------:R-:W-:-:S03]  /*d380*/  FMNMX.FTZ R49, R80, R49, !PT ;  /* 0x0000003150317209 */ /* 0x000fc60007810000 */
[----:B------:R-:W0:Y:S01]  /*d390*/  MUFU.TANH R87, R87 ;  /* 0x0000005700577308 */ /* 0x000e220000002400 */
[----:B------:R-:W-:Y:S01]  /*d3a0*/  FMUL.FTZ R120, R52, UR4 ;  /* 0x0000000434787c20 */ /* 0x000fe20008410000 */
[----:B------:R-:W-:Y:S01]  /*d3b0*/  ISETP.GT.AND P4, PT, R20, 0x19, PT ;  /* 0x000000191400780c */ /* 0x000fe20003f84270 */
[----:B------:R-:W-:Y:S01]  /*d3c0*/  FMUL.FTZ R64, R64, UR4 ;  /* 0x0000000440407c20 */ /* 0x000fe20008410000 */
[----:B-1----:R-:W-:Y:S02]  /*d3d0*/  FSEL R52, R83, -INF , P2 ;  /* 0xff80000053347808 */ /* 0x002fe40001000000 */
[----:B------:R-:W-:Y:S02]  /*d3e0*/  FMNMX.FTZ R49, R94, R49, !PT ;  /* 0x000000315e317209 */ /* 0x000fe40007810000 */
[----:B------:R-:W1:Y:S01]  /*d3f0*/  MUFU.TANH R75, R75 ;  /* 0x0000004b004b7308 */ /* 0x000e620000002400 */
[----:B------:R-:W-:Y:S01]  /*d400*/  R2UR UR15, R15 ;  /* 0x000000000f0f72ca */ /* 0x000fe200000e0000 */
[----:B------:R-:W-:Y:S01]  /*d410*/  FMUL.FTZ R15, R51, UR4 ;  /* 0x00000004330f7c20 */ /* 0x000fe20008410000 */
[----:B------:R-:W-:-:S02]  /*d420*/  ISETP.GT.AND P3, PT, R20, 0x20, PT ;  /* 0x000000201400780c */ /* 0x000fc40003f64270 */
[----:B--2---:R-:W-:Y:S02]  /*d430*/  FSEL R102, R85, -INF , P4 ;  /* 0xff80000055667808 */ /* 0x004fe40002000000 */
[----:B------:R-:W-:Y:S01]  /*d440*/  FMNMX.FTZ R51, R52, R49, !PT ;  /* 0x0000003134337209 */ /* 0x000fe20007810000 */
[----:B------:R-:W2:Y:S01]  /*d450*/  MUFU.TANH R77, R77 ;  /* 0x0000004d004d7308 */ /* 0x000ea20000002400 */
[----:B------:R-:W-:Y:S02]  /*d460*/  R2UR UR12, R4 ;  /* 0x00000000040c72ca */ /* 0x000fe400000e0000 */
[----:B------:R-:W-:Y:S02]  /*d470*/  R2UR UR13, R5 ;  /* 0x00000000050d72ca */ /* 0x000fe400000e0000 */
[----:B------:R-:W-:Y:S02]  /*d480*/  ISETP.GT.AND P1, PT, R20, 0x21, PT ;  /* 0x000000211400780c */ /* 0x000fe40003f24270 */
[----:B---3--:R-:W-:Y:S01]  /*d490*/  FSEL R72, R72, -INF , P3 ;  /* 0xff80000048487808 */ /* 0x008fe20001800000 */
[----:B------:R-:W3:Y:S01]  /*d4a0*/  MUFU.TANH R64, R64 ;  /* 0x0000004000407308 */ /* 0x000ee20000002400 */
[----:B------:R-:W-:Y:S01]  /*d4b0*/  FMNMX.FTZ R51, R102, R51, !PT ;  /* 0x0000003366337209 */ /* 0x000fe20007810000 */
[----:B------:R-:W-:Y:S01]  /*d4c0*/  FMUL.FTZ R49, R40, UR4 ;  /* 0x0000000428317c20 */ /* 0x000fe20008410000 */
[----:B------:R-:W-:-:S02]  /*d4d0*/  WARPGROUP.DEPBAR.LE gsb0, 0x0 ;  /* 0x00008000000079c5 */ /* 0x000fc40000010000 */
[----:B------:R-:W-:Y:S01]  /*d4e0*/  ISETP.GT.AND P2, PT, R20, 0x28, PT ;  /* 0x000000281400780c */ /* 0x000fe20003f44270 */
[----:B------:R-:W-:Y:S01]  /*d4f0*/  FMUL.FTZ R69, R69, UR4 ;  /* 0x0000000445457c20 */ /* 0x000fe20008410000 */
[----:B0-----:R-:W-:Y:S01]  /*d500*/  FSEL R40, R87, -INF , P1 ;  /* 0xff80000057287808 */ /* 0x001fe20000800000 */
[----:B------:R-:W0:Y:S01]  /*d510*/  MUFU.TANH R79, R79 ;  /* 0x0000004f004f7308 */ /* 0x000e220000002400 */
[----:B------:R-:W-:Y:S01]  /*d520*/  FMNMX.FTZ R51, R72, R51, !PT ;  /* 0x0000003348337209 */ /* 0x000fe20007810000 */
[----:B------:R-:W-:Y:S01]  /*d530*/  WARPGROUP.ARRIVE ;  /* 0x00000000000079c5 */ /* 0x000fe20000000000 */
[----:B------:R-:W-:Y:S02]  /*d540*/  ISETP.GT.AND P3, PT, R20, 0x29, PT ;  /* 0x000000291400780c */ /* 0x000fe40003f64270 */
[----:B-1----:R-:W-:Y:S02]  /*d550*/  FSEL R104, R75, -INF , P2 ;  /* 0xff8000004b687808 */ /* 0x002fe40001000000 */
[----:B------:R-:W-:Y:S01]  /*d560*/  FMNMX.FTZ R51, R40, R51, !PT ;  /* 0x0000003328337209 */ /* 0x000fe20007810000 */
[----:B------:R-:W1:Y:S01]  /*d570*/  MUFU.TANH R67, R67 ;  /* 0x0000004300437308 */ /* 0x000e620000002400 */
[----:B------:R-:W-:Y:S01]  /*d580*/  HGMMA.64x16x16.F32 R24, gdesc[UR12], R24, gsb0 ;  /* 0x002000000c1879f0 */ /* 0x000fe20008000818 */
[----:B------:R-:W-:Y:S01]  /*d590*/  ISETP.GT.AND P1, PT, R20, 0x30, PT ;  /* 0x000000301400780c */ /* 0x000fe20003f24270 */
[----:B------:R-:W-:Y:S01]  /*d5a0*/  FMUL.FTZ R57, R57, UR4 ;  /* 0x0000000439397c20 */ /* 0x000fe20008410000 */
[----:B--2---:R-:W-:-:S02]  /*d5b0*/  FSEL R106, R77, -INF , P3 ;  /* 0xff8000004d6a7808 */ /* 0x004fc40001800000 */
[----:B------:R-:W-:Y:S02]  /*d5c0*/  FMNMX.FTZ R51, R104, R51, !PT ;  /* 0x0000003368337209 */ /* 0x000fe40007810000 */
[----:B------:R-:W2:Y:S01]  /*d5d0*/  MUFU.TANH R69, R69 ;  /* 0x0000004500457308 */ /* 0x000ea20000002400 */
[----:B------:R-:W-:Y:S02]  /*d5e0*/  ISETP.GT.AND P2, PT, R20, 0x31, PT ;  /* 0x000000311400780c */ /* 0x000fe40003f44270 */
[----:B---3--:R-:W-:Y:S02]  /*d5f0*/  FSEL R64, R64, -INF , P1 ;  /* 0xff80000040407808 */ /* 0x008fe40000800000 */
[----:B------:R-:W-:-:S03]  /*d600*/  FMNMX.FTZ R51, R106, R51, !PT ;  /* 0x000000336a337209 */ /* 0x000fc60007810000 */
[----:B------:R-:W3:Y:S01]  /*d610*/  MUFU.TANH R71, R71 ;  /* 0x0000004700477308 */ /* 0x000ee20000002400 */
[----:B------:R-:W-:Y:S01]  /*d620*/  FMUL.FTZ R126, R44, UR4 ;  /* 0x000000042c7e7c20 */ /* 0x000fe20008410000 */
[----:B------:R-:W-:Y:S02]  /*d630*/  ISETP.GT.AND P1, PT, R20, 0x38, PT ;  /* 0x000000381400780c */ /* 0x000fe40003f24270 */
[----:B0-----:R-:W-:Y:S02]  /*d640*/  FSEL R44, R79, -INF , P2 ;  /* 0xff8000004f2c7808 */ /* 0x001fe40001000000 */
[----:B------:R-:W-:Y:S02]  /*d650*/  FMNMX.FTZ R51, R64, R51, !PT ;  /* 0x0000003340337209 */ /* 0x000fe40007810000 */
[----:B------:R-:W0:Y:S01]  /*d660*/  MUFU.TANH R57, R57 ;  /* 0x0000003900397308 */ /* 0x000e220000002400 */
[----:B------:R-:W-:Y:S02]  /*d670*/  ISETP.GT.AND P2, PT, R20, 0x39, PT ;  /* 0x000000391400780c */ /* 0x000fe40003f44270 */
[----:B-1----:R-:W-:-:S02]  /*d680*/  FSEL R110, R67, -INF , P1 ;  /* 0xff800000436e7808 */ /* 0x002fc40000800000 */
[----:B------:R-:W-:-:S03]  /*d690*/  FMNMX.FTZ R51, R44, R51, !PT ;  /* 0x000000332c337209 */ /* 0x000fc60007810000 */
[----:B------:R-:W1:Y:S01]  /*d6a0*/  MUFU.TANH R59, R59 ;  /* 0x0000003b003b7308 */ /* 0x000e620000002400 */
[----:B------:R-:W-:Y:S02]  /*d6b0*/  ISETP.GT.AND P1, PT, R20, 0x40, PT ;  /* 0x000000401400780c */ /* 0x000fe40003f24270 */
[----:B--2---:R-:W-:Y:S02]  /*d6c0*/  FSEL R112, R69, -INF , P2 ;  /* 0xff80000045707808 */ /* 0x004fe40001000000 */
[----:B------:R-:W-:-:S03]  /*d6d0*/  FMNMX.FTZ R51, R110, R51, !PT ;  /* 0x000000336e337209 */ /* 0x000fc60007810000 */
[----:B------:R-:W2:Y:S01]  /*d6e0*/  MUFU.TANH R60, R60 ;  /* 0x0000003c003c7308 */ /* 0x000ea20000002400 */
[----:B------:R-:W-:Y:S01]  /*d6f0*/  FMUL.FTZ R130, R32, UR4 ;  /* 0x0000000420827c20 */ /* 0x000fe20008410000 */
[----:B------:R-:W-:Y:S02]  /*d700*/  ISETP.GT.AND P2, PT, R20, 0x41, PT ;  /* 0x000000411400780c */ /* 0x000fe40003f44270 */
[----:B---3--:R-:W-:Y:S02]  /*d710*/  FSEL R32, R71, -INF , P1 ;  /* 0xff80000047207808 */ /* 0x008fe40000800000 */
[----:B------:R-:W-:Y:S02]  /*d720*/  FMNMX.FTZ R51, R112, R51, !PT ;  /* 0x0000003370337209 */ /* 0x000fe40007810000 */
[----:B------:R-:W3:Y:S01]  /*d730*/  MUFU.TANH R118, R118 ;  /* 0x0000007600767308 */ /* 0x000ee20000002400 */
[----:B------:R-:W-:Y:S01]  /*d740*/  ISETP.GT.AND P1, PT, R20, 0x48, PT ;  /* 0x000000481400780c */ /* 0x000fe20003f24270 */
[----:B------:R-:W-:Y:S01]  /*d750*/  FMUL.FTZ R122, R53, UR4 ;  /* 0x00000004357a7c20 */ /* 0x000fe20008410000 */
[----:B0-----:R-:W-:-:S02]  /*d760*/  FSEL R114, R57, -INF , P2 ;  /* 0xff80000039727808 */ /* 0x001fc40001000000 */
[----:B------:R-:W-:-:S03]  /*d770*/  FMNMX.FTZ R51, R32, R51, !PT ;  /* 0x0000003320337209 */ /* 0x000fc60007810000 */
[----:B------:R-:W0:Y:S01]  /*d780*/  MUFU.TANH R21, R21 ;  /* 0x0000001500157308 */ /* 0x000e220000002400 */
[----:B------:R-:W-:Y:S02]  /*d790*/  ISETP.GT.AND P2, PT, R20, 0x49, PT ;  /* 0x000000491400780c */ /* 0x000fe40003f44270 */
[----:B-1----:R-:W-:Y:S02]  /*d7a0*/  FSEL R116, R59, -INF , P1 ;  /* 0xff8000003b747808 */ /* 0x002fe40000800000 */
[----:B------:R-:W-:-:S03]  /*d7b0*/  FMNMX.FTZ R51, R114, R51, !PT ;  /* 0x0000003372337209 */ /* 0x000fc60007810000 */
[----:B------:R-:W1:Y:S01]  /*d7c0*/  MUFU.TANH R120, R120 ;  /* 0x0000007800787308 */ /* 0x000e620000002400 */
[----:B------:R-:W-:Y:S01]  /*d7d0*/  ISETP.GT.AND P1, PT, R20, 0x50, PT ;  /* 0x000000501400780c */ /* 0x000fe20003f24270 */
[----:B------:R-:W-:Y:S01]  /*d7e0*/  FMUL.FTZ R124, R41, UR4 ;  /* 0x00000004297c7c20 */ /* 0x000fe20008410000 */
[----:B--2---:R-:W-:Y:S02]  /*d7f0*/  FSEL R60, R60, -INF , P2 ;  /* 0xff8000003c3c7808 */ /* 0x004fe40001000000 */
[----:B------:R-:W-:-:S03]  /*d800*/  FMNMX.FTZ R51, R116, R51, !PT ;  /* 0x0000003374337209 */ /* 0x000fc60007810000 */
[----:B------:R-:W2:Y:S01]  /*d810*/  MUFU.TANH R122, R122 ;  /* 0x0000007a007a7308 */ /* 0x000ea20000002400 */
[----:B------:R-:W-:Y:S02]  /*d820*/  ISETP.GT.AND P2, PT, R20, 0x51, PT ;  /* 0x000000511400780c */ /* 0x000fe40003f44270 */
[----:B---3--:R-:W-:Y:S02]  /*d830*/  FSEL R118, R118, -INF , P1 ;  /* 0xff80000076767808 */ /* 0x008fe40000800000 */
[----:B------:R-:W-:-:S03]  /*d840*/  FMNMX.FTZ R51, R60, R51, !PT ;  /* 0x000000333c337209 */ /* 0x000fc60007810000 */
[----:B------:R-:W3:Y:S01]  /*d850*/  MUFU.TANH R49, R49 ;  /* 0x0000003100317308 */ /* 0x000ee20000002400 */
[----:B------:R-:W-:Y:S01]  /*d860*/  FMUL.FTZ R41, R36, UR4 ;  /* 0x0000000424297c20 */ /* 0x000fe20008410000 */
[----:B------:R-:W-:Y:S01]  /*d870*/  ISETP.GT.AND P1, PT, R20, 0x58, PT ;  /* 0x000000581400780c */ /* 0x000fe20003f24270 */
[----:B------:R-:W-:Y:S01]  /*d880*/  FMUL.FTZ R128, R45, UR4 ;  /* 0x000000042d807c20 */ /* 0x000fe20008410000 */
[----:B0-----:R-:W-:Y:S02]  /*d890*/  FSEL R36, R21, -INF , P2 ;  /* 0xff80000015247808 */ /* 0x001fe40001000000 */
[----:B------:R-:W-:Y:S02]  /*d8a0*/  FMNMX.FTZ R51, R118, R51, !PT ;  /* 0x0000003376337209 */ /* 0x000fe40007810000 */
[----:B------:R-:W0:Y:S01]  /*d8b0*/  MUFU.TANH R124, R124 ;  /* 0x0000007c007c7308 */ /* 0x000e220000002400 */
[----:B------:R-:W-:Y:S02]  /*d8c0*/  ISETP.GT.AND P2, PT, R20, 0x59, PT ;  /* 0x000000591400780c */ /* 0x000fe40003f44270 */
[----:B-1----:R-:W-:-:S02]  /*d8d0*/  FSEL R120, R120, -INF , P1 ;  /* 0xff80000078787808 */ /* 0x002fc40000800000 */
[----:B------:R-:W-:-:S03]  /*d8e0*/  FMNMX.FTZ R51, R36, R51, !PT ;  /* 0x0000003324337209 */ /* 0x000fc60007810000 */
[----:B------:R-:W1:Y:S01]  /*d8f0*/  MUFU.TANH R126, R126 ;  /* 0x0000007e007e7308 */ /* 0x000e620000002400 */
[----:B------:R-:W-:Y:S01]  /*d900*/  ISETP.GT.AND P1, PT, R20, 0x60, PT ;  /* 0x000000601400780c */ /* 0x000fe20003f24270 */
[----:B------:R-:W-:Y:S01]  /*d910*/  FMUL.FTZ R33, R33, UR4 ;  /* 0x0000000421217c20 */ /* 0x000fe20008410000 */
[----:B--2---:R-:W-:Y:S02]  /*d920*/  FSEL R122, R122, -INF , P2 ;  /* 0xff8000007a7a7808 */ /* 0x004fe40001000000 */
[----:B------:R-:W-:-:S03]  /*d930*/  FMNMX.FTZ R51, R120, R51, !PT ;  /* 0x0000003378337209 */ /* 0x000fc60007810000 */
[----:B------:R-:W2:Y:S01]  /*d940*/  MUFU.TANH R128, R128 ;  /* 0x0000008000807308 */ /* 0x000ea20000002400 */
[----:B------:R-:W-:Y:S02]  /*d950*/  WARPGROUP.DEPBAR.LE gsb0, 0x0 ;  /* 0x00008000000079c5 */ /* 0x000fe40000010000 */
[----:B------:R-:W-:Y:S01]  /*d960*/  FMUL.FTZ R21, R24, UR4 ;  /* 0x0000000418157c20 */ /* 0x000fe20008410000 */
[----:B------:R-:W-:Y:S02]  /*d970*/  ISETP.GT.AND P2, PT, R20, 0x61, PT ;  /* 0x000000611400780c */ /* 0x000fe40003f44270 */
[----:B---3--:R-:W-:Y:S02]  /*d980*/  FSEL R24, R49, -INF , P1 ;  /* 0xff80000031187808 */ /* 0x008fe40000800000 */
[----:B------:R-:W3:Y:S01]  /*d990*/  MUFU.TANH R130, R130 ;  /* 0x0000008200827308 */ /* 0x000ee20000002400 */
[----:B------:R-:W-:Y:S01]  /*d9a0*/  FMNMX.FTZ R51, R122, R51, !PT ;  /* 0x000000337a337209 */ /* 0x000fe20007810000 */
[----:B------:R-:W-:Y:S01]  /*d9b0*/  FMUL.FTZ R37, R37, UR4 ;  /* 0x0000000425257c20 */ /* 0x000fe20008410000 */
[----:B------:R-:W-:-:S02]  /*d9c0*/  ISETP.GT.AND P1, PT, R20, 0x68, PT ;  /* 0x000000681400780c */ /* 0x000fc40003f24270 */
[----:B0-----:R-:W-:Y:S02]  /*d9d0*/  FSEL R124, R124, -INF , P2 ;  /* 0xff8000007c7c7808 */ /* 0x001fe40001000000 */
[----:B------:R-:W-:Y:S01]  /*d9e0*/  FMNMX.FTZ R51, R24, R51, !PT ;  /* 0x0000003318337209 */ /* 0x000fe20007810000 */
[----:B------:R-:W0:Y:S01]  /*d9f0*/  MUFU.TANH R33, R33 ;  /* 0x0000002100217308 */ /* 0x000e220000002400 */
[----:B------:R-:W-:Y:S02]  /*da00*/  ISETP.GT.AND P2, PT, R20, 0x69, PT ;  /* 0x000000691400780c */ /* 0x000fe40003f44270 */
[----:B-1----:R-:W-:Y:S02]  /*da10*/  FSEL R126, R126, -INF , P1 ;  /* 0xff8000007e7e7808 */ /* 0x002fe40000800000 */
[----:B------:R-:W-:-:S03]  /*da20*/  FMNMX.FTZ R51, R124, R51, !PT ;  /* 0x000000337c337209 */ /* 0x000fc60007810000 */
[----:B------:R-:W1:Y:S01]  /*da30*/  MUFU.TANH R41, R41 ;  /* 0x0000002900297308 */ /* 0x000e620000002400 */
[----:B------:R-:W-:Y:S02]  /*da40*/  ISETP.GT.AND P1, PT, R20, 0x70, PT ;  /* 0x000000701400780c */ /* 0x000fe40003f24270 */
[----:B--2---:R-:W-:Y:S02]  /*da50*/  FSEL R128, R128, -INF , P2 ;  /* 0xff80000080807808 */ /* 0x004fe40001000000 */
[----:B------:R-:W-:-:S03]  /*da60*/  FMNMX.FTZ R51, R126, R51, !PT ;  /* 0x000000337e337209 */ /* 0x000fc60007810000 */
[----:B------:R-:W2:Y:S01]  /*da70*/  MUFU.TANH R37, R37 ;  /* 0x0000002500257308 */ /* 0x000ea20000002400 */
[----:B------:R-:W-:Y:S01]  /*da80*/  FMUL.FTZ R25, R25, UR4 ;  /* 0x0000000419197c20 */ /* 0x000fe20008410000 */
[----:B------:R-:W-:Y:S01]  /*da90*/  ISETP.GT.AND P2, PT, R20, 0x71, PT ;  /* 0x000000711400780c */ /* 0x000fe20003f44270 */
[----:B------:R-:W-:Y:S01]  /*daa0*/  FMUL.FTZ R45, R28, UR4 ;  /* 0x000000041c2d7c20 */ /* 0x000fe20008410000 */
[----:B---3--:R-:W-:Y:S02]  /*dab0*/  FSEL R130, R130, -INF , P1 ;  /* 0xff80000082827808 */ /* 0x008fe40000800000 */
[----:B------:R-:W-:Y:S02]  /*dac0*/  FMNMX.FTZ R51, R128, R51, !PT ;  /* 0x0000003380337209 */ /* 0x000fe40007810000 */
[----:B------:R-:W3:Y:S01]  /*dad0*/  MUFU.TANH R21, R21 ;  /* 0x0000001500157308 */ /* 0x000ee20000002400 */
[----:B------:R-:W-:Y:S02]  /*dae0*/  ISETP.GT.AND P1, PT, R20, 0x78, PT ;  /* 0x000000781400780c */ /* 0x000fe40003f24270 */
[----:B0-----:R-:W-:-:S02]  /*daf0*/  FSEL R28, R33, -INF , P2 ;  /* 0xff800000211c7808 */ /* 0x001fc40001000000 */
[----:B------:R-:W-:-:S03]  /*db00*/  FMNMX.FTZ R51, R130, R51, !PT ;  /* 0x0000003382337209 */ /* 0x000fc60007810000 */
[----:B------:R0:W4:Y:S01]  /*db10*/  MUFU.TANH R136, R25 ;  /* 0x0000001900887308 */ /* 0x0001220000002400 */
[----:B------:R-:W-:Y:S01]  /*db20*/  FMUL.FTZ R29, R29, UR4 ;  /* 0x000000041d1d7c20 */ /* 0x000fe20008410000 */
[----:B------:R-:W-:Y:S02]  /*db30*/  ISETP.GT.AND P2, PT, R20, 0x79, PT ;  /* 0x000000791400780c */ /* 0x000fe40003f44270 */
[----:B-1----:R-:W-:Y:S02]  /*db40*/  FSEL R132, R41, -INF , P1 ;  /* 0xff80000029847808 */ /* 0x002fe40000800000 */
[----:B------:R-:W-:Y:S02]  /*db50*/  FMNMX.FTZ R51, R28, R51, !PT ;  /* 0x000000331c337209 */ /* 0x000fe40007810000 */
[----:B------:R-:W1:Y:S01]  /*db60*/  MUFU.TANH R45, R45 ;  /* 0x0000002d002d7308 */ /* 0x000e620000002400 */
[----:B------:R-:W-:Y:S02]  /*db70*/  ISETP.GT.AND P1, PT, R20, 0x80, PT ;  /* 0x000000801400780c */ /* 0x000fe40003f24270 */
[----:B--2---:R-:W-:-:S02]  /*db80*/  FSEL R134, R37, -INF , P2 ;  /* 0xff80000025867808 */ /* 0x004fc40001000000 */
[----:B------:R-:W-:-:S03]  /*db90*/  FMNMX.FTZ R51, R132, R51, !PT ;  /* 0x0000003384337209 */ /* 0x000fc60007810000 */
[----:B------:R-:W2:Y:S01]  /*dba0*/  MUFU.TANH R140, R29 ;  /* 0x0000001d008c7308 */ /* 0x000ea20000002400 */
[----:B0-----:R-:W-:Y:S01]  /*dbb0*/  FMUL.FTZ R25, R54, UR4 ;  /* 0x0000000436197c20 */ /* 0x001fe20008410000 */
[----:B------:R-:W-:Y:S02]  /*dbc0*/  ISETP.GT.AND P2, PT, R20, 0x81, PT ;  /* 0x000000811400780c */ /* 0x000fe40003f44270 */
[----:B---3--:R-:W-:Y:S02]  /*dbd0*/  FSEL R54, R21, -INF , P1 ;  /* 0xff80000015367808 */ /* 0x008fe40000800000 */
[----:B------:R-:W-:Y:S02]  /*dbe0*/  FMNMX.FTZ R51, R134, R51, !PT ;  /* 0x0000003386337209 */ /* 0x000fe40007810000 */
[----:B------:R-:W-:Y:S02]  /*dbf0*/  ISETP.GT.AND P1, PT, R20, 0x88, PT ;  /* 0x000000881400780c */ /* 0x000fe40003f24270 */
[----:B----4-:R-:W-:-:S02]  /*dc00*/  FSEL R136, R136, -INF , P2 ;  /* 0xff80000088887808 */ /* 0x010fc40001000000 */
[----:B------:R-:W-:Y:S02]  /*dc10*/  FMNMX.FTZ R51, R54, R51, !PT ;  /* 0x0000003336337209 */ /* 0x000fe40007810000 */
[----:B------:R-:W-:Y:S02]  /*dc20*/  ISETP.GT.AND P2, PT, R20, 0x89, PT ;  /* 0x000000891400780c */ /* 0x000fe40003f44270 */
[----:B-1----:R-:W-:Y:S02]  /*dc30*/  FSEL R138, R45, -INF , P1 ;  /* 0xff8000002d8a7808 */ /* 0x002fe40000800000 */
[----:B------:R-:W-:Y:S02]  /*dc40*/  FMNMX.FTZ R51, R136, R51, !PT ;  /* 0x0000003388337209 */ /* 0x000fe40007810000 */
[----:B--2---:R-:W-:Y:S02]  /*dc50*/  FSEL R140, R140, -INF , P2 ;  /* 0xff8000008c8c7808 */ /* 0x004fe40001000000 */
[----:B------:R-:W-:-:S04]  /*dc60*/  FMNMX.FTZ R51, R138, R51, !PT ;  /* 0x000000338a337209 */ /* 0x000fc80007810000 */
[----:B------:R-:W-:-:S05]  /*dc70*/  FMNMX.FTZ R51, R140, R51, !PT ;  /* 0x000000338c337209 */ /* 0x000fca0007810000 */
[----:B------:R-:W0:Y:S02]  /*dc80*/  SHFL.BFLY PT, R20, R51, 0x2, 0x1f ;  /* 0x0c401f0033147f89 */ /* 0x000e2400000e0000 */
[----:B0-----:R-:W-:-:S05]  /*dc90*/  FMNMX.FTZ R21, R51, R20, !PT ;  /* 0x0000001433157209 */ /* 0x001fca0007810000 */
[----:B------:R-:W0:Y:S01]  /*dca0*/  SHFL.BFLY PT, R20, R21, 0x1, 0x1f ;  /* 0x0c201f0015147f89 */ /* 0x000e2200000e0000 */
[----:B------:R-:W-:Y:S01]  /*dcb0*/  FMUL.FTZ R37, R43, UR4 ;  /* 0x000000042b257c20 */ /* 0x000fe20008410000 */
[----:B------:R-:W-:Y:S01]  /*dcc0*/  FMUL.FTZ R43, R30, UR4 ;  /* 0x000000041e2b7c20 */ /* 0x000fe20008410000 */
[----:B------:R-:W1:Y:S01]  /*dcd0*/  MUFU.TANH R88, R88 ;  /* 0x0000005800587308 */ /* 0x000e620000002400 */
[----:B------:R-:W-:Y:S01]  /*dce0*/  FMUL.FTZ R93, R95, UR4 ;  /* 0x000000045f5d7c20 */ /* 0x000fe20008410000 */
[----:B------:R-:W-:Y:S01]  /*dcf0*/  FMUL.FTZ R45, R31, UR4 ;  /* 0x000000041f2d7c20 */ /* 0x000fe20008410000 */
[----:B------:R-:W-:-:S05]  /*dd00*/  IADD3 R63, R98, 0x8, R63 ;  /* 0x00000008623f7810 */ /* 0x000fca0007ffe03f */
[----:B------:R-:W2:Y:S01]  /*dd10*/  MUFU.TANH R90, R90 ;  /* 0x0000005a005a7308 */ /* 0x000ea20000002400 */
[----:B0-----:R-:W-:Y:S01]  /*dd20*/  FMNMX.FTZ R20, R21, R20, !PT ;  /* 0x0000001415147209 */ /* 0x001fe20007810000 */
[----:B------:R-:W-:-:S03]  /*dd30*/  IMAD.U32 R21, RZ, RZ, UR5 ;  /* 0x00000005ff157e24 */ /* 0x000fc6000f8e00ff */
[C---:B------:R-:W-:Y:S01]  /*dd40*/  FSETP.NEU.FTZ.AND P1, PT, R20.reuse, -INF , PT ;  /* 0xff8000001400780b */ /* 0x040fe20003f3d000 */
[----:B------:R-:W-:Y:S02]  /*dd50*/  FMUL.FTZ R30, R20, R21 ;  /* 0x00000015141e7220 */ /* 0x000fe40000410000 */
[----:B------:R-:W0:Y:S03]  /*dd60*/  MUFU.TANH R92, R92 ;  /* 0x0000005c005c7308 */ /* 0x000e260000002400 */
[----:B------:R-:W-:Y:S01]  /*dd70*/  FSEL R31, R30, RZ, P1 ;  /* 0x000000ff1e1f7208 */ /* 0x000fe20000800000 */
[----:B------:R-:W-:-:S04]  /*dd80*/  FMUL.FTZ R41, R46, UR4 ;  /* 0x000000042e297c20 */ /* 0x000fc80008410000 */
[----:B------:R-:W3:Y:S01]  /*dd90*/  MUFU.TANH R93, R93 ;  /* 0x0000005d005d7308 */ /* 0x000ee20000002400 */
[----:B------:R-:W-:Y:S01]  /*dda0*/  FFMA.FTZ R46, R50, R21, -R31 ;  /* 0x00000015322e7223 */ /* 0x000fe2000001081f */
[----:B------:R-:W-:-:S04]  /*ddb0*/  VIMNMX R50, R48, R63, PT ;  /* 0x0000003f30327248 */ /* 0x000fc80003fe0100 */
[C---:B------:R-:W-:Y:S02]  /*ddc0*/  ISETP.GT.AND P1, PT, R50.reuse, RZ, PT ;  /* 0x000000ff3200720c */ /* 0x040fe40003f24270 */
[----:B------:R-:W4:Y:S01]  /*ddd0*/  MUFU.TANH R81, R81 ;  /* 0x0000005100517308 */ /* 0x000f220000002400 */
[C---:B------:R-:W-:Y:S02]  /*dde0*/  ISETP.GT.AND P2, PT, R50.reuse, 0x1, PT ;  /* 0x000000013200780c */ /* 0x040fe40003f44270 */
[----:B------:R-:W-:Y:S02]  /*ddf0*/  ISETP.GT.AND P3, PT, R50, 0x8, PT ;  /* 0x000000083200780c */ /* 0x000fe40003f64270 */
[----:B-1----:R-:W-:Y:S02]  /*de00*/  FSEL R88, R88, -INF , P1 ;  /* 0xff80000058587808 */ /* 0x002fe40000800000 */
[----:B--2---:R-:W-:Y:S01]  /*de10*/  FSEL R90, R90, -INF , P2 ;  /* 0xff8000005a5a7808 */ /* 0x004fe20001000000 */
[----:B------:R-:W1:Y:S01]  /*de20*/  MUFU.TANH R82, R82 ;  /* 0x0000005200527308 */ /* 0x000e620000002400 */
[----:B------:R-:W-:-:S02]  /*de30*/  ISETP.GT.AND P1, PT, R50, 0x9, PT ;  /* 0x000000093200780c */ /* 0x000fc40003f24270 */
[----:B0-----:R-:W-:Y:S02]  /*de40*/  FSEL R92, R92, -INF , P3 ;  /* 0xff8000005c5c7808 */ /* 0x001fe40001800000 */
[----:B------:R-:W-:-:S03]  /*de50*/  FMNMX.FTZ R53, R88, R90, !PT ;  /* 0x0000005a58357209 */ /* 0x000fc60007810000 */
[----:B------:R-:W0:Y:S01]  /*de60*/  MUFU.TANH R84, R84 ;  /* 0x0000005400547308 */ /* 0x000e220000002400 */
[--C-:B------:R-:W-:Y:S01]  /*de70*/  FFMA.FTZ R48, R80, R21, -R31.reuse ;  /* 0x0000001550307223 */ /* 0x100fe2000001081f */
[----:B------:R-:W-:Y:S02]  /*de80*/  ISETP.GT.AND P2, PT, R50, 0x10, PT ;  /* 0x000000103200780c */ /* 0x000fe40003f44270 */
[----:B---3--:R-:W-:Y:S02]  /*de90*/  FSEL R80, R93, -INF , P1 ;  /* 0xff8000005d507808 */ /* 0x008fe40000800000 */
[----:B------:R-:W-:Y:S02]  /*dea0*/  FMNMX.FTZ R53, R92, R53, !PT ;  /* 0x000000355c357209 */ /* 0x000fe40007810000 */
[----:B------:R-:W2:Y:S01]  /*deb0*/  MUFU.TANH R86, R86 ;  /* 0x0000005600567308 */ /* 0x000ea20000002400 */
[----:B------:R-:W-:Y:S01]  /*dec0*/  FFMA.FTZ R51, R94, R21, -R31 ;  /* 0x000000155e337223 */ /* 0x000fe2000001081f */
[----:B------:R-:W-:-:S02]  /*ded0*/  ISETP.GT.AND P1, PT, R50, 0x11, PT ;  /* 0x000000113200780c */ /* 0x000fc40003f24270 */
[----:B----4-:R-:W-:Y:S02]  /*dee0*/  FSEL R94, R81, -INF , P2 ;  /* 0xff800000515e7808 */ /* 0x010fe40001000000 */
[----:B------:R-:W-:Y:S02]  /*def0*/  FMNMX.FTZ R53, R80, R53, !PT ;  /* 0x0000003550357209 */ /* 0x000fe40007810000 */
[----:B------:R-:W3:Y:S01]  /*df00*/  MUFU.TANH R73, R73 ;  /* 0x0000004900497308 */ /* 0x000ee20000002400 */
[----:B------:R-:W-:Y:S02]  /*df10*/  ISETP.GT.AND P2, PT, R50, 0x18, PT ;  /* 0x000000183200780c */ /* 0x000fe40003f44270 */
[----:B-1----:R-:W-:Y:S02]  /*df20*/  FSEL R82, R82, -INF , P1 ;  /* 0xff80000052527808 */ /* 0x002fe40000800000 */
[----:B------:R-:W-:-:S03]  /*df30*/  FMNMX.FTZ R53, R94, R53, !PT ;  /* 0x000000355e357209 */ /* 0x000fc60007810000 */
[----:B------:R-:W1:Y:S01]  /*df40*/  MUFU.TANH R74, R74 ;  /* 0x0000004a004a7308 */ /* 0x000e620000002400 */
[----:B------:R-:W-:Y:S01]  /*df50*/  FMUL.FTZ R29, R55, UR4 ;  /* 0x00000004371d7c20 */ /* 0x000fe20008410000 */
[----:B------:R-:W-:Y:S02]  /*df60*/  ISETP.GT.AND P1, PT, R50, 0x19, PT ;  /* 0x000000193200780c */ /* 0x000fe40003f24270 */
[----:B0-----:R-:W-:Y:S02]  /*df70*/  FSEL R84, R84, -INF , P2 ;  /* 0xff80000054547808 */ /* 0x001fe40001000000 */
[----:B------:R-:W-:Y:S02]  /*df80*/  FMNMX.FTZ R55, R82, R53, !PT ;  /* 0x0000003552377209 */ /* 0x000fe40007810000 */
[----:B------:R-:W0:Y:S01]  /*df90*/  MUFU.TANH R76, R76 ;  /* 0x0000004c004c7308 */ /* 0x000e220000002400 */
[----:B------:R-:W-:Y:S02]  /*dfa0*/  ISETP.GT.AND P2, PT, R50, 0x20, PT ;  /* 0x000000203200780c */ /* 0x000fe40003f44270 */
[----:B--2---:R-:W-:-:S02]  /*dfb0*/  FSEL R86, R86, -INF , P1 ;  /* 0xff80000056567808 */ /* 0x004fc40000800000 */
[----:B------:R-:W-:-:S03]  /*dfc0*/  FMNMX.FTZ R55, R84, R55, !PT ;  /* 0x0000003754377209 */ /* 0x000fc60007810000 */
[----:B------:R-:W2:Y:S01]  /*dfd0*/  MUFU.TANH R78, R78 ;  /* 0x0000004e004e7308 */ /* 0x000ea20000002400 */
[--C-:B------:R-:W-:Y:S01]  /*dfe0*/  FFMA.FTZ R30, R96, R21, -R31.reuse ;  /* 0x00000015601e7223 */ /* 0x100fe2000001081f */
[----:B------:R-:W-:Y:S02]  /*dff0*/  ISETP.GT.AND P1, PT, R50, 0x21, PT ;  /* 0x000000213200780c */ /* 0x000fe40003f24270 */
[----:B---3--:R-:W-:Y:S02]  /*e000*/  FSEL R96, R73, -INF , P2 ;  /* 0xff80000049607808 */ /* 0x008fe40001000000 */
[----:B------:R-:W-:Y:S02]  /*e010*/  FMNMX.FTZ R57, R86, R55, !PT ;  /* 0x0000003756397209 */ /* 0x000fe40007810000 */
[----:B------:R-:W3:Y:S01]  /*e020*/  MUFU.TANH R65, R65 ;  /* 0x0000004100417308 */ /* 0x000ee20000002400 */
[----:B------:R-:W-:Y:S01]  /*e030*/  FFMA.FTZ R59, R72, R21, -R31 ;  /* 0x00000015483b7223 */ /* 0x000fe2000001081f */
[----:B------:R-:W-:-:S02]  /*e040*/  ISETP.GT.AND P2, PT, R50, 0x28, PT ;  /* 0x000000283200780c */ /* 0x000fc40003f44270 */
[----:B-1----:R-:W-:Y:S02]  /*e050*/  FSEL R72, R74, -INF , P1 ;  /* 0xff8000004a487808 */ /* 0x002fe40000800000 */
[----:B------:R-:W-:Y:S02]  /*e060*/  FMNMX.FTZ R57, R96, R57, !PT ;  /* 0x0000003960397209 */ /* 0x000fe40007810000 */
[----:B------:R-:W1:Y:S01]  /*e070*/  MUFU.TANH R66, R66 ;  /* 0x0000004200427308 */ /* 0x000e620000002400 */
[----:B------:R-:W-:Y:S02]  /*e080*/  ISETP.GT.AND P1, PT, R50, 0x29, PT ;  /* 0x000000293200780c */ /* 0x000fe40003f24270 */
[----:B0-----:R-:W-:Y:S02]  /*e090*/  FSEL R76, R76, -INF , P2 ;  /* 0xff8000004c4c7808 */ /* 0x001fe40001000000 */
[----:B------:R-:W-:-:S03]  /*e0a0*/  FMNMX.FTZ R57, R72, R57, !PT ;  /* 0x0000003948397209 */ /* 0x000fc60007810000 */
[----:B------:R-:W0:Y:S01]  /*e0b0*/  MUFU.TANH R68, R68 ;  /* 0x0000004400447308 */ /* 0x000e220000002400 */
[----:B------:R-:W-:Y:S02]  /*e0c0*/  ISETP.GT.AND P2, PT, R50, 0x30, PT ;  /* 0x000000303200780c */ /* 0x000fe40003f44270 */
[----:B--2---:R-:W-:Y:S02]  /*e0d0*/  FSEL R78, R78, -INF , P1 ;  /* 0xff8000004e4e7808 */ /* 0x004fe40000800000 */
[----:B------:R-:W-:-:S03]  /*e0e0*/  FMNMX.FTZ R57, R76, R57, !PT ;  /* 0x000000394c397209 */ /* 0x000fc60007810000 */
[----:B------:R-:W2:Y:S01]  /*e0f0*/  MUFU.TANH R70, R70 ;  /* 0x0000004600467308 */ /* 0x000ea20000002400 */
[----:B------:R-:W-:Y:S02]  /*e100*/  ISETP.GT.AND P1, PT, R50, 0x31, PT ;  /* 0x000000313200780c */ /* 0x000fe40003f24270 */
[----:B---3--:R-:W-:Y:S01]  /*e110*/  FSEL R98, R65, -INF , P2 ;  /* 0xff80000041627808 */ /* 0x008fe20001000000 */
[----:B------:R-:W-:-:S04]  /*e120*/  FFMA.FTZ R49, R100, R21, -R31 ;  /* 0x0000001564317223 */ /* 0x000fc8000001081f */
[----:B------:R-:W-:Y:S01]  /*e130*/  MUFU.TANH R56, R56 ;  /* 0x0000003800387308 */ /* 0x000fe20000002400 */
[----:B------:R-:W-:Y:S02]  /*e140*/  ISETP.GT.AND P2, PT, R50, 0x38, PT ;  /* 0x000000383200780c */ /* 0x000fe40003f44270 */
[----:B-1----:R-:W-:-:S05]  /*e150*/  FSEL R100, R66, -INF , P1 ;  /* 0xff80000042647808 */ /* 0x002fca0000800000 */
[----:B------:R1:W-:Y:S01]  /*e160*/  MUFU.EX2 R55, R59 ;  /* 0x0000003b00377308 */ /* 0x0003e20000000800 */
[----:B------:R-:W-:Y:S02]  /*e170*/  ISETP.GT.AND P1, PT, R50, 0x39, PT ;  /* 0x000000393200780c */ /* 0x000fe40003f24270 */
[----:B-1----:R-:W-:-:S05]  /*e180*/  FMNMX.FTZ R59, R78, R57, !PT ;  /* 0x000000394e3b7209 */ /* 0x002fca0007810000 */
[----:B------:R-:W1:Y:S01]  /*e190*/  MUFU.TANH R58, R58 ;  /* 0x0000003a003a7308 */ /* 0x000e620000002400 */
[----:B------:R-:W-:Y:S02]  /*e1a0*/  FMNMX.FTZ R59, R98, R59, !PT ;  /* 0x0000003b623b7209 */ /* 0x000fe40007810000 */
[----:B0-----:R-:W-:-:S05]  /*e1b0*/  FSEL R68, R68, -INF , P2 ;  /* 0xff80000044447808 */ /* 0x001fca0001000000 */
[----:B------:R-:W0:Y:S01]  /*e1c0*/  MUFU.TANH R61, R61 ;  /* 0x0000003d003d7308 */ /* 0x000e220000002400 */
[----:B------:R-:W-:Y:S01]  /*e1d0*/  FMNMX.FTZ R59, R100, R59, !PT ;  /* 0x0000003b643b7209 */ /* 0x000fe20007810000 */
[----:B------:R-:W-:Y:S01]  /*e1e0*/  FFMA.FTZ R102, R102, R21, -R31 ;  /* 0x0000001566667223 */ /* 0x000fe2000001081f */
[----:B------:R-:W-:Y:S02]  /*e1f0*/  ISETP.GT.AND P2, PT, R50, 0x40, PT ;  /* 0x000000403200780c */ /* 0x000fe40003f44270 */
[----:B--2---:R-:W-:Y:S02]  /*e200*/  FSEL R70, R70, -INF , P1 ;  /* 0xff80000046467808 */ /* 0x004fe40000800000 */
[----:B------:R-:W-:Y:S01]  /*e210*/  FMNMX.FTZ R59, R68, R59, !PT ;  /* 0x0000003b443b7209 */ /* 0x000fe20007810000 */
[----:B------:R-:W2:Y:S01]  /*e220*/  MUFU.TANH R62, R62 ;  /* 0x0000003e003e7308 */ /* 0x000ea20000002400 */
[----:B------:R-:W-:Y:S02]  /*e230*/  ISETP.GT.AND P1, PT, R50, 0x41, PT ;  /* 0x000000413200780c */ /* 0x000fe40003f24270 */
[----:B------:R-:W-:-:S05]  /*e240*/  FMNMX.FTZ R59, R70, R59, !PT ;  /* 0x0000003b463b7209 */ /* 0x000fca0007810000 */
[----:B------:R-:W3:Y:S01]  /*e250*/  MUFU.TANH R14, R14 ;  /* 0x0000000e000e7308 */ /* 0x000ee20000002400 */
[----:B-1----:R-:W-:-:S07]  /*e260*/  FSEL R58, R58, -INF , P1 ;  /* 0xff8000003a3a7808 */ /* 0x002fce0000800000 */
[----:B------:R1:W-:Y:S01]  /*e270*/  MUFU.EX2 R53, R102 ;  /* 0x0000006600357308 */ /* 0x0003e20000000800 */
[----:B------:R-:W-:Y:S02]  /*e280*/  ISETP.GT.AND P1, PT, R50, 0x49, PT ;  /* 0x000000493200780c */ /* 0x000fe40003f24270 */
[----:B-1----:R-:W-:-:S05]  /*e290*/  FSEL R102, R56, -INF , P2 ;  /* 0xff80000038667808 */ /* 0x002fca0001000000 */
[----:B------:R-:W1:Y:S01]  /*e2a0*/  MUFU.TANH R15, R15 ;  /* 0x0000000f000f7308 */ /* 0x000e620000002400 */
[----:B------:R-:W-:Y:S02]  /*e2b0*/  ISETP.GT.AND P2, PT, R50, 0x48, PT ;  /* 0x000000483200780c */ /* 0x000fe40003f44270 */
[----:B------:R-:W-:Y:S01]  /*e2c0*/  FMNMX.FTZ R59, R102, R59, !PT ;  /* 0x0000003b663b7209 */ /* 0x000fe20007810000 */
[----:B------:R-:W-:Y:S01]  /*e2d0*/  FFMA.FTZ R56, R64, R21, -R31 ;  /* 0x0000001540387223 */ /* 0x000fe2000001081f */
[----:B0-----:R-:W-:Y:S01]  /*e2e0*/  FSEL R64, R61, -INF , P2 ;  /* 0xff8000003d407808 */ /* 0x001fe20001000000 */
[----:B------:R-:W-:Y:S01]  /*e2f0*/  FMUL.FTZ R33, R42, UR4 ;  /* 0x000000042a217c20 */ /* 0x000fe20008410000 */
[----:B------:R-:W-:Y:S01]  /*e300*/  FMNMX.FTZ R61, R58, R59, !PT ;  /* 0x0000003b3a3d7209 */ /* 0x000fe20007810000 */
[----:B------:R-:W0:Y:S01]  /*e310*/  MUFU.TANH R25, R25 ;  /* 0x0000001900197308 */ /* 0x000e220000002400 */
[----:B------:R-:W-:Y:S02]  /*e320*/  ISETP.GT.AND P2, PT, R50, 0x50, PT ;  /* 0x000000503200780c */ /* 0x000fe40003f44270 */
[----:B--2---:R-:W-:-:S02]  /*e330*/  FSEL R62, R62, -INF , P1 ;  /* 0xff8000003e3e7808 */ /* 0x004fc40000800000 */
[----:B------:R-:W-:-:S03]  /*e340*/  FMNMX.FTZ R61, R64, R61, !PT ;  /* 0x0000003d403d7209 */ /* 0x000fc60007810000 */
[----:B------:R-:W-:Y:S01]  /*e350*/  MUFU.TANH R29, R29 ;  /* 0x0000001d001d7308 */ /* 0x000fe20000002400 */
[--C-:B------:R-:W-:Y:S01]  /*e360*/  FFMA.FTZ R66, R106, R21, -R31.reuse ;  /* 0x000000156a427223 */ /* 0x100fe2000001081f */
[----:B------:R-:W-:Y:S02]  /*e370*/  ISETP.GT.AND P1, PT, R50, 0x51, PT ;  /* 0x000000513200780c */ /* 0x000fe40003f24270 */
[----:B---3--:R-:W-:Y:S02]  /*e380*/  FSEL R106, R14, -INF , P2 ;  /* 0xff8000000e6a7808 */ /* 0x008fe40001000000 */
[----:B------:R-:W-:Y:S02]  /*e390*/  FMNMX.FTZ R61, R62, R61, !PT ;  /* 0x0000003d3e3d7209 */ /* 0x000fe40007810000 */
[----:B------:R-:W2:Y:S01]  /*e3a0*/  MUFU.TANH R33, R33 ;  /* 0x0000002100217308 */ /* 0x000ea20000002400 */
[-CC-:B------:R-:W-:Y:S01]  /*e3b0*/  FFMA.FTZ R44, R44, R21.reuse, -R31.reuse ;  /* 0x000000152c2c7223 */ /* 0x180fe2000001081f */
[----:B------:R-:W-:Y:S01]  /*e3c0*/  FFMA.FTZ R14, R110, R21, -R31 ;  /* 0x000000156e0e7223 */ /* 0x000fe2000001081f */
[----:B------:R-:W-:Y:S01]  /*e3d0*/  ISETP.GT.AND P2, PT, R50, 0x58, PT ;  /* 0x000000583200780c */ /* 0x000fe20003f44270 */
[----:B------:R-:W-:Y:S01]  /*e3e0*/  FMUL.FTZ R42, R47, UR4 ;  /* 0x000000042f2a7c20 */ /* 0x000fe20008410000 */
[----:B-1----:R-:W-:-:S02]  /*e3f0*/  FSEL R110, R15, -INF , P1 ;  /* 0xff8000000f6e7808 */ /* 0x002fc40000800000 */
[----:B------:R-:W-:Y:S01]  /*e400*/  FMNMX.FTZ R61, R106, R61, !PT ;  /* 0x0000003d6a3d7209 */ /* 0x000fe20007810000 */
[----:B------:R-:W1:Y:S01]  /*e410*/  MUFU.TANH R37, R37 ;  /* 0x0000002500257308 */ /* 0x000e620000002400 */
[----:B------:R-:W-:Y:S01]  /*e420*/  FFMA.FTZ R104, R104, R21, -R31 ;  /* 0x0000001568687223 */ /* 0x000fe2000001081f */
[----:B------:R-:W-:Y:S01]  /*e430*/  ISETP.GT.AND P1, PT, R50, 0x59, PT ;  /* 0x000000593200780c */ /* 0x000fe20003f24270 */
[----:B------:R-:W-:Y:S01]  /*e440*/  FMUL.FTZ R34, R34, UR4 ;  /* 0x0000000422227c20 */ /* 0x000fe20008410000 */
[----:B------:R-:W-:-:S04]  /*e450*/  FMNMX.FTZ R61, R110, R61, !PT ;  /* 0x0000003d6e3d7209 */ /* 0x000fc80007810000 */
[----:B------:R-:W3:Y:S01]  /*e460*/  MUFU.TANH R41, R41 ;  /* 0x0000002900297308 */ /* 0x000ee20000002400 */
[----:B------:R-:W-:-:S07]  /*e470*/  FMUL.FTZ R35, R35, UR4 ;  /* 0x0000000423237c20 */ /* 0x000fce0008410000 */
[----:B------:R0:W-:Y:S01]  /*e480*/  MUFU.EX2 R59, R44 ;  /* 0x0000002c003b7308 */ /* 0x0001e20000000800 */
[----:B------:R-:W-:Y:S01]  /*e490*/  FFMA.FTZ R15, R112, R21, -R31 ;  /* 0x00000015700f7223 */ /* 0x000fe2000001081f */
[----:B0-----:R-:W-:-:S06]  /*e4a0*/  FSEL R44, R25, -INF , P2 ;  /* 0xff800000192c7808 */ /* 0x001fcc0001000000 */
[----:B------:R-:W0:Y:S01]  /*e4b0*/  MUFU.TANH R42, R42 ;  /* 0x0000002a002a7308 */ /* 0x000e220000002400 */
[----:B------:R-:W-:Y:S02]  /*e4c0*/  ISETP.GT.AND P2, PT, R50, 0x60, PT ;  /* 0x000000603200780c */ /* 0x000fe40003f44270 */
[----:B------:R-:W-:-:S05]  /*e4d0*/  FMNMX.FTZ R61, R44, R61, !PT ;  /* 0x0000003d2c3d7209 */ /* 0x000fca0007810000 */
[----:B------:R4:W-:Y:S01]  /*e4e0*/  MUFU.EX2 R57, R104 ;  /* 0x0000006800397308 */ /* 0x0009e20000000800 */
[----:B--2---:R-:W-:Y:S01]  /*e4f0*/  FSEL R112, R33, -INF , P2 ;  /* 0xff80000021707808 */ /* 0x004fe20001000000 */
[----:B------:R-:W-:Y:S01]  /*e500*/  FMUL.FTZ R38, R38, UR4 ;  /* 0x0000000426267c20 */ /* 0x000fe20008410000 */
[----:B----4-:R-:W-:-:S05]  /*e510*/  FSEL R104, R29, -INF , P1 ;  /* 0xff8000001d687808 */ /* 0x010fca0000800000 */
[----:B------:R-:W2:Y:S01]  /*e520*/  MUFU.TANH R34, R34 ;  /* 0x0000002200227308 */ /* 0x000ea20000002400 */
[----:B------:R-:W-:Y:S02]  /*e530*/  ISETP.GT.AND P1, PT, R50, 0x61, PT ;  /* 0x000000613200780c */ /* 0x000fe40003f24270 */
[----:B------:R-:W-:Y:S01]  /*e540*/  FMNMX.FTZ R61, R104, R61, !PT ;  /* 0x0000003d683d7209 */ /* 0x000fe20007810000 */
[----:B------:R-:W-:Y:S01]  /*e550*/  FFMA.FTZ R25, R32, R21, -R31 ;  /* 0x0000001520197223 */ /* 0x000fe2000001081f */
[----:B------:R-:W-:Y:S01]  /*e560*/  ISETP.GT.AND P2, PT, R50, 0x68, PT ;  /* 0x000000683200780c */ /* 0x000fe20003f44270 */
[----:B------:R-:W-:Y:S01]  /*e570*/  FMUL.FTZ R39, R39, UR4 ;  /* 0x0000000427277c20 */ /* 0x000fe20008410000 */
[----:B-1----:R-:W-:Y:S01]  /*e580*/  FSEL R32, R37, -INF , P1 ;  /* 0xff80000025207808 */ /* 0x002fe20000800000 */
[----:B------:R-:W1:Y:S01]  /*e590*/  MUFU.TANH R35, R35 ;  /* 0x0000002300237308 */ /* 0x000e620000002400 */
[----:B------:R-:W-:Y:S01]  /*e5a0*/  FMNMX.FTZ R61, R112, R61, !PT ;  /* 0x0000003d703d7209 */ /* 0x000fe20007810000 */
[----:B------:R-:W-:Y:S01]  /*e5b0*/  FMUL.FTZ R26, R26, UR4 ;  /* 0x000000041a1a7c20 */ /* 0x000fe20008410000 */
[----:B------:R-:W-:-:S02]  /*e5c0*/  ISETP.GT.AND P1, PT, R50, 0x69, PT ;  /* 0x000000693200780c */ /* 0x000fc40003f24270 */
[----:B---3--:R-:W-:Y:S02]  /*e5d0*/  FSEL R142, R41, -INF , P2 ;  /* 0xff800000298e7808 */ /* 0x008fe40001000000 */
[----:B------:R-:W-:Y:S01]  /*e5e0*/  FMNMX.FTZ R61, R32, R61, !PT ;  /* 0x0000003d203d7209 */ /* 0x000fe20007810000 */
[----:B------:R-:W3:Y:S01]  /*e5f0*/  MUFU.TANH R38, R38 ;  /* 0x0000002600267308 */ /* 0x000ee20000002400 */
[----:B------:R-:W-:Y:S01]  /*e600*/  ISETP.GT.AND P2, PT, R50, 0x70, PT ;  /* 0x000000703200780c */ /* 0x000fe20003f44270 */
[----:B------:R-:W-:Y:S01]  /*e610*/  FMUL.FTZ R27, R27, UR4 ;  /* 0x000000041b1b7c20 */ /* 0x000fe20008410000 */
        /* <DEDUP_REMOVED lines=8> */
[----:B-1----:R-:W-:Y:S02]  /*e6a0*/  FSEL R148, R35, -INF , P1 ;  /* 0xff80000023947808 */ /* 0x002fe40000800000 */
[----:B------:R-:W-:-:S03]  /*e6b0*/  FMNMX.FTZ R61, R34, R61, !PT ;  /* 0x0000003d223d7209 */ /* 0x000fc60007810000 */
[----:B------:R-:W1:Y:S01]  /*e6c0*/  MUFU.TANH R27, R27 ;  /* 0x0000001b001b7308 */ /* 0x000e620000002400 */
[----:B------:R-:W-:Y:S02]  /*e6d0*/  ISETP.GT.AND P1, PT, R50, 0x79, PT ;  /* 0x000000793200780c */ /* 0x000fe40003f24270 */
[----:B---3--:R-:W-:Y:S02]  /*e6e0*/  FSEL R150, R38, -INF , P2 ;  /* 0xff80000026967808 */ /* 0x008fe40001000000 */
[----:B------:R-:W-:-:S03]  /*e6f0*/  FMNMX.FTZ R61, R148, R61, !PT ;  /* 0x0000003d943d7209 */ /* 0x000fc60007810000 */
[----:B------:R-:W3:Y:S01]  /*e700*/  MUFU.TANH R43, R43 ;  /* 0x0000002b002b7308 */ /* 0x000ee20000002400 */
[----:B------:R-:W-:Y:S02]  /*e710*/  ISETP.GT.AND P2, PT, R50, 0x80, PT ;  /* 0x000000803200780c */ /* 0x000fe40003f44270 */
[----:B0-----:R-:W-:Y:S02]  /*e720*/  FSEL R152, R39, -INF , P1 ;  /* 0xff80000027987808 */ /* 0x001fe40000800000 */
[----:B------:R-:W-:-:S03]  /*e730*/  FMNMX.FTZ R61, R150, R61, !PT ;  /* 0x0000003d963d7209 */ /* 0x000fc60007810000 */
[----:B------:R-:W0:Y:S01]  /*e740*/  MUFU.TANH R45, R45 ;  /* 0x0000002d002d7308 */ /* 0x000e220000002400 */
[----:B------:R-:W-:Y:S02]  /*e750*/  ISETP.GT.AND P1, PT, R50, 0x81, PT ;  /* 0x000000813200780c */ /* 0x000fe40003f24270 */
[----:B--2---:R-:W-:Y:S02]  /*e760*/  FSEL R154, R26, -INF , P2 ;  /* 0xff8000001a9a7808 */ /* 0x004fe40001000000 */
[----:B------:R-:W-:Y:S02]  /*e770*/  FMNMX.FTZ R61, R152, R61, !PT ;  /* 0x0000003d983d7209 */ /* 0x000fe40007810000 */
[----:B------:R-:W-:Y:S02]  /*e780*/  ISETP.GT.AND P2, PT, R50, 0x88, PT ;  /* 0x000000883200780c */ /* 0x000fe40003f44270 */
[----:B-1----:R-:W-:Y:S02]  /*e790*/  FSEL R156, R27, -INF , P1 ;  /* 0xff8000001b9c7808 */ /* 0x002fe40000800000 */
[----:B------:R-:W-:-:S02]  /*e7a0*/  FMNMX.FTZ R61, R154, R61, !PT ;  /* 0x0000003d9a3d7209 */ /* 0x000fc40007810000 */
[----:B------:R-:W-:Y:S02]  /*e7b0*/  ISETP.GT.AND P1, PT, R50, 0x89, PT ;  /* 0x000000893200780c */ /* 0x000fe40003f24270 */
[----:B---3--:R-:W-:Y:S02]  /*e7c0*/  FSEL R29, R43, -INF , P2 ;  /* 0xff8000002b1d7808 */ /* 0x008fe40001000000 */
[----:B------:R-:W-:Y:S01]  /*e7d0*/  FMNMX.FTZ R26, R156, R61, !PT ;  /* 0x0000003d9c1a7209 */ /* 0x000fe20007810000 */
[----:B------:R1:W-:Y:S01]  /*e7e0*/  MUFU.EX2 R37, R25 ;  /* 0x0000001900257308 */ /* 0x0003e20000000800 */
[----:B------:R-:W-:Y:S01]  /*e7f0*/  FFMA.FTZ R69, R36, R21, -R31 ;  /* 0x0000001524457223 */ /* 0x000fe2000001081f */
[----:B0-----:R-:W-:Y:S02]  /*e800*/  FSEL R36, R45, -INF , P1 ;  /* 0xff8000002d247808 */ /* 0x001fe40000800000 */
[----:B-1----:R-:W-:-:S04]  /*e810*/  FMNMX.FTZ R25, R29, R26, !PT ;  /* 0x0000001a1d197209 */ /* 0x002fc80007810000 */
[----:B------:R-:W-:-:S05]  /*e820*/  FMNMX.FTZ R25, R36, R25, !PT ;  /* 0x0000001924197209 */ /* 0x000fca0007810000 */
[----:B------:R-:W0:Y:S01]  /*e830*/  SHFL.BFLY PT, R26, R25, 0x2, 0x1f ;  /* 0x0c401f00191a7f89 */ /* 0x000e2200000e0000 */
[----:B------:R-:W1:Y:S01]  /*e840*/  S2R R105, SR_TID.X ;  /* 0x0000000000697919 */ /* 0x000e620000002100 */
[----:B0-----:R-:W-:-:S05]  /*e850*/  FMNMX.FTZ R26, R25, R26, !PT ;  /* 0x0000001a191a7209 */ /* 0x001fca0007810000 */
[----:B------:R-:W0:Y:S01]  /*e860*/  SHFL.BFLY PT, R25, R26, 0x1, 0x1f ;  /* 0x0c201f001a197f89 */ /* 0x000e2200000e0000 */
        /* <DEDUP_REMOVED lines=13> */
[-CC-:B--2---:R-:W-:Y:S01]  /*e940*/  FFMA.FTZ R114, R122, R21.reuse, -R31.reuse ;  /* 0x000000157a727223 */ /* 0x184fe2000001081f */
[--C-:B------:R-:W-:Y:S01]  /*e950*/  FFMA.FTZ R65, R130, R21, -R31.reuse ;  /* 0x0000001582417223 */ /* 0x100fe2000001081f */
[----:B0-----:R-:W-:Y:S01]  /*e960*/  FMNMX.FTZ R74, R26, R25, !PT ;  /* 0x000000191a4a7209 */ /* 0x001fe20007810000 */
[----:B------:R-:W-:-:S03]  /*e970*/  FFMA.FTZ R120, R28, R21, -R31 ;  /* 0x000000151c787223 */ /* 0x000fc6000001081f */
[C---:B------:R-:W-:Y:S01]  /*e980*/  FSETP.NEU.FTZ.AND P1, PT, R74.reuse, -INF , PT ;  /* 0xff8000004a00780b */ /* 0x040fe20003f3d000 */
[-C--:B------:R-:W-:Y:S01]  /*e990*/  FMUL.FTZ R24, R74, R21.reuse ;  /* 0x000000154a187220 */ /* 0x080fe20000410000 */
[-CC-:B------:R-:W-:Y:S01]  /*e9a0*/  FFMA.FTZ R67, R132, R21.reuse, -R31.reuse ;  /* 0x0000001584437223 */ /* 0x180fe2000001081f */
[-CC-:B------:R-:W-:Y:S01]  /*e9b0*/  FFMA.FTZ R122, R134, R21.reuse, -R31.reuse ;  /* 0x00000015867a7223 */ /* 0x180fe2000001081f */
[-CC-:B------:R-:W-:Y:S01]  /*e9c0*/  FFMA.FTZ R54, R54, R21.reuse, -R31.reuse ;  /* 0x0000001536367223 */ /* 0x180fe2000001081f */
[-CC-:B------:R-:W-:Y:S01]  /*e9d0*/  FFMA.FTZ R71, R136, R21.reuse, -R31.reuse ;  /* 0x0000001588477223 */ /* 0x180fe2000001081f */
[-CC-:B------:R-:W-:Y:S01]  /*e9e0*/  FFMA.FTZ R43, R138, R21.reuse, -R31.reuse ;  /* 0x000000158a2b7223 */ /* 0x180fe2000001081f */
[----:B------:R-:W-:Y:S01]  /*e9f0*/  FFMA.FTZ R50, R140, R21, -R31 ;  /* 0x000000158c327223 */ /* 0x000fe2000001081f */
[----:B------:R-:W-:Y:S02]  /*ea00*/  FSEL R31, R24, RZ, P1 ;  /* 0x000000ff181f7208 */ /* 0x000fe40000800000 */
[----:B-1----:R-:W-:-:S03]  /*ea10*/  LOP3.LUT R95, R105, 0x7f, RZ, 0xc0, !PT ;  /* 0x0000007f695f7812 */ /* 0x002fc600078ec0ff */
[-CC-:B------:R-:W-:Y:S01]  /*ea20*/  FFMA.FTZ R25, R88, R21.reuse, -R31.reuse ;  /* 0x0000001558197223 */ /* 0x180fe2000001081f */
[-CC-:B------:R-:W-:Y:S01]  /*ea30*/  FFMA.FTZ R88, R90, R21.reuse, -R31.reuse ;  /* 0x000000155a587223 */ /* 0x180fe2000001081f */
[----:B------:R-:W-:Y:S01]  /*ea40*/  ISETP.NE.AND P1, PT, R95, RZ, PT ;  /* 0x000000ff5f00720c */ /* 0x000fe20003f25270 */
[-C--:B------:R-:W-:Y:S01]  /*ea50*/  FFMA.FTZ R27, R92, R21.reuse, -R31 ;  /* 0x000000155c1b7223 */ /* 0x080fe2000001081f */
[----:B------:R-:W-:Y:S01]  /*ea60*/  IMAD.IADD R24, R101, 0x1, -R103 ;  /* 0x0000000165187824 */ /* 0x000fe200078e0a67 */
[----:B------:R-:W-:Y:S01]  /*ea70*/  MUFU.EX2 R30, R30 ;  /* 0x0000001e001e7308 */ /* 0x000fe20000000800 */
[----:B------:R-:W-:Y:S02]  /*ea80*/  FFMA.FTZ R90, R80, R21, -R31 ;  /* 0x00000015505a7223 */ /* 0x000fe4000001081f */
[----:B------:R-:W-:-:S05]  /*ea90*/  IMAD R24, R99, 0xc0, R24 ;  /* 0x000000c063187824 */ /* 0x000fca00078e0218 */
[----:B------:R-:W0:Y:S01]  /*eaa0*/  MUFU.EX2 R47, R47 ;  /* 0x0000002f002f7308 */ /* 0x000e220000000800 */
[----:B------:R-:W-:Y:S01]  /*eab0*/  FFMA.FTZ R75, R94, R21, -R31 ;  /* 0x000000155e4b7223 */ /* 0x000fe2000001081f */
[----:B------:R-:W-:-:S06]  /*eac0*/  IMAD.HI R26, R24, 0x38e38e39, RZ ;  /* 0x38e38e39181a7827 */ /* 0x000fcc00078e02ff */
[----:B------:R-:W-:Y:S08]  /*ead0*/  MUFU.EX2 R25, R25 ;  /* 0x0000001900197308 */ /* 0x000ff00000000800 */
[----:B------:R-:W1:Y:S01]  /*eae0*/  MUFU.EX2 R88, R88 ;  /* 0x0000005800587308 */ /* 0x000e620000000800 */
[----:B------:R-:W-:-:S07]  /*eaf0*/  @!P1 VIADD R0, R0, 0x31c40 ;  /* 0x00031c4000009836 */ /* 0x000fce0000000000 */
[----:B------:R-:W2:Y:S01]  /*eb00*/  MUFU.EX2 R46, R46 ;  /* 0x0000002e002e7308 */ /* 0x000ea20000000800 */
[----:B------:R-:W-:-:S07]  /*eb10*/  FFMA.FTZ R82, R82, R21, -R31 ;  /* 0x0000001552527223 */ /* 0x000fce000001081f */
[----:B------:R-:W3:Y:S01]  /*eb20*/  MUFU.EX2 R27, R27 ;  /* 0x0000001b001b7308 */ /* 0x000ee20000000800 */
[----:B------:R-:W-:-:S07]  /*eb30*/  SHF.R.U32.HI R83, RZ, 0x1f, R26 ;  /* 0x0000001fff537819 */ /* 0x000fce000001161a */
[----:B------:R-:W4:Y:S01]  /*eb40*/  MUFU.EX2 R49, R49 ;  /* 0x0000003100317308 */ /* 0x000f220000000800 */
[----:B------:R-:W-:Y:S01]  /*eb50*/  FFMA.FTZ R28, R84, R21, -R31 ;  /* 0x00000015541c7223 */ /* 0x000fe2000001081f */
[----:B------:R-:W-:-:S06]  /*eb60*/  @!P1 PRMT R24, RZ, 0x654, R0 ;  /* 0x00000654ff189816 */ /* 0x000fcc0000000000 */
[----:B------:R-:W4:Y:S01]  /*eb70*/  MUFU.EX2 R90, R90 ;  /* 0x0000005a005a7308 */ /* 0x000f220000000800 */
[----:B------:R-:W-:Y:S01]  /*eb80*/  LEA.HI.SX32 R0, R26, R83, 0x1b ;  /* 0x000000531a007211 */ /* 0x000fe200078fdaff */
[----:B0-----:R-:W-:-:S06]  /*eb90*/  FADD.FTZ R83, R30, R47 ;  /* 0x0000002f1e537221 */ /* 0x001fcc0000010000 */
[----:B------:R-:W0:Y:S01]  /*eba0*/  MUFU.EX2 R48, R48 ;  /* 0x0000003000307308 */ /* 0x000e220000000800 */
[----:B-1----:R-:W-:Y:S01]  /*ebb0*/  FADD.FTZ R26, R25, R88 ;  /* 0x00000058191a7221 */ /* 0x002fe20000010000 */
[-CC-:B------:R-:W-:Y:S01]  /*ebc0*/  FFMA.FTZ R81, R86, R21.reuse, -R31.reuse ;  /* 0x0000001556517223 */ /* 0x180fe2000001081f */
[----:B------:R-:W-:-:S05]  /*ebd0*/  FFMA.FTZ R39, R64, R21, -R31 ;  /* 0x0000001540277223 */ /* 0x000fca000001081f */
[----:B------:R-:W1:Y:S01]  /*ebe0*/  MUFU.EX2 R75, R75 ;  /* 0x0000004b004b7308 */ /* 0x000e620000000800 */
[----:B--2---:R-:W-:Y:S01]  /*ebf0*/  FADD.FTZ R64, R46, R83 ;  /* 0x000000532e407221 */ /* 0x004fe20000010000 */
[----:B---3--:R-:W-:-:S06]  /*ec00*/  FADD.FTZ R83, R27, R26 ;  /* 0x0000001a1b537221 */ /* 0x008fcc0000010000 */
[----:B------:R-:W2:Y:S01]  /*ec10*/  MUFU.EX2 R51, R51 ;  /* 0x0000003300337308 */ /* 0x000ea20000000800 */
[----:B------:R-:W-:Y:S01]  /*ec20*/  FFMA.FTZ R73, R96, R21, -R31 ;  /* 0x0000001560497223 */ /* 0x000fe2000001081f */
[----:B------:R3:W-:Y:S06]  /*ec30*/  @!P1 SYNCS.ARRIVE.TRANS64.RED.A1T0 RZ, [R24+URZ], RZ ;  /* 0x000000ff18ff99a7 */ /* 0x0007ec000810043f */
[----:B------:R-:W2:Y:S01]  /*ec40*/  MUFU.EX2 R82, R82 ;  /* 0x0000005200527308 */ /* 0x000ea20000000800 */
[----:B----4-:R-:W-:Y:S01]  /*ec50*/  FADD.FTZ R85, R49, R64 ;  /* 0x0000004031557221 */ /* 0x010fe20000010000 */
[----:B---3--:R-:W-:-:S06]  /*ec60*/  F2FP.F16.F32.PACK_AB R24, R47, R30 ;  /* 0x0000001e2f18723e */ /* 0x008fcc00000000ff */
[----:B------:R-:W3:Y:S01]  /*ec70*/  MUFU.EX2 R52, R52 ;  /* 0x0000003400347308 */ /* 0x000ee20000000800 */
[----:B------:R-:W-:Y:S01]  /*ec80*/  FADD.FTZ R30, R90, R83 ;  /* 0x000000535a1e7221 */ /* 0x000fe20000010000 */
[----:B------:R-:W-:-:S06]  /*ec90*/  FFMA.FTZ R80, R72, R21, -R31 ;  /* 0x0000001548507223 */ /* 0x000fcc000001081f */
[----:B------:R-:W4:Y:S01]  /*eca0*/  MUFU.EX2 R28, R28 ;  /* 0x0000001c001c7308 */ /* 0x000f220000000800 */
[----:B0-----:R-:W-:Y:S01]  /*ecb0*/  FADD.FTZ R64, R48, R85 ;  /* 0x0000005530407221 */ /* 0x001fe20000010000 */
[----:B-1----:R-:W-:-:S06]  /*ecc0*/  FADD.FTZ R85, R75, R30 ;  /* 0x0000001e4b557221 */ /* 0x002fcc0000010000 */
[----:B------:R-:W0:Y:S01]  /*ecd0*/  MUFU.EX2 R81, R81 ;  /* 0x0000005100517308 */ /* 0x000e220000000800 */
[----:B------:R-:W-:Y:S01]  /*ece0*/  FFMA.FTZ R72, R76, R21, -R31 ;  /* 0x000000154c487223 */ /* 0x000fe2000001081f */
[----:B--2---:R-:W-:Y:S01]  /*ecf0*/  FADD.FTZ R87, R51, R64 ;  /* 0x0000004033577221 */ /* 0x004fe20000010000 */
[----:B------:R-:W-:-:S05]  /*ed00*/  FADD.FTZ R85, R82, R85 ;  /* 0x0000005552557221 */ /* 0x000fca0000010000 */
[----:B------:R-:W1:Y:S01]  /*ed10*/  MUFU.EX2 R73, R73 ;  /* 0x0000004900497308 */ /* 0x000e620000000800 */
[-CC-:B------:R-:W-:Y:S01]  /*ed20*/  FFMA.FTZ R79, R78, R21.reuse, -R31.reuse ;  /* 0x000000154e4f7223 */ /* 0x180fe2000001081f */
[----:B------:R-:W-:Y:S01]  /*ed30*/  FFMA.FTZ R83, R32, R21, -R31 ;  /* 0x0000001520537223 */ /* 0x000fe2000001081f */
[----:B---3--:R-:W-:-:S05]  /*ed40*/  FADD.FTZ R30, R52, R87 ;  /* 0x00000057341e7221 */ /* 0x008fca0000010000 */
[----:B------:R-:W2:Y:S01]  /*ed50*/  MUFU.EX2 R40, R40 ;  /* 0x0000002800287308 */ /* 0x000ea20000000800 */
[----:B----4-:R-:W-:Y:S01]  /*ed60*/  FADD.FTZ R32, R28, R85 ;  /* 0x000000551c207221 */ /* 0x010fe20000010000 */
[----:B------:R-:W-:-:S06]  /*ed70*/  FFMA.FTZ R33, R98, R21, -R31 ;  /* 0x0000001562217223 */ /* 0x000fcc000001081f */
[----:B------:R-:W3:Y:S01]  /*ed80*/  MUFU.EX2 R80, R80 ;  /* 0x0000005000507308 */ /* 0x000ee20000000800 */
[----:B------:R-:W-:Y:S01]  /*ed90*/  FADD.FTZ R30, R53, R30 ;  /* 0x0000001e351e7221 */ /* 0x000fe20000010000 */
[----:B0-----:R-:W-:-:S06]  /*eda0*/  FADD.FTZ R32, R81, R32 ;  /* 0x0000002051207221 */ /* 0x001fcc0000010000 */
[----:B------:R-:W0:Y:S01]  /*edb0*/  MUFU.EX2 R72, R72 ;  /* 0x0000004800487308 */ /* 0x000e220000000800 */
[----:B------:R-:W-:Y:S01]  /*edc0*/  FFMA.FTZ R76, R100, R21, -R31 ;  /* 0x00000015644c7223 */ /* 0x000fe2000001081f */
[----:B------:R-:W-:-:S06]  /*edd0*/  FADD.FTZ R85, R55, R30 ;  /* 0x0000001e37557221 */ /* 0x000fcc0000010000 */
[----:B------:R-:W4:Y:S01]  /*ede0*/  MUFU.EX2 R66, R66 ;  /* 0x0000004200427308 */ /* 0x000f220000000800 */
[----:B-1----:R-:W-:Y:S01]  /*edf0*/  FADD.FTZ R87, R73, R32 ;  /* 0x0000002049577221 */ /* 0x002fe20000010000 */
[----:B------:R-:W-:-:S06]  /*ee00*/  FFMA.FTZ R35, R68, R21, -R31 ;  /* 0x0000001544237223 */ /* 0x000fcc000001081f */
[----:B------:R-:W1:Y:S01]  /*ee10*/  MUFU.EX2 R79, R79 ;  /* 0x0000004f004f7308 */ /* 0x000e620000000800 */
[----:B--2---:R-:W-:Y:S01]  /*ee20*/  FADD.FTZ R30, R40, R85 ;  /* 0x00000055281e7221 */ /* 0x004fe20000010000 */
[----:B---3--:R-:W-:-:S06]  /*ee30*/  FADD.FTZ R87, R80, R87 ;  /* 0x0000005750577221 */ /* 0x008fcc0000010000 */
[----:B------:R-:W2:Y:S01]  /*ee40*/  MUFU.EX2 R56, R56 ;  /* 0x0000003800387308 */ /* 0x000ea20000000800 */
[----:B------:R-:W-:-:S07]  /*ee50*/  FFMA.FTZ R70, R70, R21, -R31 ;  /* 0x0000001546467223 */ /* 0x000fce000001081f */
[----:B------:R-:W3:Y:S01]  /*ee60*/  MUFU.EX2 R33, R33 ;  /* 0x0000002100217308 */ /* 0x000ee20000000800 */
[----:B------:R-:W-:Y:S01]  /*ee70*/  FADD.FTZ R85, R57, R30 ;  /* 0x0000001e39557221 */ /* 0x000fe20000010000 */
[----:B0-----:R-:W-:-:S06]  /*ee80*/  FADD.FTZ R30, R72, R87 ;  /* 0x00000057481e7221 */ /* 0x001fcc0000010000 */
[----:B------:R-:W0:Y:S01]  /*ee90*/  MUFU.EX2 R76, R76 ;  /* 0x0000004c004c7308 */ /* 0x000e220000000800 */
[----:B------:R-:W-:Y:S01]  /*eea0*/  FFMA.FTZ R68, R102, R21, -R31 ;  /* 0x0000001566447223 */ /* 0x000fe2000001081f */
[----:B----4-:R-:W-:-:S06]  /*eeb0*/  FADD.FTZ R85, R66, R85 ;  /* 0x0000005542557221 */ /* 0x010fcc0000010000 */
[----:B------:R-:W4:Y:S01]  /*eec0*/  MUFU.EX2 R14, R14 ;  /* 0x0000000e000e7308 */ /* 0x000f220000000800 */
[----:B-1----:R-:W-:Y:S01]  /*eed0*/  FADD.FTZ R30, R79, R30 ;  /* 0x0000001e4f1e7221 */ /* 0x002fe20000010000 */
[----:B------:R-:W-:-:S06]  /*eee0*/  FFMA.FTZ R77, R58, R21, -R31 ;  /* 0x000000153a4d7223 */ /* 0x000fcc000001081f */
[----:B------:R-:W1:Y:S01]  /*eef0*/  MUFU.EX2 R35, R35 ;  /* 0x0000002300237308 */ /* 0x000e620000000800 */
[----:B------:R-:W-:Y:S01]  /*ef00*/  FFMA.FTZ R78, R29, R21, -R31 ;  /* 0x000000151d4e7223 */ /* 0x000fe2000001081f */
[----:B--2---:R-:W-:-:S06]  /*ef10*/  FADD.FTZ R32, R56, R85 ;  /* 0x0000005538207221 */ /* 0x004fcc0000010000 */
[----:B------:R-:W2:Y:S01]  /*ef20*/  MUFU.EX2 R15, R15 ;  /* 0x0000000f000f7308 */ /* 0x000ea20000000800 */
[----:B---3--:R-:W-:Y:S01]  /*ef30*/  FADD.FTZ R29, R33, R30 ;  /* 0x0000001e211d7221 */ /* 0x008fe20000010000 */
[----:B------:R-:W-:-:S06]  /*ef40*/  FFMA.FTZ R58, R62, R21, -R31 ;  /* 0x000000153e3a7223 */ /* 0x000fcc000001081f */
[----:B------:R-:W3:Y:S01]  /*ef50*/  MUFU.EX2 R70, R70 ;  /* 0x0000004600467308 */ /* 0x000ee20000000800 */
[----:B------:R-:W-:Y:S01]  /*ef60*/  F2FP.F16.F32.PACK_AB R26, R49, R46 ;  /* 0x0000002e311a723e */ /* 0x000fe200000000ff */
[-CC-:B------:R-:W-:Y:S01]  /*ef70*/  FFMA.FTZ R62, R106, R21.reuse, -R31.reuse ;  /* 0x000000156a3e7223 */ /* 0x180fe2000001081f */
[-CC-:B------:R-:W-:Y:S01]  /*ef80*/  FFMA.FTZ R110, R110, R21.reuse, -R31.reuse ;  /* 0x000000156e6e7223 */ /* 0x180fe2000001081f */
[-CC-:B------:R-:W-:Y:S01]  /*ef90*/  FFMA.FTZ R44, R44, R21.reuse, -R31.reuse ;  /* 0x000000152c2c7223 */ /* 0x180fe2000001081f */
[----:B------:R-:W-:-:S03]  /*efa0*/  FFMA.FTZ R49, R104, R21, -R31 ;  /* 0x0000001568317223 */ /* 0x000fc6000001081f */
[----:B------:R-:W3:Y:S01]  /*efb0*/  MUFU.EX2 R68, R68 ;  /* 0x0000004400447308 */ /* 0x000ee20000000800 */
        /* <DEDUP_REMOVED lines=9> */
[----:B------:R-:W-:Y:S01]  /*f050*/  FFMA.FTZ R64, R36, R21, -R31 ;  /* 0x0000001524407223 */ /* 0x000fe2000001081f */
[----:B------:R-:W3:Y:S01]  /*f060*/  MUFU.EX2 R77, R77 ;  /* 0x0000004d004d7308 */ /* 0x000ee20000000800 */
[----:B------:R-:W-:Y:S01]  /*f070*/  FADD.FTZ R31, R59, R32 ;  /* 0x000000203b1f7221 */ /* 0x000fe20000010000 */
[----:B0-----:R-:W-:Y:S01]  /*f080*/  FADD.FTZ R30, R76, R29 ;  /* 0x0000001d4c1e7221 */ /* 0x001fe20000010000 */
[----:B------:R-:W-:-:S02]  /*f090*/  F2FP.F16.F32.PACK_AB R25, R88, R25 ;  /* 0x000000195819723e */ /* 0x000fc400000000ff */
[----:B----4-:R-:W-:Y:S01]  /*f0a0*/  FADD.FTZ R32, R14, R31 ;  /* 0x0000001f0e207221 */ /* 0x010fe20000010000 */
[----:B------:R-:W-:Y:S02]  /*f0b0*/  F2FP.F16.F32.PACK_AB R27, R90, R27 ;  /* 0x0000001b5a1b723e */ /* 0x000fe400000000ff */
[----:B------:R-:W0:Y:S01]  /*f0c0*/  MUFU.EX2 R41, R41 ;  /* 0x0000002900297308 */ /* 0x000e220000000800 */
[----:B-1----:R-:W-:Y:S01]  /*f0d0*/  FADD.FTZ R31, R35, R30 ;  /* 0x0000001e231f7221 */ /* 0x002fe20000010000 */
[----:B--2---:R-:W-:-:S06]  /*f0e0*/  FADD.FTZ R32, R15, R32 ;  /* 0x000000200f207221 */ /* 0x004fcc0000010000 */
[----:B------:R-:W1:Y:S01]  /*f0f0*/  MUFU.EX2 R39, R39 ;  /* 0x0000002700277308 */ /* 0x000e620000000800 */
[----:B---3--:R-:W-:Y:S01]  /*f100*/  FADD.FTZ R31, R70, R31 ;  /* 0x0000001f461f7221 */ /* 0x008fe20000010000 */
[----:B------:R2:W-:Y:S06]  /*f110*/  STSM.16.M88.4 [R17+0x24300], R24 ;  /* 0x0243001811007844 */ /* 0x0005ec0000000200 */
[----:B------:R-:W3:Y:S01]  /*f120*/  MUFU.EX2 R38, R38 ;  /* 0x0000002600267308 */ /* 0x000ee20000000800 */
[----:B------:R-:W-:-:S07]  /*f130*/  FADD.FTZ R36, R68, R31 ;  /* 0x0000001f44247221 */ /* 0x000fce0000010000 */
[----:B------:R-:W4:Y:S01]  /*f140*/  MUFU.EX2 R58, R58 ;  /* 0x0000003a003a7308 */ /* 0x000f220000000800 */
[----:B--2---:R-:W-:Y:S01]  /*f150*/  F2FP.F16.F32.PACK_AB R26, R53, R52 ;  /* 0x00000034351a723e */ /* 0x004fe200000000ff */
[----:B------:R-:W-:Y:S01]  /*f160*/  FADD.FTZ R53, R37, R32 ;  /* 0x0000002025357221 */ /* 0x000fe20000010000 */
[----:B------:R-:W-:-:S05]  /*f170*/  F2FP.F16.F32.PACK_AB R24, R51, R48 ;  /* 0x000000303318723e */ /* 0x000fca00000000ff */
[----:B------:R-:W-:Y:S01]  /*f180*/  MUFU.EX2 R60, R60 ;  /* 0x0000003c003c7308 */ /* 0x000fe20000000800 */
[----:B------:R-:W-:Y:S01]  /*f190*/  FADD.FTZ R48, R42, R53 ;  /* 0x000000352a307221 */ /* 0x000fe20000010000 */
[----:B------:R-:W-:-:S06]  /*f1a0*/  FADD.FTZ R36, R77, R36 ;  /* 0x000000244d247221 */ /* 0x000fcc0000010000 */
[----:B------:R-:W2:Y:S01]  /*f1b0*/  MUFU.EX2 R62, R62 ;  /* 0x0000003e003e7308 */ /* 0x000ea20000000800 */
[----:B------:R-:W-:Y:S02]  /*f1c0*/  F2FP.F16.F32.PACK_AB R27, R81, R28 ;  /* 0x0000001c511b723e */ /* 0x000fe400000000ff */
[----:B------:R-:W-:-:S05]  /*f1d0*/  F2FP.F16.F32.PACK_AB R28, R40, R55 ;  /* 0x00000037281c723e */ /* 0x000fca00000000ff */
[----:B------:R-:W-:Y:S01]  /*f1e0*/  MUFU.EX2 R69, R69 ;  /* 0x0000004500457308 */ /* 0x000fe20000000800 */
[----:B------:R-:W-:Y:S01]  /*f1f0*/  F2FP.F16.F32.PACK_AB R30, R66, R57 ;  /* 0x00000039421e723e */ /* 0x000fe200000000ff */
[----:B0-----:R-:W-:Y:S01]  /*f200*/  FADD.FTZ R55, R41, R48 ;  /* 0x0000003029377221 */ /* 0x001fe20000010000 */
[----:B-1----:R-:W-:-:S05]  /*f210*/  FADD.FTZ R57, R39, R36 ;  /* 0x0000002427397221 */ /* 0x002fca0000010000 */
[----:B------:R-:W0:Y:S01]  /*f220*/  MUFU.EX2 R47, R110 ;  /* 0x0000006e002f7308 */ /* 0x000e220000000800 */
[----:B---3--:R-:W-:Y:S01]  /*f230*/  FADD.FTZ R55, R38, R55 ;  /* 0x0000003726377221 */ /* 0x008fe20000010000 */
[----:B----4-:R-:W-:-:S06]  /*f240*/  FADD.FTZ R57, R58, R57 ;  /* 0x000000393a397221 */ /* 0x010fcc0000010000 */
[----:B------:R-:W1:Y:S08]  /*f250*/  MUFU.EX2 R45, R45 ;  /* 0x0000002d002d7308 */ /* 0x000e700000000800 */
[----:B------:R-:W3:Y:S01]  /*f260*/  MUFU.EX2 R44, R44 ;  /* 0x0000002c002c7308 */ /* 0x000ee20000000800 */
[----:B--2---:R-:W-:-:S07]  /*f270*/  FADD.FTZ R36, R62, R57 ;  /* 0x000000393e247221 */ /* 0x004fce0000010000 */
[----:B------:R-:W2:Y:S08]  /*f280*/  MUFU.EX2 R114, R114 ;  /* 0x0000007200727308 */ /* 0x000eb00000000800 */
[----:B------:R-:W4:Y:S08]  /*f290*/  MUFU.EX2 R49, R49 ;  /* 0x0000003100317308 */ /* 0x000f300000000800 */
[----:B------:R0:W-:Y:S01]  /*f2a0*/  MUFU.EX2 R40, R34 ;  /* 0x0000002200287308 */ /* 0x0001e20000000800 */
[----:B------:R-:W-:-:S07]  /*f2b0*/  F2FP.F16.F32.PACK_AB R25, R82, R75 ;  /* 0x0000004b5219723e */ /* 0x000fce00000000ff */
[----:B------:R-:W4:Y:S01]  /*f2c0*/  MUFU.EX2 R61, R61 ;  /* 0x0000003d003d7308 */ /* 0x000f220000000800 */
[----:B0-----:R-:W-:Y:S01]  /*f2d0*/  F2FP.F16.F32.PACK_AB R34, R15, R14 ;  /* 0x0000000e0f22723e */ /* 0x001fe200000000ff */
[----:B------:R-:W-:Y:S01]  /*f2e0*/  FADD.FTZ R14, R60, R55 ;  /* 0x000000373c0e7221 */ /* 0x000fe20000010000 */
[----:B------:R-:W-:-:S05]  /*f2f0*/  FADD.FTZ R55, R47, R36 ;  /* 0x000000242f377221 */ /* 0x000fca0000010000 */
[----:B------:R-:W0:Y:S01]  /*f300*/  MUFU.EX2 R46, R46 ;  /* 0x0000002e002e7308 */ /* 0x000e220000000800 */
[----:B------:R-:W-:-:S07]  /*f310*/  FADD.FTZ R14, R69, R14 ;  /* 0x0000000e450e7221 */ /* 0x000fce0000010000 */
[----:B------:R-:W0:Y:S01]  /*f320*/  MUFU.EX2 R116, R116 ;  /* 0x0000007400747308 */ /* 0x000e220000000800 */
[----:B-1----:R-:W-:Y:S01]  /*f330*/  FADD.FTZ R57, R45, R14 ;  /* 0x0000000e2d397221 */ /* 0x002fe20000010000 */
[----:B---3--:R-:W-:-:S06]  /*f340*/  FADD.FTZ R14, R44, R55 ;  /* 0x000000372c0e7221 */ /* 0x008fcc0000010000 */
[----:B------:R-:W1:Y:S01]  /*f350*/  MUFU.EX2 R83, R83 ;  /* 0x0000005300537308 */ /* 0x000e620000000800 */
[----:B------:R2:W-:Y:S07]  /*f360*/  STSM.16.M88.4 [R17+0x25b00], R24 ;  /* 0x025b001811007844 */ /* 0x0005ee0000000200 */
[----:B------:R-:W3:Y:S08]  /*f370*/  MUFU.EX2 R63, R63 ;  /* 0x0000003f003f7308 */ /* 0x000ef00000000800 */
[----:B------:R-:W3:Y:S01]  /*f380*/  MUFU.EX2 R84, R84 ;  /* 0x0000005400547308 */ /* 0x000ee20000000800 */
[----:B--2---:R-:W-:Y:S01]  /*f390*/  FADD.FTZ R24, R114, R57 ;  /* 0x0000003972187221 */ /* 0x004fe20000010000 */
[----:B----4-:R-:W-:-:S06]  /*f3a0*/  FADD.FTZ R25, R49, R14 ;  /* 0x0000000e31197221 */ /* 0x010fcc0000010000 */
[----:B------:R-:W2:Y:S01]  /*f3b0*/  MUFU.EX2 R118, R118 ;  /* 0x0000007600767308 */ /* 0x000ea20000000800 */
[----:B------:R-:W-:Y:S01]  /*f3c0*/  FADD.FTZ R27, R61, R24 ;  /* 0x000000183d1b7221 */ /* 0x000fe20000010000 */
[----:B0-----:R-:W-:-:S06]  /*f3d0*/  FADD.FTZ R14, R46, R25 ;  /* 0x000000192e0e7221 */ /* 0x001fcc0000010000 */
[----:B------:R-:W0:Y:S01]  /*f3e0*/  MUFU.EX2 R51, R146 ;  /* 0x0000009200337308 */ /* 0x000e220000000800 */
[----:B------:R-:W-:Y:S01]  /*f3f0*/  FADD.FTZ R24, R116, R27 ;  /* 0x0000001b74187221 */ /* 0x000fe20000010000 */
[----:B-1----:R-:W-:-:S06]  /*f400*/  FADD.FTZ R25, R83, R14 ;  /* 0x0000000e53197221 */ /* 0x002fcc0000010000 */
[----:B------:R-:W1:Y:S01]  /*f410*/  MUFU.EX2 R65, R65 ;  /* 0x0000004100417308 */ /* 0x000e620000000800 */
[----:B---3--:R-:W-:Y:S01]  /*f420*/  FADD.FTZ R27, R63, R24 ;  /* 0x000000183f1b7221 */ /* 0x008fe20000010000 */
[----:B------:R-:W-:-:S06]  /*f430*/  FADD.FTZ R14, R84, R25 ;  /* 0x00000019540e7221 */ /* 0x000fcc0000010000 */
[----:B------:R-:W3:Y:S08]  /*f440*/  MUFU.EX2 R120, R120 ;  /* 0x0000007800787308 */ /* 0x000ef00000000800 */
[----:B------:R-:W4:Y:S01]  /*f450*/  MUFU.EX2 R53, R148 ;  /* 0x0000009400357308 */ /* 0x000f220000000800 */
[----:B--2---:R-:W-:Y:S01]  /*f460*/  FADD.FTZ R24, R118, R27 ;  /* 0x0000001b76187221 */ /* 0x004fe20000010000 */
[----:B------:R-:W-:-:S06]  /*f470*/  F2FP.F16.F32.PACK_AB R29, R80, R73 ;  /* 0x00000049501d723e */ /* 0x000fcc00000000ff */
[----:B------:R-:W2:Y:S01]  /*f480*/  MUFU.EX2 R67, R67 ;  /* 0x0000004300437308 */ /* 0x000ea20000000800 */
[----:B------:R-:W-:Y:S01]  /*f490*/  F2FP.F16.F32.PACK_AB R31, R79, R72 ;  /* 0x000000484f1f723e */ /* 0x000fe200000000ff */
[----:B0-----:R-:W-:-:S06]  /*f4a0*/  FADD.FTZ R25, R51, R14 ;  /* 0x0000000e33197221 */ /* 0x001fcc0000010000 */
[----:B------:R-:W0:Y:S01]  /*f4b0*/  MUFU.EX2 R150, R150 ;  /* 0x0000009600967308 */ /* 0x000e220000000800 */
[----:B------:R-:W-:Y:S02]  /*f4c0*/  F2FP.F16.F32.PACK_AB R32, R59, R56 ;  /* 0x000000383b20723e */ /* 0x000fe400000000ff */
[----:B------:R-:W-:Y:S02]  /*f4d0*/  F2FP.F16.F32.PACK_AB R33, R76, R33 ;  /* 0x000000214c21723e */ /* 0x000fe400000000ff */
[----:B------:R-:W-:-:S03]  /*f4e0*/  F2FP.F16.F32.PACK_AB R35, R70, R35 ;  /* 0x000000234623723e */ /* 0x000fc600000000ff */
[----:B------:R-:W0:Y:S01]  /*f4f0*/  MUFU.EX2 R122, R122 ;  /* 0x0000007a007a7308 */ /* 0x000e220000000800 */
[----:B-1----:R-:W-:Y:S01]  /*f500*/  FADD.FTZ R27, R65, R24 ;  /* 0x00000018411b7221 */ /* 0x002fe20000010000 */
[----:B------:R-:W-:-:S06]  /*f510*/  FADD.FTZ R14, R40, R25 ;  /* 0x00000019280e7221 */ /* 0x000fcc0000010000 */
[----:B------:R-:W1:Y:S01]  /*f520*/  MUFU.EX2 R15, R152 ;  /* 0x00000098000f7308 */ /* 0x000e620000000800 */
[----:B------:R2:W-:Y:S01]  /*f530*/  STSM.16.M88.4 [R17+0x27300], R28 ;  /* 0x0273001c11007844 */ /* 0x0005e20000000200 */
[----:B---3--:R-:W-:-:S06]  /*f540*/  FADD.FTZ R26, R120, R27 ;  /* 0x0000001b781a7221 */ /* 0x008fcc0000010000 */
[----:B------:R-:W3:Y:S01]  /*f550*/  MUFU.EX2 R54, R54 ;  /* 0x0000003600367308 */ /* 0x000ee20000000800 */
[----:B------:R0:W-:Y:S01]  /*f560*/  STSM.16.M88.4 [R17+0x28b00], R32 ;  /* 0x028b002011007844 */ /* 0x0001e20000000200 */
[----:B------:R-:W-:Y:S01]  /*f570*/  F2FP.F16.F32.PACK_AB R36, R42, R37 ;  /* 0x000000252a24723e */ /* 0x000fe200000000ff */
[----:B----4-:R-:W-:-:S05]  /*f580*/  FADD.FTZ R27, R53, R14 ;  /* 0x0000000e351b7221 */ /* 0x010fca0000010000 */
[----:B------:R-:W4:Y:S01]  /*f590*/  MUFU.EX2 R154, R154 ;  /* 0x0000009a009a7308 */ /* 0x000f220000000800 */
[----:B------:R-:W-:Y:S02]  /*f5a0*/  F2FP.F16.F32.PACK_AB R38, R38, R41 ;  /* 0x000000292626723e */ /* 0x000fe400000000ff */
[----:B------:R-:W-:Y:S02]  /*f5b0*/  F2FP.F16.F32.PACK_AB R37, R77, R68 ;  /* 0x000000444d25723e */ /* 0x000fe400000000ff */
[----:B------:R-:W-:-:S03]  /*f5c0*/  F2FP.F16.F32.PACK_AB R39, R58, R39 ;  /* 0x000000273a27723e */ /* 0x000fc600000000ff */
[----:B------:R-:W4:Y:S01]  /*f5d0*/  MUFU.EX2 R71, R71 ;  /* 0x0000004700477308 */ /* 0x000f220000000800 */
[----:B--2---:R-:W-:Y:S01]  /*f5e0*/  F2FP.F16.F32.PACK_AB R28, R69, R60 ;  /* 0x0000003c451c723e */ /* 0x004fe200000000ff */
[----:B0-----:R-:W-:Y:S01]  /*f5f0*/  FADD.FTZ R35, R67, R26 ;  /* 0x0000001a43237221 */ /* 0x001fe20000010000 */
[----:B------:R-:W-:Y:S02]  /*f600*/  F2FP.F16.F32.PACK_AB R29, R47, R62 ;  /* 0x0000003e2f1d723e */ /* 0x000fe400000000ff */
[----:B------:R-:W-:-:S03]  /*f610*/  F2FP.F16.F32.PACK_AB R30, R114, R45 ;  /* 0x0000002d721e723e */ /* 0x000fc600000000ff */
[----:B------:R-:W0:Y:S01]  /*f620*/  MUFU.EX2 R33, R156 ;  /* 0x0000009c00217308 */ /* 0x000e220000000800 */
[----:B------:R-:W-:Y:S01]  /*f630*/  F2FP.F16.F32.PACK_AB R31, R49, R44 ;  /* 0x0000002c311f723e */ /* 0x000fe200000000ff */
[----:B------:R-:W-:Y:S01]  /*f640*/  FADD.FTZ R14, R150, R27 ;  /* 0x0000001b960e7221 */ /* 0x000fe20000010000 */
[----:B------:R-:W-:Y:S05]  /*f650*/  STSM.16.M88.4 [R17+0x2a300], R36 ;  /* 0x02a3002411007844 */ /* 0x000fea0000000200 */
[----:B------:R-:W-:Y:S01]  /*f660*/  MUFU.EX2 R43, R43 ;  /* 0x0000002b002b7308 */ /* 0x000fe20000000800 */
[----:B------:R1:W-:Y:S01]  /*f670*/  STSM.16.M88.4 [R17+0x2bb00], R28 ;  /* 0x02bb001c11007844 */ /* 0x0003e20000000200 */
[----:B------:R-:W-:-:S06]  /*f680*/  FADD.FTZ R35, R122, R35 ;  /* 0x000000237a237221 */ /* 0x000fcc0000010000 */
[----:B------:R-:W2:Y:S08]  /*f690*/  MUFU.EX2 R50, R50 ;  /* 0x0000003200327308 */ /* 0x000eb00000000800 */
[----:B------:R-:W-:Y:S01]  /*f6a0*/  MUFU.EX2 R78, R78 ;  /* 0x0000004e004e7308 */ /* 0x000fe20000000800 */
[----:B-1----:R-:W-:-:S07]  /*f6b0*/  FADD.FTZ R31, R15, R14 ;  /* 0x0000000e0f1f7221 */ /* 0x002fce0000010000 */
[----:B------:R-:W1:Y:S01]  /*f6c0*/  MUFU.EX2 R41, R64 ;  /* 0x0000004000297308 */ /* 0x000e620000000800 */
[----:B---3--:R-:W-:Y:S01]  /*f6d0*/  FADD.FTZ R14, R54, R35 ;  /* 0x00000023360e7221 */ /* 0x008fe20000010000 */
[----:B----4-:R-:W-:Y:S01]  /*f6e0*/  FADD.FTZ R34, R154, R31 ;  /* 0x0000001f9a227221 */ /* 0x010fe20000010000 */
[----:B------:R-:W-:Y:S02]  /*f6f0*/  F2FP.F16.F32.PACK_AB R31, R15, R150 ;  /* 0x000000960f1f723e */ /* 0x000fe400000000ff */
[----:B------:R-:W-:Y:S01]  /*f700*/  FADD.FTZ R14, R71, R14 ;  /* 0x0000000e470e7221 */ /* 0x000fe20000010000 */
[----:B------:R-:W-:Y:S01]  /*f710*/  F2FP.F16.F32.PACK_AB R24, R116, R61 ;  /* 0x0000003d7418723e */ /* 0x000fe200000000ff */
[----:B0-----:R-:W-:Y:S01]  /*f720*/  FADD.FTZ R15, R33, R34 ;  /* 0x00000022210f7221 */ /* 0x001fe20000010000 */
[----:B------:R-:W-:Y:S02]  /*f730*/  F2FP.F16.F32.PACK_AB R25, R83, R46 ;  /* 0x0000002e5319723e */ /* 0x000fe400000000ff */
[----:B------:R-:W-:-:S02]  /*f740*/  F2FP.F16.F32.PACK_AB R26, R118, R63 ;  /* 0x0000003f761a723e */ /* 0x000fc400000000ff */
[----:B------:R-:W-:Y:S02]  /*f750*/  F2FP.F16.F32.PACK_AB R27, R51, R84 ;  /* 0x00000054331b723e */ /* 0x000fe400000000ff */
[----:B------:R-:W-:Y:S02]  /*f760*/  F2FP.F16.F32.PACK_AB R28, R120, R65 ;  /* 0x00000041781c723e */ /* 0x000fe400000000ff */
[----:B------:R-:W-:Y:S02]  /*f770*/  F2FP.F16.F32.PACK_AB R29, R53, R40 ;  /* 0x00000028351d723e */ /* 0x000fe400000000ff */
[----:B------:R-:W-:Y:S02]  /*f780*/  F2FP.F16.F32.PACK_AB R30, R122, R67 ;  /* 0x000000437a1e723e */ /* 0x000fe400000000ff */
[----:B------:R-:W-:Y:S02]  /*f790*/  F2FP.F16.F32.PACK_AB R32, R71, R54 ;  /* 0x000000364720723e */ /* 0x000fe400000000ff */
[----:B------:R-:W-:-:S02]  /*f7a0*/  F2FP.F16.F32.PACK_AB R33, R33, R154 ;  /* 0x0000009a2121723e */ /* 0x000fc400000000ff */
[----:B--2---:R-:W-:Y:S01]  /*f7b0*/  F2FP.F16.F32.PACK_AB R34, R50, R43 ;  /* 0x0000002b3222723e */ /* 0x004fe200000000ff */
[----:B------:R-:W-:Y:S01]  /*f7c0*/  FADD.FTZ R43, R43, R14 ;  /* 0x0000000e2b2b7221 */ /* 0x000fe20000010000 */
[----:B-1----:R-:W-:Y:S01]  /*f7d0*/  F2FP.F16.F32.PACK_AB R35, R41, R78 ;  /* 0x0000004e2923723e */ /* 0x002fe200000000ff */
[----:B------:R-:W-:Y:S01]  /*f7e0*/  FADD.FTZ R78, R78, R15 ;  /* 0x0000000f4e4e7221 */ /* 0x000fe20000010000 */
[----:B------:R0:W-:Y:S01]  /*f7f0*/  STSM.16.M88.4 [R17+0x2d300], R24 ;  /* 0x02d3001811007844 */ /* 0x0001e20000000200 */
[----:B------:R-:W-:-:S03]  /*f800*/  VIADD R14, R108, 0xfffffffe ;  /* 0xfffffffe6c0e7836 */ /* 0x000fc60000000000 */
[----:B------:R1:W-:Y:S01]  /*f810*/  STSM.16.M88.4 [R17+0x2eb00], R28 ;  /* 0x02eb001c11007844 */ /* 0x0003e20000000200 */
[----:B------:R-:W-:-:S03]  /*f820*/  FADD.FTZ R15, R41, R78 ;  /* 0x0000004e290f7221 */ /* 0x000fc60000010000 */
[----:B------:R2:W-:Y:S01]  /*f830*/  STSM.16.M88.4 [R17+0x30300], R32 ;  /* 0x0303002011007844 */ /* 0x0005e20000000200 */
[----:B------:R-:W-:Y:S01]  /*f840*/  VIMNMX R0, RZ, R0, !PT ;  /* 0x00000000ff007248 */ /* 0x000fe20007fe0100 */
[----:B------:R3:W-:Y:S06]  /*f850*/  MEMBAR.ALL.CTA ;  /* 0x0000000000007992 */ /* 0x0007ec0000008000 */
[----:B---3--:R-:W3:Y:S01]  /*f860*/  FENCE.VIEW.ASYNC.S ;  /* 0x00000000000073c6 */ /* 0x008ee20000000000 */
[----:B0-----:R-:W-:-:S05]  /*f870*/  FADD.FTZ R24, R50, R43 ;  /* 0x0000002b32187221 */ /* 0x001fca0000010000 */
[----:B------:R0:W-:Y:S04]  /*f880*/  STL [R1+0x18], R24 ;  /* 0x0000181801007387 */ /* 0x0001e80000100800 */
[----:B------:R4:W-:Y:S04]  /*f890*/  STL [R1+0x3c], R15 ;  /* 0x00003c0f01007387 */ /* 0x0009e80000100800 */
[----:B------:R4:W-:Y:S04]  /*f8a0*/  STL [R1+0x20], R14 ;  /* 0x0000200e01007387 */ /* 0x0009e80000100800 */
[----:B------:R4:W-:Y:S01]  /*f8b0*/  STL [R1+0x30], R0 ;  /* 0x0000300001007387 */ /* 0x0009e20000100800 */
[----:B------:R-:W-:Y:S01]  /*f8c0*/  ISETP.GE.AND P2, PT, R14, R0, PT ;  /* 0x000000000e00720c */ /* 0x000fe20003f46270 */
[----:B------:R-:W-:-:S04]  /*f8d0*/  IMAD.MOV.U32 R71, RZ, RZ, RZ ;  /* 0x000000ffff477224 */ /* 0x000fc800078e00ff */
[--C-:B------:R-:W-:Y:S01]  /*f8e0*/  IMAD.MOV.U32 R70, RZ, RZ, R71.reuse ;  /* 0x000000ffff467224 */ /* 0x100fe200078e0047 */
[-C--:B------:R-:W-:Y:S01]  /*f8f0*/  MOV R64, R71.reuse ;  /* 0x0000004700407202 */ /* 0x080fe20000000f00 */
[--C-:B------:R-:W-:Y:S01]  /*f900*/  IMAD.MOV.U32 R69, RZ, RZ, R71.reuse ;  /* 0x000000ffff457224 */ /* 0x100fe200078e0047 */
[-C--:B------:R-:W-:Y:S01]  /*f910*/  MOV R47, R71.reuse ;  /* 0x00000047002f7202 */ /* 0x080fe20000000f00 */
[--C-:B------:R-:W-:Y:S01]  /*f920*/  IMAD.MOV.U32 R68, RZ, RZ, R71.reuse ;  /* 0x000000ffff447224 */ /* 0x100fe200078e0047 */
[----:B-1----:R-:W-:Y:S01]  /*f930*/  MOV R30, R71 ;  /* 0x00000047001e7202 */ /* 0x002fe20000000f00 */
        /* <DEDUP_REMOVED lines=30> */
[--C-:B--2---:R-:W-:Y:S02]  /*fb20*/  IMAD.MOV.U32 R35, RZ, RZ, R71.reuse ;  /* 0x000000ffff237224 */ /* 0x104fe400078e0047 */
        /* <DEDUP_REMOVED lines=9> */
[----:B0-----:R-:W-:Y:S01]  /*fbc0*/  IMAD.MOV.U32 R24, RZ, RZ, R71 ;  /* 0x000000ffff187224 */ /* 0x001fe200078e0047 */
[----:B---3--:R-:W-:Y:S01]  /*fbd0*/  NOP ;  /* 0x0000000000007918 */ /* 0x008fe20000000000 */
[----:B----4-:R-:W-:Y:S05]  /*fbe0*/  @!P2 BRA `(.L_x_1966) ;  /* 0x0000005c0048a947 */ /* 0x010fea0003800000 */
[----:B------:R0:W-:Y:S01]  /*fbf0*/  STL [R1+0x1c], R74 ;  /* 0x00001c4a01007387 */ /* 0x0001e20000100800 */
[----:B------:R-:W-:-:S03]  /*fc00*/  IMAD.MOV.U32 R0, RZ, RZ, R20 ;  /* 0x000000ffff007224 */ /* 0x000fc600078e0014 */
[----:B------:R0:W5:Y:S01]  /*fc10*/  LDL.LU R145, [R1+0x38] ;  /* 0x0000380001917983 */ /* 0x0001620000300800 */
        /* <DEDUP_REMOVED lines=24> */
[----:B0-----:R-:W-:-:S07]  /*fda0*/  CS2R R24, SRZ ;  /* 0x0000000000187805 */ /* 0x001fce000001ff00 */
.L_x_1976:
        /* <DEDUP_REMOVED lines=12> */
.L_x_1968:
[----:B------:R-:W-:Y:S01]  /*fe70*/  IMAD R20, R22, 0x8, R16 ;  /* 0x0000000816147824 */ /* 0x000fe200078e0210 */
[----:B0-----:R-:W-:-:S04]  /*fe80*/  SHF.L.U32 R21, R21, 0x1f, RZ ;  /* 0x0000001f15157819 */ /* 0x001fc800000006ff */
[----:B------:R0:W1:Y:S01]  /*fe90*/  SYNCS.PHASECHK.TRANS64.TRYWAIT P3, [R20+URZ+0x31c30], R21 ;  /* 0x031c3015140075a7 */ /* 0x000062000806017f */
[----:B------:R-:W-:Y:S05]  /*fea0*/  @!P0 BRA `(.L_x_1969) ;  /* 0x0000000000048947 */ /* 0x000fea0003800000 */
[----:B------:R-:W-:Y:S01]  /*feb0*/  BPT.TRAP 0x1 ;  /* 0x000000040000795c */ /* 0x000fe20000300000 */
.L_x_1969:
[----:B------:R-:W-:Y:S04]  /*fec0*/  BSSY B0, `(.L_x_1967) ;  /* 0x0000004000007945 */ /* 0x000fe80003800000 */
[----:B-1----:R-:W-:Y:S05]  /*fed0*/  @P3 BRA `(.L_x_1970) ;  /* 0x0000000000083947 */ /* 0x002fea0003800000 */
[----:B------:R-:W1:Y:S02]  /*fee0*/  SYNCS.PHASECHK.TRANS64.TRYWAIT P3, [R20+URZ+0x31c30], R21 ;  /* 0x031c3015140075a7 */ /* 0x000e64000806017f */
[----:B-1----:R-:W-:Y:S05]  /*fef0*/  @!P3 BRA `(.L_x_1971) ;  /* 0x00000134001cb947 */ /* 0x002fea0003800000 */
.L_x_1970:
[----:B------:R-:W-:Y:S05]  /*ff00*/  BSYNC B0 ;  /* 0x0000000000007941 */ /* 0x000fea0003800000 */
.L_x_1967:
[----:B01----:R-:W2:Y:S01]  /*ff10*/  LDL R20, [R1+0x58] ;  /* 0x0000580001147983 */ /* 0x003ea20000100800 */
[----:B------:R-:W-:Y:S05]  /*ff20*/  WARPSYNC.ALL ;  /* 0x0000000000007948 */ /* 0x000fea0003800000 */
[----:B------:R-:W0:Y:S01]  /*ff30*/  S2R R72, SR_TID.X ;  /* 0x0000000000487919 */ /* 0x000e220000002100 */
[----:B------:R-:W-:Y:S01]  /*ff40*/  IMAD.MOV.U32 R21, RZ, RZ, -0x7fffffe0 ;  /* 0x80000020ff157424 */ /* 0x000fe200078e00ff */
[C---:B------:R-:W-:Y:S01]  /*ff50*/  R2UR UR44, R2.reuse ;  /* 0x00000000022c72ca */ /* 0x040fe200000e0000 */
[----:B------:R-:W-:Y:S01]  /*ff60*/  IMAD.MOV.U32 R73, RZ, RZ, -0x7fffffe0 ;  /* 0x80000020ff497424 */ /* 0x000fe200078e00ff */
[----:B------:R-:W-:Y:S01]  /*ff70*/  R2UR UR45, R3 ;  /* 0x00000000032d72ca */ /* 0x000fe200000e0000 */
[----:B------:R-:W-:Y:S01]  /*ff80*/  IMAD.MOV.U32 R75, RZ, RZ, -0x7fffffe0 ;  /* 0x80000020ff4b7424 */ /* 0x000fe200078e00ff */
[----:B------:R-:W-:Y:S01]  /*ff90*/  R2UR UR47, R21 ;  /* 0x00000000152f72ca */ /* 0x000fe200000e0000 */
[----:B------:R-:W-:Y:S01]  /*ffa0*/  IMAD.MOV.U32 R79, RZ, RZ, -0x7fffffe0 ;  /* 0x80000020ff4f7424 */ /* 0x000fe200078e00ff */
[----:B------:R-:W-:Y:S01]  /*ffb0*/  R2UR UR51, R73 ;  /* 0x00000000493372ca */ /* 0x000fe200000e0000 */
[----:B------:R-:W-:Y:S01]  /*ffc0*/  STL [R1+0xb0], R24 ;  /* 0x0000b01801007387 */ /* 0x000fe20000100800 */
[----:B------:R-:W-:Y:S01]  /*ffd0*/  R2UR UR48, R2 ;  /* 0x00000000023072ca */ /* 0x000fe200000e0000 */
[----:B------:R-:W-:Y:S01]  /*ffe0*/  IMAD.MOV.U32 R147, RZ, RZ, -0x7fffffe0 ;  /* 0x80000020ff937424 */ /* 0x000fe200078e00ff */
[----:B------:R-:W-:Y:S01]  /*fff0*/  R2UR UR49, R3 ;  /* 0x00000000033172ca */ /* 0x000fe200000e0000 */
[----:B------:R-:W-:Y:S01]  /*10000*/  STL [R1+0xac], R23 ;  /* 0x0000ac1701007387 */ /* 0x000fe20000100800 */
[----:B------:R-:W-:-:S02]  /*10010*/  MOV R77, 0x80000020 ;  /* 0x80000020004d7802 */ /* 0x000fc40000000f00 */
[C---:B------:R-:W-:Y:S01]  /*10020*/  R2UR UR52, R2.reuse ;  /* 0x00000000023472ca */ /* 0x040fe200000e0000 */
[----:B------:R1:W-:Y:S01]  /*10030*/  STL [R1+0xa8], R19 ;  /* 0x0000a81301007387 */ /* 0x0003e20000100800 */
[----:B------:R-:W-:Y:S02]  /*10040*/  R2UR UR55, R77 ;  /* 0x000000004d3772ca */ /* 0x000fe400000e0000 */
[----:B------:R-:W-:Y:S01]  /*10050*/  R2UR UR53, R3 ;  /* 0x00000000033572ca */ /* 0x000fe200000e0000 */
[----:B------:R-:W-:Y:S01]  /*10060*/  STL [R1+0xa4], R18 ;  /* 0x0000a41201007387 */ /* 0x000fe20000100800 */
[----:B------:R-:W-:Y:S02]  /*10070*/  R2UR UR15, R75 ;  /* 0x000000004b0f72ca */ /* 0x000fe400000e0000 */
[----:B------:R-:W-:Y:S01]  /*10080*/  R2UR UR12, R2 ;  /* 0x00000000020c72ca */ /* 0x000fe200000e0000 */
[----:B------:R3:W-:Y:S01]  /*10090*/  STL [R1+0xa0], R17 ;  /* 0x0000a01101007387 */ /* 0x0007e20000100800 */
[----:B------:R-:W-:-:S02]  /*100a0*/  R2UR UR13, R3 ;  /* 0x00000000030d72ca */ /* 0x000fc400000e0000 */
[C---:B------:R-:W-:Y:S01]  /*100b0*/  R2UR UR5, R77.reuse ;  /* 0x000000004d0572ca */ /* 0x040fe200000e0000 */
[----:B------:R4:W-:Y:S01]  /*100c0*/  STL [R1+0x9c], R16 ;  /* 0x00009c1001007387 */ /* 0x0009e20000100800 */
[C---:B------:R-:W-:Y:S02]  /*100d0*/  R2UR UR19, R77.reuse ;  /* 0x000000004d1372ca */ /* 0x040fe400000e0000 */
[----:B0-----:R-:W-:Y:S01]  /*100e0*/  SHF.R.U32.HI R72, RZ, 0x7, R72 ;  /* 0x00000007ff487819 */ /* 0x001fe20000011648 */
[----:B------:R0:W-:Y:S01]  /*100f0*/  STL [R1+0x98], R15 ;  /* 0x0000980f01007387 */ /* 0x0001e20000100800 */
[C---:B------:R-:W-:Y:S02]  /*10100*/  R2UR UR35, R77.reuse ;  /* 0x000000004d2372ca */ /* 0x040fe400000e0000 */
[C---:B------:R-:W-:Y:S01]  /*10110*/  R2UR UR33, R77.reuse ;  /* 0x000000004d2172ca */ /* 0x040fe200000e0000 */
[----:B------:R-:W-:Y:S01]  /*10120*/  VIADD R78, R72, 0x8 ;  /* 0x00000008484e7836 */ /* 0x000fe20000000000 */
[----:B------:R-:W-:Y:S01]  /*10130*/  R2UR UR57, R77 ;  /* 0x000000004d3972ca */ /* 0x000fe200000e0000 */
[----:B------:R-:W-:Y:S01]  /*10140*/  IMAD.MOV.U32 R77, RZ, RZ, -0x7fffffe0 ;  /* 0x80000020ff4d7424 */ /* 0x000fe200078e00ff */
[C---:B------:R-:W-:Y:S01]  /*10150*/  R2UR UR11, R75.reuse ;  /* 0x000000004b0b72ca */ /* 0x040fe200000e0000 */
[----:B------:R0:W-:Y:S01]  /*10160*/  STL [R1+0x94], R14 ;  /* 0x0000940e01007387 */ /* 0x0001e20000100800 */
[----:B------:R-:W-:-:S02]  /*10170*/  R2UR UR27, R75 ;  /* 0x000000004b1b72ca */ /* 0x000fc400000e0000 */
[C---:B------:R-:W-:Y:S01]  /*10180*/  R2UR UR39, R75.reuse ;  /* 0x000000004b2772ca */ /* 0x040fe200000e0000 */
[----:B------:R3:W-:Y:S01]  /*10190*/  BAR.SYNC.DEFER_BLOCKING R78, 0x100 ;  /* 0x0004004e0000751d */ /* 0x0007e20000010000 */
[----:B------:R-:W-:Y:S01]  /*101a0*/  R2UR UR29, R75 ;  /* 0x000000004b1d72ca */ /* 0x000fe200000e0000 */
[----:B------:R-:W-:Y:S01]  /*101b0*/  IMAD.U32 R75, RZ, RZ, UR5 ;  /* 0x00000005ff4b7e24 */ /* 0x000fe2000f8e00ff */
[C---:B------:R-:W-:Y:S02]  /*101c0*/  R2UR UR5, R73.reuse ;  /* 0x00000000490572ca */ /* 0x040fe400000e0000 */
[C---:B------:R-:W-:Y:S02]  /*101d0*/  R2UR UR7, R73.reuse ;  /* 0x00000000490772ca */ /* 0x040fe400000e0000 */
[C---:B------:R-:W-:Y:S01]  /*101e0*/  R2UR UR23, R73.reuse ;  /* 0x00000000491772ca */ /* 0x040fe200000e0000 */
[----:B------:R0:W-:Y:S01]  /*101f0*/  STL [R1+0x90], R0 ;  /* 0x0000900001007387 */ /* 0x0001e20000100800 */
[----:B------:R-:W-:-:S02]  /*10200*/  R2UR UR31, R73 ;  /* 0x00000000491f72ca */ /* 0x000fc400000e0000 */
[C---:B------:R-:W-:Y:S02]  /*10210*/  R2UR UR25, R73.reuse ;  /* 0x00000000491972ca */ /* 0x040fe400000e0000 */
[C---:B------:R-:W-:Y:S02]  /*10220*/  R2UR UR21, R73.reuse ;  /* 0x00000000491572ca */ /* 0x040fe400000e0000 */
[----:B------:R-:W-:Y:S02]  /*10230*/  R2UR UR41, R73 ;  /* 0x00000000492972ca */ /* 0x000fe400000e0000 */
[----:B------:R-:W-:Y:S02]  /*10240*/  R2UR UR9, R79 ;  /* 0x000000004f0972ca */ /* 0x000fe400000e0000 */
[----:B------:R-:W-:Y:S02]  /*10250*/  R2UR UR16, R2 ;  /* 0x00000000021072ca */ /* 0x000fe400000e0000 */
[----:B------:R-:W-:-:S02]  /*10260*/  R2UR UR17, R3 ;  /* 0x00000000031172ca */ /* 0x000fc400000e0000 */
[C---:B------:R-:W-:Y:S01]  /*10270*/  R2UR UR37, R79.reuse ;  /* 0x000000004f2572ca */ /* 0x040fe200000e0000 */
[----:B------:R-:W-:Y:S01]  /*10280*/  WARPGROUP.ARRIVE ;  /* 0x00000000000079c5 */ /* 0x000fe20000000000 */
[----:B------:R-:W-:-:S13]  /*10290*/  R2UR UR43, R79 ;  /* 0x000000004f2b72ca */ /* 0x000fda00000e0000 */
[----:B-1----:R-:W-:Y:S01]  /*102a0*/  MOV R19, UR43 ;  /* 0x0000002b00137c02 */ /* 0x002fe20008000f00 */
[----:B------:R-:W-:Y:S01]  /*102b0*/  UMOV UR43, UR33 ;  /* 0x00000021002b7c82 */ /* 0x000fe20008000000 */
[----:B------:R-:W-:Y:S01]  /*102c0*/  R2UR UR33, R13 ;  /* 0x000000000d2172ca */ /* 0x000fe200000e0000 */
[----:B--2---:R-:W-:-:S04]  /*102d0*/  IMAD R20, R22, 0x6c0, R20 ;  /* 0x000006c016147824 */ /* 0x004fc800078e0214 */
[C---:B------:R-:W-:Y:S01]  /*102e0*/  VIADD R72, R20.reuse, 0x40 ;  /* 0x0000004014487836 */ /* 0x040fe20000000000 */
[C---:B------:R-:W-:Y:S01]  /*102f0*/  R2UR UR46, R20.reuse ;  /* 0x00000000142e72ca */ /* 0x040fe200000e0000 */
[C---:B------:R-:W-:Y:S02]  /*10300*/  VIADD R76, R20.reuse, 0x80 ;  /* 0x00000080144c7836 */ /* 0x040fe40000000000 */
[----:B------:R-:W-:Y:S01]  /*10310*/  VIADD R74, R20, 0xc0 ;  /* 0x000000c0144a7836 */ /* 0x000fe20000000000 */
[----:B------:R-:W-:Y:S01]  /*10320*/  R2UR UR50, R72 ;  /* 0x00000000483272ca */ /* 0x000fe200000e0000 */
        /* <DEDUP_REMOVED lines=8> */
[----:B------:R-:W-:Y:S01]  /*103b0*/  HGMMA.64x16x16.F32 R136, gdesc[UR44], RZ, !UPT, gsb0 ;  /* 0x002000002c8879f0 */ /* 0x000fe2000c0008ff */
        /* <DEDUP_REMOVED lines=20> */
[----:B---3--:R-:W-:Y:S01]  /*10500*/  VIADD R78, R20, 0x1c2 ;  /* 0x000001c2144e7836 */ /* 0x008fe20000000000 */
[----:B------:R-:W-:Y:S01]  /*10510*/  R2UR UR20, R72 ;  /* 0x00000000481472ca */ /* 0x000fe200000e0000 */
[----:B------:R-:W-:Y:S01]  /*10520*/  VIADD R146, R20, 0x382 ;  /* 0x0000038214927836 */ /* 0x000fe20000000000 */
[----:B------:R-:W-:Y:S01]  /*10530*/  R2UR UR56, R76 ;  /* 0x000000004c3872ca */ /* 0x000fe200000e0000 */
[C---:B------:R-:W-:Y:S01]  /*10540*/  VIADD R76, R20.reuse, 0x3c0 ;  /* 0x000003c0144c7836 */ /* 0x040fe20000000000 */
[----:B------:R-:W-:Y:S01]  /*10550*/  IADD3 R72, R20, 0x202, RZ ;  /* 0x0000020214487810 */ /* 0x000fe20007ffe0ff */
[----:B------:R-:W-:Y:S01]  /*10560*/  IMAD.U32 R74, RZ, RZ, UR4 ;  /* 0x00000004ff4a7e24 */ /* 0x000fe2000f8e00ff */
[----:B------:R-:W-:Y:S01]  /*10570*/  R2UR UR47, R73 ;  /* 0x00000000492f72ca */ /* 0x000fe200000e0000 */
[----:B------:R-:W-:Y:S01]  /*10580*/  IMAD.MOV.U32 R73, RZ, RZ, -0x7fffffe0 ;  /* 0x80000020ff497424 */ /* 0x000fe200078e00ff */
[----:B------:R-:W-:Y:S01]  /*10590*/  R2UR UR4, R72 ;  /* 0x00000000480472ca */ /* 0x000fe200000e0000 */
[----:B------:R-:W-:Y:S01]  /*105a0*/  VIADD R72, R20, 0x2c0 ;  /* 0x000002c014487836 */ /* 0x000fe20000000000 */
[----:B------:R-:W-:Y:S01]  /*105b0*/  R2UR UR8, R78 ;  /* 0x000000004e0872ca */ /* 0x000fe200000e0000 */
[----:B------:R-:W-:-:S03]  /*105c0*/  VIADD R78, R20, 0x280 ;  /* 0x00000280144e7836 */ /* 0x000fc60000000000 */
[----:B------:R-:W-:Y:S01]  /*105d0*/  R2UR UR40, R72 ;  /* 0x00000000482872ca */ /* 0x000fe200000e0000 */
[----:B------:R-:W-:Y:S01]  /*105e0*/  VIADD R72, R20, 0x380 ;  /* 0x0000038014487836 */ /* 0x000fe20000000000 */
[----:B------:R-:W-:Y:S01]  /*105f0*/  R2UR UR36, R78 ;  /* 0x000000004e2472ca */ /* 0x000fe200000e0000 */
[----:B------:R-:W-:Y:S02]  /*10600*/  VIADD R78, R20, 0x340 ;  /* 0x00000340144e7836 */ /* 0x000fe40000000000 */
[----:B------:R-:W-:Y:S01]  /*10610*/  MOV R17, UR47 ;  /* 0x0000002f00117c02 */ /* 0x000fe20008000f00 */
[----:B------:R-:W-:Y:S01]  /*10620*/  UMOV UR47, UR37 ;  /* 0x00000025002f7c82 */ /* 0x000fe20008000000 */
[----:B------:R-:W-:Y:S01]  /*10630*/  R2UR UR46, R72 ;  /* 0x00000000482e72ca */ /* 0x000fe200000e0000 */
[----:B------:R-:W-:Y:S01]  /*10640*/  VIADD R72, R20, 0x400 ;  /* 0x0000040014487836 */ /* 0x000fe20000000000 */
[----:B------:R-:W-:Y:S02]  /*10650*/  R2UR UR42, R78 ;  /* 0x000000004e2a72ca */ /* 0x000fe400000e0000 */
[----:B------:R-:W-:Y:S01]  /*10660*/  R2UR UR37, R13 ;  /* 0x000000000d2572ca */ /* 0x000fe200000e0000 */
[----:B------:R-:W-:-:S02]  /*10670*/  WARPGROUP.DEPBAR.LE gsb0, 0x0 ;  /* 0x00008000000079c5 */ /* 0x000fc40000010000 */
[----:B------:R-:W-:-:S06]  /*10680*/  WARPGROUP.ARRIVE ;  /* 0x00000000000079c5 */ /* 0x000fcc0000000000 */
[----:B----4-:R-:W-:Y:S01]  /*10690*/  MOV R16, UR46 ;  /* 0x0000002e00107c02 */ /* 0x010fe20008000f00 */
[----:B------:R-:W-:Y:S01]  /*106a0*/  UMOV UR46, UR36 ;  /* 0x00000024002e7c82 */ /* 0x000fe20008000000 */
[----:B------:R-:W-:Y:S01]  /*106b0*/  MOV R18, UR42 ;  /* 0x0000002a00127c02 */ /* 0x000fe20008000f00 */
[----:B------:R-:W-:Y:S01]  /*106c0*/  UMOV UR42, UR32 ;  /* 0x00000020002a7c82 */ /* 0x000fe20008000000 */
[----:B------:R-:W-:Y:S01]  /*106d0*/  HGMMA.64x16x16.F32 R128, gdesc[UR48], RZ, !UPT, gsb0 ;  /* 0x00200000308079f0 */ /* 0x000fe2000c0008ff */
[----:B------:R-:W-:Y:S01]  /*106e0*/  R2UR UR50, R76 ;  /* 0x000000004c3272ca */ /* 0x000fe200000e0000 */
[----:B------:R-:W-:Y:S01]  /*106f0*/  VIADD R76, R20, 0x440 ;  /* 0x00000440144c7836 */ /* 0x000fe20000000000 */
[----:B------:R-:W-:Y:S01]  /*10700*/  R2UR UR51, R77 ;  /* 0x000000004d3372ca */ /* 0x000fe200000e0000 */
[----:B------:R-:W-:Y:S01]  /*10710*/  IMAD.MOV.U32 R77, RZ, RZ, -0x7fffffe0 ;  /* 0x80000020ff4d7424 */ /* 0x000fe200078e00ff */
[----:B------:R-:W-:Y:S02]  /*10720*/  R2UR UR32, R12 ;  /* 0x000000000c2072ca */ /* 0x000fe400000e0000 */
[----:B------:R-:W-:Y:S01]  /*10730*/  R2UR UR58, R76 ;  /* 0x000000004c3a72ca */ /* 0x000fe200000e0000 */
[----:B------:R-:W-:Y:S01]  /*10740*/  VIADD R76, R20, 0x282 ;  /* 0x00000282144c7836 */ /* 0x000fe20000000000 */
[----:B------:R-:W-:Y:S01]  /*10750*/  R2UR UR59, R77 ;  /* 0x000000004d3b72ca */ /* 0x000fe200000e0000 */
[----:B------:R-:W-:Y:S01]  /*10760*/  IMAD.MOV.U32 R77, RZ, RZ, -0x7fffffe0 ;  /* 0x80000020ff4d7424 */ /* 0x000fe200078e00ff */
[----:B------:R-:W-:-:S02]  /*10770*/  R2UR UR36, R12 ;  /* 0x000000000c2472ca */ /* 0x000fc400000e0000 */
[----:B------:R-:W-:Y:S02]  /*10780*/  R2UR UR48, R12 ;  /* 0x000000000c3072ca */ /* 0x000fe400000e0000 */
[----:B------:R-:W-:Y:S01]  /*10790*/  MOV R151, UR50 ;  /* 0x0000003200977c02 */ /* 0x000fe20008000f00 */
[----:B------:R-:W-:Y:S01]  /*107a0*/  UMOV UR50, UR4 ;  /* 0x0000000400327c82 */ /* 0x000fe20008000000 */
[----:B------:R-:W-:Y:S01]  /*107b0*/  MOV R152, UR51 ;  /* 0x0000003300987c02 */ /* 0x000fe20008000f00 */
[----:B------:R-:W-:Y:S01]  /*107c0*/  UMOV UR51, UR5 ;  /* 0x0000000500337c82 */ /* 0x000fe20008000000 */
[----:B------:R-:W-:Y:S02]  /*107d0*/  R2UR UR4, R2 ;  /* 0x00000000020472ca */ /* 0x000fe400000e0000 */
[----:B------:R-:W-:Y:S02]  /*107e0*/  R2UR UR5, R3 ;  /* 0x00000000030572ca */ /* 0x000fe400000e0000 */
[----:B------:R-:W-:Y:S01]  /*107f0*/  MOV R21, UR51 ;  /* 0x0000003300157c02 */ /* 0x000fe20008000f00 */
[----:B------:R-:W-:Y:S01]  /*10800*/  UMOV UR51, UR29 ;  /* 0x0000001d00337c82 */ /* 0x000fe20008000000 */
[----:B------:R-:W-:Y:S01]  /*10810*/  MOV R148, UR50 ;  /* 0x0000003200947c02 */ /* 0x000fe20008000f00 */
[----:B------:R-:W-:Y:S01]  /*10820*/  UMOV UR50, UR28 ;  /* 0x0000001c00327c82 */ /* 0x000fe20008000000 */
[----:B------:R-:W-:-:S02]  /*10830*/  R2UR UR28, R12 ;  /* 0x000000000c1c72ca */ /* 0x000fc400000e0000 */
[C---:B------:R-:W-:Y:S02]  /*10840*/  R2UR UR29, R13.reuse ;  /* 0x000000000d1d72ca */ /* 0x040fe400000e0000 */
[----:B------:R-:W-:Y:S02]  /*10850*/  R2UR UR49, R13 ;  /* 0x000000000d3172ca */ /* 0x000fe400000e0000 */
[----:B0-----:R-:W-:Y:S01]  /*10860*/  MOV R15, UR59 ;  /* 0x0000003b000f7c02 */ /* 0x001fe20008000f00 */
[----:B------:R-:W-:Y:S01]  /*10870*/  UMOV UR59, UR41 ;  /* 0x00000029003b7c82 */ /* 0x000fe20008000000 */
[----:B------:R-:W-:Y:S01]  /*10880*/  MOV R14, UR58 ;  /* 0x0000003a000e7c02 */ /* 0x000fe20008000f00 */
[----:B------:R-:W-:Y:S01]  /*10890*/  UMOV UR58, UR40 ;  /* 0x00000028003a7c82 */ /* 0x000fe20008000000 */
        /* <DEDUP_REMOVED lines=23> */
[----:B------:R-:W-:Y:S03]  /*10a10*/  HGMMA.64x16x16.F32 R112, gdesc[UR12], RZ, !UPT, gsb0 ;  /* 0x002000000c7079f0 */ /* 0x000fe6000c0008ff */
[----:B------:R-:W-:Y:S02]  /*10a20*/  WARPGROUP.DEPBAR.LE gsb0, 0x0 ;  /* 0x00008000000079c5 */ /* 0x000fe40000010000 */
[----:B------:R-:W-:-:S06]  /*10a30*/  WARPGROUP.ARRIVE ;  /* 0x00000000000079c5 */ /* 0x000fcc0000000000 */
[----:B------:R-:W-:Y:S01]  /*10a40*/  HGMMA.64x16x16.F32 R104, gdesc[UR4], RZ, !UPT, gsb0 ;  /* 0x00200000046879f0 */ /* 0x000fe2000c0008ff */
[----:B------:R-:W-:Y:S02]  /*10a50*/  R2UR UR6, R72 ;  /* 0x00000000480672ca */ /* 0x000fe400000e0000 */
[----:B------:R-:W-:Y:S01]  /*10a60*/  R2UR UR7, R73 ;  /* 0x00000000490772ca */ /* 0x000fe200000e0000 */
[----:B------:R-:W-:Y:S01]  /*10a70*/  IMAD.MOV.U32 R73, RZ, RZ, -0x7fffffe0 ;  /* 0x80000020ff497424 */ /* 0x000fe200078e00ff */
[----:B------:R-:W-:Y:S02]  /*10a80*/  IADD3 R72, R20, 0x2c2, RZ ;  /* 0x000002c214487810 */ /* 0x000fe40007ffe0ff */
[----:B------:R-:W-:Y:S02]  /*10a90*/  R2UR UR4, R12 ;  /* 0x000000000c0472ca */ /* 0x000fe400000e0000 */
[----:B------:R-:W-:Y:S01]  /*10aa0*/  R2UR UR14, R72 ;  /* 0x00000000480e72ca */ /* 0x000fe200000e0000 */
[----:B------:R-:W-:Y:S01]  /*10ab0*/  VIADD R72, R20, 0x342 ;  /* 0x0000034214487836 */ /* 0x000fe20000000000 */
[----:B------:R-:W-:Y:S01]  /*10ac0*/  R2UR UR15, R73 ;  /* 0x00000000490f72ca */ /* 0x000fe200000e0000 */
[----:B------:R-:W-:Y:S01]  /*10ad0*/  IMAD.MOV.U32 R73, RZ, RZ, -0x7fffffe0 ;  /* 0x80000020ff497424 */ /* 0x000fe200078e00ff */
[----:B------:R-:W-:-:S02]  /*10ae0*/  R2UR UR5, R13 ;  /* 0x000000000d0572ca */ /* 0x000fc400000e0000 */
        /* <DEDUP_REMOVED lines=12> */
[----:B------:R-:W-:-:S07]  /*10bb0*/  R2UR UR9, R13 ;  /* 0x000000000d0972ca */ /* 0x000fce00000e0000 */
[----:B------:R-:W-:Y:S02]  /*10bc0*/  MOV R156, UR10 ;  /* 0x0000000a009c7c02 */ /* 0x000fe40008000f00 */
[----:B------:R-:W-:Y:S02]  /*10bd0*/  MOV R24, UR11 ;  /* 0x0000000b00187c02 */ /* 0x000fe40008000f00 */
[----:B------:R-:W-:Y:S01]  /*10be0*/  R2UR UR10, R74 ;  /* 0x000000004a0a72ca */ /* 0x000fe200000e0000 */
[----:B------:R-:W-:Y:S01]  /*10bf0*/  VIADD R74, R20, 0x302 ;  /* 0x00000302144a7836 */ /* 0x000fe20000000000 */
[----:B------:R-:W-:Y:S01]  /*10c00*/  R2UR UR11, R75 ;  /* 0x000000004b0b72ca */ /* 0x000fe200000e0000 */
[----:B------:R-:W-:Y:S01]  /*10c10*/  IMAD.MOV.U32 R75, RZ, RZ, -0x7fffffe0 ;  /* 0x80000020ff4b7424 */ /* 0x000fe200078e00ff */
[----:B------:R-:W-:Y:S02]  /*10c20*/  WARPGROUP.DEPBAR.LE gsb0, 0x0 ;  /* 0x00008000000079c5 */ /* 0x000fe40000010000 */
[----:B------:R-:W-:-:S06]  /*10c30*/  WARPGROUP.ARRIVE ;  /* 0x00000000000079c5 */ /* 0x000fcc0000000000 */
[----:B------:R-:W-:Y:S01]  /*10c40*/  HGMMA.64x16x16.F32 R88, gdesc[UR16], RZ, !UPT, gsb0 ;  /* 0x00200000105879f0 */ /* 0x000fe2000c0008ff */
[----:B------:R-:W-:Y:S02]  /*10c50*/  R2UR UR18, R74 ;  /* 0x000000004a1272ca */ /* 0x000fe400000e0000 */
[----:B------:R-:W-:Y:S01]  /*10c60*/  R2UR UR19, R75 ;  /* 0x000000004b1372ca */ /* 0x000fe200000e0000 */
        /* <DEDUP_REMOVED lines=8> */
[C---:B------:R-:W-:Y:S02]  /*10cf0*/  R2UR UR40, R8.reuse ;  /* 0x00000000082872ca */ /* 0x040fe400000e0000 */
[C---:B------:R-:W-:Y:S02]  /*10d00*/  R2UR UR41, R9.reuse ;  /* 0x00000000092972ca */ /* 0x040fe400000e0000 */
[----:B------:R-:W-:Y:S02]  /*10d10*/  R2UR UR44, R8 ;  /* 0x00000000082c72ca */ /* 0x000fe400000e0000 */
[----:B------:R-:W-:Y:S02]  /*10d20*/  R2UR UR45, R9 ;  /* 0x00000000092d72ca */ /* 0x000fe400000e0000 */
[----:B------:R-:W-:Y:S01]  /*10d30*/  R2UR UR26, R146 ;  /* 0x00000000921a72ca */ /* 0x000fe200000e0000 */
[----:B------:R-:W-:Y:S01]  /*10d40*/  VIADD R146, R20, 0x3c2 ;  /* 0x000003c214927836 */ /* 0x000fe20000000000 */
[----:B------:R-:W-:Y:S01]  /*10d50*/  R2UR UR27, R147 ;  /* 0x00000000931b72ca */ /* 0x000fe200000e0000 */
[----:B------:R-:W-:-:S10]  /*10d60*/  IMAD.MOV.U32 R147, RZ, RZ, -0x7fffffe0 ;  /* 0x80000020ff937424 */ /* 0x000fd400078e00ff */
[----:B------:R-:W-:Y:S01]  /*10d70*/  MOV R157, UR26 ;  /* 0x0000001a009d7c02 */ /* 0x000fe20008000f00 */
[----:B------:R-:W-:Y:S01]  /*10d80*/  UMOV UR26, UR56 ;  /* 0x00000038001a7c82 */ /* 0x000fe20008000000 */
[----:B------:R-:W-:Y:S01]  /*10d90*/  MOV R0, UR27 ;  /* 0x0000001b00007c02 */ /* 0x000fe20008000f00 */
[----:B------:R-:W-:Y:S01]  /*10da0*/  UMOV UR27, UR57 ;  /* 0x00000039001b7c82 */ /* 0x000fe20008000000 */
[----:B------:R-:W-:Y:S02]  /*10db0*/  WARPGROUP.DEPBAR.LE gsb0, 0x0 ;  /* 0x00008000000079c5 */ /* 0x000fe40000010000 */
[----:B------:R-:W-:-:S06]  /*10dc0*/  WARPGROUP.ARRIVE ;  /* 0x00000000000079c5 */ /* 0x000fcc0000000000 */
[----:B------:R-:W-:Y:S01]  /*10dd0*/  HGMMA.64x16x16.F32 R136, gdesc[UR28], R136, gsb0 ;  /* 0x002000001c8879f0 */ /* 0x000fe20008000888 */
[C---:B------:R-:W-:Y:S02]  /*10de0*/  R2UR UR56, R8.reuse ;  /* 0x00000000083872ca */ /* 0x040fe400000e0000 */
[C---:B------:R-:W-:Y:S02]  /*10df0*/  R2UR UR57, R9.reuse ;  /* 0x00000000093972ca */ /* 0x040fe400000e0000 */
        /* <DEDUP_REMOVED lines=9> */
[----:B------:R-:W-:Y:S01]  /*10e90*/  R2UR UR35, R147 ;  /* 0x00000000932372ca */ /* 0x000fe200000e0000 */
[----:B------:R-:W-:Y:S01]  /*10ea0*/  IMAD.MOV.U32 R147, RZ, RZ, -0x7fffffe0 ;  /* 0x80000020ff937424 */ /* 0x000fe200078e00ff */
[----:B------:R-:W-:Y:S01]  /*10eb0*/  R2UR UR34, R146 ;  /* 0x00000000922272ca */ /* 0x000fe200000e0000 */
[----:B------:R-:W-:Y:S01]  /*10ec0*/  VIADD R146, R20, 0x442 ;  /* 0x0000044214927836 */ /* 0x000fe20000000000 */
[----:B------:R-:W-:Y:S02]  /*10ed0*/  WARPGROUP.DEPBAR.LE gsb0, 0x0 ;  /* 0x00008000000079c5 */ /* 0x000fe40000010000 */
[----:B------:R-:W-:-:S06]  /*10ee0*/  WARPGROUP.ARRIVE ;  /* 0x00000000000079c5 */ /* 0x000fcc0000000000 */
[----:B------:R-:W-:Y:S01]  /*10ef0*/  HGMMA.64x16x16.F32 R120, gdesc[UR36], R120, gsb0 ;  /* 0x00200000247879f0 */ /* 0x000fe20008000878 */
[----:B------:R-:W-:Y:S02]  /*10f00*/  R2UR UR39, R147 ;  /* 0x00000000932772ca */ /* 0x000fe400000e0000 */
[----:B------:R-:W-:Y:S01]  /*10f10*/  R2UR UR38, R146 ;  /* 0x00000000922672ca */ /* 0x000fe200000e0000 */
[----:B------:R-:W-:Y:S02]  /*10f20*/  WARPGROUP.DEPBAR.LE gsb0, 0x0 ;  /* 0x00008000000079c5 */ /* 0x000fe40000010000 */
[----:B------:R-:W-:Y:S01]  /*10f30*/  WARPGROUP.ARRIVE ;  /* 0x00000000000079c5 */ /* 0x000fe20000000000 */
[----:B------:R-:W-:Y:S02]  /*10f40*/  IMAD.MOV.U32 R147, RZ, RZ, -0x7fffffe0 ;  /* 0x80000020ff937424 */ /* 0x000fe400078e00ff */
[----:B------:R-:W-:-:S03]  /*10f50*/  VIADD R146, R20, 0x480 ;  /* 0x0000048014927836 */ /* 0x000fc60000000000 */
[----:B------:R-:W-:Y:S01]  /*10f60*/  HGMMA.64x16x16.F32 R112, gdesc[UR52], R112, gsb0 ;  /* 0x00200000347079f0 */ /* 0x000fe20008000870 */
[----:B------:R-:W-:Y:S02]  /*10f70*/  R2UR UR55, R150 ;  /* 0x00000000963772ca */ /* 0x000fe400000e0000 */
[----:B------:R-:W-:Y:S02]  /*10f80*/  R2UR UR54, R149 ;  /* 0x00000000953672ca */ /* 0x000fe400000e0000 */
[----:B------:R-:W-:Y:S02]  /*10f90*/  R2UR UR52, R12 ;  /* 0x000000000c3472ca */ /* 0x000fe400000e0000 */
[----:B------:R-:W-:Y:S01]  /*10fa0*/  R2UR UR53, R13 ;  /* 0x000000000d3572ca */ /* 0x000fe200000e0000 */
[----:B------:R-:W-:Y:S02]  /*10fb0*/  WARPGROUP.DEPBAR.LE gsb0, 0x0 ;  /* 0x00008000000079c5 */ /* 0x000fe40000010000 */
[----:B------:R-:W-:-:S06]  /*10fc0*/  WARPGROUP.ARRIVE ;  /* 0x00000000000079c5 */ /* 0x000fcc0000000000 */
        /* <DEDUP_REMOVED lines=10> */
[----:B------:R-:W-:Y:S01]  /*11070*/  R2UR UR11, R24 ;  /* 0x00000000180b72ca */ /* 0x000fe200000e0000 */
[----:B------:R-:W-:Y:S02]  /*11080*/  WARPGROUP.DEPBAR.LE gsb0, 0x0 ;  /* 0x00008000000079c5 */ /* 0x000fe40000010000 */
[----:B------:R-:W-:Y:S01]  /*11090*/  WARPGROUP.ARRIVE ;  /* 0x00000000000079c5 */ /* 0x000fe20000000000 */
[----:B------:R-:W-:Y:S01]  /*110a0*/  IMAD.MOV.U32 R147, RZ, RZ, -0x7fffffe0 ;  /* 0x80000020ff937424 */ /* 0x000fe200078e00ff */
[----:B------:R-:W-:Y:S01]  /*110b0*/  IADD3 R146, R20, 0x4c0, RZ ;  /* 0x000004c014927810 */ /* 0x000fe20007ffe0ff */
[----:B------:R0:W5:Y:S01]  /*110c0*/  LDL.LU R24, [R1+0xb0] ;  /* 0x0000b00001187983 */ /* 0x0001620000300800 */
[----:B------:R-:W-:-:S02]  /*110d0*/  R2UR UR10, R156 ;  /* 0x000000009c0a72ca */ /* 0x000fc400000e0000 */
[----:B------:R-:W-:Y:S01]  /*110e0*/  HGMMA.64x16x16.F32 R88, gdesc[UR4], R88, gsb0 ;  /* 0x00200000045879f0 */ /* 0x000fe20008000858 */
[----:B------:R-:W-:Y:S02]  /*110f0*/  R2UR UR12, R146 ;  /* 0x00000000920c72ca */ /* 0x000fe400000e0000 */
[----:B------:R-:W-:Y:S02]  /*11100*/  R2UR UR13, R147 ;  /* 0x00000000930d72ca */ /* 0x000fe400000e0000 */
[----:B------:R-:W-:Y:S01]  /*11110*/  R2UR UR7, R23 ;  /* 0x00000000170772ca */ /* 0x000fe200000e0000 */
[----:B------:R-:W-:Y:S02]  /*11120*/  WARPGROUP.DEPBAR.LE gsb0, 0x0 ;  /* 0x00008000000079c5 */ /* 0x000fe40000010000 */
[----:B------:R-:W-:Y:S01]  /*11130*/  WARPGROUP.ARRIVE ;  /* 0x00000000000079c5 */ /* 0x000fe20000000000 */
[----:B------:R-:W-:Y:S01]  /*11140*/  VIADD R146, R20, 0x500 ;  /* 0x0000050014927836 */ /* 0x000fe20000000000 */
[----:B------:R-:W-:Y:S01]  /*11150*/  R2UR UR6, R155 ;  /* 0x000000009b0672ca */ /* 0x000fe200000e0000 */
[----:B------:R-:W-:Y:S01]  /*11160*/  IMAD.MOV.U32 R147, RZ, RZ, -0x7fffffe0 ;  /* 0x80000020ff937424 */ /* 0x000fe200078e00ff */
[----:B------:R-:W-:Y:S01]  /*11170*/  R2UR UR28, R6 ;  /* 0x00000000061c72ca */ /* 0x000fe200000e0000 */
[----:B------:R0:W5:Y:S01]  /*11180*/  LDL.LU R23, [R1+0xac] ;  /* 0x0000ac0001177983 */ /* 0x0001620000300800 */
[----:B------:R-:W-:Y:S01]  /*11190*/  HGMMA.64x16x16.F32 R80, gdesc[UR52], R80, gsb0 ;  /* 0x00200000345079f0 */ /* 0x000fe20008000850 */
[----:B------:R-:W-:-:S02]  /*111a0*/  R2UR UR55, R154 ;  /* 0x000000009a3772ca */ /* 0x000fc400000e0000 */
[----:B------:R-:W-:Y:S02]  /*111b0*/  R2UR UR54, R153 ;  /* 0x00000000993672ca */ /* 0x000fe400000e0000 */
[----:B------:R-:W-:Y:S01]  /*111c0*/  R2UR UR8, R146 ;  /* 0x00000000920872ca */ /* 0x000fe200000e0000 */
[----:B------:R-:W-:Y:S01]  /*111d0*/  VIADD R146, R20, 0x540 ;  /* 0x0000054014927836 */ /* 0x000fe20000000000 */
[----:B------:R-:W-:Y:S02]  /*111e0*/  R2UR UR52, R8 ;  /* 0x00000000083472ca */ /* 0x000fe400000e0000 */
[----:B------:R-:W-:Y:S02]  /*111f0*/  R2UR UR53, R9 ;  /* 0x00000000093572ca */ /* 0x000fe400000e0000 */
[----:B------:R-:W-:Y:S01]  /*11200*/  R2UR UR9, R147 ;  /* 0x00000000930972ca */ /* 0x000fe200000e0000 */
[----:B------:R-:W-:Y:S01]  /*11210*/  IMAD.MOV.U32 R147, RZ, RZ, -0x7fffffe0 ;  /* 0x80000020ff937424 */ /* 0x000fe200078e00ff */
[----:B------:R-:W-:-:S04]  /*11220*/  R2UR UR4, R146 ;  /* 0x00000000920472ca */ /* 0x000fc800000e0000 */
[----:B------:R-:W-:Y:S01]  /*11230*/  R2UR UR5, R147 ;  /* 0x00000000930572ca */ /* 0x000fe200000e0000 */
[----:B------:R-:W-:Y:S02]  /*11240*/  WARPGROUP.DEPBAR.LE gsb0, 0x0 ;  /* 0x00008000000079c5 */ /* 0x000fe40000010000 */
[----:B------:R-:W-:-:S06]  /*11250*/  WARPGROUP.ARRIVE ;  /* 0x00000000000079c5 */ /* 0x000fcc0000000000 */
[----:B------:R-:W-:Y:S01]  /*11260*/  HGMMA.64x16x16.F32 R72, gdesc[UR48], R72, gsb0 ;  /* 0x00200000304879f0 */ /* 0x000fe20008000848 */
[----:B------:R-:W-:Y:S02]  /*11270*/  R2UR UR51, R152 ;  /* 0x00000000983372ca */ /* 0x000fe400000e0000 */
[----:B------:R-:W-:Y:S01]  /*11280*/  R2UR UR50, R151 ;  /* 0x00000000973272ca */ /* 0x000fe200000e0000 */
[----:B------:R-:W-:Y:S02]  /*11290*/  WARPGROUP.DEPBAR.LE gsb0, 0x0 ;  /* 0x00008000000079c5 */ /* 0x000fe40000010000 */
[----:B------:R-:W-:-:S06]  /*112a0*/  WARPGROUP.ARRIVE ;  /* 0x00000000000079c5 */ /* 0x000fcc0000000000 */
[----:B------:R-:W-:Y:S01]  /*112b0*/  HGMMA.64x16x16.F32 R136, gdesc[UR40], R136, gsb0 ;  /* 0x00200000288879f0 */ /* 0x000fe20008000888 */
[----:B------:R-:W-:Y:S02]  /*112c0*/  R2UR UR43, R19 ;  /* 0x00000000132b72ca */ /* 0x000fe400000e0000 */
[----:B------:R-:W-:Y:S01]  /*112d0*/  R2UR UR42, R18 ;  /* 0x00000000122a72ca */ /* 0x000fe200000e0000 */
[----:B------:R-:W-:Y:S01]  /*112e0*/  VIADD R146, R20, 0x580 ;  /* 0x0000058014927836 */ /* 0x000fe20000000000 */
[C---:B------:R-:W-:Y:S01]  /*112f0*/  R2UR UR40, R8.reuse ;  /* 0x00000000082872ca */ /* 0x040fe200000e0000 */
[----:B------:R-:W-:Y:S01]  /*11300*/  IMAD.MOV.U32 R147, RZ, RZ, -0x7fffffe0 ;  /* 0x80000020ff937424 */ /* 0x000fe200078e00ff */
[----:B------:R-:W-:Y:S01]  /*11310*/  R2UR UR41, R9 ;  /* 0x00000000092972ca */ /* 0x000fe200000e0000 */
[----:B------:R0:W5:Y:S01]  /*11320*/  LDL.LU R19, [R1+0xa8] ;  /* 0x0000a80001137983 */ /* 0x0001620000300800 */
[----:B------:R-:W-:Y:S02]  /*11330*/  WARPGROUP.DEPBAR.LE gsb0, 0x0 ;  /* 0x00008000000079c5 */ /* 0x000fe40000010000 */
[----:B------:R-:W-:Y:S01]  /*11340*/  WARPGROUP.ARRIVE ;  /* 0x00000000000079c5 */ /* 0x000fe20000000000 */
[----:B------:R-:W-:Y:S01]  /*11350*/  R2UR UR48, R8 ;  /* 0x00000000083072ca */ /* 0x000fe200000e0000 */
[----:B------:R0:W5:Y:S04]  /*11360*/  LDL.LU R18, [R1+0xa4] ;  /* 0x0000a40001127983 */ /* 0x0001680000300800 */
[----:B------:R-:W-:Y:S03]  /*11370*/  HGMMA.64x16x16.F32 R128, gdesc[UR44], R128, gsb0 ;  /* 0x002000002c8079f0 */ /* 0x000fe60008000880 */
        /* <DEDUP_REMOVED lines=10> */
[----:B------:R-:W-:Y:S02]  /*11420*/  R2UR UR46, R16 ;  /* 0x00000000102e72ca */ /* 0x000fe400000e0000 */
[----:B------:R-:W-:Y:S02]  /*11430*/  R2UR UR44, R8 ;  /* 0x00000000082c72ca */ /* 0x000fe400000e0000 */
[C---:B------:R-:W-:Y:S02]  /*11440*/  R2UR UR45, R9.reuse ;  /* 0x00000000092d72ca */ /* 0x040fe400000e0000 */
[----:B------:R-:W-:Y:S02]  /*11450*/  R2UR UR49, R9 ;  /* 0x00000000093172ca */ /* 0x000fe400000e0000 */
[----:B------:R-:W-:-:S02]  /*11460*/  R2UR UR59, R15 ;  /* 0x000000000f3b72ca */ /* 0x000fc400000e0000 */
[----:B------:R-:W-:Y:S02]  /*11470*/  R2UR UR58, R14 ;  /* 0x000000000e3a72ca */ /* 0x000fe400000e0000 */
[----:B------:R-:W-:Y:S02]  /*11480*/  R2UR UR56, R8 ;  /* 0x00000000083872ca */ /* 0x000fe400000e0000 */
[----:B------:R-:W-:Y:S01]  /*11490*/  R2UR UR57, R9 ;  /* 0x00000000093972ca */ /* 0x000fe200000e0000 */
[----:B------:R-:W-:Y:S01]  /*114a0*/  UMOV UR40, UR16 ;  /* 0x0000001000287c82 */ /* 0x000fe20008000000 */
[----:B------:R-:W-:Y:S02]  /*114b0*/  WARPGROUP.DEPBAR.LE gsb0, 0x0 ;  /* 0x00008000000079c5 */ /* 0x000fe40000010000 */
[----:B------:R-:W-:Y:S01]  /*114c0*/  WARPGROUP.ARRIVE ;  /* 0x00000000000079c5 */ /* 0x000fe20000000000 */
[----:B------:R-:W-:Y:S01]  /*114d0*/  UMOV UR41, UR17 ;  /* 0x0000001100297c82 */ /* 0x000fe20008000000 */
[----:B------:R-:W-:Y:S01]  /*114e0*/  R2UR UR20, R146 ;  /* 0x00000000921472ca */ /* 0x000fe200000e0000 */
[----:B------:R0:W5:Y:S03]  /*114f0*/  LDL.LU R17, [R1+0xa0] ;  /* 0x0000a00001117983 */ /* 0x0001660000300800 */
[----:B------:R-:W-:Y:S01]  /*11500*/  HGMMA.64x16x16.F32 R96, gdesc[UR44], R96, gsb0 ;  /* 0x002000002c6079f0 */ /* 0x000fe20008000860 */
[----:B------:R-:W-:-:S02]  /*11510*/  R2UR UR16, R6 ;  /* 0x00000000061072ca */ /* 0x000fc400000e0000 */
[----:B------:R-:W-:Y:S02]  /*11520*/  R2UR UR17, R7 ;  /* 0x00000000071172ca */ /* 0x000fe400000e0000 */
[----:B------:R-:W-:Y:S02]  /*11530*/  R2UR UR21, R147 ;  /* 0x00000000931572ca */ /* 0x000fe400000e0000 */
[----:B------:R-:W-:Y:S02]  /*11540*/  R2UR UR27, R0 ;  /* 0x00000000001b72ca */ /* 0x000fe400000e0000 */
[----:B------:R-:W-:Y:S02]  /*11550*/  R2UR UR26, R157 ;  /* 0x000000009d1a72ca */ /* 0x000fe400000e0000 */
[----:B------:R-:W-:Y:S02]  /*11560*/  R2UR UR24, R6 ;  /* 0x00000000061872ca */ /* 0x000fe400000e0000 */
[----:B------:R-:W-:-:S02]  /*11570*/  R2UR UR25, R7 ;  /* 0x00000000071972ca */ /* 0x000fc400000e0000 */
[C---:B------:R-:W-:Y:S02]  /*11580*/  R2UR UR29, R7.reuse ;  /* 0x00000000071d72ca */ /* 0x040fe400000e0000 */
[C---:B------:R-:W-:Y:S02]  /*11590*/  R2UR UR32, R6.reuse ;  /* 0x00000000062072ca */ /* 0x040fe400000e0000 */
[C---:B------:R-:W-:Y:S02]  /*115a0*/  R2UR UR33, R7.reuse ;  /* 0x00000000072172ca */ /* 0x040fe400000e0000 */
[----:B------:R-:W-:Y:S02]  /*115b0*/  R2UR UR36, R6 ;  /* 0x00000000062472ca */ /* 0x000fe400000e0000 */
[----:B------:R-:W-:Y:S01]  /*115c0*/  R2UR UR37, R7 ;  /* 0x00000000072572ca */ /* 0x000fe200000e0000 */
[----:B------:R-:W-:Y:S01]  /*115d0*/  VIADD R146, R20, 0x5c0 ;  /* 0x000005c014927836 */ /* 0x000fe20000000000 */
[----:B------:R0:W5:Y:S01]  /*115e0*/  LDL.LU R16, [R1+0x9c] ;  /* 0x00009c0001107983 */ /* 0x0001620000300800 */
[----:B------:R-:W-:-:S02]  /*115f0*/  WARPGROUP.DEPBAR.LE gsb0, 0x0 ;  /* 0x00008000000079c5 */ /* 0x000fc40000010000 */
[----:B------:R-:W-:Y:S01]  /*11600*/  WARPGROUP.ARRIVE ;  /* 0x00000000000079c5 */ /* 0x000fe20000000000 */
[----:B------:R-:W-:Y:S01]  /*11610*/  UMOV UR44, UR12 ;  /* 0x0000000c002c7c82 */ /* 0x000fe20008000000 */
[----:B------:R-:W-:Y:S01]  /*11620*/  UMOV UR45, UR13 ;  /* 0x0000000d002d7c82 */ /* 0x000fe20008000000 */
[----:B------:R-:W-:Y:S01]  /*11630*/  IMAD.MOV.U32 R147, RZ, RZ, -0x7fffffe0 ;  /* 0x80000020ff937424 */ /* 0x000fe200078e00ff */
[----:B------:R0:W5:Y:S02]  /*11640*/  LDL.LU R15, [R1+0x98] ;  /* 0x00009800010f7983 */ /* 0x0001640000300800 */
[----:B------:R-:W-:Y:S01]  /*11650*/  HGMMA.64x16x16.F32 R88, gdesc[UR48], R88, gsb0 ;  /* 0x00200000305879f0 */ /* 0x000fe20008000858 */
[----:B------:R-:W-:Y:S01]  /*11660*/  R2UR UR12, R6 ;  /* 0x00000000060c72ca */ /* 0x000fe200000e0000 */
[----:B------:R0:W5:Y:S01]  /*11670*/  LDL.LU R14, [R1+0x94] ;  /* 0x00009400010e7983 */ /* 0x0001620000300800 */
[----:B------:R-:W-:Y:S01]  /*11680*/  UMOV UR48, UR8 ;  /* 0x0000000800307c82 */ /* 0x000fe20008000000 */
[----:B------:R-:W-:-:S02]  /*11690*/  WARPGROUP.DEPBAR.LE gsb0, 0x0 ;  /* 0x00008000000079c5 */ /* 0x000fc40000010000 */
[----:B------:R-:W-:Y:S01]  /*116a0*/  WARPGROUP.ARRIVE ;  /* 0x00000000000079c5 */ /* 0x000fe20000000000 */
[----:B------:R-:W-:Y:S01]  /*116b0*/  UMOV UR49, UR9 ;  /* 0x0000000900317c82 */ /* 0x000fe20008000000 */
[----:B------:R-:W-:Y:S01]  /*116c0*/  R2UR UR13, R7 ;  /* 0x00000000070d72ca */ /* 0x000fe200000e0000 */
[----:B------:R0:W5:Y:S03]  /*116d0*/  LDL.LU R0, [R1+0x90] ;  /* 0x0000900001007983 */ /* 0x0001660000300800 */
        /* <DEDUP_REMOVED lines=193> */
.L_x_1973:
[----:B------:R-:W-:Y:S01]  /*122f0*/  SHF.L.U32 R20, R145, 0x1f, RZ ;  /* 0x0000001f91147819 */ /* 0x000fe200000006ff */
[----:B-----5:R-:W-:-:S04]  /*12300*/  IMAD R21, R15, 0x8, R16 ;  /* 0x000000080f157824 */ /* 0x020fc800078e0210 */
[----:B------:R0:W1:Y:S01]  /*12310*/  SYNCS.PHASECHK.TRANS64.TRYWAIT P2, [R21+URZ+0x31c50], R20 ;  /* 0x031c5014150075a7 */ /* 0x000062000804017f */
[----:B------:R-:W-:Y:S05]  /*12320*/  @!P0 BRA `(.L_x_1974) ;  /* 0x0000000000048947 */ /* 0x000fea0003800000 */
[----:B------:R-:W-:Y:S01]  /*12330*/  BPT.TRAP 0x1 ;  /* 0x000000040000795c */ /* 0x000fe20000300000 */
.L_x_1974:
[----:B-1----:R-:W-:Y:S05]  /*12340*/  @P2 BRA `(.L_x_1972) ;  /* 0x0000000000082947 */ /* 0x002fea0003800000 */
[----:B------:R-:W1:Y:S02]  /*12350*/  SYNCS.PHASECHK.TRANS64.TRYWAIT P2, [R21+URZ+0x31c50], R20 ;  /* 0x031c5014150075a7 */ /* 0x000e64000804017f */
[----:B-1----:R-:W-:Y:S05]  /*12360*/  @!P2 BRA `(.L_x_1975) ;  /* 0x000001100014a947 */ /* 0x002fea0003800000 */
.L_x_1972:
[----:B------:R-:W-:Y:S05]  /*12370*/  WARPSYNC.ALL ;  /* 0x0000000000007948 */ /* 0x000fea0003800000 */
[----:B------:R-:W-:Y:S01]  /*12380*/  ULDC UR4, c[0x0][0x9d8] ;  /* 0x0002760000047ab9 */ /* 0x000fe20000000800 */
[----:B------:R-:W-:Y:S01]  /*12390*/  ULDC UR5, c[0x0][0x988] ;  /* 0x0002620000057ab9 */ /* 0x000fe20000000800 */
[----:B------:R-:W-:Y:S01]  /*123a0*/  FMUL.FTZ R138, R138, UR4 ;  /* 0x000000048a8a7c20 */ /* 0x000fe20008410000 */
[----:B------:R-:W-:Y:S01]  /*123b0*/  FMUL.FTZ R139, R139, UR4 ;  /* 0x000000048b8b7c20 */ /* 0x000fe20008410000 */
[----:B------:R-:W-:Y:S01]  /*123c0*/  FMUL.FTZ R131, R131, UR4 ;  /* 0x0000000483837c20 */ /* 0x000fe20008410000 */
[----:B------:R-:W-:Y:S01]  /*123d0*/  FMUL.FTZ R130, R130, UR4 ;  /* 0x0000000482827c20 */ /* 0x000fe20008410000 */
[----:B01----:R0:W1:Y:S01]  /*123e0*/  MUFU.TANH R20, R138 ;  /* 0x0000008a00147308 */ /* 0x0030620000002400 */
[----:B------:R-:W-:Y:S01]  /*123f0*/  FMUL.FTZ R21, R137, UR4 ;  /* 0x0000000489157c20 */ /* 0x000fe20008410000 */
[----:B------:R-:W-:Y:S01]  /*12400*/  FMUL.FTZ R122, R122, UR4 ;  /* 0x000000047a7a7c20 */ /* 0x000fe20008410000 */
[----:B------:R-:W-:Y:S01]  /*12410*/  FMUL.FTZ R137, R141, UR4 ;  /* 0x000000048d897c20 */ /* 0x000fe20008410000 */
        /* <DEDUP_REMOVED lines=11> */
[----:B0-----:R-:W-:Y:S01]  /*124d0*/  FMUL.FTZ R138, R140, UR4 ;  /* 0x000000048c8a7c20 */ /* 0x001fe20008410000 */
[----:B------:R0:W3:Y:S01]  /*124e0*/  MUFU.TANH R147, R131 ;  /* 0x0000008300937308 */ /* 0x0000e20000002400 */
[----:B-1----:R-:W-:-:S02]  /*124f0*/  IMAD.MOV.U32 R120, RZ, RZ, R20 ;  /* 0x000000ffff787224 */ /* 0x002fc400078e0014 */
[----:B------:R-:W-:Y:S01]  /*12500*/  FMUL.FTZ R123, R123, UR4 ;  /* 0x000000047b7b7c20 */ /* 0x000fe20008410000 */
[----:B------:R-:W-:Y:S01]  /*12510*/  FMUL.FTZ R126, R126, UR4 ;  /* 0x000000047e7e7c20 */ /* 0x000fe20008410000 */
[----:B------:R-:W-:Y:S01]  /*12520*/  FMUL.FTZ R128, R128, UR4 ;  /* 0x0000000480807c20 */ /* 0x000fe20008410000 */
[----:B------:R-:W-:Y:S01]  /*12530*/  FMUL.FTZ R129, R129, UR4 ;  /* 0x0000000481817c20 */ /* 0x000fe20008410000 */
[----:B------:R-:W-:Y:S01]  /*12540*/  FMUL.FTZ R156, R114, UR4 ;  /* 0x00000004729c7c20 */ /* 0x000fe20008410000 */
[----:B------:R-:W-:Y:S01]  /*12550*/  FMUL.FTZ R152, R106, UR4 ;  /* 0x000000046a987c20 */ /* 0x000fe20008410000 */
[----:B------:R1:W-:Y:S01]  /*12560*/  MUFU.TANH R148, R130 ;  /* 0x0000008200947308 */ /* 0x0003e20000002400 */
[----:B------:R-:W-:-:S07]  /*12570*/  FMUL.FTZ R154, R118, UR4 ;  /* 0x00000004769a7c20 */ /* 0x000fce0008410000 */
[----:B------:R-:W4:Y:S01]  /*12580*/  MUFU.TANH R149, R143 ;  /* 0x0000008f00957308 */ /* 0x000f220000002400 */
[----:B------:R-:W-:Y:S01]  /*12590*/  FMUL.FTZ R100, R91, UR4 ;  /* 0x000000045b647c20 */ /* 0x000fe20008410000 */
[----:B------:R-:W-:Y:S01]  /*125a0*/  FMUL.FTZ R119, R111, UR4 ;  /* 0x000000046f777c20 */ /* 0x000fe20008410000 */
[----:B------:R-:W4:Y:S01]  /*125b0*/  LDL R91, [R1+0x34] ;  /* 0x00003400015b7983 */ /* 0x000f220000100800 */
[----:B0-----:R-:W-:Y:S01]  /*125c0*/  FMUL.FTZ R131, R132, UR4 ;  /* 0x0000000484837c20 */ /* 0x001fe20008410000 */
[----:B------:R-:W-:Y:S01]  /*125d0*/  FMUL.FTZ R132, R105, UR4 ;  /* 0x0000000469847c20 */ /* 0x000fe20008410000 */
[----:B------:R-:W-:Y:S01]  /*125e0*/  FMUL.FTZ R105, R108, UR4 ;  /* 0x000000046c697c20 */ /* 0x000fe20008410000 */
[----:B-1----:R-:W-:Y:S01]  /*125f0*/  FMUL.FTZ R130, R133, UR4 ;  /* 0x0000000485827c20 */ /* 0x002fe20008410000 */
[----:B------:R0:W1:Y:S01]  /*12600*/  MUFU.TANH R20, R122 ;  /* 0x0000007a00147308 */ /* 0x0000620000002400 */
[----:B------:R-:W-:Y:S01]  /*12610*/  FMUL.FTZ R140, R121, UR4 ;  /* 0x00000004798c7c20 */ /* 0x000fe20008410000 */
[----:B------:R-:W-:Y:S01]  /*12620*/  FMUL.FTZ R139, R124, UR4 ;  /* 0x000000047c8b7c20 */ /* 0x000fe20008410000 */
[----:B------:R-:W-:Y:S01]  /*12630*/  FMUL.FTZ R121, R125, UR4 ;  /* 0x000000047d797c20 */ /* 0x000fe20008410000 */
[----:B------:R-:W-:Y:S01]  /*12640*/  FMUL.FTZ R133, R104, UR4 ;  /* 0x0000000468857c20 */ /* 0x000fe20008410000 */
[----:B------:R-:W-:Y:S01]  /*12650*/  FMUL.FTZ R104, R109, UR4 ;  /* 0x000000046d687c20 */ /* 0x000fe20008410000 */
[----:B------:R-:W-:Y:S01]  /*12660*/  FMUL.FTZ R106, R96, UR4 ;  /* 0x00000004606a7c20 */ /* 0x000fe20008410000 */
[----:B------:R-:W-:Y:S01]  /*12670*/  FMUL.FTZ R96, R97, UR4 ;  /* 0x0000000461607c20 */ /* 0x000fe20008410000 */
[----:B------:R1:W1:Y:S01]  /*12680*/  MUFU.TANH R145, R135 ;  /* 0x0000008700917308 */ /* 0x0002620000002400 */
[----:B0-----:R-:W-:Y:S01]  /*12690*/  FMUL.FTZ R122, R112, UR4 ;  /* 0x00000004707a7c20 */ /* 0x001fe20008410000 */
[----:B------:R-:W-:Y:S01]  /*126a0*/  FMUL.FTZ R112, R113, UR4 ;  /* 0x0000000471707c20 */ /* 0x000fe20008410000 */
[----:B--2---:R-:W-:-:S02]  /*126b0*/  IMAD.MOV.U32 R113, RZ, RZ, R151 ;  /* 0x000000ffff717224 */ /* 0x004fc400078e0097 */
[----:B------:R-:W-:Y:S01]  /*126c0*/  FMUL.FTZ R151, R107, UR4 ;  /* 0x000000046b977c20 */ /* 0x000fe20008410000 */
[----:B---3--:R-:W-:Y:S02]  /*126d0*/  IMAD.MOV.U32 R107, RZ, RZ, R147 ;  /* 0x000000ffff6b7224 */ /* 0x008fe400078e0093 */
[----:B------:R-:W-:Y:S01]  /*126e0*/  FMUL.FTZ R124, R89, UR4 ;  /* 0x00000004597c7c20 */ /* 0x000fe20008410000 */
[----:B------:R-:W2:Y:S01]  /*126f0*/  LDL R147, [R1+0x2c] ;  /* 0x00002c0001937983 */ /* 0x000ea20000100800 */
[----:B----4-:R-:W-:Y:S02]  /*12700*/  IMAD.MOV.U32 R115, RZ, RZ, R149 ;  /* 0x000000ffff737224 */ /* 0x010fe400078e0095 */
[----:B-1----:R-:W-:Y:S01]  /*12710*/  FMUL.FTZ R135, R116, UR4 ;  /* 0x0000000474877c20 */ /* 0x002fe20008410000 */
[----:B------:R-:W-:Y:S01]  /*12720*/  IMAD.MOV.U32 R116, RZ, RZ, R148 ;  /* 0x000000ffff747224 */ /* 0x000fe200078e0094 */
[----:B------:R-:W3:Y:S01]  /*12730*/  LDL R149, [R1+0x68] ;  /* 0x0000680001957983 */ /* 0x000ee20000100800 */
[----:B------:R-:W-:-:S02]  /*12740*/  IMAD.MOV.U32 R111, RZ, RZ, R20 ;  /* 0x000000ffff6f7224 */ /* 0x000fc400078e0014 */
[----:B------:R-:W-:Y:S01]  /*12750*/  FMUL.FTZ R20, R103, UR4 ;  /* 0x0000000467147c20 */ /* 0x000fe20008410000 */
[----:B------:R0:W1:Y:S01]  /*12760*/  MUFU.TANH R146, R134 ;  /* 0x0000008600927308 */ /* 0x0000620000002400 */
[----:B------:R-:W4:Y:S01]  /*12770*/  LDL R148, [R1+0x40] ;  /* 0x0000400001947983 */ /* 0x000f220000100800 */
[----:B------:R-:W-:Y:S01]  /*12780*/  FMUL.FTZ R118, R98, UR4 ;  /* 0x0000000462767c20 */ /* 0x000fe20008410000 */
[----:B------:R-:W-:Y:S02]  /*12790*/  IMAD.MOV.U32 R109, RZ, RZ, R145 ;  /* 0x000000ffff6d7224 */ /* 0x000fe400078e0091 */
[----:B------:R-:W-:Y:S01]  /*127a0*/  FMUL.FTZ R125, R88, UR4 ;  /* 0x00000004587d7c20 */ /* 0x000fe20008410000 */
[----:B------:R-:W3:Y:S02]  /*127b0*/  LDL R103, [R1+0x6c] ;  /* 0x00006c0001677983 */ /* 0x000ee40000100800 */
[----:B------:R-:W1:Y:S01]  /*127c0*/  MUFU.TANH R150, R142 ;  /* 0x0000008e00967308 */ /* 0x000e620000002400 */
[----:B0-----:R-:W-:Y:S01]  /*127d0*/  FMUL.FTZ R134, R117, UR4 ;  /* 0x0000000475867c20 */ /* 0x001fe20008410000 */
[----:B------:R-:W-:-:S06]  /*127e0*/  FMUL.FTZ R117, R99, UR4 ;  /* 0x0000000463757c20 */ /* 0x000fcc0008410000 */
[----:B------:R-:W0:Y:S01]  /*127f0*/  MUFU.TANH R143, R123 ;  /* 0x0000007b008f7308 */ /* 0x000e220000002400 */
[----:B-1----:R-:W-:Y:S02]  /*12800*/  IMAD.MOV.U32 R108, RZ, RZ, R146 ;  /* 0x000000ffff6c7224 */ /* 0x002fe400078e0092 */
[----:B------:R-:W-:-:S05]  /*12810*/  FMUL.FTZ R146, R72, UR4 ;  /* 0x0000000448927c20 */ /* 0x000fca0008410000 */
[----:B------:R-:W-:Y:S01]  /*12820*/  MUFU.TANH R136, R136 ;  /* 0x0000008800887308 */ /* 0x000fe20000002400 */
[----:B------:R-:W-:Y:S02]  /*12830*/  IMAD.MOV.U32 R114, RZ, RZ, R150 ;  /* 0x000000ffff727224 */ /* 0x000fe400078e0096 */
[----:B------:R-:W-:Y:S01]  /*12840*/  FMUL.FTZ R150, R110, UR4 ;  /* 0x000000046e967c20 */ /* 0x000fe20008410000 */
[----:B------:R-:W-:Y:S01]  /*12850*/  FMUL.FTZ R110, R102, UR4 ;  /* 0x00000004666e7c20 */ /* 0x000fe20008410000 */
[----:B------:R-:W-:-:S03]  /*12860*/  FMUL.FTZ R102, R90, UR4 ;  /* 0x000000045a667c20 */ /* 0x000fc60008410000 */
[----:B------:R-:W-:Y:S01]  /*12870*/  MUFU.TANH R21, R21 ;  /* 0x0000001500157308 */ /* 0x000fe20000002400 */
[----:B0-----:R-:W-:-:S07]  /*12880*/  IMAD.MOV.U32 R90, RZ, RZ, R143 ;  /* 0x000000ffff5a7224 */ /* 0x001fce00078e008f */
[----:B------:R-:W-:Y:S08]  /*12890*/  MUFU.TANH R138, R138 ;  /* 0x0000008a008a7308 */ /* 0x000ff00000002400 */
[----:B------:R-:W-:Y:S08]  /*128a0*/  MUFU.TANH R137, R137 ;  /* 0x0000008900897308 */ /* 0x000ff00000002400 */
[----:B------:R0:W1:Y:S08]  /*128b0*/  MUFU.TANH R142, R126 ;  /* 0x0000007e008e7308 */ /* 0x0000700000002400 */
[----:B------:R-:W3:Y:S01]  /*128c0*/  MUFU.TANH R128, R128 ;  /* 0x0000008000807308 */ /* 0x000ee20000002400 */
[----:B0-----:R-:W-:-:S07]  /*128d0*/  FMUL.FTZ R126, R101, UR4 ;  /* 0x00000004657e7c20 */ /* 0x001fce0008410000 */
[----:B------:R-:W0:Y:S08]  /*128e0*/  MUFU.TANH R129, R129 ;  /* 0x0000008100817308 */ /* 0x000e300000002400 */
[----:B------:R-:W0:Y:S08]  /*128f0*/  MUFU.TANH R131, R131 ;  /* 0x0000008300837308 */ /* 0x000e300000002400 */
[----:B------:R-:W0:Y:S01]  /*12900*/  MUFU.TANH R130, R130 ;  /* 0x0000008200827308 */ /* 0x000e220000002400 */
[----:B------:R-:W-:Y:S01]  /*12910*/  FMUL.FTZ R99, R94, UR4 ;  /* 0x000000045e637c20 */ /* 0x000fe20008410000 */
[----:B------:R-:W-:-:S06]  /*12920*/  FMUL.FTZ R143, R84, UR4 ;  /* 0x00000004548f7c20 */ /* 0x000fcc0008410000 */
[----:B------:R-:W0:Y:S01]  /*12930*/  MUFU.TANH R141, R141 ;  /* 0x0000008d008d7308 */ /* 0x000e220000002400 */
[----:B------:R-:W-:Y:S01]  /*12940*/  FMUL.FTZ R101, R86, UR4 ;  /* 0x0000000456657c20 */ /* 0x000fe20008410000 */
[----:B------:R-:W-:-:S06]  /*12950*/  IMAD.MOV.U32 R94, RZ, RZ, R116 ;  /* 0x000000ffff5e7224 */ /* 0x000fcc00078e0074 */
[----:B------:R-:W0:Y:S01]  /*12960*/  MUFU.TANH R140, R140 ;  /* 0x0000008c008c7308 */ /* 0x000e220000002400 */
[----:B-1----:R-:W-:-:S07]  /*12970*/  IMAD.MOV.U32 R97, RZ, RZ, R142 ;  /* 0x000000ffff617224 */ /* 0x002fce00078e008e */
[----:B------:R-:W1:Y:S08]  /*12980*/  MUFU.TANH R139, R139 ;  /* 0x0000008b008b7308 */ /* 0x000e700000002400 */
[----:B------:R-:W1:Y:S01]  /*12990*/  MUFU.TANH R121, R121 ;  /* 0x0000007900797308 */ /* 0x000e620000002400 */
[----:B------:R-:W-:Y:S01]  /*129a0*/  FMUL.FTZ R123, R92, UR4 ;  /* 0x000000045c7b7c20 */ /* 0x000fe20008410000 */
[----:B------:R-:W-:Y:S01]  /*129b0*/  FMUL.FTZ R89, R93, UR4 ;  /* 0x000000045d597c20 */ /* 0x000fe20008410000 */
[----:B------:R-:W-:-:S05]  /*129c0*/  FMUL.FTZ R98, R95, UR4 ;  /* 0x000000045f627c20 */ /* 0x000fca0008410000 */
[----:B------:R-:W1:Y:S01]  /*129d0*/  MUFU.TANH R122, R122 ;  /* 0x0000007a007a7308 */ /* 0x000e620000002400 */
[----:B------:R-:W-:Y:S01]  /*129e0*/  FMUL.FTZ R142, R81, UR4 ;  /* 0x00000004518e7c20 */ /* 0x000fe20008410000 */
[----:B------:R-:W-:-:S06]  /*129f0*/  IMAD.MOV.U32 R92, RZ, RZ, R109 ;  /* 0x000000ffff5c7224 */ /* 0x000fcc00078e006d */
[----:B------:R-:W1:Y:S01]  /*12a00*/  MUFU.TANH R112, R112 ;  /* 0x0000007000707308 */ /* 0x000e620000002400 */
[----:B------:R-:W-:-:S07]  /*12a10*/  IMAD.MOV.U32 R93, RZ, RZ, R108 ;  /* 0x000000ffff5d7224 */ /* 0x000fce00078e006c */
[----:B------:R-:W1:Y:S01]  /*12a20*/  MUFU.TANH R135, R135 ;  /* 0x0000008700877308 */ /* 0x000e620000002400 */
[----:B------:R-:W-:-:S07]  /*12a30*/  IMAD.MOV.U32 R109, RZ, RZ, R115 ;  /* 0x000000ffff6d7224 */ /* 0x000fce00078e0073 */
[----:B------:R-:W1:Y:S01]  /*12a40*/  MUFU.TANH R134, R134 ;  /* 0x0000008600867308 */ /* 0x000e620000002400 */
[----:B------:R-:W-:Y:S02]  /*12a50*/  IMAD.MOV.U32 R95, RZ, RZ, R114 ;  /* 0x000000ffff5f7224 */ /* 0x000fe400078e0072 */
[----:B------:R-:W-:Y:S02]  /*12a60*/  IMAD.MOV.U32 R108, RZ, RZ, R113 ;  /* 0x000000ffff6c7224 */ /* 0x000fe400078e0071 */
[----:B------:R-:W-:-:S03]  /*12a70*/  IMAD.MOV.U32 R81, RZ, RZ, R120 ;  /* 0x000000ffff517224 */ /* 0x000fc600078e0078 */
[----:B------:R-:W1:Y:S08]  /*12a80*/  MUFU.TANH R133, R133 ;  /* 0x0000008500857308 */ /* 0x000e700000002400 */
[----:B------:R-:W1:Y:S08]  /*12a90*/  MUFU.TANH R132, R132 ;  /* 0x0000008400847308 */ /* 0x000e700000002400 */
[----:B------:R-:W1:Y:S08]  /*12aa0*/  MUFU.TANH R105, R105 ;  /* 0x0000006900697308 */ /* 0x000e700000002400 */
[----:B------:R-:W1:Y:S01]  /*12ab0*/  MUFU.TANH R104, R104 ;  /* 0x0000006800687308 */ /* 0x000e620000002400 */
[----:B------:R-:W-:Y:S01]  /*12ac0*/  FMUL.FTZ R80, R80, UR4 ;  /* 0x0000000450507c20 */ /* 0x000fe20008410000 */
[----:B------:R-:W-:-:S06]  /*12ad0*/  FMUL.FTZ R145, R85, UR4 ;  /* 0x0000000455917c20 */ /* 0x000fcc0008410000 */
        /* <DEDUP_REMOVED lines=8> */
[----:B------:R-:W-:Y:S08]  /*12b60*/  MUFU.TANH R155, R155 ;  /* 0x0000009b009b7308 */ /* 0x000ff00000002400 */
[----:B------:R-:W-:Y:S01]  /*12b70*/  MUFU.TANH R154, R154 ;  /* 0x0000009a009a7308 */ /* 0x000fe20000002400 */
[----:B------:R-:W-:-:S07]  /*12b80*/  FMUL.FTZ R88, R82, UR4 ;  /* 0x0000000452587c20 */ /* 0x000fce0008410000 */
[----:B------:R-:W-:Y:S08]  /*12b90*/  MUFU.TANH R157, R157 ;  /* 0x0000009d009d7308 */ /* 0x000ff00000002400 */
[----:B------:R-:W-:Y:S08]  /*12ba0*/  MUFU.TANH R153, R153 ;  /* 0x0000009900997308 */ /* 0x000ff00000002400 */
[----:B------:R-:W-:Y:S01]  /*12bb0*/  MUFU.TANH R119, R119 ;  /* 0x0000007700777308 */ /* 0x000fe20000002400 */
[----:B--2---:R-:W-:-:S07]  /*12bc0*/  IMAD R72, R147, 0xc0, RZ ;  /* 0x000000c093487824 */ /* 0x004fce00078e02ff */
[----:B------:R-:W-:Y:S01]  /*12bd0*/  MUFU.TANH R146, R146 ;  /* 0x0000009200927308 */ /* 0x000fe20000002400 */
[----:B-----5:R-:W-:-:S05]  /*12be0*/  IMAD R72, R14, -0x90, R72 ;  /* 0xffffff700e487824 */ /* 0x020fca00078e0248 */
[----:B----4-:R-:W-:Y:S02]  /*12bf0*/  IADD3 R72, R72, 0x1, R148 ;  /* 0x0000000148487810 */ /* 0x010fe40007ffe094 */
[----:B------:R-:W-:Y:S03]  /*12c00*/  MUFU.TANH R20, R20 ;  /* 0x0000001400147308 */ /* 0x000fe60000002400 */
[----:B------:R-:W-:-:S04]  /*12c10*/  IMAD.IADD R72, R72, 0x1, -R91 ;  /* 0x0000000148487824 */ /* 0x000fc800078e0a5b */
[----:B---3--:R-:W-:Y:S01]  /*12c20*/  IMAD R72, R149, -0x2, R72 ;  /* 0xfffffffe95487824 */ /* 0x008fe200078e0248 */
[----:B------:R-:W-:Y:S03]  /*12c30*/  MUFU.TANH R150, R150 ;  /* 0x0000009600967308 */ /* 0x000fe60000002400 */
[----:B------:R-:W-:Y:S01]  /*12c40*/  IMAD.IADD R103, R103, 0x1, R72 ;  /* 0x0000000167677824 */ /* 0x000fe200078e0248 */
[----:B------:R-:W-:-:S04]  /*12c50*/  MOV R91, R111 ;  /* 0x0000006f005b7202 */ /* 0x000fc80000000f00 */
[C---:B------:R-:W-:Y:S01]  /*12c60*/  ISETP.GT.AND P2, PT, R103.reuse, RZ, PT ;  /* 0x000000ff6700720c */ /* 0x040fe20003f44270 */
[----:B------:R-:W-:Y:S01]  /*12c70*/  MUFU.TANH R156, R156 ;  /* 0x0000009c009c7308 */ /* 0x000fe20000002400 */
[C---:B------:R-:W-:Y:S02]  /*12c80*/  ISETP.GT.AND P3, PT, R103.reuse, 0x1, PT ;  /* 0x000000016700780c */ /* 0x040fe40003f64270 */
[C---:B------:R-:W-:Y:S02]  /*12c90*/  ISETP.GT.AND P4, PT, R103.reuse, 0x8, PT ;  /* 0x000000086700780c */ /* 0x040fe40003f84270 */
[----:B------:R-:W-:Y:S02]  /*12ca0*/  ISETP.GT.AND P5, PT, R103, 0x9, PT ;  /* 0x000000096700780c */ /* 0x000fe40003fa4270 */
[----:B------:R-:W-:Y:S01]  /*12cb0*/  FSEL R111, R136, -INF , P2 ;  /* 0xff800000886f7808 */ /* 0x000fe20001000000 */
[----:B------:R-:W-:Y:S01]  /*12cc0*/  MUFU.TANH R110, R110 ;  /* 0x0000006e006e7308 */ /* 0x000fe20000002400 */
[----:B------:R-:W-:-:S02]  /*12cd0*/  FSEL R84, R21, -INF , P3 ;  /* 0xff80000015547808 */ /* 0x000fc40001800000 */
[----:B------:R-:W-:Y:S02]  /*12ce0*/  FSEL R86, R138, -INF , P4 ;  /* 0xff8000008a567808 */ /* 0x000fe40002000000 */
[----:B------:R-:W-:Y:S02]  /*12cf0*/  FSEL R116, R137, -INF , P5 ;  /* 0xff80000089747808 */ /* 0x000fe40002800000 */
[C---:B------:R-:W-:Y:S01]  /*12d00*/  ISETP.GT.AND P2, PT, R103.reuse, 0x10, PT ;  /* 0x000000106700780c */ /* 0x040fe20003f44270 */
[----:B------:R-:W-:Y:S01]  /*12d10*/  MUFU.TANH R152, R152 ;  /* 0x0000009800987308 */ /* 0x000fe20000002400 */
[C---:B------:R-:W-:Y:S02]  /*12d20*/  ISETP.GT.AND P3, PT, R103.reuse, 0x11, PT ;  /* 0x000000116700780c */ /* 0x040fe40003f64270 */
[C---:B------:R-:W-:Y:S02]  /*12d30*/  ISETP.GT.AND P4, PT, R103.reuse, 0x18, PT ;  /* 0x000000186700780c */ /* 0x040fe40003f84270 */
[----:B------:R-:W-:-:S02]  /*12d40*/  ISETP.GT.AND P5, PT, R103, 0x19, PT ;  /* 0x000000196700780c */ /* 0x000fc40003fa4270 */
[----:B------:R-:W-:Y:S01]  /*12d50*/  FSEL R120, R128, -INF , P2 ;  /* 0xff80000080787808 */ /* 0x000fe20001000000 */
[----:B------:R-:W-:Y:S01]  /*12d60*/  MUFU.TANH R151, R151 ;  /* 0x0000009700977308 */ /* 0x000fe20000002400 */
[----:B0-----:R-:W-:Y:S02]  /*12d70*/  FSEL R113, R129, -INF , P3 ;  /* 0xff80000081717808 */ /* 0x001fe40001800000 */
[----:B------:R-:W-:Y:S02]  /*12d80*/  FSEL R114, R131, -INF , P4 ;  /* 0xff80000083727808 */ /* 0x000fe40002000000 */
[----:B------:R-:W-:Y:S02]  /*12d90*/  FSEL R115, R130, -INF , P5 ;  /* 0xff80000082737808 */ /* 0x000fe40002800000 */
[C---:B------:R-:W-:Y:S01]  /*12da0*/  ISETP.GT.AND P2, PT, R103.reuse, 0x20, PT ;  /* 0x000000206700780c */ /* 0x040fe20003f44270 */
[----:B------:R-:W-:Y:S01]  /*12db0*/  MUFU.TANH R118, R118 ;  /* 0x0000007600767308 */ /* 0x000fe20000002400 */
[----:B------:R-:W-:-:S02]  /*12dc0*/  ISETP.GT.AND P3, PT, R103, 0x21, PT ;  /* 0x000000216700780c */ /* 0x000fc40003f64270 */
[C---:B------:R-:W-:Y:S02]  /*12dd0*/  ISETP.GT.AND P4, PT, R103.reuse, 0x28, PT ;  /* 0x000000286700780c */ /* 0x040fe40003f84270 */
[----:B------:R-:W-:Y:S02]  /*12de0*/  ISETP.GT.AND P5, PT, R103, 0x29, PT ;  /* 0x000000296700780c */ /* 0x000fe40003fa4270 */
[----:B------:R-:W-:Y:S01]  /*12df0*/  FSEL R141, R141, -INF , P2 ;  /* 0xff8000008d8d7808 */ /* 0x000fe20001000000 */
[----:B------:R-:W-:Y:S01]  /*12e00*/  MUFU.TANH R117, R117 ;  /* 0x0000007500757308 */ /* 0x000fe20000002400 */
[----:B------:R-:W-:Y:S02]  /*12e10*/  FSEL R140, R140, -INF , P3 ;  /* 0xff8000008c8c7808 */ /* 0x000fe40001800000 */
[----:B-1----:R-:W-:Y:S02]  /*12e20*/  FSEL R139, R139, -INF , P4 ;  /* 0xff8000008b8b7808 */ /* 0x002fe40002000000 */
[----:B------:R-:W-:-:S02]  /*12e30*/  FSEL R138, R121, -INF , P5 ;  /* 0xff800000798a7808 */ /* 0x000fc40002800000 */
[C---:B------:R-:W-:Y:S02]  /*12e40*/  ISETP.GT.AND P2, PT, R103.reuse, 0x30, PT ;  /* 0x000000306700780c */ /* 0x040fe40003f44270 */
[C---:B------:R-:W-:Y:S02]  /*12e50*/  ISETP.GT.AND P3, PT, R103.reuse, 0x31, PT ;  /* 0x000000316700780c */ /* 0x040fe40003f64270 */
[C---:B------:R-:W-:Y:S02]  /*12e60*/  ISETP.GT.AND P4, PT, R103.reuse, 0x38, PT ;  /* 0x000000386700780c */ /* 0x040fe40003f84270 */
[----:B------:R-:W-:Y:S02]  /*12e70*/  ISETP.GT.AND P5, PT, R103, 0x39, PT ;  /* 0x000000396700780c */ /* 0x000fe40003fa4270 */
[----:B------:R-:W-:Y:S02]  /*12e80*/  FSEL R137, R122, -INF , P2 ;  /* 0xff8000007a897808 */ /* 0x000fe40001000000 */
[----:B------:R-:W-:-:S02]  /*12e90*/  FSEL R136, R112, -INF , P3 ;  /* 0xff80000070887808 */ /* 0x000fc40001800000 */
[----:B------:R-:W-:Y:S02]  /*12ea0*/  FSEL R135, R135, -INF , P4 ;  /* 0xff80000087877808 */ /* 0x000fe40002000000 */
[----:B------:R-:W-:Y:S02]  /*12eb0*/  FSEL R134, R134, -INF , P5 ;  /* 0xff80000086867808 */ /* 0x000fe40002800000 */
[C---:B------:R-:W-:Y:S02]  /*12ec0*/  ISETP.GT.AND P2, PT, R103.reuse, 0x40, PT ;  /* 0x000000406700780c */ /* 0x040fe40003f44270 */
[C---:B------:R-:W-:Y:S02]  /*12ed0*/  ISETP.GT.AND P3, PT, R103.reuse, 0x41, PT ;  /* 0x000000416700780c */ /* 0x040fe40003f64270 */
[C---:B------:R-:W-:Y:S02]  /*12ee0*/  ISETP.GT.AND P4, PT, R103.reuse, 0x48, PT ;  /* 0x000000486700780c */ /* 0x040fe40003f84270 */
[----:B------:R-:W-:Y:S01]  /*12ef0*/  ISETP.GT.AND P5, PT, R103, 0x49, PT ;  /* 0x000000496700780c */ /* 0x000fe20003fa4270 */
[----:B------:R-:W0:Y:S01]  /*12f00*/  MUFU.TANH R80, R80 ;  /* 0x0000005000507308 */ /* 0x000e220000002400 */
[----:B------:R-:W-:Y:S01]  /*12f10*/  FMUL.FTZ R147, R73, UR4 ;  /* 0x0000000449937c20 */ /* 0x000fe20008410000 */
[----:B------:R-:W-:Y:S01]  /*12f20*/  FMUL.FTZ R148, R76, UR4 ;  /* 0x000000044c947c20 */ /* 0x000fe20008410000 */
[----:B------:R-:W-:-:S02]  /*12f30*/  FSEL R133, R133, -INF , P2 ;  /* 0xff80000085857808 */ /* 0x000fc40001000000 */
[----:B------:R-:W-:-:S03]  /*12f40*/  FSEL R132, R132, -INF , P3 ;  /* 0xff80000084847808 */ /* 0x000fc60001800000 */
[----:B------:R-:W1:Y:S01]  /*12f50*/  MUFU.TANH R142, R142 ;  /* 0x0000008e008e7308 */ /* 0x000e620000002400 */
[----:B------:R-:W-:Y:S02]  /*12f60*/  FSEL R131, R105, -INF , P4 ;  /* 0xff80000069837808 */ /* 0x000fe40002000000 */
[----:B------:R-:W-:Y:S02]  /*12f70*/  FSEL R130, R104, -INF , P5 ;  /* 0xff80000068827808 */ /* 0x000fe40002800000 */
[----:B------:R-:W-:-:S03]  /*12f80*/  ISETP.GT.AND P2, PT, R103, 0x50, PT ;  /* 0x000000506700780c */ /* 0x000fc60003f44270 */
[----:B------:R-:W2:Y:S01]  /*12f90*/  MUFU.TANH R143, R143 ;  /* 0x0000008f008f7308 */ /* 0x000ea20000002400 */
[C---:B------:R-:W-:Y:S02]  /*12fa0*/  ISETP.GT.AND P3, PT, R103.reuse, 0x51, PT ;  /* 0x000000516700780c */ /* 0x040fe40003f64270 */
[C---:B------:R-:W-:Y:S02]  /*12fb0*/  ISETP.GT.AND P4, PT, R103.reuse, 0x58, PT ;  /* 0x000000586700780c */ /* 0x040fe40003f84270 */
[----:B------:R-:W-:-:S03]  /*12fc0*/  ISETP.GT.AND P5, PT, R103, 0x59, PT ;  /* 0x000000596700780c */ /* 0x000fc60003fa4270 */
[----:B------:R-:W3:Y:S01]  /*12fd0*/  MUFU.TANH R145, R145 ;  /* 0x0000009100917308 */ /* 0x000ee20000002400 */
[----:B------:R-:W-:Y:S02]  /*12fe0*/  FSEL R129, R106, -INF , P2 ;  /* 0xff8000006a817808 */ /* 0x000fe40001000000 */
[----:B------:R-:W-:Y:S02]  /*12ff0*/  FSEL R128, R96, -INF , P3 ;  /* 0xff80000060807808 */ /* 0x000fe40001800000 */
[----:B------:R-:W-:Y:S02]  /*13000*/  FSEL R127, R127, -INF , P4 ;  /* 0xff8000007f7f7808 */ /* 0x000fe40002000000 */
[----:B------:R-:W-:Y:S01]  /*13010*/  FSEL R126, R126, -INF , P5 ;  /* 0xff8000007e7e7808 */ /* 0x000fe20002800000 */
[----:B------:R-:W4:Y:S01]  /*13020*/  MUFU.TANH R147, R147 ;  /* 0x0000009300937308 */ /* 0x000f220000002400 */
[----:B------:R-:W-:Y:S01]  /*13030*/  ISETP.GT.AND P2, PT, R103, 0x60, PT ;  /* 0x000000606700780c */ /* 0x000fe20003f44270 */
[----:B------:R-:W-:Y:S01]  /*13040*/  FMUL.FTZ R149, R77, UR4 ;  /* 0x000000044d957c20 */ /* 0x000fe20008410000 */
[----:B------:R-:W-:-:S02]  /*13050*/  ISETP.GT.AND P3, PT, R103, 0x61, PT ;  /* 0x000000616700780c */ /* 0x000fc40003f64270 */
[C---:B------:R-:W-:Y:S02]  /*13060*/  ISETP.GT.AND P4, PT, R103.reuse, 0x68, PT ;  /* 0x000000686700780c */ /* 0x040fe40003f84270 */
[----:B------:R-:W-:Y:S01]  /*13070*/  ISETP.GT.AND P5, PT, R103, 0x69, PT ;  /* 0x000000696700780c */ /* 0x000fe20003fa4270 */
[----:B------:R-:W4:Y:S01]  /*13080*/  MUFU.TANH R148, R148 ;  /* 0x0000009400947308 */ /* 0x000f220000002400 */
[----:B------:R-:W-:Y:S02]  /*13090*/  FSEL R125, R125, -INF , P2 ;  /* 0xff8000007d7d7808 */ /* 0x000fe40001000000 */
[----:B------:R-:W-:Y:S02]  /*130a0*/  FSEL R124, R124, -INF , P3 ;  /* 0xff8000007c7c7808 */ /* 0x000fe40001800000 */
[----:B------:R-:W-:Y:S02]  /*130b0*/  FSEL R123, R123, -INF , P4 ;  /* 0xff8000007b7b7808 */ /* 0x000fe40002000000 */
[----:B------:R-:W-:-:S02]  /*130c0*/  FSEL R122, R89, -INF , P5 ;  /* 0xff800000597a7808 */ /* 0x000fc40002800000 */
[C---:B------:R-:W-:Y:S02]  /*130d0*/  ISETP.GT.AND P2, PT, R103.reuse, 0x70, PT ;  /* 0x000000706700780c */ /* 0x040fe40003f44270 */
[C---:B------:R-:W-:Y:S02]  /*130e0*/  ISETP.GT.AND P3, PT, R103.reuse, 0x71, PT ;  /* 0x000000716700780c */ /* 0x040fe40003f64270 */
[C---:B------:R-:W-:Y:S02]  /*130f0*/  ISETP.GT.AND P4, PT, R103.reuse, 0x78, PT ;  /* 0x000000786700780c */ /* 0x040fe40003f84270 */
[----:B------:R-:W-:Y:S01]  /*13100*/  ISETP.GT.AND P5, PT, R103, 0x79, PT ;  /* 0x000000796700780c */ /* 0x000fe20003fa4270 */
[----:B------:R-:W4:Y:S01]  /*13110*/  MUFU.TANH R149, R149 ;  /* 0x0000009500957308 */ /* 0x000f220000002400 */
[----:B0-----:R-:W-:Y:S02]  /*13120*/  FSEL R121, R80, -INF , P2 ;  /* 0xff80000050797808 */ /* 0x001fe40001000000 */
[----:B-1----:R-:W-:-:S02]  /*13130*/  FSEL R142, R142, -INF , P3 ;  /* 0xff8000008e8e7808 */ /* 0x002fc40001800000 */
[----:B--2---:R-:W-:Y:S02]  /*13140*/  FSEL R143, R143, -INF , P4 ;  /* 0xff8000008f8f7808 */ /* 0x004fe40002000000 */
[----:B---3--:R-:W-:Y:S02]  /*13150*/  FSEL R145, R145, -INF , P5 ;  /* 0xff80000091917808 */ /* 0x008fe40002800000 */
[C---:B------:R-:W-:Y:S02]  /*13160*/  ISETP.GT.AND P2, PT, R103.reuse, 0x80, PT ;  /* 0x000000806700780c */ /* 0x040fe40003f44270 */
[C---:B------:R-:W-:Y:S02]  /*13170*/  ISETP.GT.AND P3, PT, R103.reuse, 0x81, PT ;  /* 0x000000816700780c */ /* 0x040fe40003f64270 */
[C---:B------:R-:W-:Y:S02]  /*13180*/  ISETP.GT.AND P4, PT, R103.reuse, 0x88, PT ;  /* 0x000000886700780c */ /* 0x040fe40003f84270 */
[C---:B------:R-:W-:Y:S01]  /*13190*/  ISETP.GT.AND P5, PT, R103.reuse, 0x89, PT ;  /* 0x000000896700780c */ /* 0x040fe20003fa4270 */
[----:B------:R-:W-:Y:S01]  /*131a0*/  VIADD R103, R103, 0x8 ;  /* 0x0000000867677836 */ /* 0x000fe20000000000 */
[----:B----4-:R-:W-:-:S02]  /*131b0*/  FSEL R147, R147, -INF , P3 ;  /* 0xff80000093937808 */ /* 0x010fc40001800000 */
[----:B------:R-:W-:Y:S02]  /*131c0*/  FSEL R148, R148, -INF , P4 ;  /* 0xff80000094947808 */ /* 0x000fe40002000000 */
[C---:B------:R-:W-:Y:S02]  /*131d0*/  ISETP.GT.AND P3, PT, R103.reuse, 0x1, PT ;  /* 0x000000016700780c */ /* 0x040fe40003f64270 */
[C---:B------:R-:W-:Y:S02]  /*131e0*/  ISETP.GT.AND P4, PT, R103.reuse, 0x8, PT ;  /* 0x000000086700780c */ /* 0x040fe40003f84270 */
[----:B------:R-:W-:Y:S02]  /*131f0*/  FSEL R108, R108, -INF , P3 ;  /* 0xff8000006c6c7808 */ /* 0x000fe40001800000 */
[----:B------:R-:W-:Y:S02]  /*13200*/  ISETP.GT.AND P3, PT, R103, 0x11, PT ;  /* 0x000000116700780c */ /* 0x000fe40003f64270 */
[----:B------:R-:W-:-:S02]  /*13210*/  FSEL R85, R95, -INF , P4 ;  /* 0xff8000005f557808 */ /* 0x000fc40002000000 */
[----:B------:R-:W-:Y:S02]  /*13220*/  ISETP.GT.AND P4, PT, R103, 0x18, PT ;  /* 0x000000186700780c */ /* 0x000fe40003f84270 */
[----:B------:R-:W-:Y:S02]  /*13230*/  FSEL R149, R149, -INF , P5 ;  /* 0xff80000095957808 */ /* 0x000fe40002800000 */
[----:B------:R-:W-:Y:S02]  /*13240*/  ISETP.GT.AND P5, PT, R103, 0x9, PT ;  /* 0x000000096700780c */ /* 0x000fe40003fa4270 */
[----:B------:R-:W-:Y:S02]  /*13250*/  FSEL R107, R107, -INF , P3 ;  /* 0xff8000006b6b7808 */ /* 0x000fe40001800000 */
[----:B------:R-:W-:Y:S02]  /*13260*/  ISETP.GT.AND P3, PT, R103, 0x21, PT ;  /* 0x000000216700780c */ /* 0x000fe40003f64270 */
[----:B------:R-:W-:-:S02]  /*13270*/  FSEL R105, R93, -INF , P4 ;  /* 0xff8000005d697808 */ /* 0x000fc40002000000 */
[----:B------:R-:W-:Y:S02]  /*13280*/  ISETP.GT.AND P4, PT, R103, 0x28, PT ;  /* 0x000000286700780c */ /* 0x000fe40003f84270 */
[----:B------:R-:W-:Y:S02]  /*13290*/  FSEL R109, R109, -INF , P5 ;  /* 0xff8000006d6d7808 */ /* 0x000fe40002800000 */
[C---:B------:R-:W-:Y:S02]  /*132a0*/  ISETP.GT.AND P5, PT, R103.reuse, 0x19, PT ;  /* 0x000000196700780c */ /* 0x040fe40003fa4270 */
[----:B------:R-:W-:Y:S02]  /*132b0*/  FSEL R93, R90, -INF , P3 ;  /* 0xff8000005a5d7808 */ /* 0x000fe40001800000 */
[----:B------:R-:W-:Y:S02]  /*132c0*/  ISETP.GT.AND P3, PT, R103, 0x31, PT ;  /* 0x000000316700780c */ /* 0x000fe40003f64270 */
[----:B------:R-:W-:-:S02]  /*132d0*/  FSEL R82, R97, -INF , P4 ;  /* 0xff80000061527808 */ /* 0x000fc40002000000 */
[----:B------:R-:W-:Y:S02]  /*132e0*/  ISETP.GT.AND P4, PT, R103, 0x38, PT ;  /* 0x000000386700780c */ /* 0x000fe40003f84270 */
[----:B------:R-:W-:Y:S02]  /*132f0*/  FSEL R104, R92, -INF , P5 ;  /* 0xff8000005c687808 */ /* 0x000fe40002800000 */
[----:B------:R-:W-:Y:S02]  /*13300*/  FSEL R92, R155, -INF , P3 ;  /* 0xff8000009b5c7808 */ /* 0x000fe40001800000 */
[----:B------:R-:W2:Y:S01]  /*13310*/  LDL.LU R155, [R1+0x1c] ;  /* 0x00001c00019b7983 */ /* 0x000ea20000300800 */
[----:B------:R-:W-:-:S03]  /*13320*/  FSEL R90, R154, -INF , P4 ;  /* 0xff8000009a5a7808 */ /* 0x000fc60002000000 */
[----:B------:R-:W3:Y:S01]  /*13330*/  LDL.LU R154, [R1+0x18] ;  /* 0x00001800019a7983 */ /* 0x000ee20000300800 */
[----:B------:R-:W-:Y:S02]  /*13340*/  FSEL R146, R146, -INF , P2 ;  /* 0xff80000092927808 */ /* 0x000fe40001000000 */
[----:B------:R-:W-:-:S04]  /*13350*/  ISETP.GT.AND P2, PT, R103, RZ, PT ;  /* 0x000000ff6700720c */ /* 0x000fc80003f44270 */
[----:B------:R-:W-:Y:S02]  /*13360*/  FSEL R112, R81, -INF , P2 ;  /* 0xff80000051707808 */ /* 0x000fe40001000000 */
[C---:B------:R-:W-:Y:S02]  /*13370*/  ISETP.GT.AND P2, PT, R103.reuse, 0x10, PT ;  /* 0x000000106700780c */ /* 0x040fe40003f44270 */
[C---:B------:R-:W-:Y:S02]  /*13380*/  ISETP.GT.AND P5, PT, R103.reuse, 0x29, PT ;  /* 0x000000296700780c */ /* 0x040fe40003fa4270 */
[----:B------:R-:W-:Y:S02]  /*13390*/  FSEL R106, R94, -INF , P2 ;  /* 0xff8000005e6a7808 */ /* 0x000fe40001000000 */
[----:B------:R-:W-:-:S04]  /*133a0*/  ISETP.GT.AND P2, PT, R103, 0x20, PT ;  /* 0x000000206700780c */ /* 0x000fc80003f44270 */
[----:B------:R-:W-:Y:S02]  /*133b0*/  FSEL R96, R91, -INF , P2 ;  /* 0xff8000005b607808 */ /* 0x000fe40001000000 */
[----:B------:R-:W-:Y:S02]  /*133c0*/  FSEL R91, R157, -INF , P5 ;  /* 0xff8000009d5b7808 */ /* 0x000fe40002800000 */
[----:B------:R-:W-:-:S04]  /*133d0*/  ISETP.GT.AND P5, PT, R103, 0x39, PT ;  /* 0x000000396700780c */ /* 0x000fc80003fa4270 */
[----:B------:R-:W-:Y:S02]  /*133e0*/  FSEL R72, R153, -INF , P5 ;  /* 0xff80000099487808 */ /* 0x000fe40002800000 */
[----:B------:R-:W-:-:S04]  /*133f0*/  ISETP.GT.AND P5, PT, R103, 0x49, PT ;  /* 0x000000496700780c */ /* 0x000fc80003fa4270 */
[----:B------:R-:W-:Y:S02]  /*13400*/  FSEL R97, R119, -INF , P5 ;  /* 0xff80000077617808 */ /* 0x000fe40002800000 */
[----:B------:R-:W-:-:S04]  /*13410*/  ISETP.GT.AND P5, PT, R103, 0x59, PT ;  /* 0x000000596700780c */ /* 0x000fc80003fa4270 */
[----:B------:R-:W-:Y:S02]  /*13420*/  FSEL R94, R20, -INF , P5 ;  /* 0xff800000145e7808 */ /* 0x000fe40002800000 */
        /* <DEDUP_REMOVED lines=36> */
[----:B------:R-:W0:Y:S01]  /*13670*/  SHFL.BFLY PT, R21, R20, 0x2, 0x1f ;  /* 0x0c401f0014157f89 */ /* 0x000e2200000e0000 */
[----:B------:R-:W-:-:S04]  /*13680*/  ISETP.GT.AND P4, PT, R103, 0x48, PT ;  /* 0x000000486700780c */ /* 0x000fc80003f84270 */
[----:B------:R-:W-:Y:S02]  /*13690*/  FSEL R76, R150, -INF , P4 ;  /* 0xff800000964c7808 */ /* 0x000fe40002000000 */
[----:B------:R-:W4:Y:S01]  /*136a0*/  LDL R150, [R1+0x5c] ;  /* 0x00005c0001967983 */ /* 0x000f220000100800 */
[----:B0-----:R-:W-:-:S05]  /*136b0*/  FMNMX.FTZ R20, R20, R21, !PT ;  /* 0x0000001514147209 */ /* 0x001fca0007810000 */
[----:B------:R-:W0:Y:S01]  /*136c0*/  SHFL.BFLY PT, R21, R20, 0x1, 0x1f ;  /* 0x0c201f0014157f89 */ /* 0x000e2200000e0000 */
[----:B------:R-:W-:Y:S01]  /*136d0*/  ISETP.GT.AND P2, PT, R103, 0x30, PT ;  /* 0x000000306700780c */ /* 0x000fe20003f44270 */
[----:B------:R-:W-:Y:S01]  /*136e0*/  FMUL.FTZ R83, R83, UR4 ;  /* 0x0000000453537c20 */ /* 0x000fe20008410000 */
[----:B------:R-:W-:Y:S01]  /*136f0*/  ISETP.GT.AND P4, PT, R103, 0x58, PT ;  /* 0x000000586700780c */ /* 0x000fe20003f84270 */
[----:B------:R-:W1:Y:S01]  /*13700*/  MUFU.TANH R102, R102 ;  /* 0x0000006600667308 */ /* 0x000e620000002400 */
[----:B------:R-:W-:Y:S01]  /*13710*/  FMUL.FTZ R87, R87, UR4 ;  /* 0x0000000457577c20 */ /* 0x000fe20008410000 */
[----:B------:R-:W-:Y:S02]  /*13720*/  FSEL R89, R156, -INF , P2 ;  /* 0xff8000009c597808 */ /* 0x000fe40001000000 */
[----:B0-----:R-:W-:-:S04]  /*13730*/  FMNMX.FTZ R20, R20, R21, !PT ;  /* 0x0000001514147209 */ /* 0x001fc80007810000 */
[----:B------:R-:W-:-:S04]  /*13740*/  FSETP.NEU.FTZ.AND P6, PT, R20, -INF , PT ;  /* 0xff8000001400780b */ /* 0x000fc80003fdd000 */
[----:B------:R-:W-:Y:S01]  /*13750*/  FSEL R21, R20, RZ, P6 ;  /* 0x000000ff14157208 */ /* 0x000fe20003000000 */
[----:B------:R-:W0:Y:S04]  /*13760*/  MUFU.TANH R100, R100 ;  /* 0x0000006400647308 */ /* 0x000e280000002400 */
[----:B------:R-:W-:Y:S01]  /*13770*/  FADD.FTZ R0, -R21, R0 ;  /* 0x0000000015007221 */ /* 0x000fe20000010100 */
[----:B------:R-:W-:Y:S01]  /*13780*/  IMAD.U32 R21, RZ, RZ, UR5 ;  /* 0x00000005ff157e24 */ /* 0x000fe2000f8e00ff */
[----:B------:R-:W-:Y:S02]  /*13790*/  FSEL R73, R110, -INF , P4 ;  /* 0xff8000006e497808 */ /* 0x000fe40002000000 */
[----:B------:R-:W0:Y:S01]  /*137a0*/  MUFU.TANH R99, R99 ;  /* 0x0000006300637308 */ /* 0x000e220000002400 */
[C---:B------:R-:W-:Y:S01]  /*137b0*/  ISETP.GT.AND P2, PT, R103.reuse, 0x40, PT ;  /* 0x000000406700780c */ /* 0x040fe20003f44270 */
[----:B------:R-:W-:Y:S01]  /*137c0*/  FMUL.FTZ R110, R20, R21 ;  /* 0x00000015146e7220 */ /* 0x000fe20000410000 */
[----:B------:R-:W-:-:S02]  /*137d0*/  ISETP.GT.AND P3, PT, R103, 0x41, PT ;  /* 0x000000416700780c */ /* 0x000fc40003f64270 */
[----:B------:R-:W-:-:S03]  /*137e0*/  FSEL R81, R152, -INF , P2 ;  /* 0xff80000098517808 */ /* 0x000fc60001000000 */
[----:B------:R-:W0:Y:S01]  /*137f0*/  MUFU.TANH R98, R98 ;  /* 0x0000006200627308 */ /* 0x000e220000002400 */
[----:B------:R-:W-:Y:S02]  /*13800*/  FSEL R80, R151, -INF , P3 ;  /* 0xff80000097507808 */ /* 0x000fe40001800000 */
[C---:B------:R-:W-:Y:S02]  /*13810*/  ISETP.GT.AND P2, PT, R103.reuse, 0x50, PT ;  /* 0x000000506700780c */ /* 0x040fe40003f44270 */
[----:B------:R-:W-:-:S03]  /*13820*/  ISETP.GT.AND P3, PT, R103, 0x51, PT ;  /* 0x000000516700780c */ /* 0x000fc60003f64270 */
[----:B------:R-:W2:Y:S01]  /*13830*/  MUFU.TANH R88, R88 ;  /* 0x0000005800587308 */ /* 0x000ea20000002400 */
[----:B------:R-:W-:-:S07]  /*13840*/  FSEL R110, R110, RZ, P6 ;  /* 0x000000ff6e6e7208 */ /* 0x000fce0003000000 */
[----:B------:R-:W2:Y:S01]  /*13850*/  MUFU.TANH R83, R83 ;  /* 0x0000005300537308 */ /* 0x000ea20000002400 */
[----:B------:R-:W-:-:S07]  /*13860*/  FSEL R77, R118, -INF , P2 ;  /* 0xff800000764d7808 */ /* 0x000fce0001000000 */
[----:B------:R-:W3:Y:S01]  /*13870*/  MUFU.TANH R101, R101 ;  /* 0x0000006500657308 */ /* 0x000ee20000002400 */
[----:B------:R-:W-:Y:S01]  /*13880*/  FSEL R95, R117, -INF , P3 ;  /* 0xff800000755f7808 */ /* 0x000fe20001800000 */
[----:B------:R-:W-:-:S06]  /*13890*/  FFMA.FTZ R111, R111, R21, -R110 ;  /* 0x000000156f6f7223 */ /* 0x000fcc000001086e */
[----:B------:R-:W3:Y:S01]  /*138a0*/  MUFU.TANH R87, R87 ;  /* 0x0000005700577308 */ /* 0x000ee20000002400 */
[C---:B------:R-:W-:Y:S01]  /*138b0*/  ISETP.GT.AND P2, PT, R103.reuse, 0x60, PT ;  /* 0x000000606700780c */ /* 0x040fe20003f44270 */
[-C--:B------:R-:W-:Y:S01]  /*138c0*/  FMUL.FTZ R0, R0, R21.reuse ;  /* 0x0000001500007220 */ /* 0x080fe20000410000 */
[C---:B------:R-:W-:Y:S02]  /*138d0*/  ISETP.GT.AND P3, PT, R103.reuse, 0x61, PT ;  /* 0x000000616700780c */ /* 0x040fe40003f64270 */
[----:B------:R-:W-:Y:S01]  /*138e0*/  ISETP.GT.AND P4, PT, R103, 0x68, PT ;  /* 0x000000686700780c */ /* 0x000fe20003f84270 */
[----:B------:R-:W-:Y:S01]  /*138f0*/  FFMA.FTZ R84, R84, R21, -R110 ;  /* 0x0000001554547223 */ /* 0x000fe2000001086e */
[----:B-1----:R-:W-:Y:S02]  /*13900*/  FSEL R102, R102, -INF , P2 ;  /* 0xff80000066667808 */ /* 0x002fe40001000000 */
[----:B0-----:R-:W-:Y:S02]  /*13910*/  FSEL R100, R100, -INF , P3 ;  /* 0xff80000064647808 */ /* 0x001fe40001800000 */
[----:B------:R-:W-:Y:S01]  /*13920*/  FSEL R99, R99, -INF , P4 ;  /* 0xff80000063637808 */ /* 0x000fe20002000000 */
[----:B------:R-:W-:Y:S01]  /*13930*/  MUFU.EX2 R111, R111 ;  /* 0x0000006f006f7308 */ /* 0x000fe20000000800 */
[----:B------:R-:W-:-:S02]  /*13940*/  ISETP.GT.AND P5, PT, R103, 0x69, PT ;  /* 0x000000696700780c */ /* 0x000fc40003fa4270 */
[C---:B------:R-:W-:Y:S02]  /*13950*/  ISETP.GT.AND P2, PT, R103.reuse, 0x70, PT ;  /* 0x000000706700780c */ /* 0x040fe40003f44270 */
[C---:B------:R-:W-:Y:S02]  /*13960*/  ISETP.GT.AND P3, PT, R103.reuse, 0x71, PT ;  /* 0x000000716700780c */ /* 0x040fe40003f64270 */
[C---:B------:R-:W-:Y:S01]  /*13970*/  ISETP.GT.AND P4, PT, R103.reuse, 0x78, PT ;  /* 0x000000786700780c */ /* 0x040fe20003f84270 */
[----:B------:R-:W0:Y:S01]  /*13980*/  MUFU.EX2 R0, R0 ;  /* 0x0000000000007308 */ /* 0x000e220000000800 */
[----:B------:R-:W-:Y:S01]  /*13990*/  ISETP.GT.AND P6, PT, R103, 0x79, PT ;  /* 0x000000796700780c */ /* 0x000fe20003fc4270 */
[----:B------:R-:W-:Y:S01]  /*139a0*/  FFMA.FTZ R86, R86, R21, -R110 ;  /* 0x0000001556567223 */ /* 0x000fe2000001086e */
[----:B------:R-:W-:Y:S02]  /*139b0*/  FSEL R98, R98, -INF , P5 ;  /* 0xff80000062627808 */ /* 0x000fe40002800000 */
[----:B--2---:R-:W-:-:S02]  /*139c0*/  FSEL R88, R88, -INF , P2 ;  /* 0xff80000058587808 */ /* 0x004fc40001000000 */
[----:B------:R-:W-:Y:S01]  /*139d0*/  FSEL R83, R83, -INF , P3 ;  /* 0xff80000053537808 */ /* 0x000fe20001800000 */
[----:B------:R-:W1:Y:S01]  /*139e0*/  MUFU.EX2 R84, R84 ;  /* 0x0000005400547308 */ /* 0x000e620000000800 */
[----:B---3--:R-:W-:Y:S02]  /*139f0*/  FSEL R101, R101, -INF , P4 ;  /* 0xff80000065657808 */ /* 0x008fe40002000000 */
[C---:B------:R-:W-:Y:S02]  /*13a00*/  ISETP.GT.AND P2, PT, R103.reuse, 0x80, PT ;  /* 0x000000806700780c */ /* 0x040fe40003f44270 */
[C---:B------:R-:W-:Y:S02]  /*13a10*/  ISETP.GT.AND P3, PT, R103.reuse, 0x81, PT ;  /* 0x000000816700780c */ /* 0x040fe40003f64270 */
[C---:B------:R-:W-:Y:S02]  /*13a20*/  ISETP.GT.AND P4, PT, R103.reuse, 0x88, PT ;  /* 0x000000886700780c */ /* 0x040fe40003f84270 */
[----:B------:R-:W-:-:S02]  /*13a30*/  ISETP.GT.AND P5, PT, R103, 0x89, PT ;  /* 0x000000896700780c */ /* 0x000fc40003fa4270 */
[----:B------:R-:W-:Y:S01]  /*13a40*/  FSEL R103, R87, -INF , P6 ;  /* 0xff80000057677808 */ /* 0x000fe20003000000 */
[-CC-:B------:R-:W-:Y:S01]  /*13a50*/  FFMA.FTZ R87, R116, R21.reuse, -R110.reuse ;  /* 0x0000001574577223 */ /* 0x180fe2000001086e */
[----:B------:R-:W2:Y:S01]  /*13a60*/  MUFU.EX2 R86, R86 ;  /* 0x0000005600567308 */ /* 0x000ea20000000800 */
[-CC-:B------:R-:W-:Y:S01]  /*13a70*/  FFMA.FTZ R120, R120, R21.reuse, -R110.reuse ;  /* 0x0000001578787223 */ /* 0x180fe2000001086e */
[-CC-:B------:R-:W-:Y:S01]  /*13a80*/  FFMA.FTZ R113, R113, R21.reuse, -R110.reuse ;  /* 0x0000001571717223 */ /* 0x180fe2000001086e */
[-CC-:B------:R-:W-:Y:S01]  /*13a90*/  FFMA.FTZ R114, R114, R21.reuse, -R110.reuse ;  /* 0x0000001572727223 */ /* 0x180fe2000001086e */
[----:B------:R-:W-:-:S04]  /*13aa0*/  FFMA.FTZ R115, R115, R21, -R110 ;  /* 0x0000001573737223 */ /* 0x000fc8000001086e */
        /* <DEDUP_REMOVED lines=29> */
[----:B0-----:R-:W-:-:S04]  /*13c80*/  FFMA.FTZ R110, R0, R154, R111 ;  /* 0x0000009a006e7223 */ /* 0x001fc8000001006f */
[----:B-1----:R-:W-:-:S04]  /*13c90*/  FADD.FTZ R110, R84, R110 ;  /* 0x0000006e546e7221 */ /* 0x002fc80000010000 */
[----:B--2---:R-:W-:Y:S01]  /*13ca0*/  FADD.FTZ R110, R86, R110 ;  /* 0x0000006e566e7221 */ /* 0x004fe20000010000 */
[----:B---3--:R-:W-:-:S03]  /*13cb0*/  F2FP.F16.F32.PACK_AB R86, R87, R86 ;  /* 0x000000565756723e */ /* 0x008fc600000000ff */
[----:B------:R-:W-:Y:S01]  /*13cc0*/  FADD.FTZ R116, R87, R110 ;  /* 0x0000006e57747221 */ /* 0x000fe20000010000 */
        /* <DEDUP_REMOVED lines=25> */
[----:B------:R-:W-:-:S03]  /*13e60*/  FMUL.FTZ R74, R74, UR4 ;  /* 0x000000044a4a7c20 */ /* 0x000fc60008410000 */
[----:B------:R-:W-:Y:S01]  /*13e70*/  FMNMX.FTZ R87, R100, R87, !PT ;  /* 0x0000005764577209 */ /* 0x000fe20007810000 */
[----:B------:R-:W-:-:S03]  /*13e80*/  FMUL.FTZ R117, R75, UR4 ;  /* 0x000000044b757c20 */ /* 0x000fc60008410000 */
[----:B------:R-:W-:Y:S01]  /*13e90*/  FMNMX.FTZ R87, R99, R87, !PT ;  /* 0x0000005763577209 */ /* 0x000fe20007810000 */
[----:B------:R-:W0:Y:S01]  /*13ea0*/  MUFU.TANH R74, R74 ;  /* 0x0000004a004a7308 */ /* 0x000e220000002400 */
[----:B------:R-:W-:Y:S02]  /*13eb0*/  FMUL.FTZ R118, R78, UR4 ;  /* 0x000000044e767c20 */ /* 0x000fe40008410000 */
[----:B------:R-:W-:Y:S01]  /*13ec0*/  FMNMX.FTZ R87, R98, R87, !PT ;  /* 0x0000005762577209 */ /* 0x000fe20007810000 */
[----:B------:R-:W-:-:S03]  /*13ed0*/  FMUL.FTZ R119, R79, UR4 ;  /* 0x000000044f777c20 */ /* 0x000fc60008410000 */
[----:B------:R-:W-:Y:S01]  /*13ee0*/  FMNMX.FTZ R87, R88, R87, !PT ;  /* 0x0000005758577209 */ /* 0x000fe20007810000 */
[----:B------:R-:W1:Y:S03]  /*13ef0*/  MUFU.TANH R117, R117 ;  /* 0x0000007500757308 */ /* 0x000e660000002400 */
[----:B------:R-:W-:-:S05]  /*13f00*/  FMNMX.FTZ R87, R83, R87, !PT ;  /* 0x0000005753577209 */ /* 0x000fca0007810000 */
[----:B------:R-:W2:Y:S01]  /*13f10*/  MUFU.TANH R118, R118 ;  /* 0x0000007600767308 */ /* 0x000ea20000002400 */
[----:B------:R-:W-:Y:S02]  /*13f20*/  FMNMX.FTZ R87, R101, R87, !PT ;  /* 0x0000005765577209 */ /* 0x000fe40007810000 */
[----:B0-----:R-:W-:-:S05]  /*13f30*/  FSEL R75, R74, -INF , P2 ;  /* 0xff8000004a4b7808 */ /* 0x001fca0001000000 */
[----:B------:R-:W0:Y:S01]  /*13f40*/  MUFU.TANH R119, R119 ;  /* 0x0000007700777308 */ /* 0x000e220000002400 */
[----:B------:R-:W-:Y:S02]  /*13f50*/  FMNMX.FTZ R87, R103, R87, !PT ;  /* 0x0000005767577209 */ /* 0x000fe40007810000 */
[----:B-1----:R-:W-:Y:S02]  /*13f60*/  FSEL R117, R117, -INF , P3 ;  /* 0xff80000075757808 */ /* 0x002fe40001800000 */
[----:B------:R-:W-:Y:S02]  /*13f70*/  FMNMX.FTZ R87, R75, R87, !PT ;  /* 0x000000574b577209 */ /* 0x000fe40007810000 */
[----:B--2---:R-:W-:Y:S02]  /*13f80*/  FSEL R118, R118, -INF , P4 ;  /* 0xff80000076767808 */ /* 0x004fe40002000000 */
[----:B------:R-:W-:-:S04]  /*13f90*/  FMNMX.FTZ R87, R117, R87, !PT ;  /* 0x0000005775577209 */ /* 0x000fc80007810000 */
[----:B------:R-:W-:Y:S02]  /*13fa0*/  FMNMX.FTZ R74, R118, R87, !PT ;  /* 0x00000057764a7209 */ /* 0x000fe40007810000 */
[----:B0-----:R-:W-:-:S04]  /*13fb0*/  FSEL R119, R119, -INF , P5 ;  /* 0xff80000077777808 */ /* 0x001fc80002800000 */
[----:B------:R-:W-:-:S05]  /*13fc0*/  FMNMX.FTZ R74, R119, R74, !PT ;  /* 0x0000004a774a7209 */ /* 0x000fca0007810000 */
[----:B------:R-:W0:Y:S02]  /*13fd0*/  SHFL.BFLY PT, R78, R74, 0x2, 0x1f ;  /* 0x0c401f004a4e7f89 */ /* 0x000e2400000e0000 */
[----:B0-----:R-:W-:-:S05]  /*13fe0*/  FMNMX.FTZ R74, R74, R78, !PT ;  /* 0x0000004e4a4a7209 */ /* 0x001fca0007810000 */
[----:B------:R-:W0:Y:S02]  /*13ff0*/  SHFL.BFLY PT, R78, R74, 0x1, 0x1f ;  /* 0x0c201f004a4e7f89 */ /* 0x000e2400000e0000 */
[----:B0-----:R-:W-:Y:S02]  /*14000*/  FMNMX.FTZ R74, R74, R78, !PT ;  /* 0x0000004e4a4a7209 */ /* 0x001fe40007810000 */
[----:B----4-:R-:W-:Y:S01]  /*14010*/  LOP3.LUT R78, R150, 0x10000, RZ, 0xfc, !PT ;  /* 0x00010000964e7812 */ /* 0x010fe200078efcff */
[----:B------:R-:W-:Y:S01]  /*14020*/  IMAD.MOV.U32 R79, RZ, RZ, -0x3ffffff0 ;  /* 0xc0000010ff4f7424 */ /* 0x000fe200078e00ff */
[----:B------:R-:W-:Y:S01]  /*14030*/  WARPGROUP.ARRIVE ;  /* 0x00000000000079c5 */ /* 0x000fe20000000000 */
[----:B------:R-:W-:Y:S01]  /*14040*/  F2FP.F16.F32.PACK_AB R84, R84, R111 ;  /* 0x0000006f5454723e */ /* 0x000fe200000000ff */
[----:B------:R-:W2:Y:S01]  /*14050*/  LDL.LU R150, [R1+0x3c] ;  /* 0x00003c0001967983 */ /* 0x000ea20000300800 */
[----:B------:R-:W-:-:S05]  /*14060*/  VIADD R110, R78, 0x180 ;  /* 0x000001804e6e7836 */ /* 0x000fca0000000000 */
[----:B------:R-:W-:Y:S01]  /*14070*/  R2UR UR8, R110 ;  /* 0x000000006e0872ca */ /* 0x000fe200000e0000 */
[----:B------:R-:W-:-:S05]  /*14080*/  VIADD R110, R78, 0x300 ;  /* 0x000003004e6e7836 */ /* 0x000fca0000000000 */
[----:B------:R-:W-:Y:S01]  /*14090*/  R2UR UR12, R110 ;  /* 0x000000006e0c72ca */ /* 0x000fe200000e0000 */
[----:B------:R-:W-:-:S05]  /*140a0*/  VIADD R110, R78, 0x480 ;  /* 0x000004804e6e7836 */ /* 0x000fca0000000000 */
[----:B------:R-:W-:Y:S01]  /*140b0*/  R2UR UR16, R110 ;  /* 0x000000006e1072ca */ /* 0x000fe200000e0000 */
[----:B------:R-:W-:-:S05]  /*140c0*/  VIADD R110, R78, 0x600 ;  /* 0x000006004e6e7836 */ /* 0x000fca0000000000 */
[----:B------:R-:W-:Y:S02]  /*140d0*/  R2UR UR20, R110 ;  /* 0x000000006e1472ca */ /* 0x000fe400000e0000 */
[----:B------:R-:W-:-:S04]  /*140e0*/  IADD3 R110, R78, 0x780, RZ ;  /* 0x000007804e6e7810 */ /* 0x000fc80007ffe0ff */
[----:B------:R-:W-:Y:S01]  /*140f0*/  R2UR UR24, R110 ;  /* 0x000000006e1872ca */ /* 0x000fe200000e0000 */
[C---:B------:R-:W-:Y:S01]  /*14100*/  VIADD R110, R78.reuse, 0x900 ;  /* 0x000009004e6e7836 */ /* 0x040fe20000000000 */
[----:B------:R-:W-:-:S04]  /*14110*/  R2UR UR4, R78 ;  /* 0x000000004e0472ca */ /* 0x000fc800000e0000 */
[----:B------:R-:W-:Y:S01]  /*14120*/  R2UR UR28, R110 ;  /* 0x000000006e1c72ca */ /* 0x000fe200000e0000 */
[C---:B------:R-:W-:Y:S02]  /*14130*/  VIADD R110, R78.reuse, 0xa80 ;  /* 0x00000a804e6e7836 */ /* 0x040fe40000000000 */
[----:B------:R-:W-:-:S05]  /*14140*/  VIADD R78, R78, 0xc00 ;  /* 0x00000c004e4e7836 */ /* 0x000fca0000000000 */
[----:B------:R-:W-:Y:S01]  /*14150*/  R2UR UR36, R78 ;  /* 0x000000004e2472ca */ /* 0x000fe200000e0000 */
[----:B------:R-:W-:-:S05]  /*14160*/  VIADD R78, R16, 0x200 ;  /* 0x00000200104e7836 */ /* 0x000fca0000000000 */
[----:B------:R-:W-:-:S04]  /*14170*/  SHF.R.U32.HI R78, RZ, 0x4, R78 ;  /* 0x00000004ff4e7819 */ /* 0x000fc8000001164e */
[----:B------:R-:W-:-:S04]  /*14180*/  LOP3.LUT R78, R78, 0x3fff, RZ, 0xc0, !PT ;  /* 0x00003fff4e4e7812 */ /* 0x000fc800078ec0ff */
[----:B------:R-:W-:Y:S02]  /*14190*/  LOP3.LUT R78, R78, 0x2400000, RZ, 0xfc, !PT ;  /* 0x024000004e4e7812 */ /* 0x000fe400078efcff */
[C---:B------:R-:W-:Y:S02]  /*141a0*/  R2UR UR5, R79.reuse ;  /* 0x000000004f0572ca */ /* 0x040fe400000e0000 */
[----:B------:R-:W-:Y:S01]  /*141b0*/  R2UR UR37, R79 ;  /* 0x000000004f2572ca */ /* 0x000fe200000e0000 */
[----:B------:R-:W-:Y:S02]  /*141c0*/  IMAD R78, R15, 0x6c0, R78 ;  /* 0x000006c00f4e7824 */ /* 0x000fe400078e024e */
[----:B------:R-:W-:-:S03]  /*141d0*/  IMAD.MOV.U32 R79, RZ, RZ, -0x7fffffe0 ;  /* 0x80000020ff4f7424 */ /* 0x000fc600078e00ff */
[----:B------:R-:W-:Y:S02]  /*141e0*/  R2UR UR6, R78 ;  /* 0x000000004e0672ca */ /* 0x000fe400000e0000 */
[----:B------:R-:W-:-:S13]  /*141f0*/  R2UR UR7, R79 ;  /* 0x000000004f0772ca */ /* 0x000fda00000e0000 */
[----:B------:R-:W-:Y:S01]  /*14200*/  HGMMA.64x96x16.F32 R24, gdesc[UR4].tnspB, R24, gsb0 ;  /* 0x41600000041879f0 */ /* 0x000fe20008000818 */
[----:B------:R-:W-:Y:S01]  /*14210*/  IMAD.MOV.U32 R111, RZ, RZ, -0x3ffffff0 ;  /* 0xc0000010ff6f7424 */ /* 0x000fe200078e00ff */
[----:B------:R-:W-:Y:S01]  /*14220*/  R2UR UR32, R110 ;  /* 0x000000006e2072ca */ /* 0x000fe200000e0000 */
[----:B------:R-:W-:-:S03]  /*14230*/  VIADD R110, R78, 0x40 ;  /* 0x000000404e6e7836 */ /* 0x000fc60000000000 */
[C---:B------:R-:W-:Y:S02]  /*14240*/  R2UR UR9, R111.reuse ;  /* 0x000000006f0972ca */ /* 0x040fe400000e0000 */
[C---:B------:R-:W-:Y:S02]  /*14250*/  R2UR UR13, R111.reuse ;  /* 0x000000006f0d72ca */ /* 0x040fe400000e0000 */
[C---:B------:R-:W-:Y:S02]  /*14260*/  R2UR UR17, R111.reuse ;  /* 0x000000006f1172ca */ /* 0x040fe400000e0000 */
[C---:B------:R-:W-:Y:S02]  /*14270*/  R2UR UR21, R111.reuse ;  /* 0x000000006f1572ca */ /* 0x040fe400000e0000 */
[C---:B------:R-:W-:Y:S02]  /*14280*/  R2UR UR25, R111.reuse ;  /* 0x000000006f1972ca */ /* 0x040fe400000e0000 */
[----:B------:R-:W-:-:S02]  /*14290*/  R2UR UR29, R111 ;  /* 0x000000006f1d72ca */ /* 0x000fc400000e0000 */
[----:B------:R-:W-:Y:S01]  /*142a0*/  R2UR UR33, R111 ;  /* 0x000000006f2172ca */ /* 0x000fe200000e0000 */
[----:B------:R-:W-:Y:S01]  /*142b0*/  IMAD.MOV.U32 R111, RZ, RZ, -0x7fffffe0 ;  /* 0x80000020ff6f7424 */ /* 0x000fe200078e00ff */
[----:B------:R-:W-:-:S04]  /*142c0*/  R2UR UR10, R110 ;  /* 0x000000006e0a72ca */ /* 0x000fc800000e0000 */
[----:B------:R-:W-:Y:S01]  /*142d0*/  R2UR UR11, R111 ;  /* 0x000000006f0b72ca */ /* 0x000fe200000e0000 */
[----:B------:R-:W-:Y:S02]  /*142e0*/  WARPGROUP.DEPBAR.LE gsb0, 0x0 ;  /* 0x00008000000079c5 */ /* 0x000fe40000010000 */
[----:B------:R-:W-:-:S10]  /*142f0*/  WARPGROUP.ARRIVE ;  /* 0x00000000000079c5 */ /* 0x000fd40000000000 */
[----:B------:R-:W-:Y:S01]  /*14300*/  HGMMA.64x96x16.F32 R24, gdesc[UR8].tnspB, R24, gsb0 ;  /* 0x41600000081879f0 */ /* 0x000fe20008000818 */
[----:B------:R-:W-:Y:S02]  /*14310*/  VIADD R110, R78, 0x80 ;  /* 0x000000804e6e7836 */ /* 0x000fe40000000000 */
[----:B------:R-:W-:-:S03]  /*14320*/  IMAD.MOV.U32 R111, RZ, RZ, -0x7fffffe0 ;  /* 0x80000020ff6f7424 */ /* 0x000fc600078e00ff */
[----:B------:R-:W-:Y:S02]  /*14330*/  R2UR UR14, R110 ;  /* 0x000000006e0e72ca */ /* 0x000fe400000e0000 */
[----:B------:R-:W-:Y:S01]  /*14340*/  R2UR UR15, R111 ;  /* 0x000000006f0f72ca */ /* 0x000fe200000e0000 */
[----:B------:R-:W-:Y:S02]  /*14350*/  VIADD R110, R78, 0xc0 ;  /* 0x000000c04e6e7836 */ /* 0x000fe40000000000 */
[----:B------:R-:W-:Y:S01]  /*14360*/  IMAD.MOV.U32 R111, RZ, RZ, -0x7fffffe0 ;  /* 0x80000020ff6f7424 */ /* 0x000fe200078e00ff */
[----:B------:R-:W-:Y:S02]  /*14370*/  WARPGROUP.DEPBAR.LE gsb0, 0x0 ;  /* 0x00008000000079c5 */ /* 0x000fe40000010000 */
[----:B------:R-:W-:-:S07]  /*14380*/  WARPGROUP.ARRIVE ;  /* 0x00000000000079c5 */ /* 0x000fce0000000000 */
[----:B------:R-:W-:Y:S01]  /*14390*/  HGMMA.64x96x16.F32 R24, gdesc[UR12].tnspB, R24, gsb0 ;  /* 0x416000000c1879f0 */ /* 0x000fe20008000818 */
[----:B------:R-:W-:Y:S02]  /*143a0*/  R2UR UR18, R110 ;  /* 0x000000006e1272ca */ /* 0x000fe400000e0000 */
[----:B------:R-:W-:Y:S01]  /*143b0*/  R2UR UR19, R111 ;  /* 0x000000006f1372ca */ /* 0x000fe200000e0000 */
[----:B------:R-:W-:Y:S02]  /*143c0*/  VIADD R110, R78, 0x100 ;  /* 0x000001004e6e7836 */ /* 0x000fe40000000000 */
[----:B------:R-:W-:-:S03]  /*143d0*/  IMAD.MOV.U32 R111, RZ, RZ, -0x7fffffe0 ;  /* 0x80000020ff6f7424 */ /* 0x000fc600078e00ff */
[----:B------:R-:W-:Y:S01]  /*143e0*/  R2UR UR22, R110 ;  /* 0x000000006e1672ca */ /* 0x000fe200000e0000 */
[----:B------:R-:W-:Y:S02]  /*143f0*/  WARPGROUP.DEPBAR.LE gsb0, 0x0 ;  /* 0x00008000000079c5 */ /* 0x000fe40000010000 */
[----:B------:R-:W-:-:S06]  /*14400*/  WARPGROUP.ARRIVE ;  /* 0x00000000000079c5 */ /* 0x000fcc0000000000 */
        /* <DEDUP_REMOVED lines=9> */
[----:B------:R-:W-:Y:S01]  /*144a0*/  IMAD.MOV.U32 R111, RZ, RZ, -0x7fffffe0 ;  /* 0x80000020ff6f7424 */ /* 0x000fe200078e00ff */
[----:B------:R-:W-:-:S04]  /*144b0*/  IADD3 R110, R78, 0x180, RZ ;  /* 0x000001804e6e7810 */ /* 0x000fc80007ffe0ff */
        /* <DEDUP_REMOVED lines=19> */
[C---:B------:R-:W-:Y:S01]  /*145f0*/  FMUL.FTZ R78, R74.reuse, R21 ;  /* 0x000000154a4e7220 */ /* 0x040fe20000410000 */
[----:B------:R-:W-:-:S04]  /*14600*/  FSETP.NEU.FTZ.AND P3, PT, R74, -INF , PT ;  /* 0xff8000004a00780b */ /* 0x000fc80003f7d000 */
[----:B------:R-:W-:-:S05]  /*14610*/  FSEL R78, R78, RZ, P3 ;  /* 0x000000ff4e4e7208 */ /* 0x000fca0001800000 */
[----:B------:R-:W-:Y:S02]  /*14620*/  FFMA.FTZ R79, R112, R21, -R78 ;  /* 0x00000015704f7223 */ /* 0x000fe4000001084e */
[----:B------:R0:W-:Y:S02]  /*14630*/  MUFU.EX2 R112, R143 ;  /* 0x0000008f00707308 */ /* 0x0001e40000000800 */
[----:B0-----:R-:W3:Y:S01]  /*14640*/  LDL R143, [R1+0x30] ;  /* 0x00003000018f7983 */ /* 0x001ee20000100800 */
[----:B------:R-:W0:Y:S01]  /*14650*/  S2R R154, SR_TID.X ;  /* 0x00000000009a7919 */ /* 0x000e220000002100 */
[----:B------:R-:W-:Y:S02]  /*14660*/  WARPGROUP.DEPBAR.LE gsb0, 0x0 ;  /* 0x00008000000079c5 */ /* 0x000fe40000010000 */
[----:B------:R-:W-:-:S06]  /*14670*/  WARPGROUP.ARRIVE ;  /* 0x00000000000079c5 */ /* 0x000fcc0000000000 */
[----:B------:R-:W-:Y:S01]  /*14680*/  HGMMA.64x96x16.F32 R24, gdesc[UR36].tnspB, R24, gsb0 ;  /* 0x41600000241879f0 */ /* 0x000fe20008000818 */
[----:B0-----:R-:W-:Y:S02]  /*14690*/  SHF.R.U32.HI R87, RZ, 0x7, R154 ;  /* 0x00000007ff577819 */ /* 0x001fe4000001169a */
[----:B------:R-:W-:-:S03]  /*146a0*/  ISETP.GE.U32.AND P2, PT, R154, 0x180, PT ;  /* 0x000001809a00780c */ /* 0x000fc60003f46070 */
[----:B------:R-:W-:Y:S02]  /*146b0*/  VIADD R87, R87, 0x9 ;  /* 0x0000000957577836 */ /* 0x000fe40000000000 */
[-CC-:B------:R-:W-:Y:S01]  /*146c0*/  FFMA.FTZ R108, R108, R21.reuse, -R78.reuse ;  /* 0x000000156c6c7223 */ /* 0x180fe2000001084e */
[-CC-:B------:R-:W-:Y:S01]  /*146d0*/  FFMA.FTZ R110, R85, R21.reuse, -R78.reuse ;  /* 0x00000015556e7223 */ /* 0x180fe2000001084e */
[----:B------:R-:W-:Y:S01]  /*146e0*/  FFMA.FTZ R109, R109, R21, -R78 ;  /* 0x000000156d6d7223 */ /* 0x000fe2000001084e */
[----:B------:R-:W-:Y:S01]  /*146f0*/  SEL R85, R87, 0x9, !P2 ;  /* 0x0000000957557807 */ /* 0x000fe20005000000 */
[----:B------:R-:W-:Y:S08]  /*14700*/  MUFU.EX2 R79, R79 ;  /* 0x0000004f004f7308 */ /* 0x000ff00000000800 */
[----:B------:R-:W-:Y:S08]  /*14710*/  MUFU.EX2 R108, R108 ;  /* 0x0000006c006c7308 */ /* 0x000ff00000000800 */
[----:B------:R-:W-:Y:S08]  /*14720*/  MUFU.EX2 R110, R110 ;  /* 0x0000006e006e7308 */ /* 0x000ff00000000800 */
[----:B------:R-:W0:Y:S02]  /*14730*/  MUFU.EX2 R109, R109 ;  /* 0x0000006d006d7308 */ /* 0x000e240000000800 */
[----:B0-----:R-:W-:Y:S01]  /*14740*/  F2FP.F16.F32.PACK_AB R87, R109, R110 ;  /* 0x0000006e6d57723e */ /* 0x001fe200000000ff */
[----:B------:R-:W-:-:S02]  /*14750*/  WARPGROUP.DEPBAR.LE gsb0, 0x0 ;  /* 0x00008000000079c5 */ /* 0x000fc40000010000 */
[----:B------:R0:W-:Y:S06]  /*14760*/  BAR.ARV R85, 0x100 ;  /* 0x000400550000751d */ /* 0x0001ec0000002000 */
[--C-:B0-----:R-:W-:Y:S02]  /*14770*/  @!P1 IMAD R85, R15, 0x8, R16.reuse ;  /* 0x000000080f559824 */ /* 0x101fe400078e0210 */
[----:B------:R-:W-:Y:S02]  /*14780*/  @!P1 IMAD R15, R22, 0x8, R16 ;  /* 0x00000008160f9824 */ /* 0x000fe400078e0210 */
[----:B------:R-:W-:-:S02]  /*14790*/  @!P1 VIADD R85, R85, 0x31c60 ;  /* 0x00031c6055559836 */ /* 0x000fc40000000000 */
[----:B------:R-:W-:-:S03]  /*147a0*/  @!P1 VIADD R15, R15, 0x31c40 ;  /* 0x00031c400f0f9836 */ /* 0x000fc60000000000 */
[----:B------:R-:W-:Y:S02]  /*147b0*/  @!P1 PRMT R85, RZ, 0x654, R85 ;  /* 0x00000654ff559816 */ /* 0x000fe40000000055 */
[----:B------:R-:W-:-:S04]  /*147c0*/  @!P1 PRMT R15, RZ, 0x654, R15 ;  /* 0x00000654ff0f9816 */ /* 0x000fc8000000000f */
[----:B------:R-:W-:Y:S01]  /*147d0*/  @!P1 SYNCS.ARRIVE.TRANS64.RED.A1T0 RZ, [R15+URZ], RZ ;  /* 0x000000ff0fff99a7 */ /* 0x000fe2000810043f */
[----:B------:R0:W-:Y:S02]  /*147e0*/  @!P1 SYNCS.ARRIVE.TRANS64.RED.A1T0 RZ, [R85+URZ], RZ ;  /* 0x000000ff55ff99a7 */ /* 0x0001e4000810043f */
[----:B0-----:R-:W-:-:S05]  /*147f0*/  F2FP.F16.F32.PACK_AB R85, R108, R79 ;  /* 0x0000004f6c55723e */ /* 0x001fca00000000ff */
[----:B------:R0:W-:Y:S01]  /*14800*/  STSM.16.M88.4 [R17+0x24300], R84 ;  /* 0x0243005411007844 */ /* 0x0001e20000000200 */
[-CC-:B------:R-:W-:Y:S01]  /*14810*/  FFMA.FTZ R15, R106, R21.reuse, -R78.reuse ;  /* 0x000000156a0f7223 */ /* 0x180fe2000001084e */
[----:B0-----:R-:W0:Y:S01]  /*14820*/  MUFU.EX2 R84, R120 ;  /* 0x0000007800547308 */ /* 0x001e220000000800 */
[----:B------:R-:W-:Y:S01]  /*14830*/  FFMA.FTZ R106, R107, R21, -R78 ;  /* 0x000000156b6a7223 */ /* 0x000fe2000001084e */
[----:B0-----:R-:W-:-:S06]  /*14840*/  FADD.FTZ R107, R84, R116 ;  /* 0x00000074546b7221 */ /* 0x001fcc0000010000 */
[----:B------:R0:W-:Y:S02]  /*14850*/  MUFU.EX2 R116, R128 ;  /* 0x0000008000747308 */ /* 0x0001e40000000800 */
[----:B0-----:R-:W-:Y:S01]  /*14860*/  FFMA.FTZ R128, R82, R21, -R78 ;  /* 0x0000001552807223 */ /* 0x001fe2000001084e */
[----:B------:R-:W-:-:S05]  /*14870*/  FSEL R82, R74, RZ, P3 ;  /* 0x000000ff4a527208 */ /* 0x000fca0001800000 */
[----:B------:R-:W-:-:S04]  /*14880*/  FADD.FTZ R82, -R82, R155 ;  /* 0x0000009b52527221 */ /* 0x000fc80000010100 */
[----:B------:R-:W-:-:S06]  /*14890*/  FMUL.FTZ R82, R82, R21 ;  /* 0x0000001552527220 */ /* 0x000fcc0000410000 */
[----:B------:R-:W2:Y:S01]  /*148a0*/  MUFU.EX2 R82, R82 ;  /* 0x0000005200527308 */ /* 0x000ea20000000800 */
[----:B------:R-:W-:-:S07]  /*148b0*/  FFMA.FTZ R105, R105, R21, -R78 ;  /* 0x0000001569697223 */ /* 0x000fce000001084e */
[----:B------:R-:W0:Y:S01]  /*148c0*/  MUFU.EX2 R113, R113 ;  /* 0x0000007100717308 */ /* 0x000e220000000800 */
[----:B------:R-:W-:-:S07]  /*148d0*/  FFMA.FTZ R104, R104, R21, -R78 ;  /* 0x0000001568687223 */ /* 0x000fce000001084e */
[----:B------:R-:W1:Y:S01]  /*148e0*/  MUFU.EX2 R15, R15 ;  /* 0x0000000f000f7308 */ /* 0x000e620000000800 */
[----:B--2---:R-:W-:-:S04]  /*148f0*/  FFMA.FTZ R79, R82, R150, R79 ;  /* 0x00000096524f7223 */ /* 0x004fc8000001004f */
[----:B------:R-:W-:-:S03]  /*14900*/  FADD.FTZ R79, R108, R79 ;  /* 0x0000004f6c4f7221 */ /* 0x000fc60000010000 */
[----:B------:R-:W2:Y:S01]  /*14910*/  MUFU.EX2 R114, R114 ;  /* 0x0000007200727308 */ /* 0x000ea20000000800 */
[----:B------:R-:W-:Y:S01]  /*14920*/  FADD.FTZ R79, R110, R79 ;  /* 0x0000004f6e4f7221 */ /* 0x000fe20000010000 */
[----:B------:R-:W-:-:S06]  /*14930*/  FFMA.FTZ R96, R96, R21, -R78 ;  /* 0x0000001560607223 */ /* 0x000fcc000001084e */
[----:B------:R-:W4:Y:S01]  /*14940*/  MUFU.EX2 R106, R106 ;  /* 0x0000006a006a7308 */ /* 0x000f220000000800 */
[----:B------:R-:W-:-:S07]  /*14950*/  FADD.FTZ R79, R109, R79 ;  /* 0x0000004f6d4f7221 */ /* 0x000fce0000010000 */
[----:B------:R-:W4:Y:S01]  /*14960*/  MUFU.EX2 R115, R115 ;  /* 0x0000007300737308 */ /* 0x000f220000000800 */
[----:B------:R-:W-:-:S07]  /*14970*/  FFMA.FTZ R93, R93, R21, -R78 ;  /* 0x000000155d5d7223 */ /* 0x000fce000001084e */
[----:B------:R-:W4:Y:S01]  /*14980*/  MUFU.EX2 R105, R105 ;  /* 0x0000006900697308 */ /* 0x000f220000000800 */
[----:B0-----:R-:W-:Y:S01]  /*14990*/  FADD.FTZ R107, R113, R107 ;  /* 0x0000006b716b7221 */ /* 0x001fe20000010000 */
[----:B-1----:R-:W-:-:S06]  /*149a0*/  FADD.FTZ R79, R15, R79 ;  /* 0x0000004f0f4f7221 */ /* 0x002fcc0000010000 */
[----:B------:R-:W0:Y:S08]  /*149b0*/  MUFU.EX2 R141, R141 ;  /* 0x0000008d008d7308 */ /* 0x000e300000000800 */
[----:B------:R-:W1:Y:S01]  /*149c0*/  MUFU.EX2 R104, R104 ;  /* 0x0000006800687308 */ /* 0x000e620000000800 */
[----:B--2---:R-:W-:Y:S01]  /*149d0*/  FADD.FTZ R107, R114, R107 ;  /* 0x0000006b726b7221 */ /* 0x004fe20000010000 */
[----:B----4-:R-:W-:-:S06]  /*149e0*/  FADD.FTZ R79, R106, R79 ;  /* 0x0000004f6a4f7221 */ /* 0x010fcc0000010000 */
[----:B------:R-:W2:Y:S01]  /*149f0*/  MUFU.EX2 R140, R140 ;  /* 0x0000008c008c7308 */ /* 0x000ea20000000800 */
[----:B------:R-:W-:-:S07]  /*14a00*/  FFMA.FTZ R91, R91, R21, -R78 ;  /* 0x000000155b5b7223 */ /* 0x000fce000001084e */
[----:B------:R-:W4:Y:S01]  /*14a10*/  MUFU.EX2 R96, R96 ;  /* 0x0000006000607308 */ /* 0x000f220000000800 */
[----:B------:R-:W-:Y:S01]  /*14a20*/  F2FP.F16.F32.PACK_AB R84, R113, R84 ;  /* 0x000000547154723e */ /* 0x000fe200000000ff */
[----:B------:R-:W-:-:S06]  /*14a30*/  FADD.FTZ R107, R115, R107 ;  /* 0x0000006b736b7221 */ /* 0x000fcc0000010000 */
[----:B------:R-:W3:Y:S01]  /*14a40*/  MUFU.EX2 R139, R139 ;  /* 0x0000008b008b7308 */ /* 0x000ee20000000800 */
[----:B------:R-:W-:Y:S01]  /*14a50*/  FADD.FTZ R79, R105, R79 ;  /* 0x0000004f694f7221 */ /* 0x000fe20000010000 */
[----:B------:R-:W-:-:S06]  /*14a60*/  FFMA.FTZ R89, R89, R21, -R78 ;  /* 0x0000001559597223 */ /* 0x000fcc000001084e */
[----:B------:R-:W3:Y:S01]  /*14a70*/  MUFU.EX2 R93, R93 ;  /* 0x0000005d005d7308 */ /* 0x000ee20000000800 */
[----:B0-----:R-:W-:-:S07]  /*14a80*/  FADD.FTZ R107, R141, R107 ;  /* 0x0000006b8d6b7221 */ /* 0x001fce0000010000 */
[----:B------:R-:W0:Y:S01]  /*14a90*/  MUFU.EX2 R138, R138 ;  /* 0x0000008a008a7308 */ /* 0x000e220000000800 */
[----:B------:R-:W-:-:S07]  /*14aa0*/  FFMA.FTZ R92, R92, R21, -R78 ;  /* 0x000000155c5c7223 */ /* 0x000fce000001084e */
[----:B------:R-:W0:Y:S08]  /*14ab0*/  MUFU.EX2 R128, R128 ;  /* 0x0000008000807308 */ /* 0x000e300000000800 */
[----:B------:R1:W-:Y:S01]  /*14ac0*/  MUFU.EX2 R113, R142 ;  /* 0x0000008e00717308 */ /* 0x0003e20000000800 */
[----:B------:R-:W-:-:S07]  /*14ad0*/  F2FP.F16.F32.PACK_AB R85, R106, R15 ;  /* 0x0000000f6a55723e */ /* 0x000fce00000000ff */
[----:B------:R-:W0:Y:S01]  /*14ae0*/  MUFU.EX2 R137, R137 ;  /* 0x0000008900897308 */ /* 0x000e220000000800 */
[-CC-:B-1----:R-:W-:Y:S01]  /*14af0*/  FFMA.FTZ R142, R72, R21.reuse, -R78.reuse ;  /* 0x00000015488e7223 */ /* 0x182fe2000001084e */
[-CC-:B------:R-:W-:Y:S01]  /*14b00*/  FFMA.FTZ R72, R81, R21.reuse, -R78.reuse ;  /* 0x0000001551487223 */ /* 0x180fe2000001084e */
[----:B------:R-:W-:Y:S01]  /*14b10*/  FFMA.FTZ R81, R76, R21, -R78 ;  /* 0x000000154c517223 */ /* 0x000fe2000001084e */
[----:B------:R-:W-:-:S04]  /*14b20*/  FADD.FTZ R76, R104, R79 ;  /* 0x0000004f684c7221 */ /* 0x000fc80000010000 */
[----:B------:R-:W1:Y:S01]  /*14b30*/  MUFU.EX2 R91, R91 ;  /* 0x0000005b005b7308 */ /* 0x000e620000000800 */
[----:B--2---:R-:W-:Y:S01]  /*14b40*/  FADD.FTZ R79, R140, R107 ;  /* 0x0000006b8c4f7221 */ /* 0x004fe20000010000 */
[----:B----4-:R-:W-:Y:S01]  /*14b50*/  FADD.FTZ R76, R96, R76 ;  /* 0x0000004c604c7221 */ /* 0x010fe20000010000 */
[-CC-:B------:R-:W-:Y:S01]  /*14b60*/  FFMA.FTZ R90, R90, R21.reuse, -R78.reuse ;  /* 0x000000155a5a7223 */ /* 0x180fe2000001084e */
[----:B------:R-:W-:-:S04]  /*14b70*/  FFMA.FTZ R106, R94, R21, -R78 ;  /* 0x000000155e6a7223 */ /* 0x000fc8000001084e */
[----:B------:R-:W2:Y:S01]  /*14b80*/  MUFU.EX2 R120, R136 ;  /* 0x0000008800787308 */ /* 0x000ea20000000800 */
[----:B---3--:R-:W-:Y:S01]  /*14b90*/  FADD.FTZ R79, R139, R79 ;  /* 0x0000004f8b4f7221 */ /* 0x008fe20000010000 */
[----:B------:R-:W-:Y:S01]  /*14ba0*/  FFMA.FTZ R94, R100, R21, -R78 ;  /* 0x00000015645e7223 */ /* 0x000fe2000001084e */
[----:B------:R-:W-:-:S05]  /*14bb0*/  FADD.FTZ R100, R93, R76 ;  /* 0x0000004c5d647221 */ /* 0x000fca0000010000 */
[----:B------:R-:W-:Y:S01]  /*14bc0*/  MUFU.EX2 R89, R89 ;  /* 0x0000005900597308 */ /* 0x000fe20000000800 */
[----:B0-----:R-:W-:Y:S01]  /*14bd0*/  FADD.FTZ R79, R138, R79 ;  /* 0x0000004f8a4f7221 */ /* 0x001fe20000010000 */
[----:B------:R-:W-:-:S06]  /*14be0*/  FADD.FTZ R100, R128, R100 ;  /* 0x0000006480647221 */ /* 0x000fcc0000010000 */
[----:B------:R-:W0:Y:S01]  /*14bf0*/  MUFU.EX2 R135, R135 ;  /* 0x0000008700877308 */ /* 0x000e220000000800 */
[----:B------:R-:W-:-:S07]  /*14c00*/  FFMA.FTZ R108, R77, R21, -R78 ;  /* 0x000000154d6c7223 */ /* 0x000fce000001084e */
[----:B------:R-:W-:Y:S01]  /*14c10*/  MUFU.EX2 R92, R92 ;  /* 0x0000005c005c7308 */ /* 0x000fe20000000800 */
[-CC-:B------:R-:W-:Y:S01]  /*14c20*/  FFMA.FTZ R76, R98, R21.reuse, -R78.reuse ;  /* 0x00000015624c7223 */ /* 0x180fe2000001084e */
[----:B------:R-:W-:Y:S01]  /*14c30*/  FFMA.FTZ R77, R99, R21, -R78 ;  /* 0x00000015634d7223 */ /* 0x000fe2000001084e */
[----:B------:R-:W-:-:S05]  /*14c40*/  FADD.FTZ R79, R137, R79 ;  /* 0x0000004f894f7221 */ /* 0x000fca0000010000 */
[----:B------:R-:W3:Y:S01]  /*14c50*/  MUFU.EX2 R134, R134 ;  /* 0x0000008600867308 */ /* 0x000ee20000000800 */
[----:B------:R-:W-:Y:S01]  /*14c60*/  FFMA.FTZ R98, R88, R21, -R78 ;  /* 0x0000001558627223 */ /* 0x000fe2000001084e */
[----:B-1----:R-:W-:-:S06]  /*14c70*/  FADD.FTZ R88, R91, R100 ;  /* 0x000000645b587221 */ /* 0x002fcc0000010000 */
[----:B------:R-:W1:Y:S01]  /*14c80*/  MUFU.EX2 R90, R90 ;  /* 0x0000005a005a7308 */ /* 0x000e620000000800 */
[-CC-:B------:R-:W-:Y:S01]  /*14c90*/  FFMA.FTZ R80, R80, R21.reuse, -R78.reuse ;  /* 0x0000001550507223 */ /* 0x180fe2000001084e */
[----:B------:R-:W-:Y:S01]  /*14ca0*/  FFMA.FTZ R99, R83, R21, -R78 ;  /* 0x0000001553637223 */ /* 0x000fe2000001084e */
[----:B--2---:R-:W-:-:S05]  /*14cb0*/  FADD.FTZ R79, R120, R79 ;  /* 0x0000004f784f7221 */ /* 0x004fca0000010000 */
[----:B------:R-:W2:Y:S08]  /*14cc0*/  MUFU.EX2 R133, R133 ;  /* 0x0000008500857308 */ /* 0x000eb00000000800 */
[----:B------:R-:W4:Y:S01]  /*14cd0*/  MUFU.EX2 R142, R142 ;  /* 0x0000008e008e7308 */ /* 0x000f220000000800 */
[----:B0-----:R-:W-:-:S07]  /*14ce0*/  FADD.FTZ R79, R135, R79 ;  /* 0x0000004f874f7221 */ /* 0x001fce0000010000 */
[----:B------:R-:W0:Y:S01]  /*14cf0*/  MUFU.EX2 R132, R132 ;  /* 0x0000008400847308 */ /* 0x000e220000000800 */
[----:B------:R-:W-:-:S07]  /*14d00*/  FFMA.FTZ R97, R97, R21, -R78 ;  /* 0x0000001561617223 */ /* 0x000fce000001084e */
[----:B------:R-:W0:Y:S08]  /*14d10*/  MUFU.EX2 R72, R72 ;  /* 0x0000004800487308 */ /* 0x000e300000000800 */
[----:B------:R1:W-:Y:S01]  /*14d20*/  MUFU.EX2 R83, R77 ;  /* 0x0000004d00537308 */ /* 0x0003e20000000800 */
[----:B---3--:R-:W-:Y:S01]  /*14d30*/  FADD.FTZ R79, R134, R79 ;  /* 0x0000004f864f7221 */ /* 0x008fe20000010000 */
[----:B-1----:R-:W-:-:S06]  /*14d40*/  FADD.FTZ R77, R89, R88 ;  /* 0x00000058594d7221 */ /* 0x002fcc0000010000 */
[----:B------:R-:W1:Y:S01]  /*14d50*/  MUFU.EX2 R131, R131 ;  /* 0x0000008300837308 */ /* 0x000e620000000800 */
[----:B------:R-:W-:-:S07]  /*14d60*/  FADD.FTZ R77, R92, R77 ;  /* 0x0000004d5c4d7221 */ /* 0x000fce0000010000 */
[----:B------:R-:W3:Y:S01]  /*14d70*/  MUFU.EX2 R80, R80 ;  /* 0x0000005000507308 */ /* 0x000ee20000000800 */
[----:B------:R-:W-:Y:S01]  /*14d80*/  FADD.FTZ R77, R90, R77 ;  /* 0x0000004d5a4d7221 */ /* 0x000fe20000010000 */
[----:B--2---:R-:W-:-:S06]  /*14d90*/  FADD.FTZ R79, R133, R79 ;  /* 0x0000004f854f7221 */ /* 0x004fcc0000010000 */
[----:B------:R-:W2:Y:S01]  /*14da0*/  MUFU.EX2 R130, R130 ;  /* 0x0000008200827308 */ /* 0x000ea20000000800 */
[----:B----4-:R-:W-:Y:S01]  /*14db0*/  FADD.FTZ R77, R142, R77 ;  /* 0x0000004d8e4d7221 */ /* 0x010fe20000010000 */
[----:B------:R-:W-:-:S06]  /*14dc0*/  FFMA.FTZ R95, R95, R21, -R78 ;  /* 0x000000155f5f7223 */ /* 0x000fcc000001084e */
[----:B------:R-:W4:Y:S01]  /*14dd0*/  MUFU.EX2 R81, R81 ;  /* 0x0000005100517308 */ /* 0x000f220000000800 */
[----:B0-----:R-:W-:Y:S01]  /*14de0*/  FADD.FTZ R79, R132, R79 ;  /* 0x0000004f844f7221 */ /* 0x001fe20000010000 */
[----:B------:R-:W-:-:S06]  /*14df0*/  FADD.FTZ R77, R72, R77 ;  /* 0x0000004d484d7221 */ /* 0x000fcc0000010000 */
[----:B------:R-:W0:Y:S01]  /*14e00*/  MUFU.EX2 R129, R129 ;  /* 0x0000008100817308 */ /* 0x000e220000000800 */
[----:B------:R-:W-:-:S07]  /*14e10*/  FFMA.FTZ R15, R73, R21, -R78 ;  /* 0x00000015490f7223 */ /* 0x000fce000001084e */
[----:B------:R-:W0:Y:S01]  /*14e20*/  MUFU.EX2 R97, R97 ;  /* 0x0000006100617308 */ /* 0x000e220000000800 */
[----:B-1----:R-:W-:Y:S01]  /*14e30*/  FADD.FTZ R79, R131, R79 ;  /* 0x0000004f834f7221 */ /* 0x002fe20000010000 */
[----:B---3--:R-:W-:-:S06]  /*14e40*/  FADD.FTZ R77, R80, R77 ;  /* 0x0000004d504d7221 */ /* 0x008fcc0000010000 */
[----:B------:R-:W1:Y:S01]  /*14e50*/  MUFU.EX2 R108, R108 ;  /* 0x0000006c006c7308 */ /* 0x000e620000000800 */
[----:B--2---:R-:W-:Y:S01]  /*14e60*/  FADD.FTZ R79, R130, R79 ;  /* 0x0000004f824f7221 */ /* 0x004fe20000010000 */
[----:B----4-:R-:W-:-:S06]  /*14e70*/  FADD.FTZ R77, R81, R77 ;  /* 0x0000004d514d7221 */ /* 0x010fcc0000010000 */
[----:B------:R-:W2:Y:S01]  /*14e80*/  MUFU.EX2 R127, R127 ;  /* 0x0000007f007f7308 */ /* 0x000ea20000000800 */
[----:B------:R-:W-:-:S07]  /*14e90*/  FFMA.FTZ R73, R102, R21, -R78 ;  /* 0x0000001566497223 */ /* 0x000fce000001084e */
[----:B------:R-:W3:Y:S01]  /*14ea0*/  MUFU.EX2 R95, R95 ;  /* 0x0000005f005f7308 */ /* 0x000ee20000000800 */
[----:B------:R-:W-:Y:S01]  /*14eb0*/  F2FP.F16.F32.PACK_AB R138, R138, R139 ;  /* 0x0000008b8a8a723e */ /* 0x000fe200000000ff */
[----:B0-----:R-:W-:Y:S01]  /*14ec0*/  FADD.FTZ R79, R129, R79 ;  /* 0x0000004f814f7221 */ /* 0x001fe20000010000 */
[----:B------:R-:W-:-:S05]  /*14ed0*/  F2FP.F16.F32.PACK_AB R139, R91, R128 ;  /* 0x000000805b8b723e */ /* 0x000fca00000000ff */
[----:B------:R-:W0:Y:S01]  /*14ee0*/  MUFU.EX2 R126, R126 ;  /* 0x0000007e007e7308 */ /* 0x000e220000000800 */
[----:B------:R-:W-:-:S07]  /*14ef0*/  FADD.FTZ R91, R97, R77 ;  /* 0x0000004d615b7221 */ /* 0x000fce0000010000 */
[----:B------:R-:W4:Y:S01]  /*14f00*/  MUFU.EX2 R15, R15 ;  /* 0x0000000f000f7308 */ /* 0x000f220000000800 */
[----:B------:R-:W-:Y:S01]  /*14f10*/  FADD.FTZ R79, R116, R79 ;  /* 0x0000004f744f7221 */ /* 0x000fe20000010000 */
[----:B------:R-:W-:-:S06]  /*14f20*/  F2FP.F16.F32.PACK_AB R77, R92, R89 ;  /* 0x000000595c4d723e */ /* 0x000fcc00000000ff */
[----:B------:R-:W4:Y:S01]  /*14f30*/  MUFU.EX2 R125, R125 ;  /* 0x0000007d007d7308 */ /* 0x000f220000000800 */
[----:B-1----:R-:W-:-:S07]  /*14f40*/  FADD.FTZ R92, R108, R91 ;  /* 0x0000005b6c5c7221 */ /* 0x002fce0000010000 */
[----:B------:R-:W1:Y:S01]  /*14f50*/  MUFU.EX2 R106, R106 ;  /* 0x0000006a006a7308 */ /* 0x000e620000000800 */
[----:B--2---:R-:W-:Y:S01]  /*14f60*/  FADD.FTZ R89, R127, R79 ;  /* 0x0000004f7f597221 */ /* 0x004fe20000010000 */
[----:B---3--:R-:W-:-:S06]  /*14f70*/  FADD.FTZ R92, R95, R92 ;  /* 0x0000005c5f5c7221 */ /* 0x008fcc0000010000 */
[----:B------:R-:W2:Y:S01]  /*14f80*/  MUFU.EX2 R124, R124 ;  /* 0x0000007c007c7308 */ /* 0x000ea20000000800 */
[----:B------:R-:W-:-:S07]  /*14f90*/  F2FP.F16.F32.PACK_AB R79, R142, R90 ;  /* 0x0000005a8e4f723e */ /* 0x000fce00000000ff */
[----:B------:R-:W3:Y:S01]  /*14fa0*/  MUFU.EX2 R73, R73 ;  /* 0x0000004900497308 */ /* 0x000ee20000000800 */
[----:B0-----:R-:W-:Y:S01]  /*14fb0*/  FADD.FTZ R90, R126, R89 ;  /* 0x000000597e5a7221 */ /* 0x001fe20000010000 */
[----:B------:R-:W-:-:S06]  /*14fc0*/  FFMA.FTZ R88, R75, R21, -R78 ;  /* 0x000000154b587223 */ /* 0x000fcc000001084e */
[----:B------:R-:W0:Y:S01]  /*14fd0*/  MUFU.EX2 R123, R123 ;  /* 0x0000007b007b7308 */ /* 0x000e220000000800 */
[----:B----4-:R-:W-:-:S07]  /*14fe0*/  FADD.FTZ R89, R15, R92 ;  /* 0x0000005c0f597221 */ /* 0x010fce0000010000 */
[----:B------:R-:W-:Y:S01]  /*14ff0*/  MUFU.EX2 R94, R94 ;  /* 0x0000005e005e7308 */ /* 0x000fe20000000800 */
[----:B------:R-:W-:Y:S01]  /*15000*/  F2FP.F16.F32.PACK_AB R86, R115, R114 ;  /* 0x000000727356723e */ /* 0x000fe200000000ff */
[----:B------:R-:W-:Y:S01]  /*15010*/  FFMA.FTZ R101, R101, R21, -R78 ;  /* 0x0000001565657223 */ /* 0x000fe2000001084e */
[----:B------:R-:W-:-:S05]  /*15020*/  F2FP.F16.F32.PACK_AB R87, R104, R105 ;  /* 0x000000696857723e */ /* 0x000fca00000000ff */
[----:B------:R-:W4:Y:S01]  /*15030*/  MUFU.EX2 R122, R122 ;  /* 0x0000007a007a7308 */ /* 0x000f220000000800 */
[-CC-:B------:R-:W-:Y:S01]  /*15040*/  FFMA.FTZ R103, R103, R21.reuse, -R78.reuse ;  /* 0x0000001567677223 */ /* 0x180fe2000001084e */
[-CC-:B------:R-:W-:Y:S01]  /*15050*/  FFMA.FTZ R117, R117, R21.reuse, -R78.reuse ;  /* 0x0000001575757223 */ /* 0x180fe2000001084e */
[-CC-:B------:R-:W-:Y:S01]  /*15060*/  FFMA.FTZ R118, R118, R21.reuse, -R78.reuse ;  /* 0x0000001576767223 */ /* 0x180fe2000001084e */
[----:B------:R-:W-:Y:S01]  /*15070*/  FFMA.FTZ R119, R119, R21, -R78 ;  /* 0x0000001577777223 */ /* 0x000fe2000001084e */
[----:B------:R-:W-:Y:S01]  /*15080*/  F2FP.F16.F32.PACK_AB R136, R140, R141 ;  /* 0x0000008d8c88723e */ /* 0x000fe200000000ff */
[----:B------:R-:W-:Y:S02]  /*15090*/  FADD.FTZ R91, R125, R90 ;  /* 0x0000005a7d5b7221 */ /* 0x000fe40000010000 */
[----:B------:R2:W-:Y:S01]  /*150a0*/  MUFU.EX2 R75, R76 ;  /* 0x0000004c004b7308 */ /* 0x0005e20000000800 */
[----:B------:R-:W-:Y:S01]  /*150b0*/  F2FP.F16.F32.PACK_AB R78, R134, R135 ;  /* 0x00000087864e723e */ /* 0x000fe200000000ff */
[----:B-1----:R-:W-:Y:S01]  /*150c0*/  FADD.FTZ R90, R106, R89 ;  /* 0x000000596a5a7221 */ /* 0x002fe20000010000 */
[----:B------:R-:W-:Y:S05]  /*150d0*/  STSM.16.M88.4 [R17+0x25b00], R84 ;  /* 0x025b005411007844 */ /* 0x000fea0000000200 */
[----:B------:R-:W1:Y:S01]  /*150e0*/  MUFU.EX2 R121, R121 ;  /* 0x0000007900797308 */ /* 0x000e620000000800 */
[----:B--2---:R-:W-:-:S02]  /*150f0*/  F2FP.F16.F32.PACK_AB R76, R120, R137 ;  /* 0x00000089784c723e */ /* 0x004fc400000000ff */
[----:B------:R-:W-:Y:S01]  /*15100*/  F2FP.F16.F32.PACK_AB R137, R93, R96 ;  /* 0x000000605d89723e */ /* 0x000fe200000000ff */
[----:B------:R-:W-:Y:S01]  /*15110*/  FADD.FTZ R92, R124, R91 ;  /* 0x0000005b7c5c7221 */ /* 0x000fe20000010000 */
[----:B---3--:R-:W-:-:S03]  /*15120*/  FADD.FTZ R91, R73, R90 ;  /* 0x0000005a495b7221 */ /* 0x008fc60000010000 */
[----:B------:R-:W2:Y:S01]  /*15130*/  MUFU.EX2 R98, R98 ;  /* 0x0000006200627308 */ /* 0x000ea20000000800 */
[----:B------:R-:W-:Y:S01]  /*15140*/  STSM.16.M88.4 [R17+0x27300], R136 ;  /* 0x0273008811007844 */ /* 0x000fe20000000200 */
[----:B0-----:R-:W-:-:S03]  /*15150*/  FADD.FTZ R93, R123, R92 ;  /* 0x0000005c7b5d7221 */ /* 0x001fc60000010000 */
[----:B------:R0:W-:Y:S03]  /*15160*/  STSM.16.M88.4 [R17+0x28b00], R76 ;  /* 0x028b004c11007844 */ /* 0x0001e60000000200 */
[----:B------:R-:W3:Y:S01]  /*15170*/  MUFU.EX2 R99, R99 ;  /* 0x0000006300637308 */ /* 0x000ee20000000800 */
[----:B----4-:R-:W-:-:S07]  /*15180*/  FADD.FTZ R90, R122, R93 ;  /* 0x0000005d7a5a7221 */ /* 0x010fce0000010000 */
[----:B------:R-:W-:Y:S01]  /*15190*/  MUFU.EX2 R111, R145 ;  /* 0x00000091006f7308 */ /* 0x000fe20000000800 */
[----:B0-----:R-:W-:Y:S02]  /*151a0*/  F2FP.F16.F32.PACK_AB R76, R116, R129 ;  /* 0x00000081744c723e */ /* 0x001fe400000000ff */
[----:B------:R-:W-:Y:S01]  /*151b0*/  F2FP.F16.F32.PACK_AB R129, R80, R72 ;  /* 0x000000485081723e */ /* 0x000fe200000000ff */
[----:B------:R-:W-:-:S04]  /*151c0*/  FADD.FTZ R80, R94, R91 ;  /* 0x0000005b5e507221 */ /* 0x000fc80000010000 */
[----:B------:R-:W0:Y:S01]  /*151d0*/  MUFU.EX2 R101, R101 ;  /* 0x0000006500657308 */ /* 0x000e220000000800 */
[----:B------:R-:W-:Y:S01]  /*151e0*/  FADD.FTZ R80, R83, R80 ;  /* 0x0000005053507221 */ /* 0x000fe20000010000 */
[----:B-1----:R-:W-:Y:S01]  /*151f0*/  FADD.FTZ R90, R121, R90 ;  /* 0x0000005a795a7221 */ /* 0x002fe20000010000 */
[----:B------:R-:W-:-:S05]  /*15200*/  F2FP.F16.F32.PACK_AB R79, R106, R15 ;  /* 0x0000000f6a4f723e */ /* 0x000fca00000000ff */
[----:B------:R-:W1:Y:S01]  /*15210*/  MUFU.EX2 R87, R146 ;  /* 0x0000009200577308 */ /* 0x000e620000000800 */
[----:B------:R-:W-:Y:S01]  /*15220*/  FADD.FTZ R15, R75, R80 ;  /* 0x000000504b0f7221 */ /* 0x000fe20000010000 */
[----:B------:R-:W-:Y:S02]  /*15230*/  F2FP.F16.F32.PACK_AB R130, R130, R131 ;  /* 0x000000838282723e */ /* 0x000fe400000000ff */
[----:B------:R-:W-:-:S04]  /*15240*/  F2FP.F16.F32.PACK_AB R131, R97, R81 ;  /* 0x000000516183723e */ /* 0x000fc800000000ff */
[----:B------:R-:W4:Y:S01]  /*15250*/  MUFU.EX2 R103, R103 ;  /* 0x0000006700677308 */ /* 0x000f220000000800 */
[----:B------:R-:W-:Y:S01]  /*15260*/  FADD.FTZ R81, R113, R90 ;  /* 0x0000005a71517221 */ /* 0x000fe20000010000 */
[----:B--2---:R-:W-:-:S06]  /*15270*/  FADD.FTZ R80, R98, R15 ;  /* 0x0000000f62507221 */ /* 0x004fcc0000010000 */
[----:B------:R-:W2:Y:S01]  /*15280*/  MUFU.EX2 R86, R147 ;  /* 0x0000009300567308 */ /* 0x000ea20000000800 */
[----:B---3--:R-:W-:-:S07]  /*15290*/  FADD.FTZ R80, R99, R80 ;  /* 0x0000005063507221 */ /* 0x008fce0000010000 */
[----:B------:R3:W2:Y:S01]  /*152a0*/  MUFU.EX2 R89, R88 ;  /* 0x0000005800597308 */ /* 0x0006a20000000800 */
[----:B0-----:R-:W-:-:S07]  /*152b0*/  FADD.FTZ R80, R101, R80 ;  /* 0x0000005065507221 */ /* 0x001fce0000010000 */
[----:B------:R-:W0:Y:S01]  /*152c0*/  MUFU.EX2 R72, R117 ;  /* 0x0000007500487308 */ /* 0x000e220000000800 */
[----:B---3--:R-:W-:-:S04]  /*152d0*/  FADD.FTZ R88, R112, R81 ;  /* 0x0000005170587221 */ /* 0x008fc80000010000 */
[----:B------:R-:W-:-:S03]  /*152e0*/  FADD.FTZ R88, R111, R88 ;  /* 0x000000586f587221 */ /* 0x000fc60000010000 */
[----:B------:R-:W-:Y:S01]  /*152f0*/  MUFU.EX2 R84, R148 ;  /* 0x0000009400547308 */ /* 0x000fe20000000800 */
[----:B-1----:R-:W-:-:S07]  /*15300*/  FADD.FTZ R15, R87, R88 ;  /* 0x00000058570f7221 */ /* 0x002fce0000010000 */
[----:B------:R-:W1:Y:S01]  /*15310*/  MUFU.EX2 R85, R149 ;  /* 0x0000009500557308 */ /* 0x000e620000000800 */
[----:B----4-:R-:W-:-:S07]  /*15320*/  FADD.FTZ R80, R103, R80 ;  /* 0x0000005067507221 */ /* 0x010fce0000010000 */
[----:B------:R-:W-:Y:S08]  /*15330*/  MUFU.EX2 R118, R118 ;  /* 0x0000007600767308 */ /* 0x000ff00000000800 */
[----:B------:R-:W3:Y:S01]  /*15340*/  MUFU.EX2 R119, R119 ;  /* 0x0000007700777308 */ /* 0x000ee20000000800 */
[----:B------:R-:W-:Y:S01]  /*15350*/  F2FP.F16.F32.PACK_AB R128, R132, R133 ;  /* 0x000000858480723e */ /* 0x000fe200000000ff */
[----:B--2---:R-:W-:Y:S01]  /*15360*/  FADD.FTZ R81, R86, R15 ;  /* 0x0000000f56517221 */ /* 0x004fe20000010000 */
[----:B------:R-:W-:Y:S01]  /*15370*/  F2FP.F16.F32.PACK_AB R78, R126, R127 ;  /* 0x0000007f7e4e723e */ /* 0x000fe200000000ff */
[----:B------:R-:W-:Y:S01]  /*15380*/  FADD.FTZ R15, R89, R80 ;  /* 0x00000050590f7221 */ /* 0x000fe20000010000 */
[----:B------:R-:W-:Y:S01]  /*15390*/  F2FP.F16.F32.PACK_AB R77, R95, R108 ;  /* 0x0000006c5f4d723e */ /* 0x000fe200000000ff */
[----:B------:R-:W-:Y:S01]  /*153a0*/  STSM.16.M88.4 [R17+0x2a300], R128 ;  /* 0x02a3008011007844 */ /* 0x000fe20000000200 */
[----:B------:R-:W-:Y:S01]  /*153b0*/  F2FP.F16.F32.PACK_AB R124, R124, R125 ;  /* 0x0000007d7c7c723e */ /* 0x000fe200000000ff */
[----:B0-----:R-:W-:Y:S01]  /*153c0*/  FADD.FTZ R15, R72, R15 ;  /* 0x0000000f480f7221 */ /* 0x001fe20000010000 */
[----:B------:R-:W-:Y:S01]  /*153d0*/  F2FP.F16.F32.PACK_AB R126, R122, R123 ;  /* 0x0000007b7a7e723e */ /* 0x000fe200000000ff */
[----:B------:R0:W-:Y:S01]  /*153e0*/  STSM.16.M88.4 [R17+0x2bb00], R76 ;  /* 0x02bb004c11007844 */ /* 0x0001e20000000200 */
[----:B------:R-:W-:-:S02]  /*153f0*/  F2FP.F16.F32.PACK_AB R125, R94, R73 ;  /* 0x000000495e7d723e */ /* 0x000fc400000000ff */
[----:B------:R-:W-:Y:S02]  /*15400*/  F2FP.F16.F32.PACK_AB R127, R75, R83 ;  /* 0x000000534b7f723e */ /* 0x000fe400000000ff */
[----:B------:R-:W-:Y:S02]  /*15410*/  F2FP.F16.F32.PACK_AB R88, R86, R87 ;  /* 0x000000575658723e */ /* 0x000fe400000000ff */
[----:B------:R-:W-:Y:S02]  /*15420*/  F2FP.F16.F32.PACK_AB R89, R72, R89 ;  /* 0x000000594859723e */ /* 0x000fe400000000ff */
[----:B-1----:R-:W-:Y:S01]  /*15430*/  F2FP.F16.F32.PACK_AB R90, R85, R84 ;  /* 0x00000054555a723e */ /* 0x002fe200000000ff */
[----:B------:R-:W-:Y:S01]  /*15440*/  FADD.FTZ R84, R84, R81 ;  /* 0x0000005154547221 */ /* 0x000fe20000010000 */
[----:B---3--:R-:W-:Y:S01]  /*15450*/  F2FP.F16.F32.PACK_AB R91, R119, R118 ;  /* 0x00000076775b723e */ /* 0x008fe200000000ff */
[----:B------:R-:W-:Y:S01]  /*15460*/  FADD.FTZ R15, R118, R15 ;  /* 0x0000000f760f7221 */ /* 0x000fe20000010000 */
[----:B0-----:R-:W-:-:S02]  /*15470*/  F2FP.F16.F32.PACK_AB R76, R113, R121 ;  /* 0x00000079714c723e */ /* 0x001fc400000000ff */
[----:B------:R-:W-:Y:S02]  /*15480*/  F2FP.F16.F32.PACK_AB R78, R111, R112 ;  /* 0x000000706f4e723e */ /* 0x000fe400000000ff */
[----:B------:R-:W-:Y:S02]  /*15490*/  F2FP.F16.F32.PACK_AB R77, R99, R98 ;  /* 0x00000062634d723e */ /* 0x000fe400000000ff */
[----:B------:R-:W-:Y:S01]  /*154a0*/  F2FP.F16.F32.PACK_AB R79, R103, R101 ;  /* 0x00000065674f723e */ /* 0x000fe200000000ff */
[----:B------:R-:W-:Y:S01]  /*154b0*/  STSM.16.M88.4 [R17+0x2d300], R124 ;  /* 0x02d3007c11007844 */ /* 0x000fe20000000200 */
[----:B------:R-:W-:Y:S01]  /*154c0*/  FADD.FTZ R72, R85, R84 ;  /* 0x0000005455487221 */ /* 0x000fe20000010000 */
[----:B------:R-:W-:Y:S02]  /*154d0*/  FADD.FTZ R15, R119, R15 ;  /* 0x0000000f770f7221 */ /* 0x000fe40000010000 */
[----:B------:R-:W-:Y:S04]  /*154e0*/  STSM.16.M88.4 [R17+0x2eb00], R76 ;  /* 0x02eb004c11007844 */ /* 0x000fe80000000200 */
[----:B------:R-:W-:Y:S01]  /*154f0*/  STSM.16.M88.4 [R17+0x30300], R88 ;  /* 0x0303005811007844 */ /* 0x000fe20000000200 */
[----:B------:R-:W-:Y:S01]  /*15500*/  @!PT LDS RZ, [RZ] ;  /* 0x00000000fffff984 */ /* 0x000fe20000000800 */
[----:B------:R-:W-:Y:S01]  /*15510*/  @!PT LDS RZ, [RZ] ;  /* 0x00000000fffff984 */ /* 0x000fe20000000800 */
[----:B------:R-:W-:Y:S01]  /*15520*/  @!PT LDS RZ, [RZ] ;  /* 0x00000000fffff984 */ /* 0x000fe20000000800 */
[----:B------:R-:W-:Y:S01]  /*15530*/  @!PT LDS RZ, [RZ] ;  /* 0x00000000fffff984 */ /* 0x000fe20000000800 */
[----:B------:R0:W-:Y:S06]  /*15540*/  MEMBAR.ALL.CTA ;  /* 0x0000000000007992 */ /* 0x0001ec0000008000 */
[----:B0-----:R-:W0:Y:S04]  /*15550*/  FENCE.VIEW.ASYNC.S ;  /* 0x00000000000073c6 */ /* 0x001e280000000000 */
[----:B------:R-:W-:Y:S04]  /*15560*/  STL [R1+0x18], R72 ;  /* 0x0000184801007387 */ /* 0x000fe80000100800 */
[----:B------:R1:W-:Y:S04]  /*15570*/  STL [R1+0x3c], R15 ;  /* 0x00003c0f01007387 */ /* 0x0003e80000100800 */
[----:B------:R2:W5:Y:S04]  /*15580*/  LDL R145, [R1+0x38] ;  /* 0x0000380001917983 */ /* 0x0005680000100800 */
[----:B------:R2:W-:Y:S01]  /*15590*/  STL [R1+0x1c], R74 ;  /* 0x00001c4a01007387 */ /* 0x0005e20000100800 */
[----:B------:R-:W-:Y:S01]  /*155a0*/  ISETP.GT.AND P2, PT, R14, R143, PT ;  /* 0x0000008f0e00720c */ /* 0x000fe20003f44270 */
        /* <DEDUP_REMOVED lines=49> */
[----:B-1----:R-:W-:-:S02]  /*158c0*/  IMAD.MOV.U32 R15, RZ, RZ, R22 ;  /* 0x000000ffff0f7224 */ /* 0x002fc400078e0016 */
[----:B------:R-:W-:Y:S01]  /*158d0*/  IMAD.MOV.U32 R0, RZ, RZ, R20 ;  /* 0x000000ffff007224 */ /* 0x000fe200078e0014 */
[----:B0-----:R-:W-:Y:S01]  /*158e0*/  NOP ;  /* 0x0000000000007918 */ /* 0x001fe20000000000 */
[----:B--2---:R-:W-:Y:S05]  /*158f0*/  @P2 BRA `(.L_x_1976) ;  /* 0xffffffa4002c2947 */ /* 0x004fea000383ffff */
[----:B------:R0:W-:Y:S02]  /*15900*/  STL [R1+0x20], R14 ;  /* 0x0000200e01007387 */ /* 0x0001e40000100800 */
.L_x_1966:
[----:B------:R-:W2:Y:S02]  /*15910*/  LDL R0, [R1+0x20] ;  /* 0x0000200001007983 */ /* 0x000ea40000100800 */
[----:B--2---:R-:W-:-:S13]  /*15920*/  ISETP.GE.AND P2, PT, R0, RZ, PT ;  /* 0x000000ff0000720c */ /* 0x004fda0003f46270 */
[----:B------:R-:W-:Y:S05]  /*15930*/  @!P2 BRA `(.L_x_1977) ;  /* 0x000000500068a947 */ /* 0x000fea0003800000 */
[----:B------:R1:W-:Y:S01]  /*15940*/  STL [R1+0x14], R74 ;  /* 0x0000144a01007387 */ /* 0x0003e20000100800 */
[----:B------:R-:W-:-:S03]  /*15950*/  IMAD.MOV.U32 R0, RZ, RZ, R20 ;  /* 0x000000ffff007224 */ /* 0x000fc600078e0014 */
[----:B0-----:R1:W5:Y:S01]  /*15960*/  LDL.LU R14, [R1+0x38] ;  /* 0x00003800010e7983 */ /* 0x0013620000300800 */
[----:B------:R-:W-:-:S07]  /*15970*/  IMAD.MOV.U32 R15, RZ, RZ, R22 ;  /* 0x000000ffff0f7224 */ /* 0x000fce00078e0016 */
.L_x_1987:
[----:B--2---:R-:W2:Y:S01]  /*15980*/  LDL R20, [R1+0x54] ;  /* 0x0000540001147983 */ /* 0x004ea20000100800 */
[----:B------:R-:W-:Y:S01]  /*15990*/  IADD3 R22, R15, 0x1, RZ ;  /* 0x000000010f167810 */ /* 0x000fe20007ffe0ff */
[----:B------:R-:W-:Y:S05]  /*159a0*/  YIELD ;  /* 0x0000000000007946 */ /* 0x000fea0003800000 */
[----:B------:R-:W-:-:S04]  /*159b0*/  ISETP.NE.AND P3, PT, R22, 0x2, PT ;  /* 0x000000021600780c */ /* 0x000fc80003f65270 */
[----:B------:R-:W-:Y:S02]  /*159c0*/  SEL R21, RZ, 0x1, P3 ;  /* 0x00000001ff157807 */ /* 0x000fe40001800000 */
[----:B------:R-:W-:Y:S02]  /*159d0*/  SEL R22, R22, RZ, P3 ;  /* 0x000000ff16167207 */ /* 0x000fe40001800000 */
[----:B-----5:R-:W-:-:S05]  /*159e0*/  LOP3.LUT R21, R14, R21, RZ, 0x3c, !PT ;  /* 0x000000150e157212 */ /* 0x020fca00078e3cff */
[----:B------:R0:W-:Y:S01]  /*159f0*/  STL [R1+0x38], R21 ;  /* 0x0000381501007387 */ /* 0x0001e20000100800 */
[----:B--2---:R-:W-:-:S13]  /*15a00*/  ISETP.NE.AND P2, PT, R20, RZ, PT ;  /* 0x000000ff1400720c */ /* 0x004fda0003f45270 */
[----:B0-----:R-:W-:Y:S05]  /*15a10*/  @P2 BRA `(.L_x_1978) ;  /* 0x0000000000302947 */ /* 0x001fea0003800000 */
[----:B------:R-:W-:Y:S05]  /*15a20*/  @!P0 BRA `(.L_x_1979) ;  /* 0x0000000000048947 */ /* 0x000fea0003800000 */
[----:B------:R-:W-:Y:S01]  /*15a30*/  BPT.TRAP 0x1 ;  /* 0x000000040000795c */ /* 0x000fe20000300000 */
.L_x_1979:
[----:B------:R-:W-:Y:S01]  /*15a40*/  IMAD R20, R22, 0x8, R16 ;  /* 0x0000000816147824 */ /* 0x000fe200078e0210 */
[----:B------:R-:W-:-:S04]  /*15a50*/  SHF.L.U32 R21, R21, 0x1f, RZ ;  /* 0x0000001f15157819 */ /* 0x000fc800000006ff */
[----:B------:R0:W2:Y:S01]  /*15a60*/  SYNCS.PHASECHK.TRANS64.TRYWAIT P3, [R20+URZ+0x31c30], R21 ;  /* 0x031c3015140075a7 */ /* 0x0000a2000806017f */
[----:B------:R-:W-:Y:S05]  /*15a70*/  @!P0 BRA `(.L_x_1980) ;  /* 0x0000000000048947 */ /* 0x000fea0003800000 */
[----:B------:R-:W-:Y:S01]  /*15a80*/  BPT.TRAP 0x1 ;  /* 0x000000040000795c */ /* 0x000fe20000300000 */
.L_x_1980:
[----:B------:R-:W-:Y:S04]  /*15a90*/  BSSY B0, `(.L_x_1978) ;  /* 0x0000004000007945 */ /* 0x000fe80003800000 */
[----:B--2---:R-:W-:Y:S05]  /*15aa0*/  @P3 BRA `(.L_x_1981) ;  /* 0x0000000000083947 */ /* 0x004fea0003800000 */
[----:B------:R-:W2:Y:S02]  /*15ab0*/  SYNCS.PHASECHK.TRANS64.TRYWAIT P3, [R20+URZ+0x31c30], R21 ;  /* 0x031c3015140075a7 */ /* 0x000ea4000806017f */
[----:B--2---:R-:W-:Y:S05]  /*15ac0*/  @!P3 BRA `(.L_x_1982) ;  /* 0x000000d80050b947 */ /* 0x004fea0003800000 */
.L_x_1981:
[----:B------:R-:W-:Y:S05]  /*15ad0*/  BSYNC B0 ;  /* 0x0000000000007941 */ /* 0x000fea0003800000 */
.L_x_1978:
[----:B0-2---:R-:W2:Y:S01]  /*15ae0*/  LDL R20, [R1+0x58] ;  /* 0x0000580001147983 */ /* 0x005ea20000100800 */
        /* <DEDUP_REMOVED lines=14> */
[----:B------:R3:W-:Y:S01]  /*15bd0*/  STL [R1+0xa8], R19 ;  /* 0x0000a81301007387 */ /* 0x0007e20000100800 */
[----:B------:R-:W-:Y:S01]  /*15be0*/  R2UR UR55, R75 ;  /* 0x000000004b3772ca */ /* 0x000fe200000e0000 */
[----:B------:R-:W-:Y:S01]  /*15bf0*/  IMAD.MOV.U32 R147, RZ, RZ, -0x7fffffe0 ;  /* 0x80000020ff937424 */ /* 0x000fe200078e00ff */
[----:B------:R-:W-:Y:S01]  /*15c00*/  R2UR UR52, R2 ;  /* 0x00000000023472ca */ /* 0x000fe200000e0000 */
[----:B------:R-:W-:Y:S01]  /*15c10*/  STL [R1+0xa4], R18 ;  /* 0x0000a41201007387 */ /* 0x000fe20000100800 */
[----:B------:R-:W-:-:S02]  /*15c20*/  R2UR UR53, R3 ;  /* 0x00000000033572ca */ /* 0x000fc400000e0000 */
[----:B------:R-:W-:Y:S01]  /*15c30*/  R2UR UR15, R77 ;  /* 0x000000004d0f72ca */ /* 0x000fe200000e0000 */
[----:B------:R4:W-:Y:S01]  /*15c40*/  STL [R1+0xa0], R17 ;  /* 0x0000a01101007387 */ /* 0x0009e20000100800 */
[----:B------:R-:W-:Y:S02]  /*15c50*/  R2UR UR12, R2 ;  /* 0x00000000020c72ca */ /* 0x000fe400000e0000 */
[----:B------:R-:W-:Y:S01]  /*15c60*/  R2UR UR13, R3 ;  /* 0x00000000030d72ca */ /* 0x000fe200000e0000 */
[----:B------:R4:W-:Y:S01]  /*15c70*/  STL [R1+0x9c], R16 ;  /* 0x00009c1001007387 */ /* 0x0009e20000100800 */
[C---:B------:R-:W-:Y:S02]  /*15c80*/  R2UR UR5, R77.reuse ;  /* 0x000000004d0572ca */ /* 0x040fe400000e0000 */
[C---:B------:R-:W-:Y:S01]  /*15c90*/  R2UR UR19, R77.reuse ;  /* 0x000000004d1372ca */ /* 0x040fe200000e0000 */
[----:B------:R4:W-:Y:S01]  /*15ca0*/  STL [R1+0x98], R15 ;  /* 0x0000980f01007387 */ /* 0x0009e20000100800 */
[----:B------:R-:W-:-:S02]  /*15cb0*/  R2UR UR35, R77 ;  /* 0x000000004d2372ca */ /* 0x000fc400000e0000 */
        /* <DEDUP_REMOVED lines=16> */
[C---:B------:R-:W-:Y:S02]  /*15dc0*/  R2UR UR23, R73.reuse ;  /* 0x00000000491772ca */ /* 0x040fe400000e0000 */
[----:B------:R-:W-:-:S02]  /*15dd0*/  R2UR UR31, R73 ;  /* 0x00000000491f72ca */ /* 0x000fc400000e0000 */
[C---:B------:R-:W-:Y:S02]  /*15de0*/  R2UR UR25, R73.reuse ;  /* 0x00000000491972ca */ /* 0x040fe400000e0000 */
[C---:B------:R-:W-:Y:S02]  /*15df0*/  R2UR UR21, R73.reuse ;  /* 0x00000000491572ca */ /* 0x040fe400000e0000 */
[----:B------:R-:W-:Y:S02]  /*15e00*/  R2UR UR41, R73 ;  /* 0x00000000492972ca */ /* 0x000fe400000e0000 */
[----:B------:R-:W-:Y:S02]  /*15e10*/  R2UR UR16, R2 ;  /* 0x00000000021072ca */ /* 0x000fe400000e0000 */
[----:B------:R-:W-:Y:S02]  /*15e20*/  R2UR UR17, R3 ;  /* 0x00000000031172ca */ /* 0x000fe400000e0000 */
[----:B------:R-:W-:-:S02]  /*15e30*/  R2UR UR33, R79 ;  /* 0x000000004f2172ca */ /* 0x000fc400000e0000 */
[----:B------:R-:W-:Y:S01]  /*15e40*/  R2UR UR43, R79 ;  /* 0x000000004f2b72ca */ /* 0x000fe200000e0000 */
[----:B------:R-:W-:-:S12]  /*15e50*/  WARPGROUP.ARRIVE ;  /* 0x00000000000079c5 */ /* 0x000fd80000000000 */
[----:B---3--:R-:W-:Y:S01]  /*15e60*/  MOV R19, UR43 ;  /* 0x0000002b00137c02 */ /* 0x008fe20008000f00 */
[----:B------:R-:W-:Y:S01]  /*15e70*/  UMOV UR43, UR33 ;  /* 0x00000021002b7c82 */ /* 0x000fe20008000000 */
[----:B------:R-:W-:Y:S01]  /*15e80*/  R2UR UR33, R13 ;  /* 0x000000000d2172ca */ /* 0x000fe200000e0000 */
[----:B--2---:R-:W-:-:S04]  /*15e90*/  IMAD R20, R22, 0x6c0, R20 ;  /* 0x000006c016147824 */ /* 0x004fc800078e0214 */
[C---:B------:R-:W-:Y:S01]  /*15ea0*/  VIADD R72, R20.reuse, 0x40 ;  /* 0x0000004014487836 */ /* 0x040fe20000000000 */
[C---:B------:R-:W-:Y:S01]  /*15eb0*/  R2UR UR46, R20.reuse ;  /* 0x00000000142e72ca */ /* 0x040fe200000e0000 */
[C---:B-1----:R-:W-:Y:S02]  /*15ec0*/  VIADD R74, R20.reuse, 0x80 ;  /* 0x00000080144a7836 */ /* 0x042fe40000000000 */
        /* <DEDUP_REMOVED lines=11> */
[----:B------:R-:W-:Y:S01]  /*15f80*/  R2UR UR18, R76 ;  /* 0x000000004c1272ca */ /* 0x000fe200000e0000 */
[C---:B------:R-:W-:Y:S01]  /*15f90*/  VIADD R74, R20.reuse, 0x200 ;  /* 0x00000200144a7836 */ /* 0x040fe20000000000 */
[C---:B------:R-:W-:Y:S01]  /*15fa0*/  IADD3 R76, R20.reuse, 0x42, RZ ;  /* 0x00000042144c7810 */ /* 0x040fe20007ffe0ff */
[----:B----4-:R-:W-:Y:S01]  /*15fb0*/  VIADD R78, R20, 0x240 ;  /* 0x00000240144e7836 */ /* 0x010fe20000000000 */
        /* <DEDUP_REMOVED lines=23> */
[----:B------:R-:W-:Y:S01]  /*16130*/  IMAD.U32 R74, RZ, RZ, UR4 ;  /* 0x00000004ff4a7e24 */ /* 0x000fe2000f8e00ff */
[----:B------:R-:W-:Y:S01]  /*16140*/  R2UR UR4, R72 ;  /* 0x00000000480472ca */ /* 0x000fe200000e0000 */
[----:B------:R-:W-:Y:S01]  /*16150*/  VIADD R72, R20, 0x2c0 ;  /* 0x000002c014487836 */ /* 0x000fe20000000000 */
[----:B------:R-:W-:Y:S01]  /*16160*/  R2UR UR56, R76 ;  /* 0x000000004c3872ca */ /* 0x000fe200000e0000 */
[----:B------:R-:W-:Y:S01]  /*16170*/  VIADD R76, R20, 0x3c0 ;  /* 0x000003c0144c7836 */ /* 0x000fe20000000000 */
[----:B------:R-:W-:Y:S01]  /*16180*/  R2UR UR32, R78 ;  /* 0x000000004e2072ca */ /* 0x000fe200000e0000 */
[----:B------:R-:W-:Y:S01]  /*16190*/  IMAD.MOV.U32 R73, RZ, RZ, -0x7fffffe0 ;  /* 0x80000020ff497424 */ /* 0x000fe200078e00ff */
[----:B------:R-:W-:Y:S01]  /*161a0*/  R2UR UR40, R72 ;  /* 0x00000000482872ca */ /* 0x000fe200000e0000 */
[C---:B------:R-:W-:Y:S01]  /*161b0*/  VIADD R78, R20.reuse, 0x340 ;  /* 0x00000340144e7836 */ /* 0x040fe20000000000 */
[----:B------:R-:W-:-:S03]  /*161c0*/  IADD3 R72, R20, 0x380, RZ ;  /* 0x0000038014487810 */ /* 0x000fc60007ffe0ff */
[----:B------:R-:W-:Y:S01]  /*161d0*/  MOV R17, UR47 ;  /* 0x0000002f00117c02 */ /* 0x000fe20008000f00 */
[----:B------:R-:W-:Y:S01]  /*161e0*/  UMOV UR47, UR37 ;  /* 0x00000025002f7c82 */ /* 0x000fe20008000000 */
[----:B------:R-:W-:Y:S01]  /*161f0*/  R2UR UR46, R72 ;  /* 0x00000000482e72ca */ /* 0x000fe200000e0000 */
[----:B------:R-:W-:Y:S01]  /*16200*/  VIADD R72, R20, 0x400 ;  /* 0x0000040014487836 */ /* 0x000fe20000000000 */
[----:B------:R-:W-:Y:S02]  /*16210*/  R2UR UR42, R78 ;  /* 0x000000004e2a72ca */ /* 0x000fe400000e0000 */
[----:B------:R-:W-:Y:S01]  /*16220*/  R2UR UR37, R13 ;  /* 0x000000000d2572ca */ /* 0x000fe200000e0000 */
[----:B------:R-:W-:Y:S02]  /*16230*/  WARPGROUP.DEPBAR.LE gsb0, 0x0 ;  /* 0x00008000000079c5 */ /* 0x000fe40000010000 */
[----:B------:R-:W-:-:S06]  /*16240*/  WARPGROUP.ARRIVE ;  /* 0x00000000000079c5 */ /* 0x000fcc0000000000 */
[----:B------:R-:W-:Y:S01]  /*16250*/  MOV R16, UR46 ;  /* 0x0000002e00107c02 */ /* 0x000fe20008000f00 */
[----:B------:R-:W-:Y:S01]  /*16260*/  UMOV UR46, UR36 ;  /* 0x00000024002e7c82 */ /* 0x000fe20008000000 */
[----:B------:R-:W-:Y:S01]  /*16270*/  MOV R18, UR42 ;  /* 0x0000002a00127c02 */ /* 0x000fe20008000f00 */
[----:B------:R-:W-:Y:S01]  /*16280*/  UMOV UR42, UR32 ;  /* 0x00000020002a7c82 */ /* 0x000fe20008000000 */
[----:B------:R-:W-:Y:S01]  /*16290*/  R2UR UR32, R12 ;  /* 0x000000000c2072ca */ /* 0x000fe200000e0000 */
[----:B------:R-:W-:Y:S01]  /*162a0*/  HGMMA.64x16x16.F32 R128, gdesc[UR48], RZ, !UPT, gsb0 ;  /* 0x00200000308079f0 */ /* 0x000fe2000c0008ff */
[----:B------:R-:W-:Y:S01]  /*162b0*/  R2UR UR50, R76 ;  /* 0x000000004c3272ca */ /* 0x000fe200000e0000 */
[----:B------:R-:W-:Y:S01]  /*162c0*/  VIADD R76, R20, 0x440 ;  /* 0x00000440144c7836 */ /* 0x000fe20000000000 */
[----:B------:R-:W-:Y:S01]  /*162d0*/  R2UR UR51, R77 ;  /* 0x000000004d3372ca */ /* 0x000fe200000e0000 */
[----:B------:R-:W-:Y:S01]  /*162e0*/  IMAD.MOV.U32 R77, RZ, RZ, -0x7fffffe0 ;  /* 0x80000020ff4d7424 */ /* 0x000fe200078e00ff */
[----:B------:R-:W-:-:S02]  /*162f0*/  R2UR UR36, R12 ;  /* 0x000000000c2472ca */ /* 0x000fc400000e0000 */
[----:B------:R-:W-:Y:S01]  /*16300*/  R2UR UR58, R76 ;  /* 0x000000004c3a72ca */ /* 0x000fe200000e0000 */
[----:B------:R-:W-:Y:S01]  /*16310*/  VIADD R76, R20, 0x282 ;  /* 0x00000282144c7836 */ /* 0x000fe20000000000 */
[----:B------:R-:W-:Y:S01]  /*16320*/  R2UR UR59, R77 ;  /* 0x000000004d3b72ca */ /* 0x000fe200000e0000 */
[----:B------:R-:W-:Y:S01]  /*16330*/  IMAD.MOV.U32 R77, RZ, RZ, -0x7fffffe0 ;  /* 0x80000020ff4d7424 */ /* 0x000fe200078e00ff */
[----:B------:R-:W-:Y:S02]  /*16340*/  R2UR UR48, R12 ;  /* 0x000000000c3072ca */ /* 0x000fe400000e0000 */
[----:B------:R-:W-:Y:S02]  /*16350*/  R2UR UR49, R13 ;  /* 0x000000000d3172ca */ /* 0x000fe400000e0000 */
[----:B------:R-:W-:Y:S01]  /*16360*/  MOV R150, UR50 ;  /* 0x0000003200967c02 */ /* 0x000fe20008000f00 */
[----:B------:R-:W-:Y:S01]  /*16370*/  UMOV UR50, UR4 ;  /* 0x0000000400327c82 */ /* 0x000fe20008000000 */
[----:B------:R-:W-:Y:S01]  /*16380*/  MOV R151, UR51 ;  /* 0x0000003300977c02 */ /* 0x000fe20008000f00 */
[----:B------:R-:W-:Y:S01]  /*16390*/  UMOV UR51, UR5 ;  /* 0x0000000500337c82 */ /* 0x000fe20008000000 */
        /* <DEDUP_REMOVED lines=10> */
[----:B0-----:R-:W-:Y:S01]  /*16440*/  MOV R14, UR58 ;  /* 0x0000003a000e7c02 */ /* 0x001fe20008000f00 */
[----:B------:R-:W-:Y:S01]  /*16450*/  UMOV UR58, UR40 ;  /* 0x00000028003a7c82 */ /* 0x000fe20008000000 */
[----:B------:R-:W-:-:S02]  /*16460*/  WARPGROUP.DEPBAR.LE gsb0, 0x0 ;  /* 0x00008000000079c5 */ /* 0x000fc40000010000 */
        /* <DEDUP_REMOVED lines=33> */
[----:B------:R-:W-:Y:S02]  /*16680*/  R2UR UR15, R73 ;  /* 0x00000000490f72ca */ /* 0x000fe400000e0000 */
[----:B------:R-:W-:-:S02]  /*16690*/  MOV R73, 0x80000020 ;  /* 0x8000002000497802 */ /* 0x000fc40000000f00 */
[----:B------:R-:W-:Y:S02]  /*166a0*/  R2UR UR5, R13 ;  /* 0x000000000d0572ca */ /* 0x000fe400000e0000 */
        /* <DEDUP_REMOVED lines=52> */
[----:B------:R-:W-:Y:S01]  /*169f0*/  VIADD R146, R20, 0x402 ;  /* 0x0000040214927836 */ /* 0x000fe20000000000 */
[----:B------:R-:W-:Y:S01]  /*16a00*/  R2UR UR31, R147 ;  /* 0x00000000931f72ca */ /* 0x000fe200000e0000 */
[----:B------:R-:W-:Y:S01]  /*16a10*/  IMAD.MOV.U32 R147, RZ, RZ, -0x7fffffe0 ;  /* 0x80000020ff937424 */ /* 0x000fe200078e00ff */
[----:B------:R-:W-:-:S02]  /*16a20*/  WARPGROUP.DEPBAR.LE gsb0, 0x0 ;  /* 0x00008000000079c5 */ /* 0x000fc40000010000 */
[----:B------:R-:W-:-:S06]  /*16a30*/  WARPGROUP.ARRIVE ;  /* 0x00000000000079c5 */ /* 0x000fcc0000000000 */
[----:B------:R-:W-:Y:S01]  /*16a40*/  HGMMA.64x16x16.F32 R128, gdesc[UR32], R128, gsb0 ;  /* 0x00200000208079f0 */ /* 0x000fe20008000880 */
[----:B------:R-:W-:Y:S01]  /*16a50*/  R2UR UR34, R146 ;  /* 0x00000000922272ca */ /* 0x000fe200000e0000 */
[----:B------:R-:W-:Y:S01]  /*16a60*/  VIADD R146, R20, 0x442 ;  /* 0x0000044214927836 */ /* 0x000fe20000000000 */
[----:B------:R-:W-:Y:S01]  /*16a70*/  R2UR UR35, R147 ;  /* 0x00000000932372ca */ /* 0x000fe200000e0000 */
[----:B------:R-:W-:Y:S01]  /*16a80*/  IMAD.MOV.U32 R147, RZ, RZ, -0x7fffffe0 ;  /* 0x80000020ff937424 */ /* 0x000fe200078e00ff */
[----:B------:R-:W-:Y:S02]  /*16a90*/  WARPGROUP.DEPBAR.LE gsb0, 0x0 ;  /* 0x00008000000079c5 */ /* 0x000fe40000010000 */
[----:B------:R-:W-:-:S06]  /*16aa0*/  WARPGROUP.ARRIVE ;  /* 0x00000000000079c5 */ /* 0x000fcc0000000000 */
[----:B------:R-:W-:Y:S01]  /*16ab0*/  HGMMA.64x16x16.F32 R120, gdesc[UR36], R120, gsb0 ;  /* 0x00200000247879f0 */ /* 0x000fe20008000878 */
[----:B------:R-:W-:Y:S01]  /*16ac0*/  R2UR UR38, R146 ;  /* 0x00000000922672ca */ /* 0x000fe200000e0000 */
[----:B------:R-:W-:Y:S01]  /*16ad0*/  VIADD R146, R20, 0x480 ;  /* 0x0000048014927836 */ /* 0x000fe20000000000 */
        /* <DEDUP_REMOVED lines=18> */
[----:B------:R-:W-:Y:S01]  /*16c00*/  IMAD.MOV.U32 R147, RZ, RZ, -0x7fffffe0 ;  /* 0x80000020ff937424 */ /* 0x000fe200078e00ff */
[----:B------:R-:W-:Y:S02]  /*16c10*/  R2UR UR16, R146 ;  /* 0x00000000921072ca */ /* 0x000fe400000e0000 */
[----:B------:R-:W-:Y:S01]  /*16c20*/  R2UR UR11, R23 ;  /* 0x00000000170b72ca */ /* 0x000fe200000e0000 */
[----:B------:R-:W-:Y:S02]  /*16c30*/  WARPGROUP.DEPBAR.LE gsb0, 0x0 ;  /* 0x00008000000079c5 */ /* 0x000fe40000010000 */
[----:B------:R-:W-:Y:S01]  /*16c40*/  WARPGROUP.ARRIVE ;  /* 0x00000000000079c5 */ /* 0x000fe20000000000 */
[----:B------:R-:W-:Y:S01]  /*16c50*/  R2UR UR17, R147 ;  /* 0x00000000931172ca */ /* 0x000fe200000e0000 */
[----:B------:R-:W-:Y:S01]  /*16c60*/  VIADD R146, R20, 0x4c0 ;  /* 0x000004c014927836 */ /* 0x000fe20000000000 */
[----:B------:R-:W-:Y:S01]  /*16c70*/  R2UR UR10, R156 ;  /* 0x000000009c0a72ca */ /* 0x000fe200000e0000 */
[----:B------:R0:W5:Y:S01]  /*16c80*/  LDL.LU R23, [R1+0xac] ;  /* 0x0000ac0001177983 */ /* 0x0001620000300800 */
[----:B------:R-:W-:Y:S01]  /*16c90*/  IMAD.MOV.U32 R147, RZ, RZ, -0x7fffffe0 ;  /* 0x80000020ff937424 */ /* 0x000fe200078e00ff */
[----:B------:R-:W-:Y:S01]  /*16ca0*/  HGMMA.64x16x16.F32 R88, gdesc[UR4], R88, gsb0 ;  /* 0x00200000045879f0 */ /* 0x000fe20008000858 */
[----:B------:R-:W-:Y:S01]  /*16cb0*/  R2UR UR12, R146 ;  /* 0x00000000920c72ca */ /* 0x000fe200000e0000 */
[----:B------:R-:W-:Y:S01]  /*16cc0*/  VIADD R146, R20, 0x500 ;  /* 0x0000050014927836 */ /* 0x000fe20000000000 */
[----:B------:R-:W-:-:S02]  /*16cd0*/  R2UR UR7, R155 ;  /* 0x000000009b0772ca */ /* 0x000fc400000e0000 */
[----:B------:R-:W-:Y:S01]  /*16ce0*/  R2UR UR13, R147 ;  /* 0x00000000930d72ca */ /* 0x000fe200000e0000 */
[----:B------:R-:W-:Y:S01]  /*16cf0*/  IMAD.MOV.U32 R147, RZ, RZ, -0x7fffffe0 ;  /* 0x80000020ff937424 */ /* 0x000fe200078e00ff */
[----:B------:R-:W-:Y:S01]  /*16d00*/  R2UR UR8, R146 ;  /* 0x00000000920872ca */ /* 0x000fe200000e0000 */
[----:B------:R-:W-:Y:S01]  /*16d10*/  VIADD R146, R20, 0x540 ;  /* 0x0000054014927836 */ /* 0x000fe20000000000 */
[----:B------:R-:W-:Y:S02]  /*16d20*/  R2UR UR6, R154 ;  /* 0x000000009a0672ca */ /* 0x000fe400000e0000 */
[----:B------:R-:W-:Y:S02]  /*16d30*/  R2UR UR9, R147 ;  /* 0x00000000930972ca */ /* 0x000fe400000e0000 */
[----:B------:R-:W-:Y:S02]  /*16d40*/  MOV R147, 0x80000020 ;  /* 0x8000002000937802 */ /* 0x000fe40000000f00 */
[----:B------:R-:W-:-:S02]  /*16d50*/  R2UR UR4, R146 ;  /* 0x00000000920472ca */ /* 0x000fc400000e0000 */
        /* <DEDUP_REMOVED lines=37> */
[C---:B------:R-:W-:Y:S02]  /*16fb0*/  R2UR UR44, R8.reuse ;  /* 0x00000000082c72ca */ /* 0x040fe400000e0000 */
[C---:B------:R-:W-:Y:S02]  /*16fc0*/  R2UR UR45, R9.reuse ;  /* 0x00000000092d72ca */ /* 0x040fe400000e0000 */
[----:B------:R-:W-:Y:S02]  /*16fd0*/  R2UR UR49, R9 ;  /* 0x00000000093172ca */ /* 0x000fe400000e0000 */
[----:B------:R-:W-:-:S02]  /*16fe0*/  R2UR UR52, R8 ;  /* 0x00000000083472ca */ /* 0x000fc400000e0000 */
[----:B------:R-:W-:Y:S02]  /*16ff0*/  R2UR UR53, R9 ;  /* 0x00000000093572ca */ /* 0x000fe400000e0000 */
[----:B------:R-:W-:Y:S02]  /*17000*/  R2UR UR59, R15 ;  /* 0x000000000f3b72ca */ /* 0x000fe400000e0000 */
[----:B------:R-:W-:Y:S02]  /*17010*/  R2UR UR58, R14 ;  /* 0x000000000e3a72ca */ /* 0x000fe400000e0000 */
[----:B------:R-:W-:Y:S02]  /*17020*/  R2UR UR56, R8 ;  /* 0x00000000083872ca */ /* 0x000fe400000e0000 */
[----:B------:R-:W-:Y:S01]  /*17030*/  R2UR UR57, R9 ;  /* 0x00000000093972ca */ /* 0x000fe200000e0000 */
[----:B------:R-:W-:Y:S01]  /*17040*/  UMOV UR40, UR16 ;  /* 0x0000001000287c82 */ /* 0x000fe20008000000 */
[----:B------:R-:W-:-:S02]  /*17050*/  WARPGROUP.DEPBAR.LE gsb0, 0x0 ;  /* 0x00008000000079c5 */ /* 0x000fc40000010000 */
[----:B------:R-:W-:Y:S01]  /*17060*/  WARPGROUP.ARRIVE ;  /* 0x00000000000079c5 */ /* 0x000fe20000000000 */
[----:B------:R-:W-:Y:S01]  /*17070*/  UMOV UR41, UR17 ;  /* 0x0000001100297c82 */ /* 0x000fe20008000000 */
[----:B------:R-:W-:Y:S01]  /*17080*/  R2UR UR20, R146 ;  /* 0x00000000921472ca */ /* 0x000fe200000e0000 */
[----:B------:R0:W5:Y:S03]  /*17090*/  LDL.LU R17, [R1+0xa0] ;  /* 0x0000a00001117983 */ /* 0x0001660000300800 */
[----:B------:R-:W-:Y:S01]  /*170a0*/  HGMMA.64x16x16.F32 R96, gdesc[UR44], R96, gsb0 ;  /* 0x002000002c6079f0 */ /* 0x000fe20008000860 */
[----:B------:R-:W-:Y:S02]  /*170b0*/  R2UR UR16, R6 ;  /* 0x00000000061072ca */ /* 0x000fe400000e0000 */
[----:B------:R-:W-:Y:S02]  /*170c0*/  R2UR UR17, R7 ;  /* 0x00000000071172ca */ /* 0x000fe400000e0000 */
[----:B------:R-:W-:-:S02]  /*170d0*/  R2UR UR21, R147 ;  /* 0x00000000931572ca */ /* 0x000fc400000e0000 */
[----:B------:R-:W-:Y:S02]  /*170e0*/  R2UR UR27, R0 ;  /* 0x00000000001b72ca */ /* 0x000fe400000e0000 */
[----:B------:R-:W-:Y:S02]  /*170f0*/  R2UR UR26, R157 ;  /* 0x000000009d1a72ca */ /* 0x000fe400000e0000 */
[C---:B------:R-:W-:Y:S02]  /*17100*/  R2UR UR24, R6.reuse ;  /* 0x00000000061872ca */ /* 0x040fe400000e0000 */
[C---:B------:R-:W-:Y:S02]  /*17110*/  R2UR UR25, R7.reuse ;  /* 0x00000000071972ca */ /* 0x040fe400000e0000 */
[----:B------:R-:W-:Y:S02]  /*17120*/  R2UR UR28, R6 ;  /* 0x00000000061c72ca */ /* 0x000fe400000e0000 */
[----:B------:R-:W-:-:S02]  /*17130*/  R2UR UR29, R7 ;  /* 0x00000000071d72ca */ /* 0x000fc400000e0000 */
[C---:B------:R-:W-:Y:S02]  /*17140*/  R2UR UR32, R6.reuse ;  /* 0x00000000062072ca */ /* 0x040fe400000e0000 */
[C---:B------:R-:W-:Y:S02]  /*17150*/  R2UR UR33, R7.reuse ;  /* 0x00000000072172ca */ /* 0x040fe400000e0000 */
[----:B------:R-:W-:Y:S02]  /*17160*/  R2UR UR36, R6 ;  /* 0x00000000062472ca */ /* 0x000fe400000e0000 */
[----:B------:R-:W-:Y:S01]  /*17170*/  R2UR UR37, R7 ;  /* 0x00000000072572ca */ /* 0x000fe200000e0000 */
[----:B------:R-:W-:Y:S01]  /*17180*/  VIADD R146, R20, 0x5c0 ;  /* 0x000005c014927836 */ /* 0x000fe20000000000 */
[----:B------:R0:W5:Y:S01]  /*17190*/  LDL.LU R16, [R1+0x9c] ;  /* 0x00009c0001107983 */ /* 0x0001620000300800 */
[----:B------:R-:W-:Y:S02]  /*171a0*/  WARPGROUP.DEPBAR.LE gsb0, 0x0 ;  /* 0x00008000000079c5 */ /* 0x000fe40000010000 */
        /* <DEDUP_REMOVED lines=207> */
.L_x_1984:
[----:B-----5:R-:W-:Y:S01]  /*17ea0*/  SHF.L.U32 R14, R14, 0x1f, RZ ;  /* 0x0000001f0e0e7819 */ /* 0x020fe200000006ff */
[----:B------:R-:W-:-:S04]  /*17eb0*/  IMAD R20, R15, 0x8, R16 ;  /* 0x000000080f147824 */ /* 0x000fc800078e0210 */
[----:B------:R0:W1:Y:S01]  /*17ec0*/  SYNCS.PHASECHK.TRANS64.TRYWAIT P2, [R20+URZ+0x31c50], R14 ;  /* 0x031c500e140075a7 */ /* 0x000062000804017f */
[----:B------:R-:W-:Y:S05]  /*17ed0*/  @!P0 BRA `(.L_x_1985) ;  /* 0x0000000000048947 */ /* 0x000fea0003800000 */
[----:B------:R-:W-:Y:S01]  /*17ee0*/  BPT.TRAP 0x1 ;  /* 0x000000040000795c */ /* 0x000fe20000300000 */
.L_x_1985:
[----:B-1----:R-:W-:Y:S05]  /*17ef0*/  @P2 BRA `(.L_x_1983) ;  /* 0x0000000000082947 */ /* 0x002fea0003800000 */
[----:B------:R-:W1:Y:S02]  /*17f00*/  SYNCS.PHASECHK.TRANS64.TRYWAIT P2, [R20+URZ+0x31c50], R14 ;  /* 0x031c500e140075a7 */ /* 0x000e64000804017f */
[----:B-1----:R-:W-:Y:S05]  /*17f10*/  @!P2 BRA `(.L_x_1986) ;  /* 0x000000b40050a947 */ /* 0x002fea0003800000 */
.L_x_1983:
[----:B------:R-:W-:Y:S05]  /*17f20*/  WARPSYNC.ALL ;  /* 0x0000000000007948 */ /* 0x000fea0003800000 */
[----:B------:R-:W-:Y:S01]  /*17f30*/  ULDC UR4, c[0x0][0x9d8] ;  /* 0x0002760000047ab9 */ /* 0x000fe20000000800 */
[----:B------:R-:W-:Y:S01]  /*17f40*/  STL [R1+0x98], R4 ;  /* 0x0000980401007387 */ /* 0x000fe20000100800 */
        /* <DEDUP_REMOVED lines=9> */
[----:B------:R-:W-:Y:S01]  /*17fe0*/  STL [R1+0x94], R3 ;  /* 0x0000940301007387 */ /* 0x000fe20000100800 */
[----:B------:R-:W-:Y:S01]  /*17ff0*/  FMUL.FTZ R137, R120, UR4 ;  /* 0x0000000478897c20 */ /* 0x000fe20008410000 */
[----:B------:R-:W-:Y:S01]  /*18000*/  FMUL.FTZ R129, R121, UR4 ;  /* 0x0000000479817c20 */ /* 0x000fe20008410000 */
[----:B------:R-:W-:Y:S01]  /*18010*/  FMUL.FTZ R128, R124, UR4 ;  /* 0x000000047c807c20 */ /* 0x000fe20008410000 */
[----:B------:R3:W-:Y:S01]  /*18020*/  STL [R1+0x90], R2 ;  /* 0x0000900201007387 */ /* 0x0007e20000100800 */
[----:B------:R-:W4:Y:S01]  /*18030*/  MUFU.TANH R155, R155 ;  /* 0x0000009b009b7308 */ /* 0x000f220000002400 */
[----:B01---5:R-:W-:Y:S01]  /*18040*/  FMUL.FTZ R14, R125, UR4 ;  /* 0x000000047d0e7c20 */ /* 0x023fe20008410000 */
[----:B------:R-:W-:Y:S01]  /*18050*/  FMUL.FTZ R112, R112, UR4 ;  /* 0x0000000470707c20 */ /* 0x000fe20008410000 */
[----:B------:R-:W-:Y:S01]  /*18060*/  FMUL.FTZ R125, R113, UR4 ;  /* 0x00000004717d7c20 */ /* 0x000fe20008410000 */
[----:B------:R-:W-:Y:S01]  /*18070*/  FMUL.FTZ R113, R116, UR4 ;  /* 0x0000000474717c20 */ /* 0x000fe20008410000 */
[----:B------:R-:W-:Y:S01]  /*18080*/  FMUL.FTZ R116, R117, UR4 ;  /* 0x0000000475747c20 */ /* 0x000fe20008410000 */
[----:B------:R-:W-:Y:S01]  /*18090*/  FMUL.FTZ R104, R104, UR4 ;  /* 0x0000000468687c20 */ /* 0x000fe20008410000 */
[----:B------:R-:W-:Y:S01]  /*180a0*/  FMUL.FTZ R105, R105, UR4 ;  /* 0x0000000469697c20 */ /* 0x000fe20008410000 */
[----:B------:R-:W0:Y:S01]  /*180b0*/  MUFU.TANH R146, R146 ;  /* 0x0000009200927308 */ /* 0x000e220000002400 */
[----:B--2---:R-:W-:Y:S01]  /*180c0*/  FMNMX.FTZ R20, R156, R0, !PT ;  /* 0x000000009c147209 */ /* 0x004fe20007810000 */
[----:B------:R-:W-:Y:S01]  /*180d0*/  FMUL.FTZ R108, R108, UR4 ;  /* 0x000000046c6c7c20 */ /* 0x000fe20008410000 */
[----:B------:R-:W-:Y:S01]  /*180e0*/  FMUL.FTZ R109, R109, UR4 ;  /* 0x000000046d6d7c20 */ /* 0x000fe20008410000 */
[----:B------:R-:W-:Y:S01]  /*180f0*/  FMUL.FTZ R96, R96, UR4 ;  /* 0x0000000460607c20 */ /* 0x000fe20008410000 */
[----:B------:R-:W-:Y:S01]  /*18100*/  FMUL.FTZ R117, R97, UR4 ;  /* 0x0000000461757c20 */ /* 0x000fe20008410000 */
[----:B------:R-:W-:Y:S01]  /*18110*/  FMUL.FTZ R100, R100, UR4 ;  /* 0x0000000464647c20 */ /* 0x000fe20008410000 */
[----:B------:R-:W-:Y:S01]  /*18120*/  FMUL.FTZ R101, R101, UR4 ;  /* 0x0000000465657c20 */ /* 0x000fe20008410000 */
[----:B------:R-:W1:Y:S01]  /*18130*/  MUFU.TANH R145, R145 ;  /* 0x0000009100917308 */ /* 0x000e620000002400 */
[----:B----4-:R-:W-:Y:S01]  /*18140*/  FMNMX.FTZ R20, R155, R20, !PT ;  /* 0x000000149b147209 */ /* 0x010fe20007810000 */
        /* <DEDUP_REMOVED lines=17> */
[----:B------:R-:W-:Y:S01]  /*18260*/  ULDC UR5, c[0x0][0x988] ;  /* 0x0002620000057ab9 */ /* 0x000fe20000000800 */
[----:B------:R-:W-:Y:S01]  /*18270*/  FMUL.FTZ R123, R123, UR4 ;  /* 0x000000047b7b7c20 */ /* 0x000fe20008410000 */
[----:B------:R-:W-:Y:S01]  /*18280*/  FMUL.FTZ R139, R139, UR4 ;  /* 0x000000048b8b7c20 */ /* 0x000fe20008410000 */
[----:B------:R-:W-:Y:S01]  /*18290*/  FMUL.FTZ R115, R115, UR4 ;  /* 0x0000000473737c20 */ /* 0x000fe20008410000 */
[----:B------:R-:W-:Y:S01]  /*182a0*/  FMUL.FTZ R130, R130, UR4 ;  /* 0x0000000482827c20 */ /* 0x000fe20008410000 */
[----:B---3--:R1:W3:Y:S01]  /*182b0*/  MUFU.TANH R2, R138 ;  /* 0x0000008a00027308 */ /* 0x0082e20000002400 */
        /* <DEDUP_REMOVED lines=8> */
[----:B-1----:R-:W-:Y:S01]  /*18340*/  FMUL.FTZ R138, R133, UR4 ;  /* 0x00000004858a7c20 */ /* 0x002fe20008410000 */
[----:B0-----:R-:W-:Y:S01]  /*18350*/  FMNMX.FTZ R20, R140, R20, !PT ;  /* 0x000000148c147209 */ /* 0x001fe20007810000 */
[----:B------:R-:W-:Y:S01]  /*18360*/  FMUL.FTZ R122, R122, UR4 ;  /* 0x000000047a7a7c20 */ /* 0x000fe20008410000 */
[----:B------:R-:W-:-:S04]  /*18370*/  FMUL.FTZ R135, R135, UR4 ;  /* 0x0000000487877c20 */ /* 0x000fc80008410000 */
[----:B------:R-:W0:Y:S01]  /*18380*/  MUFU.TANH R138, R138 ;  /* 0x0000008a008a7308 */ /* 0x000e220000002400 */
[----:B---3--:R-:W-:Y:S07]  /*18390*/  STL [R1+0x40], R2 ;  /* 0x0000400201007387 */ /* 0x008fee0000100800 */
        /* <DEDUP_REMOVED lines=58> */
[----:B------:R0:W-:Y:S01]  /*18740*/  MUFU.TANH R81, R123 ;  /* 0x0000007b00517308 */ /* 0x0001e20000002400 */
[----:B-1----:R-:W-:-:S05]  /*18750*/  FMNMX.FTZ R20, R148, R20, !PT ;  /* 0x0000001494147209 */ /* 0x002fca0007810000 */
[----:B------:R-:W1:Y:S02]  /*18760*/  SHFL.BFLY PT, R21, R20, 0x2, 0x1f ;  /* 0x0c401f0014157f89 */ /* 0x000e6400000e0000 */
[----:B------:R3:W-:Y:S02]  /*18770*/  MUFU.TANH R97, R115 ;  /* 0x0000007300617308 */ /* 0x0007e40000002400 */
[----:B0-----:R-:W4:Y:S06]  /*18780*/  LDL.LU R123, [R1+0x40] ;  /* 0x00004000017b7983 */ /* 0x001f2c0000300800 */
[----:B------:R-:W-:Y:S08]  /*18790*/  MUFU.TANH R4, R139 ;  /* 0x0000008b00047308 */ /* 0x000ff00000002400 */
[----:B------:R0:W-:Y:S01]  /*187a0*/  MUFU.TANH R139, R130 ;  /* 0x00000082008b7308 */ /* 0x0001e20000002400 */
[----:B-1----:R-:W-:-:S07]  /*187b0*/  FMNMX.FTZ R20, R20, R21, !PT ;  /* 0x0000001514147209 */ /* 0x002fce0007810000 */
[----:B------:R-:W1:Y:S01]  /*187c0*/  MUFU.TANH R93, R127 ;  /* 0x0000007f005d7308 */ /* 0x000e620000002400 */
[----:B------:R-:W2:Y:S07]  /*187d0*/  SHFL.BFLY PT, R21, R20, 0x1, 0x1f ;  /* 0x0c201f0014157f89 */ /* 0x000eae00000e0000 */
[----:B------:R1:W-:Y:S08]  /*187e0*/  MUFU.TANH R92, R114 ;  /* 0x00000072005c7308 */ /* 0x0003f00000002400 */
[----:B------:R-:W-:Y:S08]  /*187f0*/  MUFU.TANH R3, R142 ;  /* 0x0000008e00037308 */ /* 0x000ff00000002400 */
[----:B------:R-:W-:Y:S01]  /*18800*/  MUFU.TANH R89, R131 ;  /* 0x0000008300597308 */ /* 0x000fe20000002400 */
[----:B--2---:R-:W-:Y:S01]  /*18810*/  FMNMX.FTZ R20, R20, R21, !PT ;  /* 0x0000001514147209 */ /* 0x004fe20007810000 */
[----:B------:R-:W-:-:S04]  /*18820*/  IMAD.U32 R21, RZ, RZ, UR5 ;  /* 0x00000005ff157e24 */ /* 0x000fc8000f8e00ff */
[CC--:B------:R-:W-:Y:S02]  /*18830*/  FMUL.FTZ R154, R20.reuse, R21.reuse ;  /* 0x00000015149a7220 */ /* 0x0c0fe40000410000 */
[----:B------:R-:W-:Y:S02]  /*18840*/  MUFU.TANH R2, R143 ;  /* 0x0000008f00027308 */ /* 0x000fe40000002400 */
[-CC-:B---3--:R-:W-:Y:S01]  /*18850*/  FFMA.FTZ R115, R155, R21.reuse, -R154.reuse ;  /* 0x000000159b737223 */ /* 0x188fe2000001089a */
[-C--:B0-----:R-:W-:Y:S01]  /*18860*/  FFMA.FTZ R130, R137, R21.reuse, -R154 ;  /* 0x0000001589827223 */ /* 0x081fe2000001089a */
[----:B------:R-:W4:Y:S01]  /*18870*/  LDL.LU R155, [R1+0x14] ;  /* 0x00001400019b7983 */ /* 0x000f220000300800 */
[----:B------:R-:W-:Y:S02]  /*18880*/  IMAD.MOV.U32 R137, RZ, RZ, R80 ;  /* 0x000000ffff897224 */ /* 0x000fe400078e0050 */
[-C--:B------:R-:W-:Y:S01]  /*18890*/  FFMA.FTZ R80, R105, R21.reuse, -R154 ;  /* 0x0000001569507223 */ /* 0x080fe2000001089a */
[----:B------:R0:W2:Y:S01]  /*188a0*/  MUFU.TANH R85, R134 ;  /* 0x0000008600557308 */ /* 0x0000a20000002400 */
[----:B------:R-:W3:Y:S01]  /*188b0*/  LDL.LU R105, [R1+0x18] ;  /* 0x0000180001697983 */ /* 0x000ee20000300800 */
[----:B------:R-:W-:Y:S01]  /*188c0*/  FADD.FTZ R0, -R20, R0 ;  /* 0x0000000014007221 */ /* 0x000fe20000010100 */
[----:B-1----:R-:W-:-:S03]  /*188d0*/  FFMA.FTZ R114, R156, R21, -R154 ;  /* 0x000000159c727223 */ /* 0x002fc6000001089a */
[-C--:B------:R-:W-:Y:S01]  /*188e0*/  FMUL.FTZ R0, R0, R21.reuse ;  /* 0x0000001500007220 */ /* 0x080fe20000410000 */
[-CC-:B------:R-:W-:Y:S01]  /*188f0*/  FFMA.FTZ R73, R104, R21.reuse, -R154.reuse ;  /* 0x0000001568497223 */ /* 0x180fe2000001089a */
[----:B------:R-:W-:Y:S01]  /*18900*/  MUFU.TANH R122, R122 ;  /* 0x0000007a007a7308 */ /* 0x000fe20000002400 */
[-CC-:B------:R-:W-:Y:S01]  /*18910*/  FFMA.FTZ R146, R146, R21.reuse, -R154.reuse ;  /* 0x0000001592927223 */ /* 0x180fe2000001089a */
[----:B------:R-:W-:-:S06]  /*18920*/  FFMA.FTZ R72, R117, R21, -R154 ;  /* 0x0000001575487223 */ /* 0x000fcc000001089a */
[----:B------:R-:W-:Y:S01]  /*18930*/  MUFU.EX2 R0, R0 ;  /* 0x0000000000007308 */ /* 0x000fe20000000800 */
[----:B------:R-:W-:-:S07]  /*18940*/  FMUL.FTZ R117, R106, UR4 ;  /* 0x000000046a757c20 */ /* 0x000fce0008410000 */
[----:B------:R-:W-:Y:S01]  /*18950*/  MUFU.EX2 R104, R114 ;  /* 0x0000007200687308 */ /* 0x000fe20000000800 */
[-CC-:B------:R-:W-:Y:S01]  /*18960*/  FFMA.FTZ R145, R145, R21.reuse, -R154.reuse ;  /* 0x0000001591917223 */ /* 0x180fe2000001089a */
[----:B------:R-:W-:-:S06]  /*18970*/  FFMA.FTZ R126, R112, R21, -R154 ;  /* 0x00000015707e7223 */ /* 0x000fcc000001089a */
[----:B------:R-:W-:Y:S01]  /*18980*/  MUFU.EX2 R115, R115 ;  /* 0x0000007300737308 */ /* 0x000fe20000000800 */
[-CC-:B------:R-:W-:Y:S01]  /*18990*/  FFMA.FTZ R127, R14, R21.reuse, -R154.reuse ;  /* 0x000000150e7f7223 */ /* 0x180fe2000001089a */
[----:B------:R-:W-:Y:S02]  /*189a0*/  IMAD.MOV.U32 R112, RZ, RZ, R93 ;  /* 0x000000ffff707224 */ /* 0x000fe400078e005d */
[-CC-:B------:R-:W-:Y:S01]  /*189b0*/  FFMA.FTZ R14, R101, R21.reuse, -R154.reuse ;  /* 0x00000015650e7223 */ /* 0x180fe2000001089a */
[----:B------:R-:W-:-:S03]  /*189c0*/  FFMA.FTZ R93, R121, R21, -R154 ;  /* 0x00000015795d7223 */ /* 0x000fc6000001089a */
[----:B------:R-:W-:Y:S01]  /*189d0*/  MUFU.EX2 R106, R146 ;  /* 0x00000092006a7308 */ /* 0x000fe20000000800 */
[----:B------:R-:W-:Y:S01]  /*189e0*/  FMUL.FTZ R121, R98, UR4 ;  /* 0x0000000462797c20 */ /* 0x000fe20008410000 */
[-CC-:B0-----:R-:W-:Y:S01]  /*189f0*/  FFMA.FTZ R134, R141, R21.reuse, -R154.reuse ;  /* 0x000000158d867223 */ /* 0x181fe2000001089a */
[----:B------:R-:W-:Y:S02]  /*18a00*/  IMAD.MOV.U32 R141, RZ, RZ, R97 ;  /* 0x000000ffff8d7224 */ /* 0x000fe400078e0061 */
[----:B------:R-:W-:-:S03]  /*18a10*/  FFMA.FTZ R97, R96, R21, -R154 ;  /* 0x0000001560617223 */ /* 0x000fc6000001089a */
[----:B------:R-:W-:Y:S01]  /*18a20*/  MUFU.EX2 R101, R145 ;  /* 0x0000009100657308 */ /* 0x000fe20000000800 */
[----:B------:R-:W-:-:S07]  /*18a30*/  FFMA.FTZ R96, R100, R21, -R154 ;  /* 0x0000001564607223 */ /* 0x000fce000001089a */
[----:B------:R0:W1:Y:S01]  /*18a40*/  MUFU.TANH R84, R135 ;  /* 0x0000008700547308 */ /* 0x0000620000002400 */
[-CC-:B------:R-:W-:Y:S01]  /*18a50*/  FFMA.FTZ R133, R140, R21.reuse, -R154.reuse ;  /* 0x000000158c857223 */ /* 0x180fe2000001089a */
[----:B--2---:R-:W-:Y:S02]  /*18a60*/  IMAD.MOV.U32 R140, RZ, RZ, R85 ;  /* 0x000000ffff8c7224 */ /* 0x004fe400078e0055 */
[-CC-:B------:R-:W-:Y:S01]  /*18a70*/  FFMA.FTZ R131, R138, R21.reuse, -R154.reuse ;  /* 0x000000158a837223 */ /* 0x180fe2000001089a */
[----:B0-----:R-:W-:Y:S02]  /*18a80*/  IMAD.MOV.U32 R135, RZ, RZ, R89 ;  /* 0x000000ffff877224 */ /* 0x001fe400078e0059 */
[----:B------:R-:W-:Y:S01]  /*18a90*/  FFMA.FTZ R89, R108, R21, -R154 ;  /* 0x000000156c597223 */ /* 0x000fe2000001089a */
[----:B------:R-:W-:Y:S01]  /*18aa0*/  FMUL.FTZ R108, R102, UR4 ;  /* 0x00000004666c7c20 */ /* 0x000fe20008410000 */
[----:B------:R-:W-:Y:S01]  /*18ab0*/  IMAD.MOV.U32 R102, RZ, RZ, R135 ;  /* 0x000000ffff667224 */ /* 0x000fe200078e0087 */
[----:B-1----:R-:W-:Y:S01]  /*18ac0*/  MOV R138, R84 ;  /* 0x00000054008a7202 */ /* 0x002fe20000000f00 */
[----:B------:R-:W-:Y:S01]  /*18ad0*/  FMUL.FTZ R157, R118, UR4 ;  /* 0x00000004769d7c20 */ /* 0x000fe20008410000 */
[----:B------:R-:W-:-:S02]  /*18ae0*/  IMAD.MOV.U32 R118, RZ, RZ, R81 ;  /* 0x000000ffff767224 */ /* 0x000fc400078e0051 */
[-CC-:B------:R-:W-:Y:S01]  /*18af0*/  FFMA.FTZ R81, R116, R21.reuse, -R154.reuse ;  /* 0x0000001574517223 */ /* 0x180fe2000001089a */
[----:B------:R-:W-:Y:S02]  /*18b00*/  IMAD.MOV.U32 R114, RZ, RZ, R137 ;  /* 0x000000ffff727224 */ /* 0x000fe400078e0089 */
[----:B------:R-:W-:Y:S01]  /*18b10*/  FMUL.FTZ R116, R119, UR4 ;  /* 0x0000000477747c20 */ /* 0x000fe20008410000 */
[----:B------:R-:W0:Y:S01]  /*18b20*/  MUFU.TANH R157, R157 ;  /* 0x0000009d009d7308 */ /* 0x000e220000002400 */
[----:B------:R-:W-:Y:S01]  /*18b30*/  FFMA.FTZ R76, R113, R21, -R154 ;  /* 0x00000015714c7223 */ /* 0x000fe2000001089a */
[----:B------:R-:W-:-:S06]  /*18b40*/  IMAD.MOV.U32 R113, RZ, RZ, R92 ;  /* 0x000000ffff717224 */ /* 0x000fcc00078e005c */
[----:B------:R-:W1:Y:S01]  /*18b50*/  MUFU.TANH R116, R116 ;  /* 0x0000007400747308 */ /* 0x000e620000002400 */
[----:B------:R-:W-:Y:S01]  /*18b60*/  FMUL.FTZ R119, R110, UR4 ;  /* 0x000000046e777c20 */ /* 0x000fe20008410000 */
[----:B------:R-:W-:-:S06]  /*18b70*/  FFMA.FTZ R85, R120, R21, -R154 ;  /* 0x0000001578557223 */ /* 0x000fcc000001089a */
[----:B------:R-:W2:Y:S01]  /*18b80*/  MUFU.TANH R117, R117 ;  /* 0x0000007500757308 */ /* 0x000ea20000002400 */
[----:B------:R-:W-:-:S07]  /*18b90*/  FMUL.FTZ R120, R111, UR4 ;  /* 0x000000046f787c20 */ /* 0x000fce0008410000 */
[----:B------:R-:W-:Y:S08]  /*18ba0*/  MUFU.TANH R119, R119 ;  /* 0x0000007700777308 */ /* 0x000ff00000002400 */
[----:B------:R-:W-:Y:S01]  /*18bb0*/  MUFU.TANH R120, R120 ;  /* 0x0000007800787308 */ /* 0x000fe20000002400 */
[----:B------:R-:W-:Y:S01]  /*18bc0*/  FFMA.FTZ R77, R109, R21, -R154 ;  /* 0x000000156d4d7223 */ /* 0x000fe2000001089a */
[----:B------:R-:W-:-:S06]  /*18bd0*/  FMUL.FTZ R109, R103, UR4 ;  /* 0x00000004676d7c20 */ /* 0x000fcc0008410000 */
[----:B------:R-:W-:Y:S01]  /*18be0*/  MUFU.TANH R121, R121 ;  /* 0x0000007900797308 */ /* 0x000fe20000002400 */
[----:B------:R-:W-:Y:S01]  /*18bf0*/  FMUL.FTZ R90, R90, UR4 ;  /* 0x000000045a5a7c20 */ /* 0x000fe20008410000 */
[----:B------:R-:W-:-:S06]  /*18c00*/  FMUL.FTZ R110, R91, UR4 ;  /* 0x000000045b6e7c20 */ /* 0x000fcc0008410000 */
[----:B------:R-:W-:Y:S01]  /*18c10*/  MUFU.TANH R108, R108 ;  /* 0x0000006c006c7308 */ /* 0x000fe20000002400 */
[----:B------:R-:W-:-:S07]  /*18c20*/  FMUL.FTZ R111, R94, UR4 ;  /* 0x000000045e6f7c20 */ /* 0x000fce0008410000 */
[----:B------:R-:W-:Y:S01]  /*18c30*/  MUFU.TANH R109, R109 ;  /* 0x0000006d006d7308 */ /* 0x000fe20000002400 */
[----:B------:R-:W-:-:S07]  /*18c40*/  FMUL.FTZ R135, R95, UR4 ;  /* 0x000000045f877c20 */ /* 0x000fce0008410000 */
[----:B------:R-:W-:Y:S01]  /*18c50*/  MUFU.TANH R90, R90 ;  /* 0x0000005a005a7308 */ /* 0x000fe20000002400 */
[-CC-:B------:R-:W-:Y:S01]  /*18c60*/  FFMA.FTZ R92, R88, R21.reuse, -R154.reuse ;  /* 0x00000015585c7223 */ /* 0x180fe2000001089a */
[----:B------:R-:W-:-:S06]  /*18c70*/  FFMA.FTZ R88, R136, R21, -R154 ;  /* 0x0000001588587223 */ /* 0x000fcc000001089a */
[----:B------:R-:W-:Y:S01]  /*18c80*/  MUFU.TANH R110, R110 ;  /* 0x0000006e006e7308 */ /* 0x000fe20000002400 */
[----:B------:R-:W-:Y:S01]  /*18c90*/  FMUL.FTZ R136, R82, UR4 ;  /* 0x0000000452887c20 */ /* 0x000fe20008410000 */
[----:B------:R-:W-:-:S06]  /*18ca0*/  FMUL.FTZ R137, R83, UR4 ;  /* 0x0000000453897c20 */ /* 0x000fcc0008410000 */
[----:B------:R-:W-:Y:S08]  /*18cb0*/  MUFU.TANH R111, R111 ;  /* 0x0000006f006f7308 */ /* 0x000ff00000002400 */
[----:B------:R-:W-:Y:S01]  /*18cc0*/  MUFU.TANH R135, R135 ;  /* 0x0000008700877308 */ /* 0x000fe20000002400 */
[----:B------:R-:W-:-:S07]  /*18cd0*/  IMAD.MOV.U32 R103, RZ, RZ, R139 ;  /* 0x000000ffff677224 */ /* 0x000fce00078e008b */
[----:B------:R-:W-:Y:S01]  /*18ce0*/  MUFU.TANH R136, R136 ;  /* 0x0000008800887308 */ /* 0x000fe20000002400 */
[----:B------:R-:W-:-:S07]  /*18cf0*/  FMUL.FTZ R146, R74, UR4 ;  /* 0x000000044a927c20 */ /* 0x000fce0008410000 */
[----:B------:R-:W-:Y:S01]  /*18d00*/  MUFU.TANH R137, R137 ;  /* 0x0000008900897308 */ /* 0x000fe20000002400 */
[-CC-:B------:R-:W-:Y:S01]  /*18d10*/  FFMA.FTZ R132, R132, R21.reuse, -R154.reuse ;  /* 0x0000001584847223 */ /* 0x180fe2000001089a */
[-CC-:B------:R-:W-:Y:S01]  /*18d20*/  FFMA.FTZ R129, R129, R21.reuse, -R154.reuse ;  /* 0x0000001581817223 */ /* 0x180fe2000001089a */
[-CC-:B------:R-:W-:Y:S01]  /*18d30*/  FFMA.FTZ R128, R128, R21.reuse, -R154.reuse ;  /* 0x0000001580807223 */ /* 0x180fe2000001089a */
[-CC-:B------:R-:W-:Y:S01]  /*18d40*/  FFMA.FTZ R125, R125, R21.reuse, -R154.reuse ;  /* 0x000000157d7d7223 */ /* 0x180fe2000001089a */
[-CC-:B------:R-:W-:Y:S01]  /*18d50*/  FFMA.FTZ R84, R124, R21.reuse, -R154.reuse ;  /* 0x000000157c547223 */ /* 0x180fe2000001089a */
[----:B------:R-:W-:Y:S01]  /*18d60*/  FFMA.FTZ R142, R150, R21, -R154 ;  /* 0x00000015968e7223 */ /* 0x000fe2000001089a */
[----:B----4-:R-:W-:Y:S01]  /*18d70*/  FMNMX.FTZ R98, R123, R155, !PT ;  /* 0x0000009b7b627209 */ /* 0x010fe20007810000 */
[----:B---3--:R-:W-:-:S03]  /*18d80*/  FFMA.FTZ R100, R0, R105, R104 ;  /* 0x0000006900647223 */ /* 0x008fc60000010068 */
[----:B------:R-:W-:Y:S01]  /*18d90*/  FMNMX.FTZ R98, R4, R98, !PT ;  /* 0x0000006204627209 */ /* 0x000fe20007810000 */
[----:B------:R-:W-:-:S03]  /*18da0*/  FADD.FTZ R100, R115, R100 ;  /* 0x0000006473647221 */ /* 0x000fc60000010000 */
[----:B------:R-:W-:Y:S01]  /*18db0*/  FMNMX.FTZ R98, R3, R98, !PT ;  /* 0x0000006203627209 */ /* 0x000fe20007810000 */
[----:B------:R-:W-:-:S03]  /*18dc0*/  FADD.FTZ R100, R106, R100 ;  /* 0x000000646a647221 */ /* 0x000fc60000010000 */
[----:B------:R-:W-:Y:S02]  /*18dd0*/  FMNMX.FTZ R98, R2, R98, !PT ;  /* 0x0000006202627209 */ /* 0x000fe40007810000 */
[C---:B------:R-:W-:Y:S01]  /*18de0*/  F2FP.F16.F32.PACK_AB R106, R101.reuse, R106 ;  /* 0x0000006a656a723e */ /* 0x040fe200000000ff */
[----:B------:R-:W-:Y:S01]  /*18df0*/  FADD.FTZ R145, R101, R100 ;  /* 0x0000006465917221 */ /* 0x000fe20000010000 */
[----:B------:R-:W-:Y:S01]  /*18e00*/  FMNMX.FTZ R98, R139, R98, !PT ;  /* 0x000000628b627209 */ /* 0x000fe20007810000 */
[----:B------:R-:W-:Y:S02]  /*18e10*/  IMAD.MOV.U32 R101, RZ, RZ, R122 ;  /* 0x000000ffff657224 */ /* 0x000fe400078e007a */
[----:B------:R-:W-:Y:S01]  /*18e20*/  FMUL.FTZ R122, R99, UR4 ;  /* 0x00000004637a7c20 */ /* 0x000fe20008410000 */
[----:B------:R-:W-:Y:S01]  /*18e30*/  IMAD.MOV.U32 R99, RZ, RZ, R140 ;  /* 0x000000ffff637224 */ /* 0x000fe200078e008c */
[----:B------:R-:W-:Y:S01]  /*18e40*/  FMNMX.FTZ R98, R102, R98, !PT ;  /* 0x0000006266627209 */ /* 0x000fe20007810000 */
[----:B------:R-:W-:-:S03]  /*18e50*/  IMAD.MOV.U32 R100, RZ, RZ, R138 ;  /* 0x000000ffff647224 */ /* 0x000fc600078e008a */
[----:B------:R-:W-:Y:S02]  /*18e60*/  FMNMX.FTZ R98, R99, R98, !PT ;  /* 0x0000006263627209 */ /* 0x000fe40007810000 */
[----:B------:R-:W-:Y:S02]  /*18e70*/  F2FP.F16.F32.PACK_AB R104, R115, R104 ;  /* 0x000000687368723e */ /* 0x000fe400000000ff */
[----:B------:R-:W-:Y:S01]  /*18e80*/  FMNMX.FTZ R98, R100, R98, !PT ;  /* 0x0000006264627209 */ /* 0x000fe20007810000 */
[----:B------:R-:W-:-:S03]  /*18e90*/  IMAD.MOV.U32 R115, RZ, RZ, R118 ;  /* 0x000000ffff737224 */ /* 0x000fc600078e0076 */
[----:B------:R-:W-:-:S04]  /*18ea0*/  FMNMX.FTZ R98, R101, R98, !PT ;  /* 0x0000006265627209 */ /* 0x000fc80007810000 */
[----:B------:R-:W-:-:S04]  /*18eb0*/  FMNMX.FTZ R98, R115, R98, !PT ;  /* 0x0000006273627209 */ /* 0x000fc80007810000 */
[----:B------:R-:W-:Y:S01]  /*18ec0*/  FMNMX.FTZ R98, R114, R98, !PT ;  /* 0x0000006272627209 */ /* 0x000fe20007810000 */
[----:B------:R-:W-:-:S03]  /*18ed0*/  FMUL.FTZ R118, R107, UR4 ;  /* 0x000000046b767c20 */ /* 0x000fc60008410000 */
[----:B------:R-:W-:-:S04]  /*18ee0*/  FMNMX.FTZ R98, R112, R98, !PT ;  /* 0x0000006270627209 */ /* 0x000fc80007810000 */
[----:B------:R-:W-:Y:S01]  /*18ef0*/  FMNMX.FTZ R98, R113, R98, !PT ;  /* 0x0000006271627209 */ /* 0x000fe20007810000 */
[----:B------:R-:W3:Y:S03]  /*18f00*/  MUFU.TANH R118, R118 ;  /* 0x0000007600767308 */ /* 0x000ee60000002400 */
[----:B------:R-:W-:-:S04]  /*18f10*/  FMNMX.FTZ R98, R141, R98, !PT ;  /* 0x000000628d627209 */ /* 0x000fc80007810000 */
[----:B0-----:R-:W-:-:S04]  /*18f20*/  FMNMX.FTZ R98, R157, R98, !PT ;  /* 0x000000629d627209 */ /* 0x001fc80007810000 */
[----:B-1----:R-:W-:Y:S01]  /*18f30*/  FMNMX.FTZ R98, R116, R98, !PT ;  /* 0x0000006274627209 */ /* 0x002fe20007810000 */
[----:B------:R-:W0:Y:S03]  /*18f40*/  MUFU.TANH R122, R122 ;  /* 0x0000007a007a7308 */ /* 0x000e260000002400 */
[----:B--2---:R-:W-:-:S04]  /*18f50*/  FMNMX.FTZ R98, R117, R98, !PT ;  /* 0x0000006275627209 */ /* 0x004fc80007810000 */
[----:B---3--:R-:W-:-:S04]  /*18f60*/  FMNMX.FTZ R98, R118, R98, !PT ;  /* 0x0000006276627209 */ /* 0x008fc80007810000 */
[----:B------:R-:W-:-:S04]  /*18f70*/  FMNMX.FTZ R98, R119, R98, !PT ;  /* 0x0000006277627209 */ /* 0x000fc80007810000 */
[----:B------:R-:W-:-:S04]  /*18f80*/  FMNMX.FTZ R98, R120, R98, !PT ;  /* 0x0000006278627209 */ /* 0x000fc80007810000 */
[----:B------:R-:W-:-:S04]  /*18f90*/  FMNMX.FTZ R98, R121, R98, !PT ;  /* 0x0000006279627209 */ /* 0x000fc80007810000 */
[----:B0-----:R-:W-:-:S04]  /*18fa0*/  FMNMX.FTZ R98, R122, R98, !PT ;  /* 0x000000627a627209 */ /* 0x001fc80007810000 */
[----:B------:R-:W-:-:S04]  /*18fb0*/  FMNMX.FTZ R98, R108, R98, !PT ;  /* 0x000000626c627209 */ /* 0x000fc80007810000 */
[----:B------:R-:W-:Y:S01]  /*18fc0*/  FMNMX.FTZ R98, R109, R98, !PT ;  /* 0x000000626d627209 */ /* 0x000fe20007810000 */
[----:B------:R-:W-:-:S03]  /*18fd0*/  FMUL.FTZ R138, R86, UR4 ;  /* 0x00000004568a7c20 */ /* 0x000fc60008410000 */
[----:B------:R-:W-:Y:S01]  /*18fe0*/  FMNMX.FTZ R98, R90, R98, !PT ;  /* 0x000000625a627209 */ /* 0x000fe20007810000 */
[----:B------:R-:W-:-:S03]  /*18ff0*/  FMUL.FTZ R139, R87, UR4 ;  /* 0x00000004578b7c20 */ /* 0x000fc60008410000 */
[----:B------:R-:W-:Y:S01]  /*19000*/  FMNMX.FTZ R98, R110, R98, !PT ;  /* 0x000000626e627209 */ /* 0x000fe20007810000 */
[----:B------:R-:W0:Y:S03]  /*19010*/  MUFU.TANH R138, R138 ;  /* 0x0000008a008a7308 */ /* 0x000e260000002400 */
[----:B------:R-:W-:Y:S01]  /*19020*/  FMNMX.FTZ R98, R111, R98, !PT ;  /* 0x000000626f627209 */ /* 0x000fe20007810000 */
[-CC-:B------:R-:W-:Y:S01]  /*19030*/  FFMA.FTZ R143, R149, R21.reuse, -R154.reuse ;  /* 0x00000015958f7223 */ /* 0x180fe2000001089a */
[-CC-:B------:R-:W-:Y:S01]  /*19040*/  FFMA.FTZ R147, R147, R21.reuse, -R154.reuse ;  /* 0x0000001593937223 */ /* 0x180fe2000001089a */
[-CC-:B------:R-:W-:Y:S01]  /*19050*/  FFMA.FTZ R151, R151, R21.reuse, -R154.reuse ;  /* 0x0000001597977223 */ /* 0x180fe2000001089a */
[-CC-:B------:R-:W-:Y:S01]  /*19060*/  FFMA.FTZ R152, R152, R21.reuse, -R154.reuse ;  /* 0x0000001598987223 */ /* 0x180fe2000001089a */
[-CC-:B------:R-:W-:Y:S01]  /*19070*/  FFMA.FTZ R153, R153, R21.reuse, -R154.reuse ;  /* 0x0000001599997223 */ /* 0x180fe2000001089a */
[----:B------:R-:W1:Y:S01]  /*19080*/  MUFU.TANH R139, R139 ;  /* 0x0000008b008b7308 */ /* 0x000e620000002400 */
[----:B------:R-:W-:Y:S01]  /*19090*/  FFMA.FTZ R154, R148, R21, -R154 ;  /* 0x00000015949a7223 */ /* 0x000fe2000001089a */
[----:B------:R-:W-:Y:S01]  /*190a0*/  FMNMX.FTZ R98, R135, R98, !PT ;  /* 0x0000006287627209 */ /* 0x000fe20007810000 */
[----:B------:R-:W-:Y:S01]  /*190b0*/  FMUL.FTZ R148, R75, UR4 ;  /* 0x000000044b947c20 */ /* 0x000fe20008410000 */
[----:B------:R-:W-:-:S02]  /*190c0*/  FMUL.FTZ R149, R78, UR4 ;  /* 0x000000044e957c20 */ /* 0x000fc40008410000 */
[----:B------:R-:W-:Y:S02]  /*190d0*/  FMNMX.FTZ R98, R136, R98, !PT ;  /* 0x0000006288627209 */ /* 0x000fe40007810000 */
[----:B------:R-:W2:Y:S01]  /*190e0*/  MUFU.TANH R146, R146 ;  /* 0x0000009200927308 */ /* 0x000ea20000002400 */
[----:B------:R-:W-:Y:S01]  /*190f0*/  FMUL.FTZ R150, R79, UR4 ;  /* 0x000000044f967c20 */ /* 0x000fe20008410000 */
[----:B------:R-:W-:-:S06]  /*19100*/  FMNMX.FTZ R98, R137, R98, !PT ;  /* 0x0000006289627209 */ /* 0x000fcc0007810000 */
[----:B------:R-:W3:Y:S01]  /*19110*/  MUFU.TANH R148, R148 ;  /* 0x0000009400947308 */ /* 0x000ee20000002400 */
[----:B0-----:R-:W-:-:S07]  /*19120*/  FMNMX.FTZ R98, R138, R98, !PT ;  /* 0x000000628a627209 */ /* 0x001fce0007810000 */
[----:B------:R-:W0:Y:S01]  /*19130*/  MUFU.TANH R149, R149 ;  /* 0x0000009500957308 */ /* 0x000e220000002400 */
[----:B-1----:R-:W-:-:S07]  /*19140*/  FMNMX.FTZ R98, R139, R98, !PT ;  /* 0x000000628b627209 */ /* 0x002fce0007810000 */
[----:B------:R-:W1:Y:S01]  /*19150*/  MUFU.TANH R150, R150 ;  /* 0x0000009600967308 */ /* 0x000e620000002400 */
[----:B--2---:R-:W-:-:S04]  /*19160*/  FMNMX.FTZ R98, R146, R98, !PT ;  /* 0x0000006292627209 */ /* 0x004fc80007810000 */
[----:B---3--:R-:W-:-:S04]  /*19170*/  FMNMX.FTZ R98, R148, R98, !PT ;  /* 0x0000006294627209 */ /* 0x008fc80007810000 */
[----:B0-----:R-:W-:-:S04]  /*19180*/  FMNMX.FTZ R74, R149, R98, !PT ;  /* 0x00000062954a7209 */ /* 0x001fc80007810000 */
[----:B-1----:R-:W-:-:S05]  /*19190*/  FMNMX.FTZ R74, R150, R74, !PT ;  /* 0x0000004a964a7209 */ /* 0x002fca0007810000 */
[----:B------:R-:W0:Y:S02]  /*191a0*/  SHFL.BFLY PT, R75, R74, 0x2, 0x1f ;  /* 0x0c401f004a4b7f89 */ /* 0x000e2400000e0000 */
[----:B0-----:R-:W-:-:S05]  /*191b0*/  FMNMX.FTZ R74, R74, R75, !PT ;  /* 0x0000004b4a4a7209 */ /* 0x001fca0007810000 */
[----:B------:R-:W0:Y:S02]  /*191c0*/  SHFL.BFLY PT, R75, R74, 0x1, 0x1f ;  /* 0x0c201f004a4b7f89 */ /* 0x000e2400000e0000 */
[----:B0-----:R-:W-:-:S05]  /*191d0*/  FMNMX.FTZ R74, R74, R75, !PT ;  /* 0x0000004b4a4a7209 */ /* 0x001fca0007810000 */
[----:B------:R-:W-:-:S04]  /*191e0*/  FMUL.FTZ R140, R74, R21 ;  /* 0x000000154a8c7220 */ /* 0x000fc80000410000 */
[-CC-:B------:R-:W-:Y:S01]  /*191f0*/  FFMA.FTZ R105, R123, R21.reuse, -R140.reuse ;  /* 0x000000157b697223 */ /* 0x180fe2000001088c */
[-CC-:B------:R-:W-:Y:S01]  /*19200*/  FFMA.FTZ R107, R4, R21.reuse, -R140.reuse ;  /* 0x00000015046b7223 */ /* 0x180fe2000001088c */
[-CC-:B------:R-:W-:Y:S01]  /*19210*/  FFMA.FTZ R123, R3, R21.reuse, -R140.reuse ;  /* 0x00000015037b7223 */ /* 0x180fe2000001088c */
[----:B------:R2:W5:Y:S01]  /*19220*/  LDL.LU R4, [R1+0x98] ;  /* 0x0000980001047983 */ /* 0x0005620000300800 */
[-CC-:B------:R-:W-:Y:S01]  /*19230*/  FFMA.FTZ R95, R103, R21.reuse, -R140.reuse ;  /* 0x00000015675f7223 */ /* 0x180fe2000001088c */
[-CC-:B------:R-:W-:Y:S01]  /*19240*/  FFMA.FTZ R124, R2, R21.reuse, -R140.reuse ;  /* 0x00000015027c7223 */ /* 0x180fe2000001088c */
[-CC-:B------:R-:W-:Y:S01]  /*19250*/  FFMA.FTZ R103, R114, R21.reuse, -R140.reuse ;  /* 0x0000001572677223 */ /* 0x180fe2000001088c */
[----:B------:R2:W5:Y:S01]  /*19260*/  LDL.LU R3, [R1+0x94] ;  /* 0x0000940001037983 */ /* 0x0005620000300800 */
[----:B------:R-:W-:-:S03]  /*19270*/  FFMA.FTZ R114, R141, R21, -R140 ;  /* 0x000000158d727223 */ /* 0x000fc6000001088c */
[----:B------:R2:W5:Y:S04]  /*19280*/  LDL.LU R2, [R1+0x90] ;  /* 0x0000900001027983 */ /* 0x0005680000300800 */
[----:B------:R-:W3:Y:S01]  /*19290*/  LDL R141, [R1+0x5c] ;  /* 0x00005c00018d7983 */ /* 0x000ee20000100800 */
[----:B------:R-:W-:Y:S01]  /*192a0*/  FFMA.FTZ R94, R108, R21, -R140 ;  /* 0x000000156c5e7223 */ /* 0x000fe2000001088c */
[----:B------:R-:W-:-:S05]  /*192b0*/  VIADD R108, R16, 0x200 ;  /* 0x00000200106c7836 */ /* 0x000fca0000000000 */
[----:B------:R-:W-:-:S04]  /*192c0*/  SHF.R.U32.HI R108, RZ, 0x4, R108 ;  /* 0x00000004ff6c7819 */ /* 0x000fc8000001166c */
[----:B------:R-:W-:-:S04]  /*192d0*/  LOP3.LUT R108, R108, 0x3fff, RZ, 0xc0, !PT ;  /* 0x00003fff6c6c7812 */ /* 0x000fc800078ec0ff */
[----:B------:R-:W-:Y:S01]  /*192e0*/  LOP3.LUT R108, R108, 0x2400000, RZ, 0xfc, !PT ;  /* 0x024000006c6c7812 */ /* 0x000fe200078efcff */
[----:B------:R-:W-:-:S04]  /*192f0*/  FFMA.FTZ R78, R110, R21, -R140 ;  /* 0x000000156e4e7223 */ /* 0x000fc8000001088c */
[----:B------:R-:W-:-:S05]  /*19300*/  IMAD R108, R15, 0x6c0, R108 ;  /* 0x000006c00f6c7824 */ /* 0x000fca00078e026c */
[----:B------:R-:W-:-:S04]  /*19310*/  IADD3 R110, R108, 0x40, RZ ;  /* 0x000000406c6e7810 */ /* 0x000fc80007ffe0ff */
[----:B------:R-:W-:Y:S01]  /*19320*/  R2UR UR10, R110 ;  /* 0x000000006e0a72ca */ /* 0x000fe200000e0000 */
[----:B------:R-:W-:-:S05]  /*19330*/  VIADD R110, R108, 0x80 ;  /* 0x000000806c6e7836 */ /* 0x000fca0000000000 */
[----:B------:R-:W-:Y:S01]  /*19340*/  R2UR UR14, R110 ;  /* 0x000000006e0e72ca */ /* 0x000fe200000e0000 */
[----:B------:R-:W-:-:S05]  /*19350*/  VIADD R110, R108, 0xc0 ;  /* 0x000000c06c6e7836 */ /* 0x000fca0000000000 */
        /* <DEDUP_REMOVED lines=31> */
[----:B---3--:R-:W-:-:S04]  /*19550*/  LOP3.LUT R108, R141, 0x10000, RZ, 0xfc, !PT ;  /* 0x000100008d6c7812 */ /* 0x008fc800078efcff */
[----:B------:R-:W-:-:S13]  /*19560*/  R2UR UR4, R108 ;  /* 0x000000006c0472ca */ /* 0x000fda00000e0000 */
[----:B------:R-:W-:Y:S01]  /*19570*/  HGMMA.64x96x16.F32 R24, gdesc[UR4].tnspB, R24, gsb0 ;  /* 0x41600000041879f0 */ /* 0x000fe20008000818 */
[----:B------:R-:W-:-:S05]  /*19580*/  VIADD R110, R108, 0x180 ;  /* 0x000001806c6e7836 */ /* 0x000fca0000000000 */
[----:B------:R-:W-:Y:S01]  /*19590*/  R2UR UR8, R110 ;  /* 0x000000006e0872ca */ /* 0x000fe200000e0000 */
[----:B------:R-:W-:Y:S01]  /*195a0*/  VIADD R110, R108, 0x300 ;  /* 0x000003006c6e7836 */ /* 0x000fe20000000000 */
[----:B------:R-:W-:Y:S01]  /*195b0*/  R2UR UR13, R111 ;  /* 0x000000006f0d72ca */ /* 0x000fe200000e0000 */
[----:B------:R-:W-:Y:S02]  /*195c0*/  WARPGROUP.DEPBAR.LE gsb0, 0x0 ;  /* 0x00008000000079c5 */ /* 0x000fe40000010000 */
[----:B------:R-:W-:-:S08]  /*195d0*/  WARPGROUP.ARRIVE ;  /* 0x00000000000079c5 */ /* 0x000fd00000000000 */
        /* <DEDUP_REMOVED lines=24> */
[----:B------:R-:W-:Y:S02]  /*19760*/  IMAD.MOV.U32 R111, RZ, RZ, -0x3ffffff0 ;  /* 0xc0000010ff6f7424 */ /* 0x000fe400078e00ff */
[----:B------:R-:W-:Y:S01]  /*19770*/  FFMA.FTZ R82, R135, R21, -R140 ;  /* 0x0000001587527223 */ /* 0x000fe2000001088c */
[----:B------:R-:W-:Y:S01]  /*19780*/  R2UR UR28, R110 ;  /* 0x000000006e1c72ca */ /* 0x000fe200000e0000 */
[----:B------:R-:W3:Y:S01]  /*19790*/  LDL.LU R135, [R1+0x3c] ;  /* 0x00003c0001877983 */ /* 0x000ee20000300800 */
        /* <DEDUP_REMOVED lines=13> */
[----:B------:R-:W-:-:S03]  /*19870*/  VIADD R108, R108, 0xc00 ;  /* 0x00000c006c6c7836 */ /* 0x000fc60000000000 */
[----:B------:R0:W-:Y:S01]  /*19880*/  MUFU.EX2 R110, R109 ;  /* 0x0000006d006e7308 */ /* 0x0001e20000000800 */
[----:B------:R-:W-:Y:S02]  /*19890*/  WARPGROUP.DEPBAR.LE gsb0, 0x0 ;  /* 0x00008000000079c5 */ /* 0x000fe40000010000 */
[----:B------:R-:W-:-:S06]  /*198a0*/  WARPGROUP.ARRIVE ;  /* 0x00000000000079c5 */ /* 0x000fcc0000000000 */
[----:B------:R-:W-:Y:S01]  /*198b0*/  HGMMA.64x96x16.F32 R24, gdesc[UR32].tnspB, R24, gsb0 ;  /* 0x41600000201879f0 */ /* 0x000fe20008000818 */
[----:B0-----:R-:W-:Y:S01]  /*198c0*/  IMAD.MOV.U32 R109, RZ, RZ, -0x3ffffff0 ;  /* 0xc0000010ff6d7424 */ /* 0x001fe200078e00ff */
[----:B------:R-:W-:-:S04]  /*198d0*/  R2UR UR36, R108 ;  /* 0x000000006c2472ca */ /* 0x000fc800000e0000 */
[----:B------:R-:W-:Y:S01]  /*198e0*/  R2UR UR37, R109 ;  /* 0x000000006d2572ca */ /* 0x000fe200000e0000 */
[----:B------:R-:W0:Y:S01]  /*198f0*/  S2R R155, SR_TID.X ;  /* 0x00000000009b7919 */ /* 0x000e220000002100 */
[----:B------:R-:W3:Y:S01]  /*19900*/  MUFU.EX2 R105, R105 ;  /* 0x0000006900697308 */ /* 0x000ee20000000800 */
[----:B------:R-:W-:-:S07]  /*19910*/  FFMA.FTZ R83, R136, R21, -R140 ;  /* 0x0000001588537223 */ /* 0x000fce000001088c */
[----:B------:R-:W1:Y:S01]  /*19920*/  MUFU.EX2 R108, R107 ;  /* 0x0000006b006c7308 */ /* 0x000e620000000800 */
[----:B------:R-:W-:Y:S02]  /*19930*/  WARPGROUP.DEPBAR.LE gsb0, 0x0 ;  /* 0x00008000000079c5 */ /* 0x000fe40000010000 */
[----:B------:R-:W-:-:S06]  /*19940*/  WARPGROUP.ARRIVE ;  /* 0x00000000000079c5 */ /* 0x000fcc0000000000 */
[----:B------:R-:W-:Y:S01]  /*19950*/  HGMMA.64x96x16.F32 R24, gdesc[UR36].tnspB, R24, gsb0 ;  /* 0x41600000241879f0 */ /* 0x000fe20008000818 */
[----:B0-----:R-:W-:Y:S02]  /*19960*/  SHF.R.U32.HI R136, RZ, 0x7, R155 ;  /* 0x00000007ff887819 */ /* 0x001fe4000001169b */
[----:B------:R-:W-:-:S03]  /*19970*/  ISETP.GE.U32.AND P2, PT, R155, 0x180, PT ;  /* 0x000001809b00780c */ /* 0x000fc60003f46070 */
[----:B------:R-:W-:Y:S02]  /*19980*/  VIADD R109, R136, 0x9 ;  /* 0x00000009886d7836 */ /* 0x000fe40000000000 */
[----:B---3--:R-:W-:-:S03]  /*19990*/  FFMA.FTZ R111, R110, R135, R105 ;  /* 0x000000876e6f7223 */ /* 0x008fc60000010069 */
[----:B------:R-:W-:Y:S02]  /*199a0*/  SEL R109, R109, 0x9, !P2 ;  /* 0x000000096d6d7807 */ /* 0x000fe40005000000 */
[----:B-1----:R-:W-:Y:S01]  /*199b0*/  F2FP.F16.F32.PACK_AB R105, R108, R105 ;  /* 0x000000696c69723e */ /* 0x002fe200000000ff */
[----:B------:R-:W-:Y:S01]  /*199c0*/  MUFU.EX2 R107, R123 ;  /* 0x0000007b006b7308 */ /* 0x000fe20000000800 */
[----:B------:R-:W-:-:S07]  /*199d0*/  FFMA.FTZ R98, R102, R21, -R140 ;  /* 0x0000001566627223 */ /* 0x000fce000001088c */
[----:B------:R-:W0:Y:S08]  /*199e0*/  MUFU.EX2 R134, R134 ;  /* 0x0000008600867308 */ /* 0x000e300000000800 */
[----:B------:R-:W-:Y:S01]  /*199f0*/  MUFU.EX2 R124, R124 ;  /* 0x0000007c007c7308 */ /* 0x000fe20000000800 */
[----:B------:R-:W-:-:S07]  /*19a00*/  FFMA.FTZ R99, R99, R21, -R140 ;  /* 0x0000001563637223 */ /* 0x000fce000001088c */
[----:B------:R-:W1:Y:S01]  /*19a10*/  MUFU.EX2 R133, R133 ;  /* 0x0000008500857308 */ /* 0x000e620000000800 */
[----:B------:R-:W-:-:S07]  /*19a20*/  FFMA.FTZ R100, R100, R21, -R140 ;  /* 0x0000001564647223 */ /* 0x000fce000001088c */
[----:B------:R-:W3:Y:S01]  /*19a30*/  MUFU.EX2 R132, R132 ;  /* 0x0000008400847308 */ /* 0x000ee20000000800 */
[----:B0-----:R-:W-:-:S07]  /*19a40*/  FADD.FTZ R145, R134, R145 ;  /* 0x0000009186917221 */ /* 0x001fce0000010000 */
[----:B------:R-:W-:Y:S01]  /*19a50*/  MUFU.EX2 R98, R98 ;  /* 0x0000006200627308 */ /* 0x000fe20000000800 */
[----:B------:R-:W-:-:S07]  /*19a60*/  FFMA.FTZ R101, R101, R21, -R140 ;  /* 0x0000001565657223 */ /* 0x000fce000001088c */
[----:B------:R-:W0:Y:S01]  /*19a70*/  MUFU.EX2 R131, R131 ;  /* 0x0000008300837308 */ /* 0x000e220000000800 */
[-CC-:B------:R-:W-:Y:S01]  /*19a80*/  FFMA.FTZ R102, R115, R21.reuse, -R140.reuse ;  /* 0x0000001573667223 */ /* 0x180fe2000001088c */
[----:B------:R-:W-:Y:S01]  /*19a90*/  FFMA.FTZ R86, R137, R21, -R140 ;  /* 0x0000001589567223 */ /* 0x000fe2000001088c */
[----:B-1----:R-:W-:-:S05]  /*19aa0*/  FADD.FTZ R145, R133, R145 ;  /* 0x0000009185917221 */ /* 0x002fca0000010000 */
[----:B------:R-:W-:Y:S01]  /*19ab0*/  MUFU.EX2 R130, R130 ;  /* 0x0000008200827308 */ /* 0x000fe20000000800 */
[----:B------:R-:W-:Y:S02]  /*19ac0*/  WARPGROUP.DEPBAR.LE gsb0, 0x0 ;  /* 0x00008000000079c5 */ /* 0x000fe40000010000 */
[----:B------:R1:W-:Y:S06]  /*19ad0*/  BAR.ARV R109, 0x100 ;  /* 0x0004006d0000751d */ /* 0x0003ec0000002000 */
[----:B-1----:R-:W-:Y:S01]  /*19ae0*/  FADD.FTZ R109, R108, R111 ;  /* 0x0000006f6c6d7221 */ /* 0x002fe20000010000 */
[----:B------:R-:W-:-:S02]  /*19af0*/  @!P1 IMAD R108, R15, 0x8, R16 ;  /* 0x000000080f6c9824 */ /* 0x000fc400078e0210 */
[----:B------:R-:W-:Y:S02]  /*19b00*/  @!P1 IMAD R111, R22, 0x8, R16 ;  /* 0x00000008166f9824 */ /* 0x000fe400078e0210 */
[----:B------:R-:W-:Y:S02]  /*19b10*/  @!P1 VIADD R108, R108, 0x31c60 ;  /* 0x00031c606c6c9836 */ /* 0x000fe40000000000 */
[----:B------:R-:W-:-:S03]  /*19b20*/  @!P1 VIADD R111, R111, 0x31c40 ;  /* 0x00031c406f6f9836 */ /* 0x000fc60000000000 */
[----:B------:R-:W-:Y:S02]  /*19b30*/  @!P1 PRMT R108, RZ, 0x654, R108 ;  /* 0x00000654ff6c9816 */ /* 0x000fe4000000006c */
[----:B------:R-:W-:-:S04]  /*19b40*/  @!P1 PRMT R111, RZ, 0x654, R111 ;  /* 0x00000654ff6f9816 */ /* 0x000fc8000000006f */
[----:B------:R-:W-:Y:S01]  /*19b50*/  @!P1 SYNCS.ARRIVE.TRANS64.RED.A1T0 RZ, [R111+URZ], RZ ;  /* 0x000000ff6fff99a7 */ /* 0x000fe2000810043f */
[----:B------:R1:W-:Y:S02]  /*19b60*/  @!P1 SYNCS.ARRIVE.TRANS64.RED.A1T0 RZ, [R108+URZ], RZ ;  /* 0x000000ff6cff99a7 */ /* 0x0003e4000810043f */
[----:B-1----:R-:W-:Y:S08]  /*19b70*/  MUFU.EX2 R108, R89 ;  /* 0x00000059006c7308 */ /* 0x002ff00000000800 */
[----:B------:R-:W-:Y:S08]  /*19b80*/  MUFU.EX2 R89, R93 ;  /* 0x0000005d00597308 */ /* 0x000ff00000000800 */
[----:B------:R-:W1:Y:S01]  /*19b90*/  MUFU.EX2 R93, R95 ;  /* 0x0000005f005d7308 */ /* 0x000e620000000800 */
[----:B------:R-:W-:Y:S01]  /*19ba0*/  FADD.FTZ R15, R107, R109 ;  /* 0x0000006d6b0f7221 */ /* 0x000fe20000010000 */
[----:B------:R-:W-:-:S06]  /*19bb0*/  F2FP.F16.F32.PACK_AB R107, R124, R107 ;  /* 0x0000006b7c6b723e */ /* 0x000fcc00000000ff */
[----:B------:R-:W4:Y:S01]  /*19bc0*/  MUFU.EX2 R95, R99 ;  /* 0x00000063005f7308 */ /* 0x000f220000000800 */
[----:B------:R-:W-:Y:S01]  /*19bd0*/  FADD.FTZ R124, R124, R15 ;  /* 0x0000000f7c7c7221 */ /* 0x000fe20000010000 */
[----:B---3--:R-:W-:-:S06]  /*19be0*/  FADD.FTZ R145, R132, R145 ;  /* 0x0000009184917221 */ /* 0x008fcc0000010000 */
[----:B------:R-:W3:Y:S08]  /*19bf0*/  MUFU.EX2 R100, R100 ;  /* 0x0000006400647308 */ /* 0x000ef00000000800 */
[----:B------:R-:W2:Y:S01]  /*19c00*/  MUFU.EX2 R129, R129 ;  /* 0x0000008100817308 */ /* 0x000ea20000000800 */
[----:B------:R-:W-:-:S07]  /*19c10*/  FFMA.FTZ R112, R112, R21, -R140 ;  /* 0x0000001570707223 */ /* 0x000fce000001088c */
[----:B------:R-:W-:Y:S01]  /*19c20*/  MUFU.EX2 R137, R77 ;  /* 0x0000004d00897308 */ /* 0x000fe20000000800 */
[----:B0-----:R-:W-:-:S07]  /*19c30*/  FADD.FTZ R145, R131, R145 ;  /* 0x0000009183917221 */ /* 0x001fce0000010000 */
[----:B------:R1:W-:Y:S08]  /*19c40*/  MUFU.EX2 R111, R76 ;  /* 0x0000004c006f7308 */ /* 0x0003f00000000800 */
[----:B------:R-:W0:Y:S01]  /*19c50*/  MUFU.EX2 R77, R101 ;  /* 0x00000065004d7308 */ /* 0x000e220000000800 */
[----:B-1----:R-:W-:-:S07]  /*19c60*/  FADD.FTZ R76, R93, R124 ;  /* 0x0000007c5d4c7221 */ /* 0x002fce0000010000 */
[----:B------:R-:W1:Y:S01]  /*19c70*/  MUFU.EX2 R128, R128 ;  /* 0x0000008000807308 */ /* 0x000e620000000800 */
[----:B------:R-:W-:Y:S01]  /*19c80*/  FADD.FTZ R76, R98, R76 ;  /* 0x0000004c624c7221 */ /* 0x000fe20000010000 */
[----:B------:R-:W-:-:S06]  /*19c90*/  FADD.FTZ R145, R130, R145 ;  /* 0x0000009182917221 */ /* 0x000fcc0000010000 */
[----:B------:R-:W1:Y:S01]  /*19ca0*/  MUFU.EX2 R102, R102 ;  /* 0x0000006600667308 */ /* 0x000e620000000800 */
[----:B----4-:R-:W-:-:S07]  /*19cb0*/  FADD.FTZ R76, R95, R76 ;  /* 0x0000004c5f4c7221 */ /* 0x010fce0000010000 */
[----:B------:R-:W4:Y:S01]  /*19cc0*/  MUFU.EX2 R127, R127 ;  /* 0x0000007f007f7308 */ /* 0x000f220000000800 */
[-CC-:B------:R-:W-:Y:S01]  /*19cd0*/  FFMA.FTZ R113, R113, R21.reuse, -R140.reuse ;  /* 0x0000001571717223 */ /* 0x180fe2000001088c */
[----:B------:R-:W-:Y:S01]  /*19ce0*/  FFMA.FTZ R75, R90, R21, -R140 ;  /* 0x000000155a4b7223 */ /* 0x000fe2000001088c */
[----:B---3--:R-:W-:-:S05]  /*19cf0*/  FADD.FTZ R76, R100, R76 ;  /* 0x0000004c644c7221 */ /* 0x008fca0000010000 */
[----:B------:R-:W3:Y:S01]  /*19d00*/  MUFU.EX2 R103, R103 ;  /* 0x0000006700677308 */ /* 0x000ee20000000800 */
[----:B------:R0:W-:Y:S01]  /*19d10*/  STSM.16.M88.4 [R17+0x24300], R104 ;  /* 0x0243006811007844 */ /* 0x0001e20000000200 */
[----:B--2---:R-:W-:-:S06]  /*19d20*/  FADD.FTZ R145, R129, R145 ;  /* 0x0000009181917221 */ /* 0x004fcc0000010000 */
[----:B------:R-:W2:Y:S01]  /*19d30*/  MUFU.EX2 R126, R126 ;  /* 0x0000007e007e7308 */ /* 0x000ea20000000800 */
[----:B------:R-:W-:-:S07]  /*19d40*/  F2FP.F16.F32.PACK_AB R95, R100, R95 ;  /* 0x0000005f645f723e */ /* 0x000fce00000000ff */
[----:B------:R-:W2:Y:S01]  /*19d50*/  MUFU.EX2 R112, R112 ;  /* 0x0000007000707308 */ /* 0x000ea20000000800 */
[----:B------:R-:W-:-:S07]  /*19d60*/  FFMA.FTZ R115, R157, R21, -R140 ;  /* 0x000000159d737223 */ /* 0x000fce000001088c */
[----:B------:R-:W2:Y:S01]  /*19d70*/  MUFU.EX2 R125, R125 ;  /* 0x0000007d007d7308 */ /* 0x000ea20000000800 */
[----:B------:R-:W-:-:S07]  /*19d80*/  FFMA.FTZ R116, R116, R21, -R140 ;  /* 0x0000001574747223 */ /* 0x000fce000001088c */
[----:B0-----:R-:W-:Y:S08]  /*19d90*/  MUFU.EX2 R107, R97 ;  /* 0x00000061006b7308 */ /* 0x001ff00000000800 */
[----:B------:R-:W0:Y:S08]  /*19da0*/  MUFU.EX2 R97, R113 ;  /* 0x0000007100617308 */ /* 0x000e300000000800 */
[----:B------:R1:W-:Y:S02]  /*19db0*/  MUFU.EX2 R100, R75 ;  /* 0x0000004b00647308 */ /* 0x0003e40000000800 */
[----:B-1----:R-:W-:Y:S01]  /*19dc0*/  FADD.FTZ R75, R77, R76 ;  /* 0x0000004c4d4b7221 */ /* 0x002fe20000010000 */
[----:B------:R-:W-:-:S05]  /*19dd0*/  FADD.FTZ R76, R128, R145 ;  /* 0x00000091804c7221 */ /* 0x000fca0000010000 */
[----:B------:R-:W-:Y:S01]  /*19de0*/  MUFU.EX2 R114, R114 ;  /* 0x0000007200727308 */ /* 0x000fe20000000800 */
[----:B------:R-:W-:Y:S01]  /*19df0*/  FADD.FTZ R75, R102, R75 ;  /* 0x0000004b664b7221 */ /* 0x000fe20000010000 */
[----:B----4-:R-:W-:-:S06]  /*19e00*/  FADD.FTZ R76, R127, R76 ;  /* 0x0000004c7f4c7221 */ /* 0x010fcc0000010000 */
[----:B------:R-:W1:Y:S01]  /*19e10*/  MUFU.EX2 R135, R81 ;  /* 0x0000005100877308 */ /* 0x000e620000000800 */
[----:B---3--:R-:W-:Y:S01]  /*19e20*/  FADD.FTZ R75, R103, R75 ;  /* 0x0000004b674b7221 */ /* 0x008fe20000010000 */
[----:B------:R-:W-:-:S06]  /*19e30*/  FFMA.FTZ R117, R117, R21, -R140 ;  /* 0x0000001575757223 */ /* 0x000fcc000001088c */
[----:B------:R-:W-:Y:S01]  /*19e40*/  MUFU.EX2 R99, R115 ;  /* 0x0000007300637308 */ /* 0x000fe20000000800 */
[----:B------:R-:W-:-:S07]  /*19e50*/  FFMA.FTZ R118, R118, R21, -R140 ;  /* 0x0000001576767223 */ /* 0x000fce000001088c */
[----:B------:R-:W3:Y:S08]  /*19e60*/  MUFU.EX2 R109, R73 ;  /* 0x00000049006d7308 */ /* 0x000ef00000000800 */
[----:B------:R2:W-:Y:S01]  /*19e70*/  MUFU.EX2 R101, R78 ;  /* 0x0000004e00657308 */ /* 0x0005e20000000800 */
[----:B------:R-:W-:Y:S01]  /*19e80*/  FFMA.FTZ R119, R119, R21, -R140 ;  /* 0x0000001577777223 */ /* 0x000fe2000001088c */
[----:B--2---:R-:W-:-:S06]  /*19e90*/  FADD.FTZ R78, R126, R76 ;  /* 0x0000004c7e4e7221 */ /* 0x004fcc0000010000 */
[----:B------:R-:W2:Y:S01]  /*19ea0*/  MUFU.EX2 R116, R116 ;  /* 0x0000007400747308 */ /* 0x000ea20000000800 */
[----:B------:R-:W-:Y:S01]  /*19eb0*/  FADD.FTZ R76, R112, R75 ;  /* 0x0000004b704c7221 */ /* 0x000fe20000010000 */
[----:B------:R-:W-:-:S06]  /*19ec0*/  FADD.FTZ R78, R125, R78 ;  /* 0x0000004e7d4e7221 */ /* 0x000fcc0000010000 */
[----:B------:R-:W4:Y:S01]  /*19ed0*/  MUFU.EX2 R136, R80 ;  /* 0x0000005000887308 */ /* 0x000f220000000800 */
[----:B0-----:R-:W-:Y:S01]  /*19ee0*/  FADD.FTZ R76, R97, R76 ;  /* 0x0000004c614c7221 */ /* 0x001fe20000010000 */
[----:B------:R-:W-:-:S06]  /*19ef0*/  FADD.FTZ R78, R111, R78 ;  /* 0x0000004e6f4e7221 */ /* 0x000fcc0000010000 */
[----:B------:R-:W0:Y:S01]  /*19f00*/  MUFU.EX2 R117, R117 ;  /* 0x0000007500757308 */ /* 0x000e220000000800 */
[----:B------:R-:W-:Y:S01]  /*19f10*/  FFMA.FTZ R120, R120, R21, -R140 ;  /* 0x0000001578787223 */ /* 0x000fe2000001088c */
[----:B-1----:R-:W-:-:S06]  /*19f20*/  FADD.FTZ R78, R135, R78 ;  /* 0x0000004e874e7221 */ /* 0x002fcc0000010000 */
[----:B------:R-:W1:Y:S01]  /*19f30*/  MUFU.EX2 R118, R118 ;  /* 0x0000007600767308 */ /* 0x000e620000000800 */
[----:B---3--:R-:W-:-:S07]  /*19f40*/  FADD.FTZ R78, R109, R78 ;  /* 0x0000004e6d4e7221 */ /* 0x008fce0000010000 */
[----:B------:R3:W-:Y:S01]  /*19f50*/  MUFU.EX2 R75, R79 ;  /* 0x0000004f004b7308 */ /* 0x0007e20000000800 */
[-CC-:B------:R-:W-:Y:S01]  /*19f60*/  FFMA.FTZ R121, R121, R21.reuse, -R140.reuse ;  /* 0x0000001579797223 */ /* 0x180fe2000001088c */
[----:B------:R-:W-:Y:S01]  /*19f70*/  FFMA.FTZ R87, R138, R21, -R140 ;  /* 0x000000158a577223 */ /* 0x000fe2000001088c */
[----:B---3--:R-:W-:-:S05]  /*19f80*/  FADD.FTZ R79, R114, R76 ;  /* 0x0000004c724f7221 */ /* 0x008fca0000010000 */
[----:B------:R-:W3:Y:S01]  /*19f90*/  MUFU.EX2 R119, R119 ;  /* 0x0000007700777308 */ /* 0x000ee20000000800 */
[----:B------:R-:W-:Y:S01]  /*19fa0*/  FADD.FTZ R79, R99, R79 ;  /* 0x0000004f634f7221 */ /* 0x000fe20000010000 */
[-CC-:B------:R-:W-:Y:S01]  /*19fb0*/  FFMA.FTZ R122, R122, R21.reuse, -R140.reuse ;  /* 0x000000157a7a7223 */ /* 0x180fe2000001088c */
[-CC-:B------:R-:W-:Y:S01]  /*19fc0*/  FFMA.FTZ R90, R139, R21.reuse, -R140.reuse ;  /* 0x000000158b5a7223 */ /* 0x180fe2000001088c */
[----:B------:R-:W-:Y:S01]  /*19fd0*/  FFMA.FTZ R146, R146, R21, -R140 ;  /* 0x0000001592927223 */ /* 0x000fe2000001088c */
[----:B--2---:R-:W-:-:S03]  /*19fe0*/  FADD.FTZ R79, R116, R79 ;  /* 0x0000004f744f7221 */ /* 0x004fc60000010000 */
[----:B------:R-:W2:Y:S01]  /*19ff0*/  MUFU.EX2 R120, R120 ;  /* 0x0000007800787308 */ /* 0x000ea20000000800 */
[-CC-:B------:R-:W-:Y:S01]  /*1a000*/  FFMA.FTZ R148, R148, R21.reuse, -R140.reuse ;  /* 0x0000001594947223 */ /* 0x180fe2000001088c */
[-CC-:B------:R-:W-:Y:S01]  /*1a010*/  FFMA.FTZ R149, R149, R21.reuse, -R140.reuse ;  /* 0x0000001595957223 */ /* 0x180fe2000001088c */
[----:B------:R-:W-:-:S05]  /*1a020*/  FFMA.FTZ R150, R150, R21, -R140 ;  /* 0x0000001596967223 */ /* 0x000fca000001088c */
[----:B------:R-:W2:Y:S08]  /*1a030*/  MUFU.EX2 R138, R72 ;  /* 0x00000048008a7308 */ /* 0x000eb00000000800 */
[----:B------:R4:W-:Y:S08]  /*1a040*/  MUFU.EX2 R141, R84 ;  /* 0x00000054008d7308 */ /* 0x0009f00000000800 */
[----:B------:R-:W-:Y:S01]  /*1a050*/  MUFU.EX2 R140, R85 ;  /* 0x00000055008c7308 */ /* 0x000fe20000000800 */
[----:B----4-:R-:W-:-:S04]  /*1a060*/  FADD.FTZ R84, R136, R78 ;  /* 0x0000004e88547221 */ /* 0x010fc80000010000 */
[----:B------:R-:W-:-:S03]  /*1a070*/  FADD.FTZ R84, R108, R84 ;  /* 0x000000546c547221 */ /* 0x000fc60000010000 */
[----:B------:R0:W-:Y:S01]  /*1a080*/  MUFU.EX2 R106, R96 ;  /* 0x00000060006a7308 */ /* 0x0001e20000000800 */
[----:B------:R-:W-:-:S07]  /*1a090*/  FADD.FTZ R84, R137, R84 ;  /* 0x0000005489547221 */ /* 0x000fce0000010000 */
[----:B------:R-:W4:Y:S01]  /*1a0a0*/  MUFU.EX2 R85, R121 ;  /* 0x0000007900557308 */ /* 0x000f220000000800 */
[----:B0-----:R-:W-:Y:S01]  /*1a0b0*/  FADD.FTZ R96, R117, R79 ;  /* 0x0000004f75607221 */ /* 0x001fe20000010000 */
[----:B------:R-:W-:-:S03]  /*1a0c0*/  F2FP.F16.F32.PACK_AB R79, R112, R103 ;  /* 0x00000067704f723e */ /* 0x000fc600000000ff */
[----:B-1----:R-:W-:-:S03]  /*1a0d0*/  FADD.FTZ R96, R118, R96 ;  /* 0x0000006076607221 */ /* 0x002fc60000010000 */
[----:B------:R-:W0:Y:S01]  /*1a0e0*/  MUFU.EX2 R122, R122 ;  /* 0x0000007a007a7308 */ /* 0x000e220000000800 */
[----:B---3--:R-:W-:Y:S01]  /*1a0f0*/  FADD.FTZ R103, R119, R96 ;  /* 0x0000006077677221 */ /* 0x008fe20000010000 */
[----:B------:R-:W-:-:S06]  /*1a100*/  FADD.FTZ R113, R107, R84 ;  /* 0x000000546b717221 */ /* 0x000fcc0000010000 */
[----:B------:R-:W1:Y:S01]  /*1a110*/  MUFU.EX2 R139, R14 ;  /* 0x0000000e008b7308 */ /* 0x000e620000000800 */
[----:B------:R-:W-:Y:S01]  /*1a120*/  F2FP.F16.F32.PACK_AB R93, R98, R93 ;  /* 0x0000005d625d723e */ /* 0x000fe200000000ff */
[----:B--2---:R-:W-:-:S06]  /*1a130*/  FADD.FTZ R84, R120, R103 ;  /* 0x0000006778547221 */ /* 0x004fcc0000010000 */
[----:B------:R2:W3:Y:S01]  /*1a140*/  MUFU.EX2 R15, R94 ;  /* 0x0000005e000f7308 */ /* 0x0004e20000000800 */
[----:B------:R-:W-:Y:S01]  /*1a150*/  FADD.FTZ R113, R138, R113 ;  /* 0x000000718a717221 */ /* 0x000fe20000010000 */
[----:B------:R-:W-:-:S06]  /*1a160*/  F2FP.F16.F32.PACK_AB R76, R129, R130 ;  /* 0x00000082814c723e */ /* 0x000fcc00000000ff */
[----:B------:R4:W3:Y:S01]  /*1a170*/  MUFU.EX2 R105, R92 ;  /* 0x0000005c00697308 */ /* 0x0008e20000000800 */
[----:B--2---:R-:W-:Y:S02]  /*1a180*/  F2FP.F16.F32.PACK_AB R94, R131, R132 ;  /* 0x00000084835e723e */ /* 0x004fe400000000ff */
[----:B------:R-:W-:Y:S02]  /*1a190*/  F2FP.F16.F32.PACK_AB R77, R102, R77 ;  /* 0x0000004d664d723e */ /* 0x000fe400000000ff */
[----:B------:R-:W-:-:S03]  /*1a1a0*/  F2FP.F16.F32.PACK_AB R78, R127, R128 ;  /* 0x000000807f4e723e */ /* 0x000fc600000000ff */
[----:B------:R-:W2:Y:S01]  /*1a1b0*/  MUFU.EX2 R91, R91 ;  /* 0x0000005b005b7308 */ /* 0x000ea20000000800 */
[----:B----4-:R-:W-:-:S05]  /*1a1c0*/  F2FP.F16.F32.PACK_AB R92, R133, R134 ;  /* 0x00000086855c723e */ /* 0x010fca00000000ff */
[----:B------:R4:W-:Y:S04]  /*1a1d0*/  STSM.16.M88.4 [R17+0x25b00], R92 ;  /* 0x025b005c11007844 */ /* 0x0009e80000000200 */
[----:B------:R0:W-:Y:S01]  /*1a1e0*/  STSM.16.M88.4 [R17+0x27300], R76 ;  /* 0x0273004c11007844 */ /* 0x0001e20000000200 */
[----:B------:R-:W2:Y:S01]  /*1a1f0*/  MUFU.EX2 R88, R88 ;  /* 0x0000005800587308 */ /* 0x000ea20000000800 */
[----:B----4-:R-:W-:Y:S01]  /*1a200*/  FADD.FTZ R95, R85, R84 ;  /* 0x00000054555f7221 */ /* 0x010fe20000010000 */
[----:B------:R-:W-:-:S06]  /*1a210*/  FADD.FTZ R84, R106, R113 ;  /* 0x000000716a547221 */ /* 0x000fcc0000010000 */
[----:B------:R1:W-:Y:S01]  /*1a220*/  MUFU.EX2 R92, R86 ;  /* 0x00000056005c7308 */ /* 0x0003e20000000800 */
[----:B0-----:R-:W-:Y:S01]  /*1a230*/  FADD.FTZ R78, R122, R95 ;  /* 0x0000005f7a4e7221 */ /* 0x001fe20000010000 */
[----:B-1----:R-:W-:-:S03]  /*1a240*/  FADD.FTZ R86, R139, R84 ;  /* 0x000000548b567221 */ /* 0x002fc60000010000 */
[----:B---3--:R-:W-:-:S03]  /*1a250*/  FADD.FTZ R84, R15, R78 ;  /* 0x0000004e0f547221 */ /* 0x008fc60000010000 */
[----:B------:R-:W0:Y:S01]  /*1a260*/  MUFU.EX2 R82, R82 ;  /* 0x0000005200527308 */ /* 0x000e220000000800 */
[----:B------:R-:W-:-:S04]  /*1a270*/  FADD.FTZ R95, R105, R86 ;  /* 0x00000056695f7221 */ /* 0x000fc80000010000 */
[----:B------:R-:W-:-:S03]  /*1a280*/  FADD.FTZ R86, R140, R95 ;  /* 0x0000005f8c567221 */ /* 0x000fc60000010000 */
[----:B------:R2:W-:Y:S08]  /*1a290*/  MUFU.EX2 R93, R87 ;  /* 0x00000057005d7308 */ /* 0x0005f00000000800 */
[----:B------:R-:W1:Y:S01]  /*1a2a0*/  MUFU.EX2 R123, R142 ;  /* 0x0000008e007b7308 */ /* 0x000e620000000800 */
[----:B--2---:R-:W-:-:S04]  /*1a2b0*/  FADD.FTZ R87, R91, R84 ;  /* 0x000000545b577221 */ /* 0x004fc80000010000 */
[----:B------:R-:W-:-:S03]  /*1a2c0*/  FADD.FTZ R84, R100, R87 ;  /* 0x0000005764547221 */ /* 0x000fc60000010000 */
[----:B------:R-:W2:Y:S08]  /*1a2d0*/  MUFU.EX2 R83, R83 ;  /* 0x0000005300537308 */ /* 0x000eb00000000800 */
[----:B------:R-:W3:Y:S08]  /*1a2e0*/  MUFU.EX2 R81, R143 ;  /* 0x0000008f00517308 */ /* 0x000ef00000000800 */
[----:B------:R4:W-:Y:S02]  /*1a2f0*/  MUFU.EX2 R94, R90 ;  /* 0x0000005a005e7308 */ /* 0x0009e40000000800 */
[----:B----4-:R-:W-:-:S06]  /*1a300*/  FADD.FTZ R90, R89, R86 ;  /* 0x00000056595a7221 */ /* 0x010fcc0000010000 */
[----:B------:R-:W4:Y:S01]  /*1a310*/  MUFU.EX2 R104, R147 ;  /* 0x0000009300687308 */ /* 0x000f220000000800 */
[----:B------:R-:W-:Y:S01]  /*1a320*/  FADD.FTZ R86, R101, R84 ;  /* 0x0000005465567221 */ /* 0x000fe20000010000 */
[----:B------:R-:W-:-:S03]  /*1a330*/  FADD.FTZ R103, R141, R90 ;  /* 0x0000005a8d677221 */ /* 0x000fc60000010000 */
[----:B------:R-:W-:Y:S01]  /*1a340*/  FADD.FTZ R87, R75, R86 ;  /* 0x000000564b577221 */ /* 0x000fe20000010000 */
[----:B------:R-:W-:Y:S01]  /*1a350*/  F2FP.F16.F32.PACK_AB R96, R125, R126 ;  /* 0x0000007e7d60723e */ /* 0x000fe200000000ff */
[----:B------:R-:W-:Y:S01]  /*1a360*/  FADD.FTZ R102, R88, R103 ;  /* 0x0000006758667221 */ /* 0x000fe20000010000 */
[----:B------:R-:W4:Y:S01]  /*1a370*/  MUFU.EX2 R14, R151 ;  /* 0x00000097000e7308 */ /* 0x000f220000000800 */
[----:B------:R-:W-:Y:S02]  /*1a380*/  F2FP.F16.F32.PACK_AB R97, R114, R97 ;  /* 0x000000617261723e */ /* 0x000fe400000000ff */
[----:B------:R-:W-:Y:S02]  /*1a390*/  F2FP.F16.F32.PACK_AB R98, R135, R111 ;  /* 0x0000006f8762723e */ /* 0x000fe400000000ff */
[----:B------:R-:W-:Y:S01]  /*1a3a0*/  F2FP.F16.F32.PACK_AB R99, R116, R99 ;  /* 0x000000637463723e */ /* 0x000fe200000000ff */
[----:B0-----:R-:W-:Y:S01]  /*1a3b0*/  FADD.FTZ R90, R82, R87 ;  /* 0x00000057525a7221 */ /* 0x001fe20000010000 */
[----:B------:R-:W-:Y:S01]  /*1a3c0*/  F2FP.F16.F32.PACK_AB R76, R136, R109 ;  /* 0x0000006d884c723e */ /* 0x000fe200000000ff */
[----:B------:R-:W0:Y:S01]  /*1a3d0*/  MUFU.EX2 R72, R152 ;  /* 0x0000009800487308 */ /* 0x000e220000000800 */
[----:B------:R-:W-:-:S02]  /*1a3e0*/  F2FP.F16.F32.PACK_AB R77, R118, R117 ;  /* 0x00000075764d723e */ /* 0x000fc400000000ff */
[----:B------:R-:W-:Y:S02]  /*1a3f0*/  F2FP.F16.F32.PACK_AB R78, R137, R108 ;  /* 0x0000006c894e723e */ /* 0x000fe400000000ff */
[----:B------:R-:W-:Y:S01]  /*1a400*/  F2FP.F16.F32.PACK_AB R79, R120, R119 ;  /* 0x00000077784f723e */ /* 0x000fe200000000ff */
[----:B-1----:R-:W-:Y:S01]  /*1a410*/  FADD.FTZ R102, R123, R102 ;  /* 0x000000667b667221 */ /* 0x002fe20000010000 */
[----:B------:R-:W-:Y:S01]  /*1a420*/  STSM.16.M88.4 [R17+0x28b00], R96 ;  /* 0x028b006011007844 */ /* 0x000fe20000000200 */
[----:B------:R-:W1:Y:S01]  /*1a430*/  MUFU.EX2 R146, R146 ;  /* 0x0000009200927308 */ /* 0x000e620000000800 */
[----:B------:R-:W-:Y:S01]  /*1a440*/  F2FP.F16.F32.PACK_AB R87, R91, R15 ;  /* 0x0000000f5b57723e */ /* 0x000fe200000000ff */
[----:B--2---:R-:W-:Y:S01]  /*1a450*/  FADD.FTZ R15, R83, R90 ;  /* 0x0000005a530f7221 */ /* 0x004fe20000010000 */
[----:B------:R3:W-:Y:S05]  /*1a460*/  STSM.16.M88.4 [R17+0x2a300], R76 ;  /* 0x02a3004c11007844 */ /* 0x0007ea0000000200 */
[----:B------:R-:W2:Y:S01]  /*1a470*/  MUFU.EX2 R73, R153 ;  /* 0x0000009900497308 */ /* 0x000ea20000000800 */
[----:B------:R-:W-:Y:S01]  /*1a480*/  FADD.FTZ R90, R92, R15 ;  /* 0x0000000f5c5a7221 */ /* 0x000fe20000010000 */
[----:B---3--:R-:W-:Y:S01]  /*1a490*/  FADD.FTZ R79, R81, R102 ;  /* 0x00000066514f7221 */ /* 0x008fe20000010000 */
[----:B------:R-:W-:-:S03]  /*1a4a0*/  F2FP.F16.F32.PACK_AB R78, R141, R89 ;  /* 0x000000598d4e723e */ /* 0x000fc600000000ff */
[----:B----4-:R-:W-:Y:S01]  /*1a4b0*/  FADD.FTZ R89, R104, R79 ;  /* 0x0000004f68597221 */ /* 0x010fe20000010000 */
[----:B------:R-:W-:Y:S01]  /*1a4c0*/  FADD.FTZ R15, R93, R90 ;  /* 0x0000005a5d0f7221 */ /* 0x000fe20000010000 */
[----:B------:R-:W-:Y:S02]  /*1a4d0*/  F2FP.F16.F32.PACK_AB R79, R82, R75 ;  /* 0x0000004b524f723e */ /* 0x000fe400000000ff */
[----:B------:R-:W-:Y:S01]  /*1a4e0*/  FADD.FTZ R75, R14, R89 ;  /* 0x000000590e4b7221 */ /* 0x000fe20000010000 */
[----:B------:R-:W-:Y:S01]  /*1a4f0*/  FADD.FTZ R15, R94, R15 ;  /* 0x0000000f5e0f7221 */ /* 0x000fe20000010000 */
[----:B------:R-:W-:Y:S02]  /*1a500*/  F2FP.F16.F32.PACK_AB R89, R92, R83 ;  /* 0x000000535c59723e */ /* 0x000fe400000000ff */
[----:B0-----:R-:W-:Y:S01]  /*1a510*/  FADD.FTZ R92, R72, R75 ;  /* 0x0000004b485c7221 */ /* 0x001fe20000010000 */
[----:B-1----:R-:W-:-:S03]  /*1a520*/  FADD.FTZ R82, R146, R15 ;  /* 0x0000000f92527221 */ /* 0x002fc60000010000 */
[----:B--2---:R-:W-:Y:S01]  /*1a530*/  FADD.FTZ R15, R73, R92 ;  /* 0x0000005c490f7221 */ /* 0x004fe20000010000 */
[----:B------:R-:W-:Y:S02]  /*1a540*/  F2FP.F16.F32.PACK_AB R92, R72, R14 ;  /* 0x0000000e485c723e */ /* 0x000fe400000000ff */
[----:B------:R-:W2:Y:S01]  /*1a550*/  LDL.LU R14, [R1+0x20] ;  /* 0x00002000010e7983 */ /* 0x000ea20000300800 */
[----:B------:R-:W0:Y:S08]  /*1a560*/  MUFU.EX2 R95, R148 ;  /* 0x00000094005f7308 */ /* 0x000e300000000800 */
[----:B------:R-:W1:Y:S08]  /*1a570*/  MUFU.EX2 R80, R154 ;  /* 0x0000009a00507308 */ /* 0x000e700000000800 */
[----:B------:R-:W3:Y:S08]  /*1a580*/  MUFU.EX2 R149, R149 ;  /* 0x0000009500957308 */ /* 0x000ef00000000800 */
[----:B------:R-:W4:Y:S01]  /*1a590*/  MUFU.EX2 R150, R150 ;  /* 0x0000009600967308 */ /* 0x000f220000000800 */
[----:B------:R-:W-:Y:S01]  /*1a5a0*/  F2FP.F16.F32.PACK_AB R84, R138, R107 ;  /* 0x0000006b8a54723e */ /* 0x000fe200000000ff */
[----:B0-----:R-:W-:Y:S01]  /*1a5b0*/  FADD.FTZ R82, R95, R82 ;  /* 0x000000525f527221 */ /* 0x001fe20000010000 */
[----:B------:R-:W-:-:S02]  /*1a5c0*/  F2FP.F16.F32.PACK_AB R85, R122, R85 ;  /* 0x000000557a55723e */ /* 0x000fc400000000ff */
[----:B------:R-:W-:Y:S01]  /*1a5d0*/  F2FP.F16.F32.PACK_AB R86, R139, R106 ;  /* 0x0000006a8b56723e */ /* 0x000fe200000000ff */
[----:B-1----:R-:W-:Y:S01]  /*1a5e0*/  FADD.FTZ R15, R80, R15 ;  /* 0x0000000f500f7221 */ /* 0x002fe20000010000 */
[----:B------:R-:W-:Y:S02]  /*1a5f0*/  F2FP.F16.F32.PACK_AB R76, R140, R105 ;  /* 0x000000698c4c723e */ /* 0x000fe400000000ff */
[----:B------:R-:W-:Y:S02]  /*1a600*/  F2FP.F16.F32.PACK_AB R77, R101, R100 ;  /* 0x00000064654d723e */ /* 0x000fe400000000ff */
[----:B------:R-:W-:Y:S02]  /*1a610*/  F2FP.F16.F32.PACK_AB R91, R94, R93 ;  /* 0x0000005d5e5b723e */ /* 0x000fe400000000ff */
[----:B------:R-:W-:Y:S02]  /*1a620*/  F2FP.F16.F32.PACK_AB R88, R123, R88 ;  /* 0x000000587b58723e */ /* 0x000fe400000000ff */
[----:B------:R-:W-:-:S02]  /*1a630*/  F2FP.F16.F32.PACK_AB R90, R104, R81 ;  /* 0x00000051685a723e */ /* 0x000fc400000000ff */
[----:B------:R-:W-:Y:S01]  /*1a640*/  F2FP.F16.F32.PACK_AB R93, R95, R146 ;  /* 0x000000925f5d723e */ /* 0x000fe200000000ff */
[----:B---3--:R-:W-:Y:S01]  /*1a650*/  FADD.FTZ R82, R149, R82 ;  /* 0x0000005295527221 */ /* 0x008fe20000010000 */
[----:B------:R-:W-:Y:S02]  /*1a660*/  F2FP.F16.F32.PACK_AB R94, R80, R73 ;  /* 0x00000049505e723e */ /* 0x000fe400000000ff */
[----:B----4-:R-:W-:Y:S01]  /*1a670*/  F2FP.F16.F32.PACK_AB R95, R150, R149 ;  /* 0x00000095965f723e */ /* 0x010fe200000000ff */
[----:B------:R-:W-:Y:S01]  /*1a680*/  STSM.16.M88.4 [R17+0x2bb00], R84 ;  /* 0x02bb005411007844 */ /* 0x000fe20000000200 */
[----:B------:R-:W-:-:S03]  /*1a690*/  FMUL.FTZ R24, R24, R0 ;  /* 0x0000000018187220 */ /* 0x000fc60000410000 */
[----:B------:R-:W-:Y:S01]  /*1a6a0*/  STSM.16.M88.4 [R17+0x2d300], R76 ;  /* 0x02d3004c11007844 */ /* 0x000fe20000000200 */
[-C--:B------:R-:W-:Y:S01]  /*1a6b0*/  FMUL.FTZ R25, R25, R0.reuse ;  /* 0x0000000019197220 */ /* 0x080fe20000410000 */
[-C--:B------:R-:W-:Y:S02]  /*1a6c0*/  FMUL.FTZ R28, R28, R0.reuse ;  /* 0x000000001c1c7220 */ /* 0x080fe40000410000 */
[----:B------:R0:W-:Y:S01]  /*1a6d0*/  STL [R1+0x18], R15 ;  /* 0x0000180f01007387 */ /* 0x0001e20000100800 */
[-C--:B------:R-:W-:Y:S01]  /*1a6e0*/  FMUL.FTZ R29, R29, R0.reuse ;  /* 0x000000001d1d7220 */ /* 0x080fe20000410000 */
[-C--:B------:R-:W-:Y:S02]  /*1a6f0*/  FMUL.FTZ R32, R32, R0.reuse ;  /* 0x0000000020207220 */ /* 0x080fe40000410000 */
[----:B------:R-:W-:Y:S01]  /*1a700*/  STSM.16.M88.4 [R17+0x2eb00], R88 ;  /* 0x02eb005811007844 */ /* 0x000fe20000000200 */
[-C--:B------:R-:W-:Y:S01]  /*1a710*/  FMUL.FTZ R33, R33, R0.reuse ;  /* 0x0000000021217220 */ /* 0x080fe20000410000 */
[-C--:B------:R-:W-:Y:S01]  /*1a720*/  FMUL.FTZ R36, R36, R0.reuse ;  /* 0x0000000024247220 */ /* 0x080fe20000410000 */
[-C--:B------:R-:W-:Y:S01]  /*1a730*/  FMUL.FTZ R37, R37, R0.reuse ;  /* 0x0000000025257220 */ /* 0x080fe20000410000 */
[----:B------:R-:W-:Y:S01]  /*1a740*/  STSM.16.M88.4 [R17+0x30300], R92 ;  /* 0x0303005c11007844 */ /* 0x000fe20000000200 */
[-C--:B------:R-:W-:Y:S01]  /*1a750*/  FMUL.FTZ R40, R40, R0.reuse ;  /* 0x0000000028287220 */ /* 0x080fe20000410000 */
[----:B0-----:R-:W-:Y:S01]  /*1a760*/  FADD.FTZ R15, R150, R82 ;  /* 0x00000052960f7221 */ /* 0x001fe20000010000 */
        /* <DEDUP_REMOVED lines=15> */
[----:B------:R-:W-:Y:S01]  /*1a860*/  @!PT LDS RZ, [RZ] ;  /* 0x00000000fffff984 */ /* 0x000fe20000000800 */
[----:B------:R-:W-:Y:S01]  /*1a870*/  @!PT LDS RZ, [RZ] ;  /* 0x00000000fffff984 */ /* 0x000fe20000000800 */
[----:B------:R-:W-:Y:S01]  /*1a880*/  @!PT LDS RZ, [RZ] ;  /* 0x00000000fffff984 */ /* 0x000fe20000000800 */
[----:B------:R-:W-:Y:S01]  /*1a890*/  @!PT LDS RZ, [RZ] ;  /* 0x00000000fffff984 */ /* 0x000fe20000000800 */
[----:B------:R0:W-:Y:S06]  /*1a8a0*/  MEMBAR.ALL.CTA ;  /* 0x0000000000007992 */ /* 0x0001ec0000008000 */
[----:B0-----:R-:W0:Y:S04]  /*1a8b0*/  FENCE.VIEW.ASYNC.S ;  /* 0x00000000000073c6 */ /* 0x001e280000000000 */
[----:B------:R1:W-:Y:S01]  /*1a8c0*/  STL [R1+0x3c], R15 ;  /* 0x00003c0f01007387 */ /* 0x0003e20000100800 */
        /* <DEDUP_REMOVED lines=24> */
[----:B-1----:R-:W-:Y:S01]  /*1aa50*/  MOV R15, R22 ;  /* 0x00000016000f7202 */ /* 0x002fe20000000f00 */
[C---:B--2---:R-:W-:Y:S01]  /*1aa60*/  VIADD R0, R14.reuse, 0xffffffff ;  /* 0xffffffff0e007836 */ /* 0x044fe20000000000 */
[----:B------:R-:W-:-:S02]  /*1aa70*/  ISETP.GT.AND P2, PT, R14, RZ, PT ;  /* 0x000000ff0e00720c */ /* 0x000fc40003f44270 */
[----:B------:R2:W5:Y:S04]  /*1aa80*/  LDL R14, [R1+0x38] ;  /* 0x00003800010e7983 */ /* 0x0005680000100800 */
[----:B------:R1:W-:Y:S04]  /*1aa90*/  STL [R1+0x20], R0 ;  /* 0x0000200001007387 */ /* 0x0003e80000100800 */
[----:B------:R2:W-:Y:S01]  /*1aaa0*/  STL [R1+0x14], R74 ;  /* 0x0000144a01007387 */ /* 0x0005e20000100800 */
[----:B-1----:R-:W-:Y:S01]  /*1aab0*/  IMAD.MOV.U32 R0, RZ, RZ, R20 ;  /* 0x000000ffff007224 */ /* 0x002fe200078e0014 */
[----:B0-----:R-:W-:Y:S01]  /*1aac0*/  NOP ;  /* 0x0000000000007918 */ /* 0x001fe20000000000 */
[----:B------:R-:W-:Y:S05]  /*1aad0*/  @P2 BRA `(.L_x_1987) ;  /* 0xffffffac00a82947 */ /* 0x000fea000383ffff */
.L_x_1977:
[----:B------:R-:W-:Y:S05]  /*1aae0*/  WARPSYNC.ALL ;  /* 0x0000000000007948 */ /* 0x000fea0003800000 */
[----:B------:R-:W-:Y:S06]  /*1aaf0*/  BAR.ARV 0x8, 0x1a0 ;  /* 0x0206800000007b1d */ /* 0x000fec0000002000 */
[----:B------:R-:W-:Y:S05]  /*1ab00*/  @!P0 BRA `(.L_x_1988) ;  /* 0x0000000000048947 */ /* 0x000fea0003800000 */
[----:B------:R-:W-:Y:S01]  /*1ab10*/  BPT.TRAP 0x1 ;  /* 0x000000040000795c */ /* 0x000fe20000300000 */
.L_x_1988:
[----:B------:R-:W3:Y:S01]  /*1ab20*/  LDL R0, [R1+0x38] ;  /* 0x0000380001007983 */ /* 0x000ee20000100800 */
[----:B------:R-:W-:Y:S01]  /*1ab30*/  IMAD R7, R22, 0x8, R16 ;  /* 0x0000000816077824 */ /* 0x000fe200078e0210 */
[----:B---3--:R-:W-:-:S04]  /*1ab40*/  SHF.L.U32 R0, R0, 0x1f, RZ ;  /* 0x0000001f00007819 */ /* 0x008fc800000006ff */
[----:B------:R1:W3:Y:S01]  /*1ab50*/  SYNCS.PHASECHK.TRANS64.TRYWAIT P2, [R7+URZ+0x31c50], R0 ;  /* 0x031c5000070075a7 */ /* 0x0002e2000804017f */
[----:B------:R-:W-:Y:S05]  /*1ab60*/  @!P0 BRA `(.L_x_1989) ;  /* 0x0000000000048947 */ /* 0x000fea0003800000 */
[----:B------:R-:W-:Y:S01]  /*1ab70*/  BPT.TRAP 0x1 ;  /* 0x000000040000795c */ /* 0x000fe20000300000 */
.L_x_1989:
[----:B-----5:R-:W4:Y:S01]  /*1ab80*/  LDL.LU R2, [R1+0x5c] ;  /* 0x00005c0001027983 */ /* 0x020f220000300800 */
[----:B------:R-:W-:Y:S02]  /*1ab90*/  VIADD R16, R16, 0x200 ;  /* 0x0000020010107836 */ /* 0x000fe40000000000 */
[----:B------:R-:W-:-:S03]  /*1aba0*/  IMAD.MOV.U32 R3, RZ, RZ, -0x3ffffff0 ;  /* 0xc0000010ff037424 */ /* 0x000fc600078e00ff */
[----:B------:R-:W-:-:S04]  /*1abb0*/  SHF.R.U32.HI R16, RZ, 0x4, R16 ;  /* 0x00000004ff107819 */ /* 0x000fc80000011610 */
[----:B------:R-:W-:-:S04]  /*1abc0*/  LOP3.LUT R16, R16, 0x3fff, RZ, 0xc0, !PT ;  /* 0x00003fff10107812 */ /* 0x000fc800078ec0ff */
[----:B------:R-:W-:Y:S02]  /*1abd0*/  LOP3.LUT R5, R16, 0x2400000, RZ, 0xfc, !PT ;  /* 0x0240000010057812 */ /* 0x000fe400078efcff */
[----:B----4-:R-:W-:Y:S01]  /*1abe0*/  LOP3.LUT R2, R2, 0x10000, RZ, 0xfc, !PT ;  /* 0x0001000002027812 */ /* 0x010fe200078efcff */
[----:B---3--:R-:W-:Y:S06]  /*1abf0*/  @P2 BRA `(.L_x_1990) ;  /* 0x0000000000082947 */ /* 0x008fec0003800000 */
[----:B------:R-:W3:Y:S02]  /*1ac00*/  SYNCS.PHASECHK.TRANS64.TRYWAIT P0, [R7+URZ+0x31c50], R0 ;  /* 0x031c5000070075a7 */ /* 0x000ee4000800017f */
[----:B---3--:R-:W-:Y:S05]  /*1ac10*/  @!P0 BRA `(.L_x_1991) ;  /* 0x0000008800248947 */ /* 0x008fea0003800000 */
.L_x_1990:
[----:B------:R-:W-:Y:S01]  /*1ac20*/  IMAD R4, R22, 0x6c0, R5 ;  /* 0x000006c016047824 */ /* 0x000fe200078e0205 */
[----:B------:R-:W1:Y:S01]  /*1ac30*/  LDL.LU R13, [R1+0x18] ;  /* 0x00001800010d7983 */ /* 0x000e620000300800 */
[----:B------:R-:W-:Y:S01]  /*1ac40*/  IMAD.MOV.U32 R5, RZ, RZ, -0x7fffffe0 ;  /* 0x80000020ff057424 */ /* 0x000fe200078e00ff */
[----:B------:R-:W-:Y:S05]  /*1ac50*/  WARPSYNC.ALL ;  /* 0x0000000000007948 */ /* 0x000fea0003800000 */
[C---:B------:R-:W-:Y:S01]  /*1ac60*/  R2UR UR4, R2.reuse ;  /* 0x00000000020472ca */ /* 0x040fe200000e0000 */
[----:B------:R-:W-:Y:S01]  /*1ac70*/  VIADD R10, R2, 0x180 ;  /* 0x00000180020a7836 */ /* 0x000fe20000000000 */
[----:B------:R-:W-:Y:S01]  /*1ac80*/  R2UR UR5, R3 ;  /* 0x00000000030572ca */ /* 0x000fe200000e0000 */
[C---:B------:R-:W-:Y:S01]  /*1ac90*/  VIADD R8, R4.reuse, 0x40 ;  /* 0x0000004004087836 */ /* 0x040fe20000000000 */
[----:B------:R-:W-:Y:S01]  /*1aca0*/  R2UR UR6, R4 ;  /* 0x00000000040672ca */ /* 0x000fe200000e0000 */
[----:B------:R-:W-:Y:S01]  /*1acb0*/  IMAD.MOV.U32 R11, RZ, RZ, -0x3ffffff0 ;  /* 0xc0000010ff0b7424 */ /* 0x000fe200078e00ff */
[----:B------:R-:W-:Y:S01]  /*1acc0*/  R2UR UR7, R5 ;  /* 0x00000000050772ca */ /* 0x000fe200000e0000 */
[----:B------:R-:W-:Y:S01]  /*1acd0*/  WARPGROUP.ARRIVE ;  /* 0x00000000000079c5 */ /* 0x000fe20000000000 */
[----:B------:R-:W-:Y:S01]  /*1ace0*/  IMAD.MOV.U32 R9, RZ, RZ, -0x7fffffe0 ;  /* 0x80000020ff097424 */ /* 0x000fe200078e00ff */
[----:B------:R-:W4:Y:S01]  /*1acf0*/  LDL.LU R6, [R1+0x3c] ;  /* 0x00003c0001067983 */ /* 0x000f220000300800 */
[----:B------:R-:W-:-:S02]  /*1ad00*/  IMAD.MOV.U32 R3, RZ, RZ, -0x3ffffff0 ;  /* 0xc0000010ff037424 */ /* 0x000fc400078e00ff */
[----:B------:R-:W-:Y:S01]  /*1ad10*/  IMAD.MOV.U32 R5, RZ, RZ, -0x7fffffe0 ;  /* 0x80000020ff057424 */ /* 0x000fe200078e00ff */
[----:B------:R-:W5:Y:S01]  /*1ad20*/  LDL.LU R12, [R1+0x38] ;  /* 0x00003800010c7983 */ /* 0x000f620000300800 */
        /* <DEDUP_REMOVED lines=10> */
[----:B------:R-:W-:Y:S01]  /*1add0*/  ISETP.NE.AND P0, PT, R22, 0x2, PT ;  /* 0x000000021600780c */ /* 0x000fe20003f05270 */
[----:B------:R-:W-:-:S02]  /*1ade0*/  WARPGROUP.DEPBAR.LE gsb0, 0x0 ;  /* 0x00008000000079c5 */ /* 0x000fc40000010000 */
[----:B------:R-:W-:-:S08]  /*1adf0*/  WARPGROUP.ARRIVE ;  /* 0x00000000000079c5 */ /* 0x000fd00000000000 */
        /* <DEDUP_REMOVED lines=20> */
[----:B-1-3--:R-:W1:Y:S02]  /*1af40*/  SHFL.BFLY PT, R0, R13, 0x2, 0x1f ;  /* 0x0c401f000d007f89 */ /* 0x00ae6400000e0000 */
[----:B-1----:R-:W-:Y:S01]  /*1af50*/  FADD.FTZ R0, R0, R13 ;  /* 0x0000000d00007221 */ /* 0x002fe20000010000 */
        /* <DEDUP_REMOVED lines=26> */
[C---:B------:R-:W-:Y:S01]  /*1b100*/  VIADD R10, R2.reuse, 0xa80 ;  /* 0x00000a80020a7836 */ /* 0x040fe20000000000 */
[----:B------:R-:W-:Y:S01]  /*1b110*/  R2UR UR5, R11 ;  /* 0x000000000b0572ca */ /* 0x000fe200000e0000 */
[----:B------:R-:W-:Y:S01]  /*1b120*/  VIADD R2, R2, 0xc00 ;  /* 0x00000c0002027836 */ /* 0x000fe20000000000 */
[----:B------:R-:W-:Y:S01]  /*1b130*/  R2UR UR6, R8 ;  /* 0x00000000080672ca */ /* 0x000fe200000e0000 */
[C---:B------:R-:W-:Y:S01]  /*1b140*/  VIADD R8, R4.reuse, 0x1c0 ;  /* 0x000001c004087836 */ /* 0x040fe20000000000 */
[----:B------:R-:W-:Y:S01]  /*1b150*/  R2UR UR7, R9 ;  /* 0x00000000090772ca */ /* 0x000fe200000e0000 */
[----:B------:R-:W-:Y:S01]  /*1b160*/  IMAD.MOV.U32 R9, RZ, RZ, -0x7fffffe0 ;  /* 0x80000020ff097424 */ /* 0x000fe200078e00ff */
[----:B------:R-:W-:Y:S01]  /*1b170*/  MOV R11, 0xc0000010 ;  /* 0xc0000010000b7802 */ /* 0x000fe20000000f00 */
        /* <DEDUP_REMOVED lines=12> */
[----:B----4-:R-:W1:Y:S01]  /*1b240*/  SHFL.BFLY PT, R2, R6, 0x2, 0x1f ;  /* 0x0c401f0006027f89 */ /* 0x010e6200000e0000 */
[----:B------:R-:W-:Y:S02]  /*1b250*/  R2UR UR5, R3 ;  /* 0x00000000030572ca */ /* 0x000fe400000e0000 */
[----:B------:R-:W-:Y:S01]  /*1b260*/  R2UR UR7, R5 ;  /* 0x00000000050772ca */ /* 0x000fe200000e0000 */
[----:B------:R-:W3:Y:S01]  /*1b270*/  SHFL.BFLY PT, R3, R0, 0x1, 0x1f ;  /* 0x0c201f0000037f89 */ /* 0x000ee200000e0000 */
[----:B------:R-:W-:Y:S01]  /*1b280*/  R2UR UR6, R4 ;  /* 0x00000000040672ca */ /* 0x000fe200000e0000 */
[----:B-1----:R-:W-:Y:S01]  /*1b290*/  FADD.FTZ R2, R2, R6 ;  /* 0x0000000602027221 */ /* 0x002fe20000010000 */
[----:B---3--:R-:W-:-:S04]  /*1b2a0*/  FADD.FTZ R9, R0, R3 ;  /* 0x0000000300097221 */ /* 0x008fc80000010000 */
[----:B------:R-:W1:Y:S01]  /*1b2b0*/  SHFL.BFLY PT, R5, R2, 0x1, 0x1f ;  /* 0x0c201f0002057f89 */ /* 0x000e6200000e0000 */
[----:B------:R-:W-:Y:S02]  /*1b2c0*/  SEL R0, RZ, 0x1, P0 ;  /* 0x00000001ff007807 */ /* 0x000fe40000000000 */
[----:B------:R-:W-:Y:S02]  /*1b2d0*/  FSETP.NE.FTZ.AND P2, PT, R9, RZ, PT ;  /* 0x000000ff0900720b */ /* 0x000fe40003f55000 */
[----:B-----5:R-:W-:-:S11]  /*1b2e0*/  LOP3.LUT R12, R12, R0, RZ, 0x3c, !PT ;  /* 0x000000000c0c7212 */ /* 0x020fd600078e3cff */
[----:B------:R-:W-:Y:S01]  /*1b2f0*/  @P2 MUFU.LG2 R4, R9 ;  /* 0x0000000900042308 */ /* 0x000fe20000000c00 */
[----:B-1----:R-:W-:Y:S01]  /*1b300*/  FADD.FTZ R10, R2, R5 ;  /* 0x00000005020a7221 */ /* 0x002fe20000010000 */
[----:B------:R-:W-:-:S04]  /*1b310*/  CS2R R2, SRZ ;  /* 0x0000000000027805 */ /* 0x000fc8000001ff00 */
[----:B------:R-:W-:Y:S02]  /*1b320*/  FSETP.NE.FTZ.AND P3, PT, R10, RZ, PT ;  /* 0x000000ff0a00720b */ /* 0x000fe40003f75000 */
[----:B------:R1:W-:Y:S02]  /*1b330*/  @P2 MUFU.RCP R3, R9 ;  /* 0x0000000900032308 */ /* 0x0003e40000001000 */
[----:B-1----:R-:W3:Y:S09]  /*1b340*/  LDL.LU R9, [R1+0x80] ;  /* 0x0000800001097983 */ /* 0x002ef20000300800 */
[----:B------:R-:W1:Y:S01]  /*1b350*/  @P3 MUFU.LG2 R6, R10 ;  /* 0x0000000a00063308 */ /* 0x000e620000000c00 */
[----:B------:R-:W-:-:S02]  /*1b360*/  WARPGROUP.DEPBAR.LE gsb0, 0x0 ;  /* 0x00008000000079c5 */ /* 0x000fc40000010000 */
[----:B------:R-:W-:-:S06]  /*1b370*/  WARPGROUP.ARRIVE ;  /* 0x00000000000079c5 */ /* 0x000fcc0000000000 */
[----:B------:R-:W-:Y:S01]  /*1b380*/  HGMMA.64x96x16.F32 R24, gdesc[UR4].tnspB, R24, gsb0 ;  /* 0x41600000041879f0 */ /* 0x000fe20008000818 */
[----:B------:R4:W-:Y:S01]  /*1b390*/  STL [R1+0x38], R12 ;  /* 0x0000380c01007387 */ /* 0x0009e20000100800 */
[----:B------:R-:W5:Y:S01]  /*1b3a0*/  @P3 MUFU.RCP R2, R10 ;  /* 0x0000000a00023308 */ /* 0x000f620000001000 */
[----:B------:R-:W-:Y:S02]  /*1b3b0*/  @!P1 VIADD R8, R7, 0x31c60 ;  /* 0x00031c6007089836 */ /* 0x000fe40000000000 */
[----:B-1----:R-:W-:Y:S01]  /*1b3c0*/  @P3 FMUL.FTZ R7, R6, 0.69314718246459960938 ;  /* 0x3f31721806073820 */ /* 0x002fe20000410000 */
[----:B------:R-:W-:Y:S02]  /*1b3d0*/  IMAD.MOV.U32 R72, RZ, RZ, -0x800000 ;  /* 0xff800000ff487424 */ /* 0x000fe400078e00ff */
[C---:B------:R-:W-:Y:S01]  /*1b3e0*/  @P2 FMUL.FTZ R5, R21.reuse, 0.69314718246459960938 ;  /* 0x3f31721815052820 */ /* 0x040fe20000410000 */
[----:B------:R-:W-:Y:S01]  /*1b3f0*/  @P2 FMUL.FTZ R4, R4, 0.69314718246459960938 ;  /* 0x3f31721804042820 */ /* 0x000fe20000410000 */
[----:B------:R-:W-:Y:S01]  /*1b400*/  @!P1 PRMT R8, RZ, 0x654, R8 ;  /* 0x00000654ff089816 */ /* 0x000fe20000000008 */
[----:B----4-:R-:W-:Y:S01]  /*1b410*/  @P3 FMUL.FTZ R12, R21, 0.69314718246459960938 ;  /* 0x3f317218150c3820 */ /* 0x010fe20000410000 */
[----:B------:R-:W-:-:S03]  /*1b420*/  IMAD.MOV.U32 R0, RZ, RZ, -0x800000 ;  /* 0xff800000ff007424 */ /* 0x000fc600078e00ff */
[----:B------:R-:W-:Y:S01]  /*1b430*/  @P3 FFMA.FTZ R72, R12, R74, R7 ;  /* 0x0000004a0c483223 */ /* 0x000fe20000010007 */
[----:B------:R-:W-:Y:S01]  /*1b440*/  @P2 FFMA.FTZ R0, R5, R20, R4 ;  /* 0x0000001405002223 */ /* 0x000fe20000010004 */
[----:B------:R-:W-:Y:S01]  /*1b450*/  SEL R22, R22, RZ, P0 ;  /* 0x000000ff16167207 */ /* 0x000fe20000000000 */
[----:B------:R-:W-:Y:S02]  /*1b460*/  WARPGROUP.DEPBAR.LE gsb0, 0x0 ;  /* 0x00008000000079c5 */ /* 0x000fe40000010000 */
        /* <DEDUP_REMOVED lines=19> */
[-C--:B-----5:R-:W-:Y:S01]  /*1b5a0*/  FMUL.FTZ R68, R43, R2.reuse ;  /* 0x000000022b447220 */ /* 0x0a0fe20000410000 */
        /* <DEDUP_REMOVED lines=30> */
[----:B---3--:R-:W-:-:S05]  /*1b790*/  VIADD R9, R9, 0x1 ;  /* 0x0000000109097836 */ /* 0x008fca0000000000 */
[----:B------:R1:W-:Y:S02]  /*1b7a0*/  STL [R1+0x80], R9 ;  /* 0x0000800901007387 */ /* 0x0003e40000100800 */
.L_x_1919:
[----:B------:R-:W2:Y:S01]  /*1b7b0*/  LDL R62, [R1+0x78] ;  /* 0x00007800013e7983 */ /* 0x000ea20000100800 */
[----:B------:R-:W-:Y:S05]  /*1b7c0*/  WARPSYNC.ALL ;  /* 0x0000000000007948 */ /* 0x000fea0003800000 */
[----:B------:R-:W3:Y:S01]  /*1b7d0*/  S2UR UR5, SR_CgaCtaId ;  /* 0x00000000000579c3 */ /* 0x000ee20000008800 */
[----:B------:R-:W-:Y:S01]  /*1b7e0*/  UMOV UR4, 0x400 ;  /* 0x0000040000047882 */ /* 0x000fe20000000000 */
[----:B------:R-:W4:Y:S01]  /*1b7f0*/  S2R R2, SR_TID.X ;  /* 0x0000000000027919 */ /* 0x000f220000002100 */
[----:B------:R-:W-:Y:S01]  /*1b800*/  BSSY B0, `(.L_x_1992) ;  /* 0x0000187000007945 */ /* 0x000fe20003800000 */
[----:B---3--:R-:W-:-:S06]  /*1b810*/  ULEA UR4, UR5, UR4, 0x18 ;  /* 0x0000000405047291 */ /* 0x008fcc000f8ec03f */
[----:B------:R-:W-:Y:S01]  /*1b820*/  IMAD.U32 R16, RZ, RZ, UR4 ;  /* 0x00000004ff107e24 */ /* 0x000fe2000f8e00ff */
[----:B------:R-:W-:Y:S01]  /*1b830*/  BAR.SYNC.DEFER_BLOCKING 0x5, 0x1a0 ;  /* 0x0146800000007b1d */ /* 0x000fe20000010000 */
[----:B----4-:R-:W-:-:S05]  /*1b840*/  VIADD R66, R2, 0xffffff80 ;  /* 0xffffff8002427836 */ /* 0x010fca0000000000 */
[----:B------:R-:W-:-:S04]  /*1b850*/  SHF.R.S32.HI R47, RZ, 0x1f, R66 ;  /* 0x0000001fff2f7819 */ /* 0x000fc80000011442 */
[----:B------:R-:W-:-:S04]  /*1b860*/  LEA.HI R2, R47, R66, RZ, 0x2 ;  /* 0x000000422f027211 */ /* 0x000fc800078f10ff */
[----:B------:R-:W-:-:S05]  /*1b870*/  LOP3.LUT R2, R2, 0x1ffffffc, RZ, 0xc0, !PT ;  /* 0x1ffffffc02027812 */ /* 0x000fca00078ec0ff */
[----:B------:R-:W-:Y:S01]  /*1b880*/  IMAD.IADD R2, R66, 0x1, -R2 ;  /* 0x0000000142027824 */ /* 0x000fe200078e0a02 */
[----:B------:R-:W3:Y:S03]  /*1b890*/  LDS.128 R4, [R16+0x31cd0] ;  /* 0x031cd00010047984 */ /* 0x000ee60000000c00 */
[----:B------:R-:W-:Y:S01]  /*1b8a0*/  IMAD.SHL.U32 R38, R2, 0x8, RZ ;  /* 0x0000000802267824 */ /* 0x000fe200078e00ff */
[----:B---3--:R3:W-:Y:S04]  /*1b8b0*/  STL.64 [R1+0x28], R4 ;  /* 0x0000280401007387 */ /* 0x0087e80000100a00 */
[----:B------:R3:W-:Y:S01]  /*1b8c0*/  STL.64 [R1+0x30], R6 ;  /* 0x0000300601007387 */ /* 0x0007e20000100a00 */
[----:B--2---:R-:W-:Y:S01]  /*1b8d0*/  SHF.R.S32.HI R30, RZ, 0x1f, R62 ;  /* 0x0000001fff1e7819 */ /* 0x004fe2000001143e */
[----:B------:R-:W-:-:S03]  /*1b8e0*/  IMAD.SHL.U32 R50, R62, 0x4, RZ ;  /* 0x000000043e327824 */ /* 0x000fc600078e00ff */
[----:B0-----:R-:W-:Y:S01]  /*1b8f0*/  SHF.L.U64.HI R31, R62, 0x2, R30 ;  /* 0x000000023e1f7819 */ /* 0x001fe2000001021e */
[----:B------:R-:W-:Y:S06]  /*1b900*/  BAR.ARV 0x4, 0x1a0 ;  /* 0x0106800000007b1d */ /* 0x000fec0000002000 */
[----:B---3--:R-:W-:Y:S05]  /*1b910*/  @P1 BRA `(.L_x_1993) ;  /* 0x0000000c00e01947 */ /* 0x008fea0003800000 */
[----:B------:R-:W2:Y:S01]  /*1b920*/  LDL R4, [R1+0x8c] ;  /* 0x00008c0001047983 */ /* 0x000ea20000100800 */
[----:B------:R-:W-:Y:S05]  /*1b930*/  WARPSYNC.ALL ;  /* 0x0000000000007948 */ /* 0x000fea0003800000 */
[----:B------:R-:W0:Y:S01]  /*1b940*/  S2R R5, SR_SWINHI ;  /* 0x0000000000057919 */ /* 0x000e220000002f00 */
[----:B------:R-:W-:Y:S01]  /*1b950*/  F2FP.F16.F32.PACK_AB R12, R13, R12 ;  /* 0x0000000c0d0c723e */ /* 0x000fe200000000ff */
[----:B------:R-:W-:Y:S01]  /*1b960*/  ULDC.64 UR4, c[0x0][0xbd8] ;  /* 0x0002f60000047ab9 */ /* 0x000fe20000000a00 */
[----:B------:R-:W-:Y:S01]  /*1b970*/  F2FP.F16.F32.PACK_AB R14, R15, R14 ;  /* 0x0000000e0f0e723e */ /* 0x000fe200000000ff */
[----:B------:R-:W-:Y:S01]  /*1b980*/  ULDC.64 UR6, c[0x0][0x208] ;  /* 0x0000820000067ab9 */ /* 0x000fe20000000a00 */
[----:B------:R-:W-:-:S02]  /*1b990*/  F2FP.F16.F32.PACK_AB R13, R83, R82 ;  /* 0x00000052530d723e */ /* 0x000fc400000000ff */
[----:B------:R-:W-:Y:S02]  /*1b9a0*/  F2FP.F16.F32.PACK_AB R15, R84, R81 ;  /* 0x00000051540f723e */ /* 0x000fe400000000ff */
[----:B------:R-:W-:Y:S02]  /*1b9b0*/  F2FP.F16.F32.PACK_AB R27, R54, R27 ;  /* 0x0000001b361b723e */ /* 0x000fe400000000ff */
[----:B------:R-:W-:Y:S02]  /*1b9c0*/  MOV R2, R16 ;  /* 0x0000001000027202 */ /* 0x000fe40000000f00 */
[----:B0-----:R-:W-:Y:S02]  /*1b9d0*/  MOV R3, R5 ;  /* 0x0000000500037202 */ /* 0x001fe40000000f00 */
[----:B------:R-:W-:Y:S01]  /*1b9e0*/  LEA.HI R47, R47, R66, RZ, 0x7 ;  /* 0x000000422f2f7211 */ /* 0x000fe200078f38ff */
[----:B------:R-:W-:Y:S01]  /*1b9f0*/  BAR.SYNC.DEFER_BLOCKING 0x1, 0x180 ;  /* 0x0046000000007b1d */ /* 0x000fe20000010000 */
[----:B--2---:R-:W-:-:S03]  /*1ba00*/  IMAD.WIDE R10, R4, 0x2, R2 ;  /* 0x00000002040a7825 */ /* 0x004fc600078e0202 */
[C---:B-1----:R-:W-:Y:S02]  /*1ba10*/  LOP3.LUT R9, R10.reuse, 0x180, RZ, 0xc0, !PT ;  /* 0x000001800a097812 */ /* 0x042fe400078ec0ff */
[C---:B------:R-:W-:Y:S02]  /*1ba20*/  IADD3 R55, P4, R10.reuse, 0x20, RZ ;  /* 0x000000200a377810 */ /* 0x040fe40007f9e0ff */
[C---:B------:R-:W-:Y:S02]  /*1ba30*/  IADD3 R59, P3, R10.reuse, 0x3000, RZ ;  /* 0x000030000a3b7810 */ /* 0x040fe40007f7e0ff */
[----:B------:R-:W-:Y:S02]  /*1ba40*/  IADD3 R63, P2, R10, 0x3020, RZ ;  /* 0x000030200a3f7810 */ /* 0x000fe40007f5e0ff */
[----:B------:R-:W-:Y:S01]  /*1ba50*/  SHF.R.U64 R9, R9, 0x3, RZ ;  /* 0x0000000309097819 */ /* 0x000fe200000012ff */
[----:B------:R-:W-:Y:S01]  /*1ba60*/  IMAD.X R7, RZ, RZ, R11, P3 ;  /* 0x000000ffff077224 */ /* 0x000fe200018e060b */
[----:B------:R-:W-:-:S02]  /*1ba70*/  LOP3.LUT R4, R55, 0x180, RZ, 0xc0, !PT ;  /* 0x0000018037047812 */ /* 0x000fc400078ec0ff */
[----:B------:R-:W-:Y:S02]  /*1ba80*/  LOP3.LUT R6, R59, 0x180, RZ, 0xc0, !PT ;  /* 0x000001803b067812 */ /* 0x000fe400078ec0ff */
[----:B------:R-:W-:Y:S02]  /*1ba90*/  LOP3.LUT R8, R63, 0x180, RZ, 0xc0, !PT ;  /* 0x000001803f087812 */ /* 0x000fe400078ec0ff */
[C---:B------:R-:W-:Y:S02]  /*1baa0*/  IADD3 R67, P1, R10.reuse, 0x6000, RZ ;  /* 0x000060000a437810 */ /* 0x040fe40007f3e0ff */
[----:B------:R-:W-:Y:S02]  /*1bab0*/  IADD3 R71, P0, R10, 0x6020, RZ ;  /* 0x000060200a477810 */ /* 0x000fe40007f1e0ff */
[----:B------:R-:W-:Y:S01]  /*1bac0*/  LOP3.LUT R10, R9, R10, RZ, 0x3c, !PT ;  /* 0x0000000a090a7212 */ /* 0x000fe200078e3cff */
[--C-:B------:R-:W-:Y:S01]  /*1bad0*/  IMAD.X R9, RZ, RZ, R11.reuse, P2 ;  /* 0x000000ffff097224 */ /* 0x100fe200010e060b */
[----:B------:R-:W-:Y:S01]  /*1bae0*/  SHF.R.U64 R4, R4, 0x3, RZ ;  /* 0x0000000304047819 */ /* 0x000fe200000012ff */
[--C-:B------:R-:W-:Y:S01]  /*1baf0*/  IMAD.X R21, RZ, RZ, R11.reuse, P1 ;  /* 0x000000ffff157224 */ /* 0x100fe200008e060b */
[----:B------:R-:W-:Y:S01]  /*1bb00*/  SHF.R.U64 R6, R6, 0x3, RZ ;  /* 0x0000000306067819 */ /* 0x000fe200000012ff */
[----:B------:R-:W-:Y:S01]  /*1bb10*/  IMAD.X R25, RZ, RZ, R11, P0 ;  /* 0x000000ffff197224 */ /* 0x000fe200000e060b */
[----:B------:R-:W-:-:S02]  /*1bb20*/  SHF.R.U64 R8, R8, 0x3, RZ ;  /* 0x0000000308087819 */ /* 0x000fc400000012ff */
[----:B------:R-:W-:Y:S02]  /*1bb30*/  IADD3.X R5, RZ, R11, RZ, P4, !PT ;  /* 0x0000000bff057210 */ /* 0x000fe400027fe4ff */
[----:B------:R-:W-:Y:S02]  /*1bb40*/  LOP3.LUT R20, R67, 0x180, RZ, 0xc0, !PT ;  /* 0x0000018043147812 */ /* 0x000fe400078ec0ff */
[----:B------:R-:W-:Y:S02]  /*1bb50*/  LOP3.LUT R4, R4, R55, RZ, 0x3c, !PT ;  /* 0x0000003704047212 */ /* 0x000fe400078e3cff */
[----:B------:R-:W-:Y:S02]  /*1bb60*/  LOP3.LUT R24, R71, 0x180, RZ, 0xc0, !PT ;  /* 0x0000018047187812 */ /* 0x000fe400078ec0ff */
[----:B------:R-:W-:Y:S02]  /*1bb70*/  LOP3.LUT R6, R6, R59, RZ, 0x3c, !PT ;  /* 0x0000003b06067212 */ /* 0x000fe400078e3cff */
[----:B------:R-:W-:-:S02]  /*1bb80*/  MOV R11, R10 ;  /* 0x0000000a000b7202 */ /* 0x000fc40000000f00 */
[----:B------:R-:W-:Y:S02]  /*1bb90*/  LOP3.LUT R8, R8, R63, RZ, 0x3c, !PT ;  /* 0x0000003f08087212 */ /* 0x000fe400078e3cff */
[----:B------:R-:W-:Y:S01]  /*1bba0*/  SHF.R.U64 R20, R20, 0x3, RZ ;  /* 0x0000000314147819 */ /* 0x000fe200000012ff */
[----:B------:R0:W-:Y:S01]  /*1bbb0*/  STSM.16.M88.4 [R11], R12 ;  /* 0x0000000c0b007844 */ /* 0x0001e20000000200 */
[----:B------:R-:W-:Y:S02]  /*1bbc0*/  SHF.R.U64 R24, R24, 0x3, RZ ;  /* 0x0000000318187819 */ /* 0x000fe400000012ff */
        /* <DEDUP_REMOVED lines=8> */
[----:B------:R-:W-:Y:S01]  /*1bc50*/  F2FP.F16.F32.PACK_AB R9, R68, R61 ;  /* 0x0000003d4409723e */ /* 0x000fe200000000ff */
[----:B------:R-:W-:Y:S01]  /*1bc60*/  STSM.16.M88.4 [R59], R4 ;  /* 0x000000043b007844 */ /* 0x000fe20000000200 */
[----:B------:R-:W-:-:S02]  /*1bc70*/  F2FP.F16.F32.PACK_AB R10, R76, R33 ;  /* 0x000000214c0a723e */ /* 0x000fc400000000ff */
[----:B0-----:R-:W-:Y:S02]  /*1bc80*/  F2FP.F16.F32.PACK_AB R11, R69, R60 ;  /* 0x0000003c450b723e */ /* 0x001fe400000000ff */
[----:B------:R-:W-:Y:S02]  /*1bc90*/  LOP3.LUT R20, R20, R67, RZ, 0x3c, !PT ;  /* 0x0000004314147212 */ /* 0x000fe400078e3cff */
[----:B------:R-:W-:Y:S01]  /*1bca0*/  LOP3.LUT R24, R24, R71, RZ, 0x3c, !PT ;  /* 0x0000004718187212 */ /* 0x000fe200078e3cff */
[----:B------:R0:W-:Y:S01]  /*1bcb0*/  STSM.16.M88.4 [R58], R8 ;  /* 0x000000083a007844 */ /* 0x0001e20000000200 */
[----:B------:R-:W-:Y:S02]  /*1bcc0*/  MOV R21, R20 ;  /* 0x0000001400157202 */ /* 0x000fe40000000f00 */
[----:B------:R-:W-:Y:S02]  /*1bcd0*/  MOV R20, R24 ;  /* 0x0000001800147202 */ /* 0x000fe40000000f00 */
[----:B------:R-:W-:-:S02]  /*1bce0*/  ISETP.NE.U32.AND P1, PT, RZ, UR4, PT ;  /* 0x00000004ff007c0c */ /* 0x000fc4000bf25070 */
[----:B------:R-:W-:Y:S02]  /*1bcf0*/  F2FP.F16.F32.PACK_AB R12, R73, R36 ;  /* 0x00000024490c723e */ /* 0x000fe400000000ff */
[----:B------:R-:W-:Y:S02]  /*1bd00*/  F2FP.F16.F32.PACK_AB R13, R57, R46 ;  /* 0x0000002e390d723e */ /* 0x000fe400000000ff */
[----:B------:R-:W-:Y:S02]  /*1bd10*/  F2FP.F16.F32.PACK_AB R14, R74, R37 ;  /* 0x000000254a0e723e */ /* 0x000fe400000000ff */
[----:B------:R-:W-:Y:S02]  /*1bd20*/  F2FP.F16.F32.PACK_AB R15, R56, R43 ;  /* 0x0000002b380f723e */ /* 0x000fe400000000ff */
[----:B------:R-:W-:Y:S02]  /*1bd30*/  F2FP.F16.F32.PACK_AB R25, R51, R26 ;  /* 0x0000001a3319723e */ /* 0x000fe400000000ff */
[----:B0-----:R-:W-:Y:S01]  /*1bd40*/  IADD3 R8, P0, R50, UR4, RZ ;  /* 0x0000000432087c10 */ /* 0x001fe2000ff1e0ff */
[----:B------:R0:W-:Y:S01]  /*1bd50*/  STSM.16.M88.4 [R55], R12 ;  /* 0x0000000c37007844 */ /* 0x0001e20000000200 */
[----:B------:R-:W-:-:S02]  /*1bd60*/  F2FP.F16.F32.PACK_AB R24, R53, R40 ;  /* 0x000000283518723e */ /* 0x000fc400000000ff */
[----:B------:R-:W-:Y:S01]  /*1bd70*/  F2FP.F16.F32.PACK_AB R26, R52, R41 ;  /* 0x00000029341a723e */ /* 0x000fe200000000ff */
[----:B------:R-:W-:Y:S01]  /*1bd80*/  IMAD.MOV.U32 R41, RZ, RZ, RZ ;  /* 0x000000ffff297224 */ /* 0x000fe200078e00ff */
[----:B------:R-:W-:Y:S02]  /*1bd90*/  F2FP.F16.F32.PACK_AB R4, R49, R44 ;  /* 0x0000002c3104723e */ /* 0x000fe400000000ff */
[----:B------:R-:W-:Y:S01]  /*1bda0*/  F2FP.F16.F32.PACK_AB R5, R39, R34 ;  /* 0x000000222705723e */ /* 0x000fe200000000ff */
[----:B------:R0:W-:Y:S01]  /*1bdb0*/  STSM.16.M88.4 [R21], R24 ;  /* 0x0000001815007844 */ /* 0x0001e20000000200 */
[----:B------:R-:W-:Y:S02]  /*1bdc0*/  F2FP.F16.F32.PACK_AB R6, R48, R45 ;  /* 0x0000002d3006723e */ /* 0x000fe400000000ff */
[----:B------:R-:W-:Y:S02]  /*1bdd0*/  F2FP.F16.F32.PACK_AB R7, R42, R35 ;  /* 0x000000232a07723e */ /* 0x000fe400000000ff */
[----:B------:R-:W-:-:S02]  /*1bde0*/  ISETP.NE.AND.EX P1, PT, RZ, UR5, PT, P1 ;  /* 0x00000005ff007c0c */ /* 0x000fc4000bf25310 */
[----:B------:R-:W-:Y:S01]  /*1bdf0*/  IADD3.X R9, R31, UR5, RZ, P0, !PT ;  /* 0x000000051f097c10 */ /* 0x000fe200087fe4ff */
[----:B------:R-:W-:Y:S01]  /*1be00*/  ULDC.64 UR4, c[0x0][0xbe0] ;  /* 0x0002f80000047ab9 */ /* 0x000fe20000000a00 */
[----:B------:R0:W-:Y:S01]  /*1be10*/  STSM.16.M88.4 [R20], R4 ;  /* 0x0000000414007844 */ /* 0x0001e20000000200 */
[----:B------:R-:W-:Y:S01]  /*1be20*/  BAR.SYNC.DEFER_BLOCKING 0x1, 0x180 ;  /* 0x0046000000007b1d */ /* 0x000fe20000010000 */
[----:B------:R-:W-:-:S04]  /*1be30*/  ISETP.NE.U32.AND P0, PT, RZ, UR4, PT ;  /* 0x00000004ff007c0c */ /* 0x000fc8000bf05070 */
[----:B------:R-:W-:-:S13]  /*1be40*/  ISETP.NE.AND.EX P0, PT, RZ, UR5, PT, P0 ;  /* 0x00000005ff007c0c */ /* 0x000fda000bf05300 */
[----:B------:R-:W-:Y:S01]  /*1be50*/  @P0 IADD3 R50, P2, R50, UR4, RZ ;  /* 0x0000000432320c10 */ /* 0x000fe2000ff5e0ff */
[----:B------:R-:W-:Y:S02]  /*1be60*/  ULDC UR4, c[0x0][0xa88] ;  /* 0x0002a20000047ab9 */ /* 0x000fe40000000800 */
[----:B------:R-:W-:Y:S01]  /*1be70*/  IMAD.U32 R40, RZ, RZ, UR4 ;  /* 0x00000004ff287e24 */ /* 0x000fe2000f8e00ff */
[----:B------:R-:W-:Y:S01]  /*1be80*/  @P0 IADD3.X R51, R31, UR5, RZ, P2, !PT ;  /* 0x000000051f330c10 */ /* 0x000fe200097fe4ff */
[----:B------:R0:W5:Y:S04]  /*1be90*/  @P1 LDG.E R41, desc[UR6][R8.64] ;  /* 0x0000000608291981 */ /* 0x000168000c1e1900 */
[----:B------:R0:W5:Y:S01]  /*1bea0*/  @P0 LDG.E R40, desc[UR6][R50.64] ;  /* 0x0000000632280981 */ /* 0x000162000c1e1900 */
[----:B------:R-:W-:Y:S05]  /*1beb0*/  @P0 BRA `(.L_x_1994) ;  /* 0x0000000000140947 */ /* 0x000fea0003800000 */
[----:B------:R-:W-:Y:S05]  /*1bec0*/  @!P1 BRA `(.L_x_1994) ;  /* 0x0000000000109947 */ /* 0x000fea0003800000 */
[----:B------:R-:W-:Y:S02]  /*1bed0*/  ULDC.64 UR4, c[0x0][0x208] ;  /* 0x0000820000047ab9 */ /* 0x000fe40000000a00 */
[----:B0-----:R-:W2:Y:S04]  /*1bee0*/  LDG.E R5, desc[UR4][R8.64] ;  /* 0x0000000408057981 */ /* 0x001ea8000c1e1900 */
[----:B-----5:R-:W2:Y:S02]  /*1bef0*/  LDG.E R40, desc[UR4][R8.64+0x4] ;  /* 0x0000040408287981 */ /* 0x020ea4000c1e1900 */
[----:B--2---:R-:W-:-:S07]  /*1bf00*/  IMAD.IADD R40, R40, 0x1, -R5 ;  /* 0x0000000128287824 */ /* 0x004fce00078e0a05 */
.L_x_1994:
[----:B0-----:R-:W2:Y:S01]  /*1bf10*/  LDL.64 R4, [R1+0x70] ;  /* 0x0000700001047983 */ /* 0x001ea20000100a00 */
[----:B------:R-:W-:-:S03]  /*1bf20*/  ULDC.64 UR4, c[0x0][0xb70] ;  /* 0x0002dc0000047ab9 */ /* 0x000fc60000000a00 */
[----:B------:R-:W3:Y:S04]  /*1bf30*/  LDL R8, [R1+0x6c] ;  /* 0x00006c0001087983 */ /* 0x000ee80000100800 */
[----:B------:R-:W4:Y:S04]  /*1bf40*/  LDL.LU R50, [R1+0x7c] ;  /* 0x00007c0001327983 */ /* 0x000f280000300800 */
[----:B------:R-:W2:Y:S04]  /*1bf50*/  LDL.64 R48, [R1+0x70] ;  /* 0x0000700001307983 */ /* 0x000ea80000100a00 */
[----:B------:R-:W3:Y:S01]  /*1bf60*/  LDL.LU R46, [R1+0x84] ;  /* 0x00008400012e7983 */ /* 0x000ee20000300800 */
[--C-:B-----5:R-:W-:Y:S01]  /*1bf70*/  SHF.R.S32.HI R21, RZ, 0x1f, R41.reuse ;  /* 0x0000001fff157819 */ /* 0x120fe20000011429 */
[----:B------:R-:W-:Y:S01]  /*1bf80*/  IMAD.MOV.U32 R20, RZ, RZ, R41 ;  /* 0x000000ffff147224 */ /* 0x000fe200078e0029 */
[----:B------:R-:W-:Y:S01]  /*1bf90*/  SEL R44, R30, RZ, !P1 ;  /* 0x000000ff1e2c7207 */ /* 0x000fe20004800000 */
[----:B------:R-:W-:Y:S01]  /*1bfa0*/  ULDC.64 UR6, c[0x0][0x208] ;  /* 0x0000820000067ab9 */ /* 0x000fe20000000a00 */
[----:B------:R-:W-:-:S02]  /*1bfb0*/  SEL R45, R62, RZ, !P1 ;  /* 0x000000ff3e2d7207 */ /* 0x000fc40004800000 */
[----:B------:R-:W-:-:S05]  /*1bfc0*/  LOP3.LUT R47, R47, 0xffffff80, RZ, 0xc0, !PT ;  /* 0xffffff802f2f7812 */ /* 0x000fca00078ec0ff */
[----:B------:R-:W-:-:S05]  /*1bfd0*/  IMAD.IADD R47, R66, 0x1, -R47 ;  /* 0x00000001422f7824 */ /* 0x000fca00078e0a2f */
[----:B------:R-:W-:Y:S02]  /*1bfe0*/  LOP3.LUT P0, RZ, R47, 0x3, RZ, 0xc0, !PT ;  /* 0x000000032fff7812 */ /* 0x000fe4000780c0ff */
[----:B------:R-:W-:Y:S01]  /*1bff0*/  SHF.R.S32.HI R39, RZ, 0x1f, R38 ;  /* 0x0000001fff277819 */ /* 0x000fe20000011426 */
[----:B------:R-:W-:Y:S01]  /*1c000*/  BSSY B1, `(.L_x_1995) ;  /* 0x000006f000017945 */ /* 0x000fe20003800000 */
[----:B----4-:R-:W-:Y:S01]  /*1c010*/  SHF.R.S32.HI R43, RZ, 0x1f, R50 ;  /* 0x0000001fff2b7819 */ /* 0x010fe20000011432 */
[----:B--2---:R-:W-:-:S04]  /*1c020*/  IMAD.MOV.U32 R48, RZ, RZ, R4 ;  /* 0x000000ffff307224 */ /* 0x004fc800078e0004 */
[----:B------:R-:W-:Y:S02]  /*1c030*/  IMAD R4, R43, UR4, RZ ;  /* 0x000000042b047c24 */ /* 0x000fe4000f8e02ff */
[----:B------:R-:W-:Y:S02]  /*1c040*/  IMAD R5, R48, 0x20, R38 ;  /* 0x0000002030057824 */ /* 0x000fe400078e0226 */
[----:B------:R-:W-:Y:S02]  /*1c050*/  IMAD R7, R50, UR5, R4 ;  /* 0x0000000532077c24 */ /* 0x000fe4000f8e0204 */
[----:B------:R-:W-:-:S04]  /*1c060*/  IMAD.WIDE R2, R5, 0x2, R2 ;  /* 0x0000000205027825 */ /* 0x000fc800078e0202 */
[----:B------:R-:W-:Y:S01]  /*1c070*/  IMAD.WIDE.U32 R4, R50, UR4, R20 ;  /* 0x0000000432047c25 */ /* 0x000fe2000f8e0014 */
[----:B------:R-:W-:Y:S01]  /*1c080*/  ULDC.64 UR4, c[0x0][0xb78] ;  /* 0x0002de0000047ab9 */ /* 0x000fe20000000a00 */
[C---:B------:R-:W-:Y:S02]  /*1c090*/  IADD3 R29, P2, R2.reuse, 0x1800, RZ ;  /* 0x00001800021d7810 */ /* 0x040fe40007f5e0ff */
[----:B------:R-:W-:Y:S01]  /*1c0a0*/  IMAD.IADD R5, R5, 0x1, R7 ;  /* 0x0000000105057824 */ /* 0x000fe200078e0207 */
[----:B------:R-:W-:Y:S01]  /*1c0b0*/  IADD3 R25, P1, R2, 0x3000, RZ ;  /* 0x0000300002197810 */ /* 0x000fe20007f3e0ff */
[----:B------:R-:W-:Y:S01]  /*1c0c0*/  IMAD R6, R44, UR4, RZ ;  /* 0x000000042c067c24 */ /* 0x000fe2000f8e02ff */
[----:B------:R-:W-:Y:S01]  /*1c0d0*/  LOP3.LUT R28, R29, 0x180, RZ, 0xc0, !PT ;  /* 0x000001801d1c7812 */ /* 0x000fe200078ec0ff */
[----:B---3--:R-:W-:Y:S01]  /*1c0e0*/  IMAD R11, R46, 0xc0, R8 ;  /* 0x000000c02e0b7824 */ /* 0x008fe200078e0208 */
[----:B------:R-:W-:Y:S01]  /*1c0f0*/  IADD3 R13, P5, R2, 0x4800, RZ ;  /* 0x00004800020d7810 */ /* 0x000fe20007fbe0ff */
[----:B------:R-:W-:Y:S01]  /*1c100*/  IMAD.WIDE.U32 R4, R45, UR4, R4 ;  /* 0x000000042d047c25 */ /* 0x000fe2000f8e0004 */
[----:B------:R-:W-:-:S02]  /*1c110*/  SHF.R.U64 R28, R28, 0x3, RZ ;  /* 0x000000031c1c7819 */ /* 0x000fc400000012ff */
[----:B------:R-:W-:Y:S01]  /*1c120*/  SHF.R.S32.HI R7, RZ, 0x1f, R11 ;  /* 0x0000001fff077819 */ /* 0x000fe2000001140b */
[----:B------:R-:W-:Y:S01]  /*1c130*/  IMAD R6, R45, UR5, R6 ;  /* 0x000000052d067c24 */ /* 0x000fe2000f8e0206 */
[----:B------:R-:W-:Y:S01]  /*1c140*/  IADD3 R4, P3, R11, R4, RZ ;  /* 0x000000040b047210 */ /* 0x000fe20007f7e0ff */
[----:B------:R-:W-:Y:S01]  /*1c150*/  ULDC.64 UR4, c[0x0][0xb40] ;  /* 0x0002d00000047ab9 */ /* 0x000fe20000000a00 */
[----:B------:R-:W-:Y:S01]  /*1c160*/  LOP3.LUT R28, R28, R29, RZ, 0x3c, !PT ;  /* 0x0000001d1c1c7212 */ /* 0x000fe200078e3cff */
[----:B------:R-:W-:Y:S01]  /*1c170*/  IMAD.X R29, RZ, RZ, R3, P2 ;  /* 0x000000ffff1d7224 */ /* 0x000fe200010e0603 */
[----:B------:R-:W-:Y:S01]  /*1c180*/  IADD3.X R7, R7, R5, R6, P3, !PT ;  /* 0x0000000507077210 */ /* 0x000fe20001ffe406 */
[----:B------:R-:W-:Y:S01]  /*1c190*/  VIADD R5, R11, 0x8 ;  /* 0x000000080b057836 */ /* 0x000fe20000000000 */
[----:B------:R-:W-:Y:S02]  /*1c1a0*/  LEA R36, P3, R4, UR4, 0x2 ;  /* 0x0000000404247c11 */ /* 0x000fe4000f8610ff */
[----:B------:R-:W-:-:S02]  /*1c1b0*/  IADD3 R9, P4, R2, 0x6000, RZ ;  /* 0x0000600002097810 */ /* 0x000fc40007f9e0ff */
[----:B------:R-:W-:Y:S01]  /*1c1c0*/  LEA.HI.X R37, R4, UR5, R7, 0x2, P3 ;  /* 0x0000000504257c11 */ /* 0x000fe200098f1407 */
[----:B------:R-:W-:Y:S01]  /*1c1d0*/  ULDC.64 UR4, c[0x0][0xaa0] ;  /* 0x0002a80000047ab9 */ /* 0x000fe20000000a00 */
[C---:B------:R-:W-:Y:S02]  /*1c1e0*/  LOP3.LUT R4, R2.reuse, 0x180, RZ, 0xc0, !PT ;  /* 0x0000018002047812 */ /* 0x040fe400078ec0ff */
[----:B------:R-:W-:Y:S02]  /*1c1f0*/  IADD3 R7, P2, R2, 0x7800, RZ ;  /* 0x0000780002077810 */ /* 0x000fe40007f5e0ff */
[-C--:B------:R-:W-:Y:S02]  /*1c200*/  ISETP.GE.OR P3, PT, R11, R40.reuse, P0 ;  /* 0x000000280b00720c */ /* 0x080fe40000766670 */
[----:B------:R-:W-:Y:S02]  /*1c210*/  ISETP.GE.OR P0, PT, R5, R40, P0 ;  /* 0x000000280500720c */ /* 0x000fe40000706670 */
[----:B------:R-:W-:-:S02]  /*1c220*/  LOP3.LUT R24, R25, 0x180, RZ, 0xc0, !PT ;  /* 0x0000018019187812 */ /* 0x000fc400078ec0ff */
[----:B------:R-:W-:Y:S02]  /*1c230*/  LOP3.LUT R12, R13, 0x180, RZ, 0xc0, !PT ;  /* 0x000001800d0c7812 */ /* 0x000fe400078ec0ff */
[----:B------:R-:W-:Y:S02]  /*1c240*/  LOP3.LUT R8, R9, 0x180, RZ, 0xc0, !PT ;  /* 0x0000018009087812 */ /* 0x000fe400078ec0ff */
[----:B------:R-:W-:Y:S02]  /*1c250*/  SHF.R.U64 R5, R4, 0x3, RZ ;  /* 0x0000000304057819 */ /* 0x000fe400000012ff */
[----:B------:R-:W-:Y:S01]  /*1c260*/  LOP3.LUT R4, R7, 0x180, RZ, 0xc0, !PT ;  /* 0x0000018007047812 */ /* 0x000fe200078ec0ff */
[----:B------:R-:W-:Y:S01]  /*1c270*/  @!P3 STG.E desc[UR6][R36.64], R0 ;  /* 0x000000002400b986 */ /* 0x000fe2000c101906 */
[----:B------:R-:W-:Y:S02]  /*1c280*/  SHF.R.U64 R24, R24, 0x3, RZ ;  /* 0x0000000318187819 */ /* 0x000fe400000012ff */
[----:B------:R-:W-:Y:S01]  /*1c290*/  SHF.R.U64 R12, R12, 0x3, RZ ;  /* 0x000000030c0c7819 */ /* 0x000fe200000012ff */
[----:B------:R0:W-:Y:S01]  /*1c2a0*/  @!P0 STG.E desc[UR6][R36.64+0x20], R72 ;  /* 0x0000204824008986 */ /* 0x0001e2000c101906 */
[----:B------:R-:W-:-:S02]  /*1c2b0*/  SHF.R.U64 R8, R8, 0x3, RZ ;  /* 0x0000000308087819 */ /* 0x000fc400000012ff */
[----:B------:R-:W-:Y:S01]  /*1c2c0*/  SHF.R.U64 R4, R4, 0x3, RZ ;  /* 0x0000000304047819 */ /* 0x000fe200000012ff */
[----:B------:R-:W5:Y:S01]  /*1c2d0*/  LD.E.128 R28, desc[UR6][R28.64] ;  /* 0x000000061c1c7980 */ /* 0x000f62000c101d00 */
[----:B------:R-:W-:Y:S01]  /*1c2e0*/  LOP3.LUT R24, R24, R25, RZ, 0x3c, !PT ;  /* 0x0000001918187212 */ /* 0x000fe200078e3cff */
[--C-:B------:R-:W-:Y:S01]  /*1c2f0*/  IMAD.X R25, RZ, RZ, R3.reuse, P1 ;  /* 0x000000ffff197224 */ /* 0x100fe200008e0603 */
[----:B------:R-:W-:Y:S02]  /*1c300*/  LOP3.LUT R12, R12, R13, RZ, 0x3c, !PT ;  /* 0x0000000d0c0c7212 */ /* 0x000fe400078e3cff */
[----:B------:R-:W-:Y:S01]  /*1c310*/  LOP3.LUT R8, R8, R9, RZ, 0x3c, !PT ;  /* 0x0000000908087212 */ /* 0x000fe200078e3cff */
[--C-:B------:R-:W-:Y:S01]  /*1c320*/  IMAD.X R9, RZ, RZ, R3.reuse, P4 ;  /* 0x000000ffff097224 */ /* 0x100fe200020e0603 */
[----:B------:R-:W-:Y:S01]  /*1c330*/  LOP3.LUT R2, R5, R2, RZ, 0x3c, !PT ;  /* 0x0000000205027212 */ /* 0x000fe200078e3cff */
[----:B------:R-:W-:Y:S01]  /*1c340*/  IMAD.X R5, RZ, RZ, R3, P2 ;  /* 0x000000ffff057224 */ /* 0x000fe200010e0603 */
[----:B------:R-:W-:Y:S01]  /*1c350*/  IADD3.X R13, RZ, R3, RZ, P5, !PT ;  /* 0x00000003ff0d7210 */ /* 0x000fe20002ffe4ff */
[----:B------:R-:W5:Y:S01]  /*1c360*/  LD.E.128 R24, desc[UR6][R24.64] ;  /* 0x0000000618187980 */ /* 0x000f62000c101d00 */
[----:B------:R-:W-:-:S03]  /*1c370*/  LOP3.LUT R4, R4, R7, RZ, 0x3c, !PT ;  /* 0x0000000704047212 */ /* 0x000fc600078e3cff */
[----:B------:R1:W5:Y:S01]  /*1c380*/  LD.E.128 R32, desc[UR6][R2.64] ;  /* 0x0000000602207980 */ /* 0x000362000c101d00 */
[----:B------:R-:W-:-:S03]  /*1c390*/  SHF.R.S32.HI R49, RZ, 0x1f, R48 ;  /* 0x0000001fff317819 */ /* 0x000fc60000011430 */
        /* <DEDUP_REMOVED lines=10> */
[----:B------:R-:W-:-:S03]  /*1c440*/  IMAD.WIDE.U32 R20, R41, UR4, R38 ;  /* 0x0000000429147c25 */ /* 0x000fc6000f8e0026 */
[----:B------:R3:W-:Y:S01]  /*1c450*/  STL [R1+0x74], R49 ;  /* 0x0000743101007387 */ /* 0x0007e20000100800 */
[----:B------:R-:W-:Y:S01]  /*1c460*/  IMAD R41, R41, UR5, R42 ;  /* 0x0000000529297c24 */ /* 0x000fe2000f8e022a */
[----:B------:R-:W-:Y:S01]  /*1c470*/  ULDC.64 UR4, c[0x0][0xae0] ;  /* 0x0002b80000047ab9 */ /* 0x000fe20000000a00 */
[----:B------:R-:W-:Y:S02]  /*1c480*/  IMAD R39, R46, -0xc0, R40 ;  /* 0xffffff402e277824 */ /* 0x000fe400078e0228 */
[----:B-1----:R-:W-:Y:S02]  /*1c490*/  IMAD R2, R43, UR4, RZ ;  /* 0x000000042b027c24 */ /* 0x002fe4000f8e02ff */
[----:B------:R-:W-:Y:S01]  /*1c4a0*/  IMAD.IADD R21, R21, 0x1, R41 ;  /* 0x0000000115157824 */ /* 0x000fe200078e0229 */
[----:B------:R-:W-:Y:S01]  /*1c4b0*/  ISETP.GE.AND P0, PT, R48, R39, PT ;  /* 0x000000273000720c */ /* 0x000fe20003f06270 */
[----:B0-----:R-:W-:Y:S02]  /*1c4c0*/  IMAD R37, R50, UR5, R2 ;  /* 0x0000000532257c24 */ /* 0x001fe4000f8e0202 */
[----:B------:R-:W-:-:S02]  /*1c4d0*/  VIADD R0, R16, 0x31c20 ;  /* 0x00031c2010007836 */ /* 0x000fc40000000000 */
[----:B------:R-:W-:Y:S01]  /*1c4e0*/  IMAD.WIDE.U32 R2, R50, UR4, R20 ;  /* 0x0000000432027c25 */ /* 0x000fe2000f8e0014 */
[----:B------:R-:W-:-:S03]  /*1c4f0*/  ULDC.64 UR4, c[0x0][0xae8] ;  /* 0x0002ba0000047ab9 */ /* 0x000fc60000000a00 */
[----:B------:R-:W-:Y:S01]  /*1c500*/  VIADD R36, R48, 0x60 ;  /* 0x0000006030247836 */ /* 0x000fe20000000000 */
[----:B------:R-:W-:Y:S01]  /*1c510*/  PRMT R0, RZ, 0x654, R0 ;  /* 0x00000654ff007816 */ /* 0x000fe20000000000 */
[----:B------:R-:W-:Y:S02]  /*1c520*/  IMAD.IADD R3, R3, 0x1, R37 ;  /* 0x0000000103037824 */ /* 0x000fe400078e0225 */
[----:B------:R-:W-:Y:S01]  /*1c530*/  IMAD R20, R44, UR4, RZ ;  /* 0x000000042c147c24 */ /* 0x000fe2000f8e02ff */
[----:B------:R-:W-:Y:S01]  /*1c540*/  ISETP.GE.AND P3, PT, R36, R39, PT ;  /* 0x000000272400720c */ /* 0x000fe20003f66270 */
[C---:B------:R-:W-:Y:S01]  /*1c550*/  IMAD.WIDE.U32 R36, R45.reuse, UR4, R2 ;  /* 0x000000042d247c25 */ /* 0x040fe2000f8e0002 */
[----:B--2---:R3:W-:Y:S03]  /*1c560*/  SYNCS.ARRIVE.TRANS64.RED.A1T0 RZ, [R0+URZ], RZ ;  /* 0x000000ff00ff79a7 */ /* 0x0047e6000810043f */
[----:B------:R-:W-:-:S02]  /*1c570*/  IMAD R39, R45, UR5, R20 ;  /* 0x000000052d277c24 */ /* 0x000fc4000f8e0214 */
[----:B------:R-:W-:-:S04]  /*1c580*/  IMAD.WIDE R20, R46, 0xc0, R48 ;  /* 0x000000c02e147825 */ /* 0x000fc800078e0230 */
[----:B------:R-:W-:Y:S01]  /*1c590*/  IMAD.IADD R43, R37, 0x1, R39 ;  /* 0x00000001252b7824 */ /* 0x000fe200078e0227 */
[----:B---3--:R-:W-:Y:S06]  /*1c5a0*/  @P0 BRA `(.L_x_1996) ;  /* 0x0000000000500947 */ /* 0x008fec0003800000 */
        /* <DEDUP_REMOVED lines=20> */
.L_x_1996:
[----:B------:R-:W-:Y:S05]  /*1c6f0*/  BSYNC B1 ;  /* 0x0000000000017941 */ /* 0x000fea0003800000 */
.L_x_1995:
[----:B------:R-:W-:Y:S05]  /*1c700*/  @P3 BRA `(.L_x_1997) ;  /* 0x0000000800583947 */ /* 0x000fea0003800000 */
[----:B0----5:R-:W-:Y:S01]  /*1c710*/  IADD3 R9, P0, R20, 0x60, RZ ;  /* 0x0000006014097810 */ /* 0x021fe20007f1e0ff */
[----:B------:R-:W-:Y:S01]  /*1c720*/  ULDC.64 UR4, c[0x0][0xad8] ;  /* 0x0002b60000047ab9 */ /* 0x000fe20000000a00 */
[----:B------:R-:W-:Y:S01]  /*1c730*/  IMAD.MOV.U32 R2, RZ, RZ, R36 ;  /* 0x000000ffff027224 */ /* 0x000fe200078e0024 */
[----:B------:R-:W-:Y:S01]  /*1c740*/  ULDC.64 UR6, c[0x0][0xa80] ;  /* 0x0002a00000067ab9 */ /* 0x000fe20000000a00 */
[----:B------:R-:W-:Y:S01]  /*1c750*/  IMAD.MOV.U32 R3, RZ, RZ, R43 ;  /* 0x000000ffff037224 */ /* 0x000fe200078e002b */
[----:B------:R-:W-:Y:S01]  /*1c760*/  IADD3 R0, R38, 0x20, RZ ;  /* 0x0000002026007810 */ /* 0x000fe20007ffe0ff */
[----:B------:R-:W-:Y:S01]  /*1c770*/  IMAD.X R20, RZ, RZ, R21, P0 ;  /* 0x000000ffff147224 */ /* 0x000fe200000e0615 */
[----:B------:R-:W-:Y:S01]  /*1c780*/  ULDC.64 UR8, c[0x0][0x208] ;  /* 0x0000820000087ab9 */ /* 0x000fe20000000a00 */
[----:B------:R-:W-:-:S04]  /*1c790*/  IMAD.WIDE.U32 R2, R9, UR4, R2 ;  /* 0x0000000409027c25 */ /* 0x000fc8000f8e0002 */
[----:B------:R-:W-:Y:S01]  /*1c7a0*/  IMAD R20, R20, UR4, RZ ;  /* 0x0000000414147c24 */ /* 0x000fe2000f8e02ff */
[----:B------:R-:W-:Y:S01]  /*1c7b0*/  ULDC UR4, c[0x0][0xa8c] ;  /* 0x0002a30000047ab9 */ /* 0x000fe20000000800 */
[----:B------:R-:W-:Y:S02]  /*1c7c0*/  LEA R8, P0, R2, UR6, 0x1 ;  /* 0x0000000602087c11 */ /* 0x000fe4000f8008ff */
[----:B------:R-:W-:Y:S01]  /*1c7d0*/  IMAD R9, R9, UR5, R20 ;  /* 0x0000000509097c24 */ /* 0x000fe2000f8e0214 */
[C---:B------:R-:W-:Y:S01]  /*1c7e0*/  ISETP.GE.AND P1, PT, R38.reuse, UR4, PT ;  /* 0x0000000426007c0c */ /* 0x040fe2000bf26270 */
[----:B------:R-:W-:Y:S01]  /*1c7f0*/  VIADD R38, R38, 0x40 ;  /* 0x0000004026267836 */ /* 0x000fe20000000000 */
[----:B------:R-:W-:Y:S01]  /*1c800*/  ISETP.GE.AND P2, PT, R0, UR4, PT ;  /* 0x0000000400007c0c */ /* 0x000fe2000bf46270 */
[----:B------:R-:W-:-:S05]  /*1c810*/  IMAD.IADD R3, R3, 0x1, R9 ;  /* 0x0000000103037824 */ /* 0x000fca00078e0209 */
[----:B------:R-:W-:Y:S02]  /*1c820*/  LEA.HI.X R9, R2, UR7, R3, 0x1, P0 ;  /* 0x0000000702097c11 */ /* 0x000fe400080f0c03 */
[----:B------:R-:W-:-:S03]  /*1c830*/  ISETP.GE.AND P0, PT, R38, UR4, PT ;  /* 0x0000000426007c0c */ /* 0x000fc6000bf06270 */
[----:B------:R1:W-:Y:S04]  /*1c840*/  @!P1 STG.E.128 desc[UR8][R8.64], R28 ;  /* 0x0000001c08009986 */ /* 0x0003e8000c101d08 */
[----:B------:R1:W-:Y:S06]  /*1c850*/  @!P2 STG.E.128 desc[UR8][R8.64+0x40], R12 ;  /* 0x0000400c0800a986 */ /* 0x0003ec000c101d08 */
[----:B------:R-:W-:Y:S05]  /*1c860*/  @P0 BRA `(.L_x_1997) ;  /* 0x0000000800000947 */ /* 0x000fea0003800000 */
[----:B------:R-:W-:Y:S02]  /*1c870*/  ULDC.64 UR4, c[0x0][0x208] ;  /* 0x0000820000047ab9 */ /* 0x000fe40000000a00 */
[----:B------:R2:W-:Y:S01]  /*1c880*/  STG.E.128 desc[UR4][R8.64+0x80], R4 ;  /* 0x0000800408007986 */ /* 0x0005e2000c101d04 */
[----:B------:R-:W-:Y:S05]  /*1c890*/  BRA `(.L_x_1997) ;  /* 0x0000000400f47947 */ /* 0x000fea0003800000 */
.L_x_1993:
[----:B------:R-:W-:Y:S01]  /*1c8a0*/  ULDC.64 UR4, c[0x0][0xbd8] ;  /* 0x0002f60000047ab9 */ /* 0x000fe20000000a00 */
[----:B------:R-:W-:Y:S01]  /*1c8b0*/  IMAD.MOV.U32 R7, RZ, RZ, RZ ;  /* 0x000000ffff077224 */ /* 0x000fe200078e00ff */
[----:B------:R-:W-:Y:S01]  /*1c8c0*/  ISETP.NE.U32.AND P0, PT, RZ, UR4, PT ;  /* 0x00000004ff007c0c */ /* 0x000fe2000bf05070 */
[----:B------:R-:W-:Y:S01]  /*1c8d0*/  ULDC.64 UR6, c[0x0][0x208] ;  /* 0x0000820000067ab9 */ /* 0x000fe20000000a00 */
[----:B------:R-:W-:Y:S02]  /*1c8e0*/  IADD3 R2, P1, R50, UR4, RZ ;  /* 0x0000000432027c10 */ /* 0x000fe4000ff3e0ff */
[----:B------:R-:W-:Y:S02]  /*1c8f0*/  ISETP.NE.AND.EX P0, PT, RZ, UR5, PT, P0 ;  /* 0x00000005ff007c0c */ /* 0x000fe4000bf05300 */
[----:B------:R-:W-:Y:S01]  /*1c900*/  IADD3.X R3, R31, UR5, RZ, P1, !PT ;  /* 0x000000051f037c10 */ /* 0x000fe20008ffe4ff */
[----:B------:R-:W-:Y:S02]  /*1c910*/  ULDC.64 UR4, c[0x0][0xbe0] ;  /* 0x0002f80000047ab9 */ /* 0x000fe40000000a00 */
[----:B------:R-:W-:-:S04]  /*1c920*/  ISETP.NE.U32.AND P1, PT, RZ, UR4, PT ;  /* 0x00000004ff007c0c */ /* 0x000fc8000bf25070 */
[----:B------:R-:W-:-:S04]  /*1c930*/  ISETP.NE.AND.EX P1, PT, RZ, UR5, PT, P1 ;  /* 0x00000005ff007c0c */ /* 0x000fc8000bf25310 */
[----:B------:R0:W5:Y:S09]  /*1c940*/  @P0 LDG.E R7, desc[UR6][R2.64] ;  /* 0x0000000602070981 */ /* 0x000172000c1e1900 */
[----:B------:R-:W-:Y:S01]  /*1c950*/  @P1 IADD3 R50, P2, R50, UR4, RZ ;  /* 0x0000000432321c10 */ /* 0x000fe2000ff5e0ff */
[----:B------:R-:W-:-:S02]  /*1c960*/  ULDC UR4, c[0x0][0xa88] ;  /* 0x0002a20000047ab9 */ /* 0x000fc40000000800 */
[----:B------:R-:W-:Y:S01]  /*1c970*/  IMAD.U32 R0, RZ, RZ, UR4 ;  /* 0x00000004ff007e24 */ /* 0x000fe2000f8e00ff */
[----:B------:R-:W-:Y:S02]  /*1c980*/  @P1 IADD3.X R51, R31, UR5, RZ, P2, !PT ;  /* 0x000000051f331c10 */ /* 0x000fe400097fe4ff */
[----:B------:R-:W-:-:S03]  /*1c990*/  ISETP.GT.AND P2, PT, R66, 0xbf, PT ;  /* 0x000000bf4200780c */ /* 0x000fc60003f44270 */
[----:B------:R0:W5:Y:S01]  /*1c9a0*/  @P1 LDG.E R0, desc[UR6][R50.64] ;  /* 0x0000000632001981 */ /* 0x000162000c1e1900 */
[----:B------:R-:W-:Y:S09]  /*1c9b0*/  @P1 BRA `(.L_x_1998) ;  /* 0x0000000000141947 */ /* 0x000ff20003800000 */
[----:B------:R-:W-:Y:S05]  /*1c9c0*/  @!P0 BRA `(.L_x_1998) ;  /* 0x0000000000108947 */ /* 0x000fea0003800000 */
[----:B------:R-:W-:Y:S02]  /*1c9d0*/  ULDC.64 UR4, c[0x0][0x208] ;  /* 0x0000820000047ab9 */ /* 0x000fe40000000a00 */
[----:B------:R-:W2:Y:S04]  /*1c9e0*/  LDG.E R5, desc[UR4][R2.64] ;  /* 0x0000000402057981 */ /* 0x000ea8000c1e1900 */
[----:B-----5:R-:W2:Y:S02]  /*1c9f0*/  LDG.E R0, desc[UR4][R2.64+0x4] ;  /* 0x0000040402007981 */ /* 0x020ea4000c1e1900 */
[----:B--2---:R-:W-:-:S07]  /*1ca00*/  IMAD.IADD R0, R0, 0x1, -R5 ;  /* 0x0000000100007824 */ /* 0x004fce00078e0a05 */
.L_x_1998:
[----:B-1----:R-:W2:Y:S04]  /*1ca10*/  LDL R9, [R1+0x7c] ;  /* 0x00007c0001097983 */ /* 0x002ea80000100800 */
[----:B------:R1:W5:Y:S01]  /*1ca20*/  LDL R10, [R1+0x84] ;  /* 0x00008400010a7983 */ /* 0x0003620000100800 */
[----:B------:R-:W-:Y:S01]  /*1ca30*/  BSSY B1, `(.L_x_1999) ;  /* 0x000001e000017945 */ /* 0x000fe20003800000 */
[----:B------:R-:W-:Y:S02]  /*1ca40*/  SHF.R.S32.HI R39, RZ, 0x1f, R38 ;  /* 0x0000001fff277819 */ /* 0x000fe40000011426 */
[----:B------:R-:W-:Y:S02]  /*1ca50*/  SEL R11, R62, RZ, !P0 ;  /* 0x000000ff3e0b7207 */ /* 0x000fe40004000000 */
[----:B------:R-:W-:-:S02]  /*1ca60*/  SEL R30, R30, RZ, !P0 ;  /* 0x000000ff1e1e7207 */ /* 0x000fc40004000000 */
[----:B-----5:R-:W-:Y:S02]  /*1ca70*/  SHF.R.S32.HI R6, RZ, 0x1f, R7 ;  /* 0x0000001fff067819 */ /* 0x020fe40000011407 */
[----:B--2---:R-:W-:Y:S01]  /*1ca80*/  SHF.R.S32.HI R8, RZ, 0x1f, R9 ;  /* 0x0000001fff087819 */ /* 0x004fe20000011409 */
[----:B-1----:R-:W-:Y:S06]  /*1ca90*/  @P2 BRA `(.L_x_2000) ;  /* 0x00000000005c2947 */ /* 0x002fec0003800000 */
[----:B0-----:R-:W0:Y:S02]  /*1caa0*/  S2R R2, SR_TID.X ;  /* 0x0000000000027919 */ /* 0x001e240000002100 */
[----:B0-----:R-:W-:-:S04]  /*1cab0*/  IMAD R2, R10, 0xc0, R2 ;  /* 0x000000c00a027824 */ /* 0x001fc800078e0202 */
[----:B------:R-:W-:-:S05]  /*1cac0*/  VIADD R3, R2, 0xffffff80 ;  /* 0xffffff8002037836 */ /* 0x000fca0000000000 */
[----:B------:R-:W-:-:S13]  /*1cad0*/  ISETP.GE.AND P0, PT, R3, R0, PT ;  /* 0x000000000300720c */ /* 0x000fda0003f06270 */
[----:B------:R-:W-:Y:S05]  /*1cae0*/  @P0 BRA `(.L_x_2000) ;  /* 0x0000000000480947 */ /* 0x000fea0003800000 */
[C---:B------:R-:W-:Y:S01]  /*1caf0*/  IADD3 R2, P0, R3.reuse, R7, RZ ;  /* 0x0000000703027210 */ /* 0x040fe20007f1e0ff */
[----:B------:R-:W-:Y:S01]  /*1cb00*/  ULDC.64 UR4, c[0x0][0xb70] ;  /* 0x0002dc0000047ab9 */ /* 0x000fe20000000a00 */
[----:B------:R-:W-:Y:S01]  /*1cb10*/  ULDC.64 UR6, c[0x0][0x208] ;  /* 0x0000820000067ab9 */ /* 0x000fe20000000a00 */
        /* <DEDUP_REMOVED lines=15> */
.L_x_2000:
[----:B------:R-:W-:Y:S05]  /*1cc10*/  BSYNC B1 ;  /* 0x0000000000017941 */ /* 0x000fea0003800000 */
.L_x_1999:
[----:B------:R-:W2:Y:S01]  /*1cc20*/  LDL.64 R12, [R1+0x70] ;  /* 0x00007000010c7983 */ /* 0x000ea20000100a00 */
[----:B------:R-:W-:Y:S01]  /*1cc30*/  ULDC.64 UR4, c[0x0][0xaa0] ;  /* 0x0002a80000047ab9 */ /* 0x000fe20000000a00 */
[----:B------:R-:W-:Y:S01]  /*1cc40*/  BSSY B1, `(.L_x_2001) ;  /* 0x000002b000017945 */ /* 0x000fe20003800000 */
[----:B-1----:R-:W-:Y:S02]  /*1cc50*/  IMAD R4, R6, UR4, RZ ;  /* 0x0000000406047c24 */ /* 0x002fe4000f8e02ff */
[----:B0-----:R-:W-:-:S04]  /*1cc60*/  IMAD.WIDE.U32 R2, R7, UR4, R38 ;  /* 0x0000000407027c25 */ /* 0x001fc8000f8e0026 */
        /* <DEDUP_REMOVED lines=8> */
[----:B------:R-:W-:Y:S02]  /*1ccf0*/  IMAD.IADD R3, R3, 0x1, R5 ;  /* 0x0000000103037824 */ /* 0x000fe400078e0205 */
[----:B------:R-:W-:-:S04]  /*1cd00*/  IMAD R0, R30, UR4, RZ ;  /* 0x000000041e007c24 */ /* 0x000fc8000f8e02ff */
[----:B------:R-:W-:Y:S01]  /*1cd10*/  IMAD R9, R11, UR5, R0 ;  /* 0x000000050b097c24 */ /* 0x000fe2000f8e0200 */
[C---:B--2---:R-:W-:Y:S01]  /*1cd20*/  ISETP.GE.AND P0, PT, R12.reuse, R4, PT ;  /* 0x000000040c00720c */ /* 0x044fe20003f06270 */
        /* <DEDUP_REMOVED lines=20> */
[----:B------:R-:W-:Y:S01]  /*1ce70*/  ULDC.64 UR6, c[0x0][0xa80] ;  /* 0x0002a00000067ab9 */ /* 0x000fe20000000a00 */
[----:B------:R-:W-:-:S02]  /*1ce80*/  ULDC.64 UR8, c[0x0][0x208] ;  /* 0x0000820000087ab9 */ /* 0x000fc40000000a00 */
[----:B------:R-:W-:Y:S01]  /*1ce90*/  IMAD.IADD R3, R3, 0x1, R9 ;  /* 0x0000000103037824 */ /* 0x000fe200078e0209 */
[----:B------:R-:W-:-:S04]  /*1cea0*/  LEA R8, P0, R2, UR6, 0x1 ;  /* 0x0000000602087c11 */ /* 0x000fc8000f8008ff */
[----:B------:R-:W-:-:S05]  /*1ceb0*/  LEA.HI.X R9, R2, UR7, R3, 0x1, P0 ;  /* 0x0000000702097c11 */ /* 0x000fca00080f0c03 */
[----:B------:R0:W-:Y:S04]  /*1cec0*/  @!P2 STG.E.128 desc[UR8][R8.64], RZ ;  /* 0x000000ff0800a986 */ /* 0x0001e8000c101d08 */
[----:B------:R0:W-:Y:S04]  /*1ced0*/  @!P3 STG.E.128 desc[UR8][R8.64+0x40], RZ ;  /* 0x000040ff0800b986 */ /* 0x0001e8000c101d08 */
[----:B------:R0:W-:Y:S02]  /*1cee0*/  @!P4 STG.E.128 desc[UR8][R8.64+0x80], RZ ;  /* 0x000080ff0800c986 */ /* 0x0001e4000c101d08 */
.L_x_2002:
[----:B------:R-:W-:Y:S05]  /*1cef0*/  BSYNC B1 ;  /* 0x0000000000017941 */ /* 0x000fea0003800000 */
.L_x_2001:
[----:B------:R-:W-:Y:S05]  /*1cf00*/  @P1 BRA `(.L_x_1997) ;  /* 0x0000000000581947 */ /* 0x000fea0003800000 */
[----:B------:R-:W-:Y:S01]  /*1cf10*/  IADD3 R5, P0, R6, 0x60, RZ ;  /* 0x0000006006057810 */ /* 0x000fe20007f1e0ff */
[----:B------:R-:W-:Y:S01]  /*1cf20*/  ULDC UR4, c[0x0][0xa8c] ;  /* 0x0002a30000047ab9 */ /* 0x000fe20000000800 */
[----:B------:R-:W-:Y:S01]  /*1cf30*/  ULDC.64 UR6, c[0x0][0xad8] ;  /* 0x0002b60000067ab9 */ /* 0x000fe20000000a00 */
[----:B------:R-:W-:Y:S01]  /*1cf40*/  IMAD.MOV.U32 R2, RZ, RZ, R4 ;  /* 0x000000ffff027224 */ /* 0x000fe200078e0004 */
[C---:B------:R-:W-:Y:S01]  /*1cf50*/  ISETP.GE.AND P1, PT, R38.reuse, UR4, PT ;  /* 0x0000000426007c0c */ /* 0x040fe2000bf26270 */
[----:B------:R-:W-:Y:S01]  /*1cf60*/  IMAD.X R6, RZ, RZ, R7, P0 ;  /* 0x000000ffff067224 */ /* 0x000fe200000e0607 */
[----:B------:R-:W-:Y:S01]  /*1cf70*/  ULDC.64 UR8, c[0x0][0x208] ;  /* 0x0000820000087ab9 */ /* 0x000fe20000000a00 */
        /* <DEDUP_REMOVED lines=15> */
.L_x_1997:
[----:B------:R-:W-:Y:S05]  /*1d070*/  BSYNC B0 ;  /* 0x0000000000007941 */ /* 0x000fea0003800000 */
.L_x_1992:
[----:B------:R-:W4:Y:S01]  /*1d080*/  LDL R0, [R1+0x34] ;  /* 0x0000340001007983 */ /* 0x000f220000100800 */
[----:B------:R-:W-:Y:S02]  /*1d090*/  ULDC UR4, c[0x0][0xc14] ;  /* 0x0003050000047ab9 */ /* 0x000fe40000000800 */
[----:B----4-:R-:W-:-:S13]  /*1d0a0*/  ISETP.GE.AND P0, PT, R0, UR4, PT ;  /* 0x0000000400007c0c */ /* 0x010fda000bf06270 */
[----:B------:R-:W-:Y:S05]  /*1d0b0*/  @!P0 BRA `(.L_x_2003) ;  /* 0xfffffe4000388947 */ /* 0x000fea000383ffff */
[----:B------:R-:W-:Y:S05]  /*1d0c0*/  BRA `(.L_x_1853) ;  /* 0x0000005800b47947 */ /* 0x000fea0003800000 */
.L_x_1851:
[----:B------:R-:W-:-:S08]  /*1d0d0*/  NOP ;  /* 0x0000000000007918 */ /* 0x000fd00000000000 */
[----:B------:R-:W0:-:S00]  /*1d0e0*/  USETMAXREG.DEALLOC.CTAPOOL 0x20 ;  /* 0x00000020000079c8 */ /* 0x000e0000080e0500 */
[----:B0-----:R-:W-:-:S06]  /*1d0f0*/  LOP3.LUT R0, R0, 0x3, RZ, 0xc0, !PT ;  /* 0x0000000300007812 */ /* 0x001fcc00078ec0ff */
[----:B------:R-:W0:Y:S02]  /*1d100*/  SHFL.IDX PT, R0, R0, RZ, 0x1f ;  /* 0x00001fff00007589 */ /* 0x000e2400000e0000 */
[----:B0-----:R-:W-:-:S13]  /*1d110*/  ISETP.NE.AND P0, PT, R0, RZ, PT ;  /* 0x000000ff0000720c */ /* 0x001fda0003f05270 */
[----:B------:R-:W-:Y:S05]  /*1d120*/  @P0 BRA `(.L_x_1853) ;  /* 0x00000058009c0947 */ /* 0x000fea0003800000 */
[----:B------:R-:W2:Y:S01]  /*1d130*/  LDL.LU R7, [R1+0x60] ;  /* 0x0000600001077983 */ /* 0x000ea20000300800 */
[----:B------:R-:W-:Y:S01]  /*1d140*/  ULDC UR5, c[0x0][0xc14] ;  /* 0x0003050000057ab9 */ /* 0x000fe20000000800 */
[----:B------:R-:W0:Y:S01]  /*1d150*/  S2R R2, SR_TID.X ;  /* 0x0000000000027919 */ /* 0x000e220000002100 */
[----:B------:R-:W-:Y:S01]  /*1d160*/  IMAD.MOV.U32 R0, RZ, RZ, RZ ;  /* 0x000000ffff007224 */ /* 0x000fe200078e00ff */
[----:B------:R-:W-:Y:S01]  /*1d170*/  ULDC.64 UR6, c[0x0][0x208] ;  /* 0x0000820000067ab9 */ /* 0x000fe20000000a00 */
        /* <DEDUP_REMOVED lines=16> */
[----:B------:R-:W0:Y:S01]  /*1d280*/  S2UR UR6, SR_CTAID.X ;  /* 0x00000000000679c3 */ /* 0x000e220000002500 */
[----:B------:R-:W-:Y:S01]  /*1d290*/  MOV R16, RZ ;  /* 0x000000ff00107202 */ /* 0x000fe20000000f00 */
[----:B------:R-:W-:Y:S01]  /*1d2a0*/  IMAD.MOV.U32 R19, RZ, RZ, RZ ;  /* 0x000000ffff137224 */ /* 0x000fe200078e00ff */
[----:B--2---:R-:W1:Y:S02]  /*1d2b0*/  SHFL.UP PT, R4, R0, 0x1, RZ ;  /* 0x0420000000047989 */ /* 0x004e6400000e00ff */
[----:B-1----:R-:W-:-:S05]  /*1d2c0*/  SEL R5, R4, RZ, P1 ;  /* 0x000000ff04057207 */ /* 0x002fca0000800000 */
[----:B------:R-:W-:-:S05]  /*1d2d0*/  IMAD.IADD R5, R0, 0x1, R5 ;  /* 0x0000000100057824 */ /* 0x000fca00078e0205 */
[----:B------:R-:W1:Y:S02]  /*1d2e0*/  SHFL.UP PT, R4, R5, 0x2, RZ ;  /* 0x0440000005047989 */ /* 0x000e6400000e00ff */
[----:B-1----:R-:W-:-:S05]  /*1d2f0*/  SEL R4, R4, RZ, P0 ;  /* 0x000000ff04047207 */ /* 0x002fca0000000000 */
[----:B------:R-:W-:-:S05]  /*1d300*/  IMAD.IADD R4, R5, 0x1, R4 ;  /* 0x0000000105047824 */ /* 0x000fca00078e0204 */
[----:B------:R-:W1:Y:S01]  /*1d310*/  SHFL.UP PT, R6, R4, 0x4, RZ ;  /* 0x0480000004067989 */ /* 0x000e6200000e00ff */
[----:B------:R-:W-:-:S04]  /*1d320*/  ISETP.GE.U32.AND P0, PT, R28, 0x4, PT ;  /* 0x000000041c00780c */ /* 0x000fc80003f06070 */
[----:B-1----:R-:W-:-:S05]  /*1d330*/  SEL R3, R6, RZ, P0 ;  /* 0x000000ff06037207 */ /* 0x002fca0000000000 */
[----:B------:R-:W-:-:S05]  /*1d340*/  IMAD.IADD R3, R4, 0x1, R3 ;  /* 0x0000000104037824 */ /* 0x000fca00078e0203 */
[----:B------:R-:W1:Y:S01]  /*1d350*/  SHFL.UP PT, R2, R3, 0x8, RZ ;  /* 0x0500000003027989 */ /* 0x000e6200000e00ff */
[----:B------:R-:W-:Y:S02]  /*1d360*/  @P0 LOP3.LUT R7, R7, 0x8, RZ, 0xfc, !PT ;  /* 0x0000000807070812 */ /* 0x000fe400078efcff */
[----:B------:R-:W-:-:S04]  /*1d370*/  ISETP.GE.U32.AND P0, PT, R28, 0x8, PT ;  /* 0x000000081c00780c */ /* 0x000fc80003f06070 */
[----:B-1----:R-:W-:-:S05]  /*1d380*/  SEL R2, R2, RZ, P0 ;  /* 0x000000ff02027207 */ /* 0x002fca0000000000 */
[----:B------:R-:W-:-:S05]  /*1d390*/  IMAD.IADD R2, R3, 0x1, R2 ;  /* 0x0000000103027824 */ /* 0x000fca00078e0202 */
[----:B------:R-:W1:Y:S01]  /*1d3a0*/  SHFL.UP PT, R5, R2, 0x10, RZ ;  /* 0x0600000002057989 */ /* 0x000e6200000e00ff */
[----:B------:R-:W-:-:S04]  /*1d3b0*/  LOP3.LUT R7, R7, 0xfffffffb, RZ, 0xc0, !PT ;  /* 0xfffffffb07077812 */ /* 0x000fc800078ec0ff */
[----:B------:R-:W-:Y:S02]  /*1d3c0*/  @P0 LOP3.LUT R7, R7, 0x4, RZ, 0xfc, !PT ;  /* 0x0000000407070812 */ /* 0x000fe400078efcff */
[----:B------:R-:W-:-:S04]  /*1d3d0*/  ISETP.GE.U32.AND P0, PT, R28, 0x10, PT ;  /* 0x000000101c00780c */ /* 0x000fc80003f06070 */
[----:B-1----:R-:W-:-:S05]  /*1d3e0*/  SEL R5, R5, RZ, P0 ;  /* 0x000000ff05057207 */ /* 0x002fca0000000000 */
[----:B------:R-:W-:-:S05]  /*1d3f0*/  IMAD.IADD R5, R2, 0x1, R5 ;  /* 0x0000000102057824 */ /* 0x000fca00078e0205 */
[----:B------:R-:W1:Y:S01]  /*1d400*/  SHFL.IDX PT, R4, R5, 0x1f, 0x1f ;  /* 0x03e01f0005047f89 */ /* 0x000e6200000e0000 */
[----:B------:R-:W-:-:S04]  /*1d410*/  LOP3.LUT R7, R7, 0xfffffffd, RZ, 0xc0, !PT ;  /* 0xfffffffd07077812 */ /* 0x000fc800078ec0ff */
[----:B------:R-:W-:-:S05]  /*1d420*/  @P0 LOP3.LUT R7, R7, 0x2, RZ, 0xfc, !PT ;  /* 0x0000000207070812 */ /* 0x000fca00078efcff */
[----:B------:R2:W-:Y:S01]  /*1d430*/  STL [R1+0x60], R7 ;  /* 0x0000600701007387 */ /* 0x0005e20000100800 */
[----:B-1----:R-:W-:-:S05]  /*1d440*/  IMAD R4, R4, UR4, RZ ;  /* 0x0000000404047c24 */ /* 0x002fca000f8e02ff */
[----:B0-----:R-:W-:Y:S01]  /*1d450*/  ISETP.GT.AND P0, PT, R4, UR6, PT ;  /* 0x0000000604007c0c */ /* 0x001fe2000bf04270 */
[----:B------:R-:W-:-:S12]  /*1d460*/  IMAD.MOV.U32 R3, RZ, RZ, R4 ;  /* 0x000000ffff037224 */ /* 0x000fd800078e0004 */
[----:B--2---:R-:W-:Y:S05]  /*1d470*/  @P0 BRA `(.L_x_2004) ;  /* 0x0000000000bc0947 */ /* 0x004fea0003800000 */
[----:B------:R-:W-:Y:S01]  /*1d480*/  IMAD.MOV.U32 R4, RZ, RZ, R3 ;  /* 0x000000ffff047224 */ /* 0x000fe200078e0003 */
[----:B------:R-:W-:Y:S01]  /*1d490*/  ULDC UR5, c[0x0][0xc14] ;  /* 0x0003050000057ab9 */ /* 0x000fe20000000800 */
[----:B------:R-:W-:Y:S01]  /*1d4a0*/  IMAD.MOV.U32 R19, RZ, RZ, RZ ;  /* 0x000000ffff137224 */ /* 0x000fe200078e00ff */
[----:B------:R-:W-:Y:S01]  /*1d4b0*/  ULDC UR7, c[0x0][0xc14] ;  /* 0x0003050000077ab9 */ /* 0x000fe20000000800 */
[----:B------:R-:W-:-:S05]  /*1d4c0*/  ULDC UR4, c[0x0][0xc10] ;  /* 0x0003040000047ab9 */ /* 0x000fca0000000800 */
.L_x_2008:
        /* <DEDUP_REMOVED lines=15> */
.L_x_2007:
[----:B------:R-:W-:Y:S05]  /*1d5c0*/  BSYNC B0 ;  /* 0x0000000000007941 */ /* 0x000fea0003800000 */
.L_x_2006:
        /* <DEDUP_REMOVED lines=26> */
.L_x_2004:
[----:B------:R-:W-:Y:S01]  /*1d770*/  IMAD.IADD R11, R4, 0x1, -R3 ;  /* 0x00000001040b7824 */ /* 0x000fe200078e0a03 */
[----:B------:R-:W-:-:S03]  /*1d780*/  ULDC.64 UR8, c[0x0][0x208] ;  /* 0x0000820000087ab9 */ /* 0x000fc60000000a00 */
        /* <DEDUP_REMOVED lines=19> */
.L_x_2009:
        /* <DEDUP_REMOVED lines=59> */
.L_x_2005:
[----:B------:R-:W-:Y:S02]  /*1dc70*/  IMAD.MOV.U32 R17, RZ, RZ, RZ ;  /* 0x000000ffff117224 */ /* 0x000fe400078e00ff */
[----:B------:R-:W-:Y:S02]  /*1dc80*/  IMAD.U32 R16, RZ, RZ, UR6 ;  /* 0x00000006ff107e24 */ /* 0x000fe4000f8e00ff */
[----:B------:R-:W-:-:S07]  /*1dc90*/  IMAD.MOV.U32 R18, RZ, RZ, RZ ;  /* 0x000000ffff127224 */ /* 0x000fce00078e00ff */
.L_x_2010:
        /* <DEDUP_REMOVED lines=16> */
[----:B------:R-:W-:Y:S02]  /*1dda0*/  IMAD.MOV.U32 R26, RZ, RZ, 0x1 ;  /* 0x00000001ff1a7424 */ /* 0x000fe400078e00ff */
[----:B------:R-:W-:-:S07]  /*1ddb0*/  IMAD.MOV.U32 R25, RZ, RZ, RZ ;  /* 0x000000ffff197224 */ /* 0x000fce00078e00ff */
.L_x_2097:
[----:B--2---:R-:W2:Y:S01]  /*1ddc0*/  LDC.64 R2, c[0x0][0xc60] ;  /* 0x00031800ff027b82 */ /* 0x004ea20000000a00 */
[----:B------:R-:W-:Y:S01]  /*1ddd0*/  ULDC.64 UR4, c[0x0][0x208] ;  /* 0x0000820000047ab9 */ /* 0x000fe20000000a00 */
[----:B--2---:R-:W-:-:S05]  /*1dde0*/  IMAD.WIDE R2, R19, 0x4, R2 ;  /* 0x0000000413027825 */ /* 0x004fca00078e0202 */
[----:B0-----:R-:W0:Y:S01]  /*1ddf0*/  LDG.E R29, desc[UR4][R2.64] ;  /* 0x00000004021d7981 */ /* 0x001e22000c1e1900 */
[----:B------:R-:W-:Y:S05]  /*1de00*/  YIELD ;  /* 0x0000000000007946 */ /* 0x000fea0003800000 */
[----:B------:R-:W-:Y:S01]  /*1de10*/  ULDC.64 UR4, c[0x0][0xa28] ;  /* 0x00028a0000047ab9 */ /* 0x000fe20000000a00 */
[----:B------:R-:W-:Y:S02]  /*1de20*/  CS2R R10, SRZ ;  /* 0x00000000000a7805 */ /* 0x000fe4000001ff00 */
[----:B------:R-:W-:Y:S01]  /*1de30*/  ISETP.NE.U32.AND P1, PT, RZ, UR4, PT ;  /* 0x00000004ff007c0c */ /* 0x000fe2000bf25070 */
[----:B------:R-:W-:Y:S01]  /*1de40*/  ULDC.64 UR6, c[0x0][0x208] ;  /* 0x0000820000067ab9 */ /* 0x000fe20000000a00 */
[----:B------:R-:W-:Y:S01]  /*1de50*/  ULDC.64 UR8, c[0x0][0xa08] ;  /* 0x0002820000087ab9 */ /* 0x000fe20000000a00 */
[----:B------:R-:W-:Y:S01]  /*1de60*/  ULDC.64 UR10, c[0x0][0xa10] ;  /* 0x00028400000a7ab9 */ /* 0x000fe20000000a00 */
[----:B------:R-:W-:-:S02]  /*1de70*/  ISETP.NE.AND.EX P1, PT, RZ, UR5, PT, P1 ;  /* 0x00000005ff007c0c */ /* 0x000fc4000bf25310 */
[----:B0-----:R-:W-:Y:S01]  /*1de80*/  SHF.R.S32.HI R0, RZ, 0x1f, R29 ;  /* 0x0000001fff007819 */ /* 0x001fe2000001141d */
[----:B------:R-:W-:-:S10]  /*1de90*/  IMAD.SHL.U32 R13, R29, 0x4, RZ ;  /* 0x000000041d0d7824 */ /* 0x000fd400078e00ff */
[C---:B------:R-:W-:Y:S02]  /*1dea0*/  @P1 LEA R2, P0, R29.reuse, UR4, 0x2 ;  /* 0x000000041d021c11 */ /* 0x040fe4000f8010ff */
[C-C-:B------:R-:W-:Y:S02]  /*1deb0*/  SHF.L.U64.HI R12, R29.reuse, 0x2, R0.reuse ;  /* 0x000000021d0c7819 */ /* 0x140fe40000010200 */
[----:B------:R-:W-:Y:S01]  /*1dec0*/  @P1 LEA.HI.X R3, R29, UR5, R0, 0x2, P0 ;  /* 0x000000051d031c11 */ /* 0x000fe200080f1400 */
[----:B------:R-:W-:Y:S01]  /*1ded0*/  ULDC.64 UR4, c[0x0][0xa18] ;  /* 0x0002860000047ab9 */ /* 0x000fe20000000a00 */
[----:B------:R-:W-:Y:S01]  /*1dee0*/  STL [R1+0x4], R13 ;  /* 0x0000040d01007387 */ /* 0x000fe20000100800 */
[----:B------:R-:W-:-:S03]  /*1def0*/  ISETP.NE.U32.AND P0, PT, RZ, UR4, PT ;  /* 0x00000004ff007c0c */ /* 0x000fc6000bf05070 */
[----:B------:R0:W5:Y:S01]  /*1df00*/  @P1 LDG.E R10, desc[UR6][R2.64] ;  /* 0x00000006020a1981 */ /* 0x000162000c1e1900 */
[----:B------:R-:W-:-:S03]  /*1df10*/  ISETP.NE.AND.EX P0, PT, RZ, UR5, PT, P0 ;  /* 0x00000005ff007c0c */ /* 0x000fc6000bf05300 */
[----:B------:R-:W-:Y:S10]  /*1df20*/  STL [R1+0x8], R12 ;  /* 0x0000080c01007387 */ /* 0x000ff40000100800 */
[----:B------:R-:W-:-:S04]  /*1df30*/  @P0 IADD3 R8, P2, R13, UR4, RZ ;  /* 0x000000040d080c10 */ /* 0x000fc8000ff5e0ff */
[----:B------:R-:W-:Y:S01]  /*1df40*/  @P0 IADD3.X R9, R12, UR5, RZ, P2, !PT ;  /* 0x000000050c090c10 */ /* 0x000fe200097fe4ff */
[----:B------:R-:W-:Y:S02]  /*1df50*/  ULDC.64 UR4, c[0x0][0xa00] ;  /* 0x0002800000047ab9 */ /* 0x000fe40000000a00 */
[----:B------:R-:W-:-:S04]  /*1df60*/  ISETP.NE.U32.AND P2, PT, RZ, UR4, PT ;  /* 0x00000004ff007c0c */ /* 0x000fc8000bf45070 */
[----:B------:R-:W-:Y:S02]  /*1df70*/  ISETP.NE.AND.EX P2, PT, RZ, UR5, PT, P2 ;  /* 0x00000005ff007c0c */ /* 0x000fe4000bf45320 */
[----:B0-----:R-:W-:-:S04]  /*1df80*/  IADD3 R2, P1, R13, UR4, RZ ;  /* 0x000000040d027c10 */ /* 0x001fc8000ff3e0ff */
[----:B------:R-:W-:-:S07]  /*1df90*/  IADD3.X R3, R12, UR5, RZ, P1, !PT ;  /* 0x000000050c037c10 */ /* 0x000fce0008ffe4ff */
[----:B------:R-:W2:Y:S01]  /*1dfa0*/  @P2 LDG.E R11, desc[UR6][R2.64] ;  /* 0x00000006020b2981 */ /* 0x000ea2000c1e1900 */
[----:B------:R-:W-:Y:S01]  /*1dfb0*/  ULDC UR4, c[0x0][0x288] ;  /* 0x0000a20000047ab9 */ /* 0x000fe20000000800 */
[----:B------:R-:W-:-:S04]  /*1dfc0*/  IADD3 R6, P1, R13, UR8, RZ ;  /* 0x000000080d067c10 */ /* 0x000fc8000ff3e0ff */
[----:B------:R-:W-:Y:S02]  /*1dfd0*/  IADD3.X R7, R12, UR9, RZ, P1, !PT ;  /* 0x000000090c077c10 */ /* 0x000fe40008ffe4ff */
[----:B------:R-:W-:-:S04]  /*1dfe0*/  IADD3 R4, P1, R13, UR10, RZ ;  /* 0x0000000a0d047c10 */ /* 0x000fc8000ff3e0ff */
[----:B------:R-:W-:Y:S02]  /*1dff0*/  IADD3.X R5, R12, UR11, RZ, P1, !PT ;  /* 0x0000000b0c057c10 */ /* 0x000fe40008ffe4ff */
[----:B------:R-:W-:-:S04]  /*1e000*/  ISETP.NE.U32.AND P1, PT, RZ, UR8, PT ;  /* 0x00000008ff007c0c */ /* 0x000fc8000bf25070 */
[----:B------:R-:W-:Y:S02]  /*1e010*/  ISETP.NE.AND.EX P3, PT, RZ, UR9, PT, P1 ;  /* 0x00000009ff007c0c */ /* 0x000fe4000bf65310 */
        /* <DEDUP_REMOVED lines=11> */
[----:B------:R-:W-:Y:S01]  /*1e0d0*/  UIMAD UR4, UR4, UR5, URZ ;  /* 0x00000005040472a4 */ /* 0x000fe2000f8e023f */
[----:B------:R-:W-:Y:S02]  /*1e0e0*/  ULDC UR6, c[0x0][0x338] ;  /* 0x0000ce0000067ab9 */ /* 0x000fe40000000800 */
[----:B0-----:R-:W-:-:S03]  /*1e0f0*/  IMAD.U32 R8, RZ, RZ, UR6 ;  /* 0x00000006ff087e24 */ /* 0x001fc6000f8e00ff */
[----:B------:R-:W-:Y:S01]  /*1e100*/  IMAD.U32 R9, RZ, RZ, UR4 ;  /* 0x00000004ff097e24 */ /* 0x000fe2000f8e00ff */
[----:B------:R-:W-:Y:S06]  /*1e110*/  @P0 BRA `(.L_x_2012) ;  /* 0x0000000000140947 */ /* 0x000fec0003800000 */
[----:B------:R-:W-:Y:S05]  /*1e120*/  @!P2 BRA `(.L_x_2012) ;  /* 0x000000000010a947 */ /* 0x000fea0003800000 */
[----:B------:R-:W-:Y:S02]  /*1e130*/  ULDC.64 UR4, c[0x0][0x208] ;  /* 0x0000820000047ab9 */ /* 0x000fe40000000a00 */
[----:B------:R-:W2:Y:S04]  /*1e140*/  LDG.E R0, desc[UR4][R2.64] ;  /* 0x0000000402007981 */ /* 0x000ea8000c1e1900 */
[----:B-----5:R-:W2:Y:S02]  /*1e150*/  LDG.E R11, desc[UR4][R2.64+0x4] ;  /* 0x00000404020b7981 */ /* 0x020ea4000c1e1900 */
[----:B--2---:R-:W-:-:S07]  /*1e160*/  IMAD.IADD R11, R11, 0x1, -R0 ;  /* 0x000000010b0b7824 */ /* 0x004fce00078e0a00 */
.L_x_2012:
[----:B------:R-:W-:Y:S01]  /*1e170*/  IMAD.MOV.U32 R23, RZ, RZ, RZ ;  /* 0x000000ffff177224 */ /* 0x000fe200078e00ff */
[----:B------:R-:W-:-:S05]  /*1e180*/  ULDC.64 UR4, c[0x0][0x208] ;  /* 0x0000820000047ab9 */ /* 0x000fca0000000a00 */
[----:B------:R-:W2:Y:S01]  /*1e190*/  @P3 LDG.E R23, desc[UR4][R6.64] ;  /* 0x0000000406173981 */ /* 0x000ea2000c1e1900 */
[----:B------:R-:W-:-:S06]  /*1e1a0*/  IMAD.MOV.U32 R0, RZ, RZ, RZ ;  /* 0x000000ffff007224 */ /* 0x000fcc00078e00ff */
[----:B------:R0:W5:Y:S01]  /*1e1b0*/  @P1 LDG.E R0, desc[UR4][R4.64] ;  /* 0x0000000404001981 */ /* 0x000162000c1e1900 */
[----:B------:R-:W-:Y:S02]  /*1e1c0*/  ULDC.64 UR4, c[0x0][0xa20] ;  /* 0x0002880000047ab9 */ /* 0x000fe40000000a00 */
[----:B------:R-:W-:-:S04]  /*1e1d0*/  ISETP.NE.U32.AND P0, PT, RZ, UR4, PT ;  /* 0x00000004ff007c0c */ /* 0x000fc8000bf05070 */
[----:B------:R-:W-:Y:S01]  /*1e1e0*/  ISETP.NE.AND.EX P0, PT, RZ, UR5, PT, P0 ;  /* 0x00000005ff007c0c */ /* 0x000fe2000bf05300 */
[----:B--2--5:R-:W-:-:S12]  /*1e1f0*/  IMAD.IADD R23, R23, 0x1, R10 ;  /* 0x0000000117177824 */ /* 0x024fd800078e020a */
[----:B0-----:R-:W-:Y:S05]  /*1e200*/  @!P0 BRA `(.L_x_2013) ;  /* 0x0000000000148947 */ /* 0x001fea0003800000 */
[----:B------:R-:W-:Y:S01]  /*1e210*/  IADD3 R2, P0, R13, UR4, RZ ;  /* 0x000000040d027c10 */ /* 0x000fe2000ff1e0ff */
[----:B------:R-:W-:-:S03]  /*1e220*/  ULDC.64 UR6, c[0x0][0x208] ;  /* 0x0000820000067ab9 */ /* 0x000fc60000000a00 */
[----:B------:R-:W-:-:S05]  /*1e230*/  IADD3.X R3, R12, UR5, RZ, P0, !PT ;  /* 0x000000050c037c10 */ /* 0x000fca00087fe4ff */
[----:B------:R0:W5:Y:S01]  /*1e240*/  LDG.E R9, desc[UR6][R2.64] ;  /* 0x0000000602097981 */ /* 0x000162000c1e1900 */
[----:B------:R-:W-:Y:S05]  /*1e250*/  BRA `(.L_x_2014) ;  /* 0x0000000000147947 */ /* 0x000fea0003800000 */
.L_x_2013:
[----:B------:R-:W-:Y:S05]  /*1e260*/  @!P3 BRA `(.L_x_2014) ;  /* 0x000000000010b947 */ /* 0x000fea0003800000 */
[----:B------:R-:W-:Y:S02]  /*1e270*/  ULDC.64 UR4, c[0x0][0x208] ;  /* 0x0000820000047ab9 */ /* 0x000fe40000000a00 */
[----:B------:R-:W2:Y:S04]  /*1e280*/  LDG.E R2, desc[UR4][R6.64] ;  /* 0x0000000406027981 */ /* 0x000ea8000c1e1900 */
[----:B------:R-:W2:Y:S02]  /*1e290*/  LDG.E R9, desc[UR4][R6.64+0x4] ;  /* 0x0000040406097981 */ /* 0x000ea4000c1e1900 */
[----:B--2---:R-:W-:-:S07]  /*1e2a0*/  IMAD.IADD R9, R9, 0x1, -R2 ;  /* 0x0000000109097824 */ /* 0x004fce00078e0a02 */
.L_x_2014:
[----:B------:R-:W-:Y:S02]  /*1e2b0*/  ULDC.64 UR4, c[0x0][0x208] ;  /* 0x0000820000047ab9 */ /* 0x000fe40000000a00 */
[----:B0-----:R-:W2:Y:S04]  /*1e2c0*/  @P1 LDG.E R3, desc[UR4][R4.64] ;  /* 0x0000000404031981 */ /* 0x001ea8000c1e1900 */
[----:B------:R-:W2:Y:S01]  /*1e2d0*/  @P1 LDG.E R2, desc[UR4][R4.64+0x4] ;  /* 0x0000040404021981 */ /* 0x000ea2000c1e1900 */
[----:B-----5:R-:W-:Y:S01]  /*1e2e0*/  IMAD.IADD R9, R9, 0x1, -R10 ;  /* 0x0000000109097824 */ /* 0x020fe200078e0a0a */
[----:B------:R-:W-:Y:S01]  /*1e2f0*/  BSSY B0, `(.L_x_2015) ;  /* 0x00000de000007945 */ /* 0x000fe20003800000 */
[----:B------:R-:W-:Y:S01]  /*1e300*/  PLOP3.LUT P2, PT, PT, PT, PT, 0x80, 0x0 ;  /* 0x000000000000781c */ /* 0x000fe20003f4f070 */
[----:B--2---:R-:W-:-:S02]  /*1e310*/  @P1 IMAD.IADD R8, R2, 0x1, -R3 ;  /* 0x0000000102081824 */ /* 0x004fc400078e0a03 */
[----:B------:R-:W-:-:S05]  /*1e320*/  IMAD R2, R17, 0xc0, RZ ;  /* 0x000000c011027824 */ /* 0x000fca00078e02ff */
[----:B------:R-:W-:Y:S02]  /*1e330*/  IADD3 R11, -R11, 0x14f, R2 ;  /* 0x0000014f0b0b7810 */ /* 0x000fe40007ffe102 */
[----:B------:R-:W-:-:S05]  /*1e340*/  IADD3 R2, R9, R8, RZ ;  /* 0x0000000809027210 */ /* 0x000fca0007ffe0ff */
[C---:B------:R-:W-:Y:S02]  /*1e350*/  VIADD R3, R2.reuse, 0x8f ;  /* 0x0000008f02037836 */ /* 0x040fe40000000000 */
[----:B------:R-:W-:Y:S02]  /*1e360*/  IMAD.IADD R11, R2, 0x1, R11 ;  /* 0x00000001020b7824 */ /* 0x000fe400078e020b */
[----:B------:R-:W-:-:S04]  /*1e370*/  IMAD.HI R3, R3, 0x38e38e39, RZ ;  /* 0x38e38e3903037827 */ /* 0x000fc800078e02ff */
[----:B------:R-:W-:Y:S01]  /*1e380*/  IMAD.HI R11, R11, 0x38e38e39, RZ ;  /* 0x38e38e390b0b7827 */ /* 0x000fe200078e02ff */
[----:B------:R-:W-:-:S04]  /*1e390*/  SHF.R.U32.HI R2, RZ, 0x1f, R3 ;  /* 0x0000001fff027819 */ /* 0x000fc80000011603 */
[----:B------:R-:W-:Y:S02]  /*1e3a0*/  SHF.R.U32.HI R4, RZ, 0x1f, R11 ;  /* 0x0000001fff047819 */ /* 0x000fe4000001160b */
[----:B------:R-:W-:Y:S02]  /*1e3b0*/  LEA.HI.SX32 R2, R3, R2, 0x1b ;  /* 0x0000000203027211 */ /* 0x000fe400078fdaff */
[----:B------:R-:W-:-:S04]  /*1e3c0*/  LEA.HI.SX32 R11, R11, R4, 0x1b ;  /* 0x000000040b0b7211 */ /* 0x000fc800078fdaff */
[----:B------:R-:W-:Y:S01]  /*1e3d0*/  VIMNMX R6, R2, R11, PT ;  /* 0x0000000b02067248 */ /* 0x000fe20003fe0100 */
[----:B------:R-:W-:-:S04]  /*1e3e0*/  IMAD.MOV R2, RZ, RZ, -R9 ;  /* 0x000000ffff027224 */ /* 0x000fc800078e0a09 */
[----:B------:R-:W-:Y:S01]  /*1e3f0*/  IMAD R3, R6, 0x90, -R9 ;  /* 0x0000009006037824 */ /* 0x000fe200078e0a09 */
[----:B------:R-:W-:Y:S01]  /*1e400*/  VIMNMX R2, RZ, R2, !PT ;  /* 0x00000002ff027248 */ /* 0x000fe20007fe0100 */
[----:B------:R0:W-:Y:S03]  /*1e410*/  STL [R1], R6 ;  /* 0x0000000601007387 */ /* 0x0001e60000100800 */
[----:B------:R-:W-:-:S04]  /*1e420*/  VIMNMX R3, R3, R8, PT ;  /* 0x0000000803037248 */ /* 0x000fc80003fe0100 */
[----:B------:R-:W-:-:S13]  /*1e430*/  ISETP.GT.AND P0, PT, R3, R2, PT ;  /* 0x000000020300720c */ /* 0x000fda0003f04270 */
[----:B------:R-:W-:Y:S02]  /*1e440*/  @P0 VIADD R5, R3, 0x8f ;  /* 0x0000008f03050836 */ /* 0x000fe40000000000 */
[----:B------:R-:W-:-:S04]  /*1e450*/  IMAD.WIDE.U32 R2, R2, 0x38e38e39, RZ ;  /* 0x38e38e3902027825 */ /* 0x000fc800078e00ff */
[----:B------:R-:W-:Y:S01]  /*1e460*/  @P0 IMAD.HI R5, R5, 0x38e38e39, RZ ;  /* 0x38e38e3905050827 */ /* 0x000fe200078e02ff */
[----:B------:R-:W-:-:S04]  /*1e470*/  SHF.R.U32.HI R4, RZ, 0x5, R3 ;  /* 0x00000005ff047819 */ /* 0x000fc80000011603 */
[----:B------:R-:W-:Y:S01]  /*1e480*/  @P0 SHF.R.U32.HI R2, RZ, 0x1f, R5 ;  /* 0x0000001fff020819 */ /* 0x000fe20000011605 */
[----:B------:R-:W-:-:S03]  /*1e490*/  IMAD.MOV.U32 R3, RZ, RZ, R4 ;  /* 0x000000ffff037224 */ /* 0x000fc600078e0004 */
[----:B------:R-:W-:-:S04]  /*1e4a0*/  @P0 LEA.HI.SX32 R3, R5, R2, 0x1b ;  /* 0x0000000205030211 */ /* 0x000fc800078fdaff */
[----:B------:R-:W-:-:S13]  /*1e4b0*/  ISETP.GT.AND P0, PT, R3, R4, PT ;  /* 0x000000040300720c */ /* 0x000fda0003f04270 */
[----:B0-----:R-:W-:Y:S05]  /*1e4c0*/  @!P0 BRA `(.L_x_2016) ;  /* 0x0000000c00008947 */ /* 0x001fea0003800000 */
[----:B------:R-:W0:Y:S01]  /*1e4d0*/  LDC R2, c[0x0][0x428] ;  /* 0x00010a00ff027b82 */ /* 0x000e220000000800 */
[----:B------:R-:W-:Y:S01]  /*1e4e0*/  UMOV UR4, 0xffffffff ;  /* 0xffffffff00047882 */ /* 0x000fe20000000000 */
[----:B0-----:R-:W-:Y:S01]  /*1e4f0*/  ISETP.NE.AND P0, PT, R2, 0x1, PT ;  /* 0x000000010200780c */ /* 0x001fe20003f05270 */
[----:B------:R-:W-:-:S12]  /*1e500*/  IMAD.MOV.U32 R2, RZ, RZ, R18 ;  /* 0x000000ffff027224 */ /* 0x000fd800078e0012 */
[----:B------:R-:W0:Y:S08]  /*1e510*/  @P0 LDC R5, c[0x0][0x42c] ;  /* 0x00010b00ff050b82 */ /* 0x000e300000000800 */
[----:B------:R-:W2:Y:S01]  /*1e520*/  @P0 LDC R6, c[0x0][0x430] ;  /* 0x00010c00ff060b82 */ /* 0x000ea20000000800 */
[----:B0-----:R-:W-:-:S05]  /*1e530*/  @P0 IMAD.HI.U32 R5, R18, R5, RZ ;  /* 0x0000000512050227 */ /* 0x001fca00078e00ff */
[----:B--2---:R-:W-:Y:S02]  /*1e540*/  @P0 SHF.R.U32.HI R2, RZ, R6, R5 ;  /* 0x00000006ff020219 */ /* 0x004fe40000011605 */
[----:B------:R-:W-:Y:S01]  /*1e550*/  SEL R5, R29, RZ, !P1 ;  /* 0x000000ff1d057207 */ /* 0x000fe20004800000 */
[----:B------:R-:W-:Y:S06]  /*1e560*/  BRA.DIV UR4, `(.L_x_2017) ;  /* 0x0000004e04e47947 */ /* 0x000fec000b800000 */
.L_x_2143:
[----:B------:R-:W-:-:S03]  /*1e570*/  UMOV UR4, 0xffffffff ;  /* 0xffffffff00047882 */ /* 0x000fc60000000000 */
[----:B------:R-:W-:Y:S05]  /*1e580*/  BRA.DIV UR4, `(.L_x_2018) ;  /* 0x0000005204107947 */ /* 0x000fea000b800000 */
[----:B------:R-:W-:-:S13]  /*1e590*/  ELECT P6, URZ, PT ;  /* 0x00000000003f782f */ /* 0x000fda00038c0000 */
.L_x_2146:
[----:B------:R-:W2:Y:S01]  /*1e5a0*/  LDL R6, [R1+0xc] ;  /* 0x00000c0001067983 */ /* 0x000ea20000100800 */
[----:B------:R-:W-:Y:S01]  /*1e5b0*/  BSSY B1, `(.L_x_2019) ;  /* 0x000000b000017945 */ /* 0x000fe20003800000 */
[----:B------:R-:W0:Y:S01]  /*1e5c0*/  S2R R9, SR_CgaCtaId ;  /* 0x0000000000097919 */ /* 0x000e220000008800 */
[----:B--2---:R-:W-:-:S05]  /*1e5d0*/  VIADD R6, R6, 0x1 ;  /* 0x0000000106067836 */ /* 0x004fca0000000000 */
        /* <DEDUP_REMOVED lines=8> */
.L_x_2147:
[----:B------:R-:W-:Y:S05]  /*1e660*/  BSYNC B1 ;  /* 0x0000000000017941 */ /* 0x000fea0003800000 */
.L_x_2019:
[----:B------:R-:W-:Y:S04]  /*1e670*/  BSSY B1, `(.L_x_2021) ;  /* 0x0000049000017945 */ /* 0x000fe80003800000 */
[----:B------:R-:W-:Y:S05]  /*1e680*/  @!P6 BRA `(.L_x_2022) ;  /* 0x00000004001ce947 */ /* 0x000fea0003800000 */
[----:B------:R-:W-:Y:S01]  /*1e690*/  IMAD R8, R25, 0x8, R6 ;  /* 0x0000000819087824 */ /* 0x000fe200078e0206 */
[----:B0-----:R-:W-:-:S04]  /*1e6a0*/  SHF.L.U32 R7, R26, 0x1f, RZ ;  /* 0x0000001f1a077819 */ /* 0x001fc800000006ff */
[----:B------:R-:W0:Y:S02]  /*1e6b0*/  SYNCS.PHASECHK.TRANS64.TRYWAIT P0, [R8+URZ+0x31ca0], R7 ;  /* 0x031ca007080075a7 */ /* 0x000e24000800017f */
[----:B0-----:R-:W-:Y:S05]  /*1e6c0*/  @!P0 BRA `(.L_x_2023) ;  /* 0x0000004c00f48947 */ /* 0x001fea0003800000 */
.L_x_2148:
        /* <DEDUP_REMOVED lines=9> */
.L_x_2024:
[----:B------:R-:W-:Y:S01]  /*1e760*/  IMAD R10, R25, 0x6c00, R6 ;  /* 0x00006c00190a7824 */ /* 0x000fe200078e0206 */
[----:B------:R-:W-:Y:S01]  /*1e770*/  R2UR UR9, R8 ;  /* 0x00000000080972ca */ /* 0x000fe200000e0000 */
[----:B--2---:R-:W-:Y:S01]  /*1e780*/  IMAD R9, R3, 0x90, R0 ;  /* 0x0000009003097824 */ /* 0x004fe200078e0200 */
        /* <DEDUP_REMOVED lines=25> */
.L_x_2149:
[----:B------:R-:W-:Y:S05]  /*1e920*/  @P1 BRA `(.L_x_2026) ;  /* 0x0000000000141947 */ /* 0x000fea0003800000 */
[----:B------:R-:W-:Y:S01]  /*1e930*/  ISETP.NE.AND P0, PT, R28, RZ, PT ;  /* 0x000000ff1c00720c */ /* 0x000fe20003f05270 */
[----:B0-2---:R-:W-:-:S04]  /*1e940*/  IMAD.MOV.U32 R7, RZ, RZ, 0x6c00 ;  /* 0x00006c00ff077424 */ /* 0x005fc800078e00ff */
[----:B------:R3:W-:Y:S08]  /*1e950*/  SYNCS.ARRIVE.TRANS64 RZ, [R8+URZ+0x31cb0], R7 ;  /* 0x031cb00708ff79a7 */ /* 0x0007f0000800003f */
[----:B------:R-:W-:Y:S05]  /*1e960*/  @!P0 BRA `(.L_x_2026) ;  /* 0x0000000000048947 */ /* 0x000fea0003800000 */
[----:B------:R-:W-:Y:S01]  /*1e970*/  BPT.TRAP 0x1 ;  /* 0x000000040000795c */ /* 0x000fe20000300000 */
.L_x_2026:
        /* <DEDUP_REMOVED lines=24> */
.L_x_2022:
[----:B------:R-:W-:Y:S05]  /*1eb00*/  BSYNC B1 ;  /* 0x0000000000017941 */ /* 0x000fea0003800000 */
.L_x_2021:
        /* <DEDUP_REMOVED lines=9> */
.L_x_2033:
[----:B------:R-:W-:Y:S05]  /*1eba0*/  YIELD ;  /* 0x0000000000007946 */ /* 0x000fea0003800000 */
[----:B------:R-:W-:Y:S04]  /*1ebb0*/  BSSY B1, `(.L_x_2027) ;  /* 0x0000048000017945 */ /* 0x000fe80003800000 */
[----:B------:R-:W-:Y:S05]  /*1ebc0*/  @!P6 BRA `(.L_x_2028) ;  /* 0x000000040018e947 */ /* 0x000fea0003800000 */
[----:B------:R-:W-:Y:S01]  /*1ebd0*/  IMAD R7, R25, 0x8, R6 ;  /* 0x0000000819077824 */ /* 0x000fe200078e0206 */
[----:B------:R-:W-:-:S04]  /*1ebe0*/  SHF.L.U32 R8, R26, 0x1f, RZ ;  /* 0x0000001f1a087819 */ /* 0x000fc800000006ff */
[----:B------:R-:W0:Y:S02]  /*1ebf0*/  SYNCS.PHASECHK.TRANS64.TRYWAIT P0, [R7+URZ+0x31ca0], R8 ;  /* 0x031ca008070075a7 */ /* 0x000e24000800017f */
[----:B0-----:R-:W-:Y:S05]  /*1ec00*/  @!P0 BRA `(.L_x_2029) ;  /* 0x0000004800cc8947 */ /* 0x001fea0003800000 */
.L_x_2150:
[----:B------:R-:W2:Y:S02]  /*1ec10*/  S2R R9, SR_TID.X ;  /* 0x0000000000097919 */ /* 0x000ea40000002100 */
[----:B--2---:R-:W-:-:S04]  /*1ec20*/  LOP3.LUT R9, R9, 0x7f, RZ, 0xc0, !PT ;  /* 0x0000007f09097812 */ /* 0x004fc800078ec0ff */
[----:B------:R-:W-:-:S13]  /*1ec30*/  ISETP.NE.AND P0, PT, R9, RZ, PT ;  /* 0x000000ff0900720c */ /* 0x000fda0003f05270 */
[----:B------:R-:W-:Y:S05]  /*1ec40*/  @P0 BRA `(.L_x_2030) ;  /* 0x0000000000140947 */ /* 0x000fea0003800000 */
[----:B------:R-:W-:Y:S02]  /*1ec50*/  ISETP.NE.AND P1, PT, R28, RZ, PT ;  /* 0x000000ff1c00720c */ /* 0x000fe40003f25270 */
[----:B------:R-:W-:-:S04]  /*1ec60*/  MOV R10, 0x6c00 ;  /* 0x00006c00000a7802 */ /* 0x000fc80000000f00 */
[----:B------:R2:W-:Y:S07]  /*1ec70*/  SYNCS.ARRIVE.TRANS64 RZ, [R7+URZ+0x31c90], R10 ;  /* 0x031c900a07ff79a7 */ /* 0x0005ee000800003f */
[----:B------:R-:W-:Y:S05]  /*1ec80*/  @!P1 BRA `(.L_x_2030) ;  /* 0x0000000000049947 */ /* 0x000fea0003800000 */
[----:B------:R-:W-:Y:S01]  /*1ec90*/  BPT.TRAP 0x1 ;  /* 0x000000040000795c */ /* 0x000fe20000300000 */
.L_x_2030:
[----:B--2---:R-:W-:Y:S01]  /*1eca0*/  IMAD R10, R25, 0x6c00, R6 ;  /* 0x00006c00190a7824 */ /* 0x004fe200078e0206 */
[----:B------:R-:W-:Y:S01]  /*1ecb0*/  R2UR UR9, R7 ;  /* 0x00000000070972ca */ /* 0x000fe200000e0000 */
[----:B------:R-:W-:Y:S01]  /*1ecc0*/  IMAD R9, R3, 0x90, R0 ;  /* 0x0000009003097824 */ /* 0x000fe200078e0200 */
        /* <DEDUP_REMOVED lines=24> */
.L_x_2151:
[----:B------:R-:W-:Y:S05]  /*1ee50*/  @P0 BRA `(.L_x_2032) ;  /* 0x0000000000140947 */ /* 0x000fea0003800000 */
[----:B------:R-:W-:Y:S01]  /*1ee60*/  ISETP.NE.AND P1, PT, R28, RZ, PT ;  /* 0x000000ff1c00720c */ /* 0x000fe20003f25270 */
[----:B0-2---:R-:W-:-:S04]  /*1ee70*/  IMAD.MOV.U32 R8, RZ, RZ, 0x6c00 ;  /* 0x00006c00ff087424 */ /* 0x005fc800078e00ff */
[----:B------:R3:W-:Y:S08]  /*1ee80*/  SYNCS.ARRIVE.TRANS64 RZ, [R7+URZ+0x31cb0], R8 ;  /* 0x031cb00807ff79a7 */ /* 0x0007f0000800003f */
[----:B------:R-:W-:Y:S05]  /*1ee90*/  @!P1 BRA `(.L_x_2032) ;  /* 0x0000000000049947 */ /* 0x000fea0003800000 */
[----:B------:R-:W-:Y:S01]  /*1eea0*/  BPT.TRAP 0x1 ;  /* 0x000000040000795c */ /* 0x000fe20000300000 */
.L_x_2032:
        /* <DEDUP_REMOVED lines=24> */
.L_x_2028:
[----:B------:R-:W-:Y:S05]  /*1f030*/  BSYNC B1 ;  /* 0x0000000000017941 */ /* 0x000fea0003800000 */
.L_x_2027:
[----:B------:R-:W-:-:S05]  /*1f040*/  VIADD R25, R25, 0x1 ;  /* 0x0000000119197836 */ /* 0x000fca0000000000 */
[----:B------:R-:W-:-:S04]  /*1f050*/  ISETP.NE.AND P0, PT, R25, 0x2, PT ;  /* 0x000000021900780c */ /* 0x000fc80003f05270 */
[----:B0-23--:R-:W-:Y:S02]  /*1f060*/  SEL R7, RZ, 0x1, P0 ;  /* 0x00000001ff077807 */ /* 0x00dfe40000000000 */
[----:B------:R-:W-:Y:S02]  /*1f070*/  SEL R25, R25, RZ, P0 ;  /* 0x000000ff19197207 */ /* 0x000fe40000000000 */
[C---:B------:R-:W-:Y:S02]  /*1f080*/  ISETP.GT.AND P0, PT, R3.reuse, R4, PT ;  /* 0x000000040300720c */ /* 0x040fe40003f04270 */
[----:B------:R-:W-:Y:S01]  /*1f090*/  LOP3.LUT R26, R26, R7, RZ, 0x3c, !PT ;  /* 0x000000071a1a7212 */ /* 0x000fe200078e3cff */
[----:B------:R-:W-:-:S04]  /*1f0a0*/  VIADD R7, R3, 0xffffffff ;  /* 0xffffffff03077836 */ /* 0x000fc80000000000 */
[----:B------:R-:W-:-:S06]  /*1f0b0*/  IMAD.MOV.U32 R3, RZ, RZ, R7 ;  /* 0x000000ffff037224 */ /* 0x000fcc00078e0007 */
[----:B------:R-:W-:Y:S05]  /*1f0c0*/  @P0 BRA `(.L_x_2033) ;  /* 0xfffffff800b40947 */ /* 0x000fea000383ffff */
.L_x_2016:
[----:B------:R-:W-:Y:S05]  /*1f0d0*/  BSYNC B0 ;  /* 0x0000000000007941 */ /* 0x000fea0003800000 */
.L_x_2015:
[----:B------:R-:W2:Y:S01]  /*1f0e0*/  LDL R7, [R1] ;  /* 0x0000000001077983 */ /* 0x000ea20000100800 */
        /* <DEDUP_REMOVED lines=21> */
.L_x_2035:
        /* <DEDUP_REMOVED lines=21> */
[----:B01----:R-:W-:Y:S05]  /*1f390*/  CALL.ABS.NOINC R2 ;  /* 0x0000000002007343 */ /* 0x003fea0003c00000 */
.L_x_2037:
        /* <DEDUP_REMOVED lines=8> */
[----:B------:R-:W-:Y:S01]  /*1f420*/  MOV R4, UR6 ;  /* 0x0000000600047c02 */ /* 0x000fe20008000f00 */
        /* <DEDUP_REMOVED lines=9> */
[----:B-12---:R-:W-:Y:S05]  /*1f4c0*/  CALL.ABS.NOINC R2 ;  /* 0x0000000002007343 */ /* 0x006fea0003c00000 */
.L_x_2039:
        /* <DEDUP_REMOVED lines=16> */
.L_x_2038:
[----:B------:R-:W2:Y:S01]  /*1f5d0*/  LDL.LU R2, [R1+0x4] ;  /* 0x0000040001027983 */ /* 0x000ea20000300800 */
[----:B------:R-:W-:Y:S01]  /*1f5e0*/  ULDC.64 UR4, c[0x0][0x9f8] ;  /* 0x00027e0000047ab9 */ /* 0x000fe20000000a00 */
[----:B------:R-:W0:Y:S02]  /*1f5f0*/  LDC R0, c[0x0][0x428] ;  /* 0x00010a00ff007b82 */ /* 0x000e240000000800 */
[----:B------:R-:W3:Y:S04]  /*1f600*/  LDL.LU R21, [R1+0x8] ;  /* 0x0000080001157983 */ /* 0x000ee80000300800 */
[----:B------:R-:W4:Y:S01]  /*1f610*/  LDL.LU R20, [R1+0x10] ;  /* 0x0000100001147983 */ /* 0x000f220000300800 */
[----:B------:R-:W-:Y:S01]  /*1f620*/  ISETP.NE.U32.AND P0, PT, RZ, UR4, PT ;  /* 0x00000004ff007c0c */ /* 0x000fe2000bf05070 */
[----:B------:R-:W-:Y:S01]  /*1f630*/  IMAD.MOV.U32 R6, RZ, RZ, R29 ;  /* 0x000000ffff067224 */ /* 0x000fe200078e001d */
[----:B------:R-:W-:-:S02]  /*1f640*/  ULDC.64 UR6, c[0x0][0x208] ;  /* 0x0000820000067ab9 */ /* 0x000fc40000000a00 */
        /* <DEDUP_REMOVED lines=21> */
.L_x_2040:
        /* <DEDUP_REMOVED lines=14> */
.L_x_2041:
        /* <DEDUP_REMOVED lines=13> */
.L_x_2042:
        /* <DEDUP_REMOVED lines=18> */
.L_x_2154:
[----:B------:R-:W-:Y:S01]  /*1fa70*/  UMOV UR4, 0xffffffff ;  /* 0xffffffff00047882 */ /* 0x000fe20000000000 */
[----:B------:R-:W-:Y:S02]  /*1fa80*/  SHF.R.S32.HI R12, RZ, 0x1f, R6 ;  /* 0x0000001fff0c7819 */ /* 0x000fe40000011406 */
[----:B------:R-:W-:Y:S05]  /*1fa90*/  BRA.DIV UR4, `(.L_x_2044) ;  /* 0x0000003e04847947 */ /* 0x000fea000b800000 */
[----:B------:R-:W-:-:S13]  /*1faa0*/  ELECT P6, URZ, PT ;  /* 0x00000000003f782f */ /* 0x000fda00038c0000 */
.L_x_2157:
        /* <DEDUP_REMOVED lines=21> */
[----:B------:R0:W5:Y:S01]  /*1fc00*/  LDG.E R8, desc[UR6][R10.64] ;  /* 0x000000060a087981 */ /* 0x000162000c1e1900 */
[----:B------:R-:W-:-:S07]  /*1fc10*/  IMAD R7, R13, R4, R7 ;  /* 0x000000040d077224 */ /* 0x000fce00078e0207 */
.L_x_2046:
[----:B------:R-:W-:Y:S01]  /*1fc20*/  IMAD R5, R22, 0x8, R27 ;  /* 0x0000000816057824 */ /* 0x000fe200078e021b */
[----:B------:R-:W-:-:S04]  /*1fc30*/  SHF.L.U32 R4, R24, 0x1f, RZ ;  /* 0x0000001f18047819 */ /* 0x000fc800000006ff */
[----:B------:R-:W2:Y:S02]  /*1fc40*/  SYNCS.PHASECHK.TRANS64.TRYWAIT P0, [R5+URZ+0x31c40], R4 ;  /* 0x031c4004050075a7 */ /* 0x000ea4000800017f */
[----:B--2---:R-:W-:Y:S05]  /*1fc50*/  @!P0 BRA `(.L_x_2047) ;  /* 0x0000003c00348947 */ /* 0x004fea0003800000 */
.L_x_2158:
        /* <DEDUP_REMOVED lines=9> */
.L_x_2048:
        /* <DEDUP_REMOVED lines=28> */
.L_x_2045:
        /* <DEDUP_REMOVED lines=30> */
[----:B---3--:R-:W-:Y:S01]  /*20090*/  @P0 R2UR UR13, R9 ;  /* 0x00000000090d02ca */ /* 0x008fe200000e0000 */
        /* <DEDUP_REMOVED lines=13> */
.L_x_2159:
[----:B------:R-:W-:Y:S05]  /*20170*/  BSYNC B0 ;  /* 0x0000000000007941 */ /* 0x000fea0003800000 */
.L_x_2049:
[----:B------:R-:W2:Y:S01]  /*20180*/  LDL R5, [R1] ;  /* 0x0000000001057983 */ /* 0x000ea20000100800 */
[----:B------:R-:W-:Y:S01]  /*20190*/  BSSY B0, `(.L_x_2051) ;  /* 0x0000168000007945 */ /* 0x000fe20003800000 */
[----:B--2---:R-:W-:-:S13]  /*201a0*/  ISETP.GE.AND P0, PT, R5, 0x2, PT ;  /* 0x000000020500780c */ /* 0x004fda0003f06270 */
[----:B------:R-:W-:Y:S05]  /*201b0*/  @!P0 BRA `(.L_x_2052) ;  /* 0x0000001400948947 */ /* 0x000fea0003800000 */
[C---:B0-----:R-:W-:Y:S01]  /*201c0*/  LOP3.LUT R4, R5.reuse, 0x1, RZ, 0xc0, !PT ;  /* 0x0000000105047812 */ /* 0x041fe200078ec0ff */
[----:B------:R-:W-:Y:S01]  /*201d0*/  VIADD R11, R5, 0xfffffffe ;  /* 0xfffffffe050b7836 */ /* 0x000fe20000000000 */
[----:B------:R-:W-:Y:S02]  /*201e0*/  BSSY B1, `(.L_x_2053) ;  /* 0x0000079000017945 */ /* 0x000fe40003800000 */
[----:B------:R-:W-:Y:S01]  /*201f0*/  ISETP.NE.U32.AND P0, PT, R4, 0x1, PT ;  /* 0x000000010400780c */ /* 0x000fe20003f05070 */
[----:B------:R-:W-:-:S12]  /*20200*/  IMAD.MOV.U32 R9, RZ, RZ, R11 ;  /* 0x000000ffff097224 */ /* 0x000fd800078e000b */
[----:B------:R-:W-:Y:S05]  /*20210*/  @!P0 BRA `(.L_x_2054) ;  /* 0x0000000400d48947 */ /* 0x000fea0003800000 */
        /* <DEDUP_REMOVED lines=8> */
[----:B------:R-:W-:Y:S02]  /*202a0*/  IMAD.MOV.U32 R4, RZ, RZ, R8 ;  /* 0x000000ffff047224 */ /* 0x000fe400078e0008 */
[----:B------:R-:W-:Y:S01]  /*202b0*/  IMAD.MOV.U32 R14, RZ, RZ, R11 ;  /* 0x000000ffff0e7224 */ /* 0x000fe200078e000b */
        /* <DEDUP_REMOVED lines=21> */
.L_x_2057:
[----:B0-----:R-:W-:Y:S01]  /*20410*/  IMAD R3, R10, 0x8, R27 ;  /* 0x000000080a037824 */ /* 0x001fe200078e021b */
[----:B------:R-:W-:-:S04]  /*20420*/  SHF.L.U32 R2, R13, 0x1f, RZ ;  /* 0x0000001f0d027819 */ /* 0x000fc800000006ff */
[----:B------:R-:W0:Y:S02]  /*20430*/  SYNCS.PHASECHK.TRANS64.TRYWAIT P0, [R3+URZ+0x31c40], R2 ;  /* 0x031c4002030075a7 */ /* 0x000e24000800017f */
[----:B0-----:R-:W-:Y:S05]  /*20440*/  @!P0 BRA `(.L_x_2058) ;  /* 0x0000003400608947 */ /* 0x001fea0003800000 */
.L_x_2160:
        /* <DEDUP_REMOVED lines=9> */
.L_x_2059:
        /* <DEDUP_REMOVED lines=31> */
.L_x_2161:
[----:B------:R-:W-:Y:S05]  /*206d0*/  @P1 BRA `(.L_x_2061) ;  /* 0x0000000000181947 */ /* 0x000fea0003800000 */
[----:B------:R-:W-:Y:S01]  /*206e0*/  ISETP.NE.AND P0, PT, R28, RZ, PT ;  /* 0x000000ff1c00720c */ /* 0x000fe20003f05270 */
[----:B0-----:R-:W-:Y:S02]  /*206f0*/  IMAD R2, R22, 0x8, R27 ;  /* 0x0000000816027824 */ /* 0x001fe400078e021b */
[----:B------:R-:W-:-:S04]  /*20700*/  IMAD.MOV.U32 R3, RZ, RZ, 0x6c00 ;  /* 0x00006c00ff037424 */ /* 0x000fc800078e00ff */
[----:B------:R2:W-:Y:S06]  /*20710*/  SYNCS.ARRIVE.TRANS64 RZ, [R2+URZ+0x31c50], R3 ;  /* 0x031c500302ff79a7 */ /* 0x0005ec000800003f */
[----:B------:R-:W-:Y:S05]  /*20720*/  @!P0 BRA `(.L_x_2061) ;  /* 0x0000000000048947 */ /* 0x000fea0003800000 */
[----:B------:R-:W-:Y:S01]  /*20730*/  BPT.TRAP 0x1 ;  /* 0x000000040000795c */ /* 0x000fe20000300000 */
.L_x_2061:
        /* <DEDUP_REMOVED lines=30> */
.L_x_2056:
[----:B------:R-:W-:Y:S05]  /*20920*/  BSYNC B2 ;  /* 0x0000000000027941 */ /* 0x000fea0003800000 */
.L_x_2055:
[----:B------:R-:W2:Y:S01]  /*20930*/  LDL.LU R2, [R1] ;  /* 0x0000000001027983 */ /* 0x000ea20000300800 */
[----:B------:R-:W-:Y:S02]  /*20940*/  IMAD.MOV.U32 R22, RZ, RZ, R10 ;  /* 0x000000ffff167224 */ /* 0x000fe400078e000a */
[----:B------:R-:W-:Y:S01]  /*20950*/  IMAD.MOV.U32 R24, RZ, RZ, R13 ;  /* 0x000000ffff187224 */ /* 0x000fe200078e000d */
[----:B--2---:R-:W-:-:S07]  /*20960*/  IADD3 R9, R2, -0x3, RZ ;  /* 0xfffffffd02097810 */ /* 0x004fce0007ffe0ff */
.L_x_2054:
[----:B------:R-:W-:Y:S05]  /*20970*/  BSYNC B1 ;  /* 0x0000000000017941 */ /* 0x000fea0003800000 */
.L_x_2053:
[----:B------:R-:W-:-:S13]  /*20980*/  ISETP.NE.AND P0, PT, R11, RZ, PT ;  /* 0x000000ff0b00720c */ /* 0x000fda0003f05270 */
[----:B------:R-:W-:Y:S05]  /*20990*/  @!P0 BRA `(.L_x_2052) ;  /* 0x0000000c009c8947 */ /* 0x000fea0003800000 */
[----:B------:R-:W-:-:S07]  /*209a0*/  IMAD.MOV.U32 R4, RZ, RZ, R8 ;  /* 0x000000ffff047224 */ /* 0x000fce00078e0008 */
.L_x_2076:
        /* <DEDUP_REMOVED lines=32> */
.L_x_2064:
[----:B------:R-:W-:Y:S01]  /*20bb0*/  IMAD R3, R10, 0x8, R27 ;  /* 0x000000080a037824 */ /* 0x000fe200078e021b */
[----:B------:R-:W-:-:S04]  /*20bc0*/  SHF.L.U32 R2, R11, 0x1f, RZ ;  /* 0x0000001f0b027819 */ /* 0x000fc800000006ff */
[----:B------:R-:W2:Y:S02]  /*20bd0*/  SYNCS.PHASECHK.TRANS64.TRYWAIT P0, [R3+URZ+0x31c40], R2 ;  /* 0x031c4002030075a7 */ /* 0x000ea4000800017f */
[----:B--2---:R-:W-:Y:S05]  /*20be0*/  @!P0 BRA `(.L_x_2065) ;  /* 0x0000002c00a08947 */ /* 0x004fea0003800000 */
.L_x_2162:
        /* <DEDUP_REMOVED lines=9> */
.L_x_2066:
        /* <DEDUP_REMOVED lines=31> */
.L_x_2163:
[----:B------:R-:W-:Y:S05]  /*20e70*/  @P0 BRA `(.L_x_2068) ;  /* 0x0000000000140947 */ /* 0x000fea0003800000 */
[----:B------:R-:W-:Y:S01]  /*20e80*/  ISETP.NE.AND P1, PT, R28, RZ, PT ;  /* 0x000000ff1c00720c */ /* 0x000fe20003f25270 */
[----:B------:R-:W-:-:S04]  /*20e90*/  IMAD.MOV.U32 R2, RZ, RZ, 0x6c00 ;  /* 0x00006c00ff027424 */ /* 0x000fc800078e00ff */
[----:B------:R2:W-:Y:S08]  /*20ea0*/  SYNCS.ARRIVE.TRANS64 RZ, [R3+URZ+0x50], R2 ;  /* 0x0000500203ff79a7 */ /* 0x0005f0000800003f */
[----:B------:R-:W-:Y:S05]  /*20eb0*/  @!P1 BRA `(.L_x_2068) ;  /* 0x0000000000049947 */ /* 0x000fea0003800000 */
[----:B------:R-:W-:Y:S01]  /*20ec0*/  BPT.TRAP 0x1 ;  /* 0x000000040000795c */ /* 0x000fe20000300000 */
.L_x_2068:
        /* <DEDUP_REMOVED lines=30> */
.L_x_2063:
[----:B------:R-:W-:Y:S05]  /*210b0*/  BSYNC B1 ;  /* 0x0000000000017941 */ /* 0x000fea0003800000 */
.L_x_2062:
        /* <DEDUP_REMOVED lines=31> */
.L_x_2071:
[----:B--2---:R-:W-:Y:S01]  /*212b0*/  IMAD R2, R22, 0x8, R27 ;  /* 0x0000000816027824 */ /* 0x004fe200078e021b */
[----:B------:R-:W-:-:S04]  /*212c0*/  SHF.L.U32 R3, R24, 0x1f, RZ ;  /* 0x0000001f18037819 */ /* 0x000fc800000006ff */
[----:B------:R-:W2:Y:S02]  /*212d0*/  SYNCS.PHASECHK.TRANS64.TRYWAIT P0, [R2+URZ+0x31c40], R3 ;  /* 0x031c4003020075a7 */ /* 0x000ea4000800017f */
[----:B--2---:R-:W-:Y:S05]  /*212e0*/  @!P0 BRA `(.L_x_2072) ;  /* 0x0000002800088947 */ /* 0x004fea0003800000 */
.L_x_2164:
        /* <DEDUP_REMOVED lines=9> */
.L_x_2073:
        /* <DEDUP_REMOVED lines=33> */
.L_x_2165:
[----:B------:R-:W-:Y:S05]  /*21590*/  @P0 BRA `(.L_x_2075) ;  /* 0x0000000000140947 */ /* 0x000fea0003800000 */
[----:B------:R-:W-:Y:S01]  /*215a0*/  ISETP.NE.AND P1, PT, R28, RZ, PT ;  /* 0x000000ff1c00720c */ /* 0x000fe20003f25270 */
[----:B------:R-:W-:-:S04]  /*215b0*/  IMAD.MOV.U32 R3, RZ, RZ, 0x6c00 ;  /* 0x00006c00ff037424 */ /* 0x000fc800078e00ff */
[----:B------:R2:W-:Y:S08]  /*215c0*/  SYNCS.ARRIVE.TRANS64 RZ, [R2+URZ+0x50], R3 ;  /* 0x0000500302ff79a7 */ /* 0x0005f0000800003f */
[----:B------:R-:W-:Y:S05]  /*215d0*/  @!P1 BRA `(.L_x_2075) ;  /* 0x0000000000049947 */ /* 0x000fea0003800000 */
[----:B------:R-:W-:Y:S01]  /*215e0*/  BPT.TRAP 0x1 ;  /* 0x000000040000795c */ /* 0x000fe20000300000 */
.L_x_2075:
        /* <DEDUP_REMOVED lines=29> */
.L_x_2070:
[----:B------:R-:W-:Y:S05]  /*217c0*/  BSYNC B1 ;  /* 0x0000000000017941 */ /* 0x000fea0003800000 */
.L_x_2069:
[C---:B------:R-:W-:Y:S01]  /*217d0*/  ISETP.GT.AND P0, PT, R9.reuse, 0x1, PT ;  /* 0x000000010900780c */ /* 0x040fe20003f04270 */
[----:B0-2---:R-:W-:-:S05]  /*217e0*/  VIADD R2, R9, 0xfffffffe ;  /* 0xfffffffe09027836 */ /* 0x005fca0000000000 */
[----:B------:R-:W-:-:S07]  /*217f0*/  MOV R9, R2 ;  /* 0x0000000200097202 */ /* 0x000fce0000000f00 */
[----:B------:R-:W-:Y:S05]  /*21800*/  @P0 BRA `(.L_x_2076) ;  /* 0xfffffff000680947 */ /* 0x000fea000383ffff */
.L_x_2052:
[----:B------:R-:W-:Y:S05]  /*21810*/  BSYNC B0 ;  /* 0x0000000000007941 */ /* 0x000fea0003800000 */
.L_x_2051:
[----:B------:R-:W-:Y:S01]  /*21820*/  ISETP.NE.AND P0, PT, R28, RZ, PT ;  /* 0x000000ff1c00720c */ /* 0x000fe20003f05270 */
[----:B------:R-:W-:-:S12]  /*21830*/  BSSY B0, `(.L_x_2077) ;  /* 0x000000f000007945 */ /* 0x000fd80003800000 */
[----:B------:R-:W-:Y:S05]  /*21840*/  @P0 BRA `(.L_x_2078) ;  /* 0x0000000000340947 */ /* 0x000fea0003800000 */
[----:B------:R-:W2:Y:S01]  /*21850*/  S2R R9, SR_LANEID ;  /* 0x0000000000097919 */ /* 0x000ea20000000000 */
[----:B------:R-:W-:Y:S01]  /*21860*/  VOTEU.ANY UR4, UPT, PT ;  /* 0x0000000000047886 */ /* 0x000fe200038e0100 */
[----:B------:R-:W3:Y:S01]  /*21870*/  LDC.64 R2, c[0x0][0xc38] ;  /* 0x00030e00ff027b82 */ /* 0x000ee20000000a00 */
[----:B0-----:R-:W2:Y:S01]  /*21880*/  FLO.U32 R4, UR4 ;  /* 0x0000000400047d00 */ /* 0x001ea200080e0000 */
[----:B------:R-:W-:-:S07]  /*21890*/  ULDC.64 UR6, c[0x0][0x208] ;  /* 0x0000820000067ab9 */ /* 0x000fce0000000a00 */
[----:B------:R-:W3:Y:S01]  /*218a0*/  POPC R5, UR4 ;  /* 0x0000000400057d09 */ /* 0x000ee20008000000 */
[----:B--2---:R-:W-:-:S13]  /*218b0*/  ISETP.EQ.U32.AND P0, PT, R4, R9, PT ;  /* 0x000000090400720c */ /* 0x004fda0003f02070 */
[----:B---3--:R-:W2:Y:S01]  /*218c0*/  @P0 ATOMG.E.ADD.STRONG.GPU PT, R3, desc[UR6][R2.64], R5 ;  /* 0x00000005020309a8 */ /* 0x008ea200081ee1c6 */
[----:B------:R-:W0:Y:S02]  /*218d0*/  S2R R6, SR_LTMASK ;  /* 0x0000000000067919 */ /* 0x000e240000003900 */
[----:B0-----:R-:W-:-:S04]  /*218e0*/  LOP3.LUT R6, R6, UR4, RZ, 0xc0, !PT ;  /* 0x0000000406067c12 */ /* 0x001fc8000f8ec0ff */
[----:B------:R-:W0:Y:S01]  /*218f0*/  POPC R9, R6 ;  /* 0x0000000600097309 */ /* 0x000e220000000000 */
[----:B--2---:R-:W0:Y:S02]  /*21900*/  SHFL.IDX PT, R4, R3, R4, 0x1f ;  /* 0x00001f0403047589 */ /* 0x004e2400000e0000 */
[----:B0-----:R-:W-:-:S07]  /*21910*/  IADD3 R16, R4, UR36, R9 ;  /* 0x0000002404107c10 */ /* 0x001fce000fffe009 */
.L_x_2078:
[----:B------:R-:W-:Y:S05]  /*21920*/  BSYNC B0 ;  /* 0x0000000000007941 */ /* 0x000fea0003800000 */
.L_x_2077:
[----:B------:R-:W-:Y:S04]  /*21930*/  BSSY B0, `(.L_x_2079) ;  /* 0x000002b000007945 */ /* 0x000fe80003800000 */
[----:B------:R-:W-:Y:S05]  /*21940*/  @!P6 BRA `(.L_x_2080) ;  /* 0x0000000000a4e947 */ /* 0x000fea0003800000 */
[----:B------:R-:W-:Y:S01]  /*21950*/  IMAD R3, R22, 0x8, R27 ;  /* 0x0000000816037824 */ /* 0x000fe200078e021b */
[----:B------:R-:W-:-:S04]  /*21960*/  SHF.L.U32 R2, R24, 0x1f, RZ ;  /* 0x0000001f18027819 */ /* 0x000fc800000006ff */
[----:B------:R-:W2:Y:S02]  /*21970*/  SYNCS.PHASECHK.TRANS64.TRYWAIT P0, [R3+URZ+0x31c60], R2 ;  /* 0x031c6002030075a7 */ /* 0x000ea4000800017f */
[----:B--2---:R-:W-:Y:S05]  /*21980*/  @!P0 BRA `(.L_x_2081) ;  /* 0x0000002000888947 */ /* 0x004fea0003800000 */
.L_x_2166:
        /* <DEDUP_REMOVED lines=9> */
.L_x_2082:
        /* <DEDUP_REMOVED lines=28> */
.L_x_2080:
[----:B------:R-:W-:Y:S05]  /*21be0*/  BSYNC B0 ;  /* 0x0000000000007941 */ /* 0x000fea0003800000 */
.L_x_2079:
[----:B------:R-:W-:-:S05]  /*21bf0*/  VIADD R22, R22, 0x1 ;  /* 0x0000000116167836 */ /* 0x000fca0000000000 */
[----:B------:R-:W-:-:S04]  /*21c00*/  ISETP.NE.AND P0, PT, R22, 0x2, PT ;  /* 0x000000021600780c */ /* 0x000fc80003f05270 */
[----:B0-2---:R-:W-:Y:S02]  /*21c10*/  SEL R3, RZ, 0x1, P0 ;  /* 0x00000001ff037807 */ /* 0x005fe40000000000 */
[----:B------:R-:W-:Y:S02]  /*21c20*/  SEL R22, R22, RZ, P0 ;  /* 0x000000ff16167207 */ /* 0x000fe40000000000 */
[----:B------:R-:W-:-:S07]  /*21c30*/  LOP3.LUT R24, R24, R3, RZ, 0x3c, !PT ;  /* 0x0000000318187212 */ /* 0x000fce00078e3cff */
.L_x_2036:
[----:B------:R-:W-:Y:S05]  /*21c40*/  BSYNC B6 ;  /* 0x0000000000067941 */ /* 0x000fea0003800000 */
.L_x_2034:
[----:B------:R-:W-:-:S03]  /*21c50*/  UMOV UR4, 0xffffffff ;  /* 0xffffffff00047882 */ /* 0x000fc60000000000 */
[----:B------:R-:W-:Y:S05]  /*21c60*/  BRA.DIV UR4, `(.L_x_2083) ;  /* 0x0000001e04e47947 */ /* 0x000fea000b800000 */
[----:B------:R0:W2:Y:S04]  /*21c70*/  SHFL.IDX PT, R4, R16, RZ, 0x1f ;  /* 0x00001fff10047589 */ /* 0x0000a800000e0000 */
[----:B------:R0:W3:Y:S02]  /*21c80*/  SHFL.IDX PT, R5, R16, 0x1, 0x1f ;  /* 0x00201f0010057f89 */ /* 0x0000e400000e0000 */
.L_x_2170:
        /* <DEDUP_REMOVED lines=8> */
[----:B------:R-:W4:Y:S01]  /*21d10*/  LDC.64 R2, c[0x0][0xc58] ;  /* 0x00031600ff027b82 */ /* 0x000f220000000a00 */
[----:B------:R-:W-:Y:S01]  /*21d20*/  ULDC.64 UR4, c[0x0][0x208] ;  /* 0x0000820000047ab9 */ /* 0x000fe20000000a00 */
[----:B----4-:R-:W-:-:S06]  /*21d30*/  IMAD.WIDE R2, R7, 0x4, R2 ;  /* 0x0000000407027825 */ /* 0x010fcc00078e0202 */
[----:B------:R4:W5:Y:S02]  /*21d40*/  LDG.E R2, desc[UR4][R2.64] ;  /* 0x0000000402027981 */ /* 0x000964000c1e1900 */
.L_x_2085:
[----:B------:R-:W-:Y:S05]  /*21d50*/  BSYNC B0 ;  /* 0x0000000000007941 */ /* 0x000fea0003800000 */
.L_x_2084:
        /* <DEDUP_REMOVED lines=23> */
.L_x_2178:
[----:B------:R-:W-:Y:S02]  /*21ed0*/  ULDC UR4, c[0x0][0xc10] ;  /* 0x0003040000047ab9 */ /* 0x000fe40000000800 */
[----:B------:R-:W-:-:S04]  /*21ee0*/  IMAD.U32 R7, RZ, RZ, UR4 ;  /* 0x00000004ff077e24 */ /* 0x000fc8000f8e00ff */
[----:B----4-:R-:W-:-:S04]  /*21ef0*/  IMAD R14, R14, R7, RZ ;  /* 0x000000070e0e7224 */ /* 0x010fc800078e02ff */
[----:B---3--:R-:W-:-:S05]  /*21f00*/  IMAD.IADD R5, R5, 0x1, R14 ;  /* 0x0000000105057824 */ /* 0x008fca00078e020e */
[----:B--2---:R-:W-:-:S13]  /*21f10*/  ISETP.GT.AND P0, PT, R5, R4, PT ;  /* 0x000000040500720c */ /* 0x004fda0003f04270 */
[----:B------:R-:W-:Y:S05]  /*21f20*/  @P0 BRA `(.L_x_2087) ;  /* 0x0000000000b00947 */ /* 0x000fea0003800000 */
[----:B------:R-:W2:Y:S02]  /*21f30*/  LDC R0, c[0x0][0xc14] ;  /* 0x00030500ff007b82 */ /* 0x000ea40000000800 */
.L_x_2092:
        /* <DEDUP_REMOVED lines=9> */
[----:B------:R-:W2:Y:S01]  /*21fd0*/  LDC.64 R2, c[0x0][0xc58] ;  /* 0x00031600ff027b82 */ /* 0x000ea20000000a00 */
[----:B------:R-:W-:Y:S01]  /*21fe0*/  ULDC.64 UR4, c[0x0][0x208] ;  /* 0x0000820000047ab9 */ /* 0x000fe20000000a00 */
[----:B--2---:R-:W-:-:S06]  /*21ff0*/  IMAD.WIDE R2, R7, 0x4, R2 ;  /* 0x0000000407027825 */ /* 0x004fcc00078e0202 */
[----:B------:R2:W5:Y:S02]  /*22000*/  LDG.E R2, desc[UR4][R2.64] ;  /* 0x0000000402027981 */ /* 0x000564000c1e1900 */
.L_x_2090:
[----:B------:R-:W-:Y:S05]  /*22010*/  BSYNC B0 ;  /* 0x0000000000007941 */ /* 0x000fea0003800000 */
.L_x_2089:
        /* <DEDUP_REMOVED lines=23> */
.L_x_2186:
[----:B------:R-:W-:Y:S02]  /*22190*/  ULDC UR4, c[0x0][0xc10] ;  /* 0x0003040000047ab9 */ /* 0x000fe40000000800 */
[----:B------:R-:W-:-:S04]  /*221a0*/  IMAD.U32 R7, RZ, RZ, UR4 ;  /* 0x00000004ff077e24 */ /* 0x000fc8000f8e00ff */
[----:B--2---:R-:W-:-:S04]  /*221b0*/  IMAD R14, R14, R7, RZ ;  /* 0x000000070e0e7224 */ /* 0x004fc800078e02ff */
[----:B------:R-:W-:-:S05]  /*221c0*/  IMAD.IADD R5, R14, 0x1, R5 ;  /* 0x000000010e057824 */ /* 0x000fca00078e0205 */
[----:B------:R-:W-:-:S13]  /*221d0*/  ISETP.GT.AND P0, PT, R5, R4, PT ;  /* 0x000000040500720c */ /* 0x000fda0003f04270 */
[----:B------:R-:W-:Y:S05]  /*221e0*/  @!P0 BRA `(.L_x_2092) ;  /* 0xfffffffc00548947 */ /* 0x000fea000383ffff */
.L_x_2087:
        /* <DEDUP_REMOVED lines=8> */
.L_x_2190:
[----:B------:R-:W-:Y:S01]  /*22270*/  ISETP.NE.AND P0, PT, R3, RZ, PT ;  /* 0x000000ff0300720c */ /* 0x000fe20003f05270 */
[----:B------:R-:W-:-:S12]  /*22280*/  IMAD.MOV.U32 R14, RZ, RZ, RZ ;  /* 0x000000ffff0e7224 */ /* 0x000fd800078e00ff */
[----:B------:R-:W-:Y:S05]  /*22290*/  @!P0 BRA `(.L_x_2094) ;  /* 0x0000000000108947 */ /* 0x000fea0003800000 */
[----:B------:R-:W-:Y:S01]  /*222a0*/  UMOV UR4, 0xffffffff ;  /* 0xffffffff00047882 */ /* 0x000fe20000000000 */
[----:B------:R-:W-:Y:S02]  /*222b0*/  VIADD R12, R5, 0xffffffff ;  /* 0xffffffff050c7836 */ /* 0x000fe40000000000 */
[----:B------:R-:W-:Y:S05]  /*222c0*/  BRA.DIV UR4, `(.L_x_2095) ;  /* 0x0000002204807947 */ /* 0x000fea000b800000 */
[----:B------:R4:W0:Y:S02]  /*222d0*/  SHFL.IDX PT, R14, R8, R12, 0x1f ;  /* 0x00001f0c080e7589 */ /* 0x00082400000e0000 */
.L_x_2094:
        /* <DEDUP_REMOVED lines=68> */
.L_x_2088:
[----:B------:R-:W-:Y:S01]  /*22720*/  UMOV UR4, URZ ;  /* 0x0000003f00047c82 */ /* 0x000fe20008000000 */
[----:B------:R-:W-:Y:S01]  /*22730*/  UMOV UR5, URZ ;  /* 0x0000003f00057c82 */ /* 0x000fe20008000000 */
[----:B------:R-:W-:Y:S01]  /*22740*/  ULDC UR6, c[0x0][0xc14] ;  /* 0x0003050000067ab9 */ /* 0x000fe20000000800 */
[----:B------:R-:W-:Y:S02]  /*22750*/  IMAD.MOV.U32 R16, RZ, RZ, R4 ;  /* 0x000000ffff107224 */ /* 0x000fe400078e0004 */
[----:B------:R-:W-:Y:S02]  /*22760*/  IMAD.U32 R17, RZ, RZ, UR4 ;  /* 0x00000004ff117e24 */ /* 0x000fe4000f8e00ff */
[----:B------:R-:W-:Y:S02]  /*22770*/  IMAD.U32 R18, RZ, RZ, UR5 ;  /* 0x00000005ff127e24 */ /* 0x000fe4000f8e00ff */
[----:B------:R-:W-:-:S07]  /*22780*/  IMAD.U32 R19, RZ, RZ, UR6 ;  /* 0x00000006ff137e24 */ /* 0x000fce000f8e00ff */
.L_x_2096:
        /* <DEDUP_REMOVED lines=10> */
.L_x_2011:
        /* <DEDUP_REMOVED lines=12> */
.L_x_2193:
[----:B------:R-:W-:Y:S05]  /*228f0*/  BSYNC B0 ;  /* 0x0000000000007941 */ /* 0x000fea0003800000 */
.L_x_2098:
[----:B------:R-:W-:-:S03]  /*22900*/  UMOV UR4, 0xffffffff ;  /* 0xffffffff00047882 */ /* 0x000fc60000000000 */
[----:B------:R-:W-:Y:S05]  /*22910*/  BRA.DIV UR4, `(.L_x_2100) ;  /* 0x0000001e04247947 */ /* 0x000fea000b800000 */
[----:B0-----:R-:W0:Y:S02]  /*22920*/  S2R R0, SR_TID.X ;  /* 0x0000000000007919 */ /* 0x001e240000002100 */
[----:B0-----:R-:W-:-:S04]  /*22930*/  SHF.R.U32.HI R0, RZ, 0x5, R0 ;  /* 0x00000005ff007819 */ /* 0x001fc80000011600 */
[----:B------:R-:W-:-:S05]  /*22940*/  LOP3.LUT R0, R0, 0x3, RZ, 0xc0, !PT ;  /* 0x0000000300007812 */ /* 0x000fca00078ec0ff */
[----:B------:R0:W2:Y:S02]  /*22950*/  SHFL.IDX PT, R14, R0, RZ, 0x1f ;  /* 0x00001fff000e7589 */ /* 0x0000a400000e0000 */
.L_x_2196:
[----:B--2---:R-:W-:-:S13]  /*22960*/  ISETP.NE.AND P0, PT, R14, RZ, PT ;  /* 0x000000ff0e00720c */ /* 0x004fda0003f05270 */
[----:B------:R-:W-:Y:S05]  /*22970*/  @P0 BRA `(.L_x_1853) ;  /* 0x0000000000880947 */ /* 0x000fea0003800000 */
[----:B------:R-:W-:-:S03]  /*22980*/  UMOV UR4, 0xffffffff ;  /* 0xffffffff00047882 */ /* 0x000fc60000000000 */
[----:B------:R-:W-:Y:S05]  /*22990*/  BRA.DIV UR4, `(.L_x_2101) ;  /* 0x0000001e04387947 */ /* 0x000fea000b800000 */
[----:B------:R-:W-:-:S13]  /*229a0*/  ELECT P6, URZ, PT ;  /* 0x00000000003f782f */ /* 0x000fda00038c0000 */
.L_x_2199:
[----:B------:R-:W-:Y:S05]  /*229b0*/  @!P6 BRA `(.L_x_1853) ;  /* 0x000000000078e947 */ /* 0x000fea0003800000 */
[----:B------:R-:W-:-:S06]  /*229c0*/  ULOP3.LUT UR4, UR60, 0x2, URZ, 0xfc, !UPT ;  /* 0x000000023c047892 */ /* 0x000fcc000f8efc3f */
[----:B0-----:R-:W-:-:S05]  /*229d0*/  IMAD.U32 R0, RZ, RZ, UR4 ;  /* 0x00000004ff007e24 */ /* 0x001fca000f8e00ff */
[----:B------:R-:W-:-:S13]  /*229e0*/  ISETP.NE.AND P2, PT, R0, 0x3, PT ;  /* 0x000000030000780c */ /* 0x000fda0003f45270 */
[----:B------:R-:W-:Y:S05]  /*229f0*/  @!P2 BRA `(.L_x_2102) ;  /* 0x000000000004a947 */ /* 0x000fea0003800000 */
[----:B------:R-:W-:Y:S01]  /*22a00*/  BPT.TRAP 0x1 ;  /* 0x000000040000795c */ /* 0x000fe20000300000 */
.L_x_2102:
        /* <DEDUP_REMOVED lines=12> */
.L_x_2200:
[----:B------:R-:W2:Y:S02]  /*22ad0*/  SYNCS.PHASECHK.TRANS64.TRYWAIT P0, [R3+URZ], R0 ;  /* 0x00000000030075a7 */ /* 0x000ea4000800017f */
[----:B--2---:R-:W-:Y:S05]  /*22ae0*/  @!P0 BRA `(.L_x_2104) ;  /* 0x0000001c00188947 */ /* 0x004fea0003800000 */
.L_x_2201:
[----:B------:R-:W-:Y:S05]  /*22af0*/  @!P2 BRA `(.L_x_2105) ;  /* 0x000000000004a947 */ /* 0x000fea0003800000 */
[----:B------:R-:W-:Y:S01]  /*22b00*/  BPT.TRAP 0x1 ;  /* 0x000000040000795c */ /* 0x000fe20000300000 */
.L_x_2105:
[----:B--2---:R-:W-:-:S04]  /*22b10*/  VIADD R3, R9, 0x31c60 ;  /* 0x00031c6009037836 */ /* 0x004fc80000000000 */
[----:B------:R-:W-:-:S04]  /*22b20*/  IMAD R5, R22, 0x8, R3 ;  /* 0x0000000816057824 */ /* 0x000fc800078e0203 */
[----:B------:R-:W2:Y:S02]  /*22b30*/  SYNCS.PHASECHK.TRANS64.TRYWAIT P0, [R5+URZ], R2 ;  /* 0x00000002050075a7 */ /* 0x000ea4000800017f */
[----:B--2---:R-:W-:Y:S05]  /*22b40*/  @!P0 BRA `(.L_x_2106) ;  /* 0x0000001c00148947 */ /* 0x004fea0003800000 */
.L_x_2202:
[----:B------:R-:W-:-:S07]  /*22b50*/  LEA R3, R4, R3, 0x3 ;  /* 0x0000000304037211 */ /* 0x000fce00078e18ff */
.L_x_2107:
[----:B---3--:R3:W4:Y:S02]  /*22b60*/  SYNCS.PHASECHK.TRANS64.TRYWAIT P0, [R3+URZ], R0 ;  /* 0x00000000030075a7 */ /* 0x008724000800017f */
[----:B----4-:R-:W-:Y:S05]  /*22b70*/  @!P0 NANOSLEEP.SYNCS 0x989680 ;  /* 0x009896800000895d */ /* 0x010fea0003900000 */
[----:B------:R-:W4:Y:S02]  /*22b80*/  @!P0 SYNCS.PHASECHK.TRANS64 P0, [R3+URZ], R0 ;  /* 0x00000000030085a7 */ /* 0x000f24000800007f */
[----:B----4-:R-:W-:Y:S05]  /*22b90*/  @!P0 BRA `(.L_x_2107) ;  /* 0xfffffffc00f08947 */ /* 0x010fea000383ffff */
.L_x_1853:
[----:B------:R-:W-:Y:S05]  /*22ba0*/  BSYNC B7 ;  /* 0x0000000000077941 */ /* 0x000fea0003800000 */
.L_x_1850:
[----:B------:R-:W-:Y:S05]  /*22bb0*/  EXIT ;  /* 0x000000000000794d */ /* 0x000fea0003800000 */
.L_x_1869:
[----:B0-----:R0:W1:Y:S02]  /*22bc0*/  SYNCS.PHASECHK.TRANS64.TRYWAIT P5, [R20+URZ+0x31c90], R92 ;  /* 0x031c905c140075a7 */ /* 0x00106400080a017f */
[----:B-1----:R-:W-:Y:S05]  /*22bd0*/  @!P5 NANOSLEEP.SYNCS 0x989680 ;  /* 0x009896800000d95d */ /* 0x002fea0003900000 */
[----:B------:R-:W1:Y:S02]  /*22be0*/  @!P5 SYNCS.PHASECHK.TRANS64 P5, [R20+URZ+0x31c90], R92 ;  /* 0x031c905c1400d5a7 */ /* 0x000e6400080a007f */
[----:B-1----:R-:W-:Y:S05]  /*22bf0*/  @!P5 BRA `(.L_x_1869) ;  /* 0xfffffffc00f0d947 */ /* 0x002fea000383ffff */
[----:B------:R-:W-:Y:S05]  /*22c00*/  BRA `(.L_x_2108) ;  /* 0xfffffe04002c7947 */ /* 0x000fea000383ffff */
.L_x_1897:
[----:B0-----:R0:W1:Y:S02]  /*22c10*/  SYNCS.PHASECHK.TRANS64.TRYWAIT P5, [R20+URZ+0x31c90], R92 ;  /* 0x031c905c140075a7 */ /* 0x00106400080a017f */
[----:B-1----:R-:W-:Y:S05]  /*22c20*/  @!P5 NANOSLEEP.SYNCS 0x989680 ;  /* 0x009896800000d95d */ /* 0x002fea0003900000 */
[----:B------:R-:W1:Y:S02]  /*22c30*/  @!P5 SYNCS.PHASECHK.TRANS64 P5, [R20+URZ+0x31c90], R92 ;  /* 0x031c905c1400d5a7 */ /* 0x000e6400080a007f */
[----:B-1----:R-:W-:Y:S05]  /*22c40*/  @!P5 BRA `(.L_x_1897) ;  /* 0xfffffffc00f0d947 */ /* 0x002fea000383ffff */
[----:B------:R-:W-:Y:S05]  /*22c50*/  BRA `(.L_x_2109) ;  /* 0xfffffe1c00b87947 */ /* 0x000fea000383ffff */
.L_x_1910:
[----:B0-----:R0:W1:Y:S02]  /*22c60*/  SYNCS.PHASECHK.TRANS64.TRYWAIT P4, [R20+URZ+0x31c90], R92 ;  /* 0x031c905c140075a7 */ /* 0x001064000808017f */
[----:B-1----:R-:W-:Y:S05]  /*22c70*/  @!P4 NANOSLEEP.SYNCS 0x989680 ;  /* 0x009896800000c95d */ /* 0x002fea0003900000 */
[----:B------:R-:W1:Y:S02]  /*22c80*/  @!P4 SYNCS.PHASECHK.TRANS64 P4, [R20+URZ+0x31c90], R92 ;  /* 0x031c905c1400c5a7 */ /* 0x000e64000808007f */
[----:B-1----:R-:W-:Y:S05]  /*22c90*/  @!P4 BRA `(.L_x_1910) ;  /* 0xfffffffc00f0c947 */ /* 0x002fea000383ffff */
[----:B------:R-:W-:Y:S05]  /*22ca0*/  BRA `(.L_x_2110) ;  /* 0xfffffe3400fc7947 */ /* 0x000fea000383ffff */
.L_x_1914:
[----:B--2---:R2:W3:Y:S02]  /*22cb0*/  SYNCS.PHASECHK.TRANS64.TRYWAIT P3, [R20+URZ+0x31cb0], R92 ;  /* 0x031cb05c140075a7 */ /* 0x0044e4000806017f */
[----:B---3--:R-:W-:Y:S05]  /*22cc0*/  @!P3 NANOSLEEP.SYNCS 0x989680 ;  /* 0x009896800000b95d */ /* 0x008fea0003900000 */
[----:B------:R-:W3:Y:S02]  /*22cd0*/  @!P3 SYNCS.PHASECHK.TRANS64 P3, [R20+URZ+0x31cb0], R92 ;  /* 0x031cb05c1400b5a7 */ /* 0x000ee4000806007f */
[----:B---3--:R-:W-:Y:S05]  /*22ce0*/  @!P3 BRA `(.L_x_1914) ;  /* 0xfffffffc00f0b947 */ /* 0x008fea000383ffff */
[----:B------:R-:W-:Y:S05]  /*22cf0*/  BRA `(.L_x_2111) ;  /* 0xfffffe3800987947 */ /* 0x000fea000383ffff */
.L_x_1920:
[----:B------:R-:W-:Y:S01]  /*22d00*/  BSSY B0, `(.L_x_2112) ;  /* 0x0000007000007945 */ /* 0x000fe20003800000 */
[----:B------:R-:W-:Y:S02]  /*22d10*/  IMAD.MOV.U32 R12, RZ, RZ, RZ ;  /* 0x000000ffff0c7224 */ /* 0x000fe400078e00ff */
[----:B0-----:R-:W-:Y:S02]  /*22d20*/  IMAD.MOV.U32 R11, RZ, RZ, 0x1f ;  /* 0x0000001fff0b7424 */ /* 0x001fe400078e00ff */
[----:B------:R-:W-:-:S07]  /*22d30*/  IMAD.MOV.U32 R15, RZ, RZ, -0x1 ;  /* 0xffffffffff0f7424 */ /* 0x000fce00078e00ff */
[----:B-----5:R-:W-:Y:S05]  /*22d40*/  WARPSYNC.COLLECTIVE R15, `(.L_x_2113) ;  /* 0x000000000f087348 */ /* 0x020fea0003c00000 */
[----:B------:R0:W1:Y:S02]  /*22d50*/  SHFL.IDX P6, R14, R13, R12, R11 ;  /* 0x0000000c0d0e7389 */ /* 0x00006400000c000b */
[----:B01---5:R-:W-:Y:S01]  /*22d60*/  ENDCOLLECTIVE ;  /* 0x000000000000791b */ /* 0x023fe20003800000 */
.L_x_2113:
[----:B------:R-:W-:Y:S05]  /*22d70*/  BSYNC B0 ;  /* 0x0000000000007941 */ /* 0x000fea0003800000 */
.L_x_2112:
[----:B------:R2:W-:Y:S01]  /*22d80*/  STL [R1+0x54], R14 ;  /* 0x0000540e01007387 */ /* 0x0005e20000100800 */
[----:B------:R-:W-:Y:S05]  /*22d90*/  BRA `(.L_x_2114) ;  /* 0xfffffe4000147947 */ /* 0x000fea000383ffff */
.L_x_1933:
[----:B------:R-:W-:Y:S01]  /*22da0*/  BSSY B1, `(.L_x_2115) ;  /* 0x0000007000017945 */ /* 0x000fe20003800000 */
[----:B------:R-:W-:Y:S02]  /*22db0*/  IMAD.MOV.U32 R12, RZ, RZ, RZ ;  /* 0x000000ffff0c7224 */ /* 0x000fe400078e00ff */
[----:B------:R-:W-:Y:S02]  /*22dc0*/  IMAD.MOV.U32 R11, RZ, RZ, 0x1e1f ;  /* 0x00001e1fff0b7424 */ /* 0x000fe400078e00ff */
[----:B------:R-:W-:-:S07]  /*22dd0*/  IMAD.MOV.U32 R15, RZ, RZ, -0x1 ;  /* 0xffffffffff0f7424 */ /* 0x000fce00078e00ff */
[----:B------:R-:W-:Y:S05]  /*22de0*/  WARPSYNC.COLLECTIVE R15, `(.L_x_2116) ;  /* 0x000000000f087348 */ /* 0x000fea0003c00000 */
[----:B------:R0:W1:Y:S02]  /*22df0*/  SHFL.IDX P6, R14, R13, R12, R11 ;  /* 0x0000000c0d0e7389 */ /* 0x00006400000c000b */
[----:B01----:R-:W-:Y:S01]  /*22e00*/  ENDCOLLECTIVE ;  /* 0x000000000000791b */ /* 0x003fe20003800000 */
.L_x_2116:
[----:B------:R-:W-:Y:S05]  /*22e10*/  BSYNC B1 ;  /* 0x0000000000017941 */ /* 0x000fea0003800000 */
.L_x_2115:
[----:B------:R-:W-:Y:S05]  /*22e20*/  BRA `(.L_x_2117) ;  /* 0xfffffe4c00507947 */ /* 0x000fea000383ffff */
.L_x_1934:
        /* <DEDUP_REMOVED lines=8> */
.L_x_2119:
[----:B------:R-:W-:Y:S05]  /*22eb0*/  BSYNC B1 ;  /* 0x0000000000017941 */ /* 0x000fea0003800000 */
.L_x_2118:
[----:B------:R-:W-:Y:S05]  /*22ec0*/  BRA `(.L_x_2120) ;  /* 0xfffffe4c00347947 */ /* 0x000fea000383ffff */
.L_x_1935:
        /* <DEDUP_REMOVED lines=8> */
.L_x_2122:
[----:B------:R-:W-:Y:S05]  /*22f50*/  BSYNC B1 ;  /* 0x0000000000017941 */ /* 0x000fea0003800000 */
.L_x_2121:
[----:B------:R-:W-:Y:S05]  /*22f60*/  BRA `(.L_x_2123) ;  /* 0xfffffe4c00187947 */ /* 0x000fea000383ffff */
.L_x_1936:
        /* <DEDUP_REMOVED lines=8> */
.L_x_2125:
[----:B------:R-:W-:Y:S05]  /*22ff0*/  BSYNC B1 ;  /* 0x0000000000017941 */ /* 0x000fea0003800000 */
.L_x_2124:
[----:B------:R-:W-:Y:S05]  /*23000*/  BRA `(.L_x_2126) ;  /* 0xfffffe4800fc7947 */ /* 0x000fea000383ffff */
.L_x_1938:
[----:B0-----:R0:W1:Y:S02]  /*23010*/  SYNCS.PHASECHK.TRANS64.TRYWAIT P1, [R16+URZ+0x31c00], R3 ;  /* 0x031c0003100075a7 */ /* 0x001064000802017f */
[----:B-1----:R-:W-:Y:S05]  /*23020*/  @!P1 NANOSLEEP.SYNCS 0x989680 ;  /* 0x009896800000995d */ /* 0x002fea0003900000 */
[----:B------:R-:W1:Y:S02]  /*23030*/  @!P1 SYNCS.PHASECHK.TRANS64 P1, [R16+URZ+0x31c00], R3 ;  /* 0x031c0003100095a7 */ /* 0x000e64000802007f */
[----:B-1----:R-:W-:Y:S05]  /*23040*/  @!P1 BRA `(.L_x_1938) ;  /* 0xfffffffc00f09947 */ /* 0x002fea000383ffff */
[----:B------:R-:W-:Y:S05]  /*23050*/  BRA `(.L_x_2127) ;  /* 0xfffffe4c00647947 */ /* 0x000fea000383ffff */
.L_x_1952:
[----:B------:R-:W-:Y:S01]  /*23060*/  BSSY B1, `(.L_x_2128) ;  /* 0x0000007000017945 */ /* 0x000fe20003800000 */
[----:B------:R-:W-:Y:S02]  /*23070*/  IMAD.MOV.U32 R12, RZ, RZ, RZ ;  /* 0x000000ffff0c7224 */ /* 0x000fe400078e00ff */
[----:B------:R-:W-:Y:S02]  /*23080*/  IMAD.MOV.U32 R11, RZ, RZ, 0x1e1f ;  /* 0x00001e1fff0b7424 */ /* 0x000fe400078e00ff */
[----:B------:R-:W-:-:S07]  /*23090*/  IMAD.MOV.U32 R15, RZ, RZ, -0x1 ;  /* 0xffffffffff0f7424 */ /* 0x000fce00078e00ff */
[----:B------:R-:W-:Y:S05]  /*230a0*/  WARPSYNC.COLLECTIVE R15, `(.L_x_2129) ;  /* 0x000000000f087348 */ /* 0x000fea0003c00000 */
[----:B------:R0:W1:Y:S02]  /*230b0*/  SHFL.IDX P6, R14, R13, R12, R11 ;  /* 0x0000000c0d0e7389 */ /* 0x00006400000c000b */
[----:B01----:R-:W-:Y:S01]  /*230c0*/  ENDCOLLECTIVE ;  /* 0x000000000000791b */ /* 0x003fe20003800000 */
.L_x_2129:
[----:B------:R-:W-:Y:S05]  /*230d0*/  BSYNC B1 ;  /* 0x0000000000017941 */ /* 0x000fea0003800000 */
.L_x_2128:
[----:B------:R-:W-:Y:S05]  /*230e0*/  BRA `(.L_x_2130) ;  /* 0xfffffe64006c7947 */ /* 0x000fea000383ffff */
.L_x_1953:
        /* <DEDUP_REMOVED lines=8> */
.L_x_2132:
[----:B------:R-:W-:Y:S05]  /*23170*/  BSYNC B1 ;  /* 0x0000000000017941 */ /* 0x000fea0003800000 */
.L_x_2131:
[----:B------:R-:W-:Y:S05]  /*23180*/  BRA `(.L_x_2133) ;  /* 0xfffffe6400507947 */ /* 0x000fea000383ffff */
.L_x_1954:
        /* <DEDUP_REMOVED lines=8> */
.L_x_2135:
[----:B------:R-:W-:Y:S05]  /*23210*/  BSYNC B1 ;  /* 0x0000000000017941 */ /* 0x000fea0003800000 */
.L_x_2134:
[----:B------:R-:W-:Y:S05]  /*23220*/  BRA `(.L_x_2136) ;  /* 0xfffffe6400347947 */ /* 0x000fea000383ffff */
.L_x_1955:
[----:B------:R-:W-:Y:S01]  /*23230*/  BSSY B1, `(.L_x_2137) ;  /* 0x0000008000017945 */ /* 0x000fe20003800000 */
[----:B------:R-:W-:Y:S01]  /*23240*/  IMAD.MOV.U32 R13, RZ, RZ, R0 ;  /* 0x000000ffff0d7224 */ /* 0x000fe200078e0000 */
[----:B------:R-:W-:Y:S01]  /*23250*/  MOV R11, 0x1e1f ;  /* 0x00001e1f000b7802 */ /* 0x000fe20000000f00 */
[----:B------:R-:W-:Y:S02]  /*23260*/  IMAD.MOV.U32 R12, RZ, RZ, RZ ;  /* 0x000000ffff0c7224 */ /* 0x000fe400078e00ff */
[----:B------:R-:W-:-:S07]  /*23270*/  IMAD.MOV.U32 R15, RZ, RZ, -0x1 ;  /* 0xffffffffff0f7424 */ /* 0x000fce00078e00ff */
[----:B------:R-:W-:Y:S05]  /*23280*/  WARPSYNC.COLLECTIVE R15, `(.L_x_2138) ;  /* 0x000000000f087348 */ /* 0x000fea0003c00000 */
[----:B------:R0:W1:Y:S02]  /*23290*/  SHFL.IDX P6, R14, R13, R12, R11 ;  /* 0x0000000c0d0e7389 */ /* 0x00006400000c000b */
[----:B01----:R-:W-:Y:S01]  /*232a0*/  ENDCOLLECTIVE ;  /* 0x000000000000791b */ /* 0x003fe20003800000 */
.L_x_2138:
[----:B------:R-:W-:Y:S05]  /*232b0*/  BSYNC B1 ;  /* 0x0000000000017941 */ /* 0x000fea0003800000 */
.L_x_2137:
[----:B------:R-:W-:Y:S05]  /*232c0*/  BRA `(.L_x_2139) ;  /* 0xfffffe6400187947 */ /* 0x000fea000383ffff */
.L_x_1957:
[----:B0-----:R0:W1:Y:S02]  /*232d0*/  SYNCS.PHASECHK.TRANS64.TRYWAIT P1, [R16+URZ+0x31c00], R3 ;  /* 0x031c0003100075a7 */ /* 0x001064000802017f */
[----:B-1----:R-:W-:Y:S05]  /*232e0*/  @!P1 NANOSLEEP.SYNCS 0x989680 ;  /* 0x009896800000995d */ /* 0x002fea0003900000 */
[----:B------:R-:W1:Y:S02]  /*232f0*/  @!P1 SYNCS.PHASECHK.TRANS64 P1, [R16+URZ+0x31c00], R3 ;  /* 0x031c0003100095a7 */ /* 0x000e64000802007f */
[----:B-1----:R-:W-:Y:S05]  /*23300*/  @!P1 BRA `(.L_x_1957) ;  /* 0xfffffffc00f09947 */ /* 0x002fea000383ffff */
[----:B------:R-:W-:Y:S05]  /*23310*/  BRA `(.L_x_2140) ;  /* 0xfffffe6400847947 */ /* 0x000fea000383ffff */
.L_x_1965:
[----:B-1----:R1:W3:Y:S02]  /*23320*/  SYNCS.PHASECHK.TRANS64.TRYWAIT P1, [R0+URZ+0x31c30], R5 ;  /* 0x031c3005000075a7 */ /* 0x0022e4000802017f */
[----:B---3--:R-:W-:Y:S05]  /*23330*/  @!P1 NANOSLEEP.SYNCS 0x989680 ;  /* 0x009896800000995d */ /* 0x008fea0003900000 */
[----:B------:R-:W3:Y:S02]  /*23340*/  @!P1 SYNCS.PHASECHK.TRANS64 P1, [R0+URZ+0x31c30], R5 ;  /* 0x031c3005000095a7 */ /* 0x000ee4000802007f */
[----:B---3--:R-:W-:Y:S05]  /*23350*/  @!P1 BRA `(.L_x_1965) ;  /* 0xfffffffc00f09947 */ /* 0x008fea000383ffff */
[----:B------:R-:W-:Y:S05]  /*23360*/  BRA `(.L_x_1964) ;  /* 0xfffffe7c00187947 */ /* 0x000fea000383ffff */
.L_x_1971:
[----:B-1----:R1:W2:Y:S02]  /*23370*/  SYNCS.PHASECHK.TRANS64.TRYWAIT P3, [R20+URZ+0x31c30], R21 ;  /* 0x031c3015140075a7 */ /* 0x0022a4000806017f */
[----:B--2---:R-:W-:Y:S05]  /*23380*/  @!P3 NANOSLEEP.SYNCS 0x989680 ;  /* 0x009896800000b95d */ /* 0x004fea0003900000 */
[----:B------:R-:W2:Y:S02]  /*23390*/  @!P3 SYNCS.PHASECHK.TRANS64 P3, [R20+URZ+0x31c30], R21 ;  /* 0x031c30151400b5a7 */ /* 0x000ea4000806007f */
[----:B--2---:R-:W-:Y:S05]  /*233a0*/  @!P3 BRA `(.L_x_1971) ;  /* 0xfffffffc00f0b947 */ /* 0x004fea000383ffff */
[----:B------:R-:W-:Y:S05]  /*233b0*/  BRA `(.L_x_1970) ;  /* 0xfffffec800d07947 */ /* 0x000fea000383ffff */
.L_x_1975:
[----:B-1----:R1:W2:Y:S02]  /*233c0*/  SYNCS.PHASECHK.TRANS64.TRYWAIT P2, [R21+URZ+0x31c50], R20 ;  /* 0x031c5014150075a7 */ /* 0x0022a4000804017f */
[----:B--2---:R-:W-:Y:S05]  /*233d0*/  @!P2 NANOSLEEP.SYNCS 0x989680 ;  /* 0x009896800000a95d */ /* 0x004fea0003900000 */
[----:B------:R-:W2:Y:S02]  /*233e0*/  @!P2 SYNCS.PHASECHK.TRANS64 P2, [R21+URZ+0x31c50], R20 ;  /* 0x031c50141500a5a7 */ /* 0x000ea4000804007f */
[----:B--2---:R-:W-:Y:S05]  /*233f0*/  @!P2 BRA `(.L_x_1975) ;  /* 0xfffffffc00f0a947 */ /* 0x004fea000383ffff */
[----:B------:R-:W-:Y:S05]  /*23400*/  BRA `(.L_x_1972) ;  /* 0xfffffeec00d87947 */ /* 0x000fea000383ffff */
.L_x_1982:
[----:B--2---:R2:W3:Y:S02]  /*23410*/  SYNCS.PHASECHK.TRANS64.TRYWAIT P3, [R20+URZ+0x31c30], R21 ;  /* 0x031c3015140075a7 */ /* 0x0044e4000806017f */
[----:B---3--:R-:W-:Y:S05]  /*23420*/  @!P3 NANOSLEEP.SYNCS 0x989680 ;  /* 0x009896800000b95d */ /* 0x008fea0003900000 */
[----:B------:R-:W3:Y:S02]  /*23430*/  @!P3 SYNCS.PHASECHK.TRANS64 P3, [R20+URZ+0x31c30], R21 ;  /* 0x031c30151400b5a7 */ /* 0x000ee4000806007f */
[----:B---3--:R-:W-:Y:S05]  /*23440*/  @!P3 BRA `(.L_x_1982) ;  /* 0xfffffffc00f0b947 */ /* 0x008fea000383ffff */
[----:B------:R-:W-:Y:S05]  /*23450*/  BRA `(.L_x_1981) ;  /* 0xffffff24009c7947 */ /* 0x000fea000383ffff */
.L_x_1986:
[----:B-1----:R1:W2:Y:S02]  /*23460*/  SYNCS.PHASECHK.TRANS64.TRYWAIT P2, [R20+URZ+0x31c50], R14 ;  /* 0x031c500e140075a7 */ /* 0x0022a4000804017f */
[----:B--2---:R-:W-:Y:S05]  /*23470*/  @!P2 NANOSLEEP.SYNCS 0x989680 ;  /* 0x009896800000a95d */ /* 0x004fea0003900000 */
[----:B------:R-:W2:Y:S02]  /*23480*/  @!P2 SYNCS.PHASECHK.TRANS64 P2, [R20+URZ+0x31c50], R14 ;  /* 0x031c500e1400a5a7 */ /* 0x000ea4000804007f */
[----:B--2---:R-:W-:Y:S05]  /*23490*/  @!P2 BRA `(.L_x_1986) ;  /* 0xfffffffc00f0a947 */ /* 0x004fea000383ffff */
[----:B------:R-:W-:Y:S05]  /*234a0*/  BRA `(.L_x_1983) ;  /* 0xffffff48009c7947 */ /* 0x000fea000383ffff */
.L_x_1991:
[----:B---3--:R3:W4:Y:S02]  /*234b0*/  SYNCS.PHASECHK.TRANS64.TRYWAIT P0, [R7+URZ+0x31c50], R0 ;  /* 0x031c5000070075a7 */ /* 0x008724000800017f */
[----:B----4-:R-:W-:Y:S05]  /*234c0*/  @!P0 NANOSLEEP.SYNCS 0x989680 ;  /* 0x009896800000895d */ /* 0x010fea0003900000 */
[----:B------:R-:W4:Y:S02]  /*234d0*/  @!P0 SYNCS.PHASECHK.TRANS64 P0, [R7+URZ+0x31c50], R0 ;  /* 0x031c5000070085a7 */ /* 0x000f24000800007f */
[----:B----4-:R-:W-:Y:S05]  /*234e0*/  @!P0 BRA `(.L_x_1991) ;  /* 0xfffffffc00f08947 */ /* 0x010fea000383ffff */
[----:B------:R-:W-:Y:S05]  /*234f0*/  BRA `(.L_x_1990) ;  /* 0xffffff7400c87947 */ /* 0x000fea000383ffff */
.L_x_2017:
        /* <DEDUP_REMOVED lines=8> */
[----:B-1----:R-:W-:Y:S05]  /*23580*/  WARPSYNC.COLLECTIVE R15, `(.L_x_2142) ;  /* 0x000000000f087348 */ /* 0x002fea0003c00000 */
[----:B------:R0:W2:Y:S02]  /*23590*/  SHFL.IDX P6, R14, R13, R12, R11 ;  /* 0x0000000c0d0e7389 */ /* 0x0000a400000c000b */
[----:B012---:R-:W-:Y:S01]  /*235a0*/  ENDCOLLECTIVE ;  /* 0x000000000000791b */ /* 0x007fe20003800000 */
.L_x_2142:
[----:B------:R-:W-:Y:S05]  /*235b0*/  BSYNC B1 ;  /* 0x0000000000017941 */ /* 0x000fea0003800000 */
.L_x_2141:
[----:B------:R-:W-:Y:S05]  /*235c0*/  BRA `(.L_x_2143) ;  /* 0xffffffac00e87947 */ /* 0x000fea000383ffff */
.L_x_2018:
[----:B------:R-:W-:Y:S01]  /*235d0*/  BSSY B1, `(.L_x_2144) ;  /* 0x0000006000017945 */ /* 0x000fe20003800000 */
[----:B------:R-:W-:-:S07]  /*235e0*/  IMAD.MOV.U32 R15, RZ, RZ, -0x1 ;  /* 0xffffffffff0f7424 */ /* 0x000fce00078e00ff */
[----:B-1----:R-:W-:Y:S05]  /*235f0*/  WARPSYNC.COLLECTIVE R15, `(.L_x_2145) ;  /* 0x000000000f0c7348 */ /* 0x002fea0003c00000 */
[----:B------:R-:W-:Y:S02]  /*23600*/  ELECT P6, UR62, PT ;  /* 0x00000000003e782f */ /* 0x000fe400038c0000 */
[----:B------:R-:W-:Y:S01]  /*23610*/  MOV R14, UR62 ;  /* 0x0000003e000e7c02 */ /* 0x000fe20008000f00 */
[----:B-1----:R-:W-:Y:S10]  /*23620*/  ENDCOLLECTIVE ;  /* 0x000000000000791b */ /* 0x002ff40003800000 */
.L_x_2145:
[----:B------:R-:W-:Y:S05]  /*23630*/  BSYNC B1 ;  /* 0x0000000000017941 */ /* 0x000fea0003800000 */
.L_x_2144:
[----:B------:R-:W-:Y:S05]  /*23640*/  BRA `(.L_x_2146) ;  /* 0xffffffac00d47947 */ /* 0x000fea000383ffff */
.L_x_2020:
[----:B0-----:R0:W2:Y:S02]  /*23650*/  SYNCS.PHASECHK.TRANS64.TRYWAIT P0, [R6+URZ+0x31c20], R7 ;  /* 0x031c2007060075a7 */ /* 0x0010a4000800017f */
[----:B--2---:R-:W-:Y:S05]  /*23660*/  @!P0 NANOSLEEP.SYNCS 0x989680 ;  /* 0x009896800000895d */ /* 0x004fea0003900000 */
[----:B------:R-:W2:Y:S02]  /*23670*/  @!P0 SYNCS.PHASECHK.TRANS64 P0, [R6+URZ+0x31c20], R7 ;  /* 0x031c2007060085a7 */ /* 0x000ea4000800007f */
[----:B--2---:R-:W-:Y:S05]  /*23680*/  @!P0 BRA `(.L_x_2020) ;  /* 0xfffffffc00f08947 */ /* 0x004fea000383ffff */
[----:B------:R-:W-:Y:S05]  /*23690*/  BRA `(.L_x_2147) ;  /* 0xffffffac00f07947 */ /* 0x000fea000383ffff */
.L_x_2023:
[----:B0-----:R0:W2:Y:S02]  /*236a0*/  SYNCS.PHASECHK.TRANS64.TRYWAIT P0, [R8+URZ+0x31ca0], R7 ;  /* 0x031ca007080075a7 */ /* 0x0010a4000800017f */
[----:B--2---:R-:W-:Y:S05]  /*236b0*/  @!P0 NANOSLEEP.SYNCS 0x989680 ;  /* 0x009896800000895d */ /* 0x004fea0003900000 */
[----:B------:R-:W2:Y:S02]  /*236c0*/  @!P0 SYNCS.PHASECHK.TRANS64 P0, [R8+URZ+0x31ca0], R7 ;  /* 0x031ca007080085a7 */ /* 0x000ea4000800007f */
[----:B--2---:R-:W-:Y:S05]  /*236d0*/  @!P0 BRA `(.L_x_2023) ;  /* 0xfffffffc00f08947 */ /* 0x004fea000383ffff */
[----:B------:R-:W-:Y:S05]  /*236e0*/  BRA `(.L_x_2148) ;  /* 0xffffffac00f87947 */ /* 0x000fea000383ffff */
.L_x_2025:
[----:B--2---:R2:W3:Y:S02]  /*236f0*/  SYNCS.PHASECHK.TRANS64.TRYWAIT P0, [R8+URZ+0x31cc0], R7 ;  /* 0x031cc007080075a7 */ /* 0x0044e4000800017f */
[----:B---3--:R-:W-:Y:S05]  /*23700*/  @!P0 NANOSLEEP.SYNCS 0x989680 ;  /* 0x009896800000895d */ /* 0x008fea0003900000 */
[----:B------:R-:W3:Y:S02]  /*23710*/  @!P0 SYNCS.PHASECHK.TRANS64 P0, [R8+URZ+0x31cc0], R7 ;  /* 0x031cc007080085a7 */ /* 0x000ee4000800007f */
[----:B---3--:R-:W-:Y:S05]  /*23720*/  @!P0 BRA `(.L_x_2025) ;  /* 0xfffffffc00f08947 */ /* 0x008fea000383ffff */
[----:B------:R-:W-:Y:S05]  /*23730*/  BRA `(.L_x_2149) ;  /* 0xffffffb000787947 */ /* 0x000fea000383ffff */
.L_x_2029:
[----:B0-----:R0:W2:Y:S02]  /*23740*/  SYNCS.PHASECHK.TRANS64.TRYWAIT P0, [R7+URZ+0x31ca0], R8 ;  /* 0x031ca008070075a7 */ /* 0x0010a4000800017f */
[----:B--2---:R-:W-:Y:S05]  /*23750*/  @!P0 NANOSLEEP.SYNCS 0x989680 ;  /* 0x009896800000895d */ /* 0x004fea0003900000 */
[----:B------:R-:W2:Y:S02]  /*23760*/  @!P0 SYNCS.PHASECHK.TRANS64 P0, [R7+URZ+0x31ca0], R8 ;  /* 0x031ca008070085a7 */ /* 0x000ea4000800007f */
[----:B--2---:R-:W-:Y:S05]  /*23770*/  @!P0 BRA `(.L_x_2029) ;  /* 0xfffffffc00f08947 */ /* 0x004fea000383ffff */
[----:B------:R-:W-:Y:S05]  /*23780*/  BRA `(.L_x_2150) ;  /* 0xffffffb400207947 */ /* 0x000fea000383ffff */
.L_x_2031:
[----:B--2---:R2:W3:Y:S02]  /*23790*/  SYNCS.PHASECHK.TRANS64.TRYWAIT P1, [R7+URZ+0x31cc0], R8 ;  /* 0x031cc008070075a7 */ /* 0x0044e4000802017f */
[----:B---3--:R-:W-:Y:S05]  /*237a0*/  @!P1 NANOSLEEP.SYNCS 0x989680 ;  /* 0x009896800000995d */ /* 0x008fea0003900000 */
[----:B------:R-:W3:Y:S02]  /*237b0*/  @!P1 SYNCS.PHASECHK.TRANS64 P1, [R7+URZ+0x31cc0], R8 ;  /* 0x031cc008070095a7 */ /* 0x000ee4000802007f */
[----:B---3--:R-:W-:Y:S05]  /*237c0*/  @!P1 BRA `(.L_x_2031) ;  /* 0xfffffffc00f09947 */ /* 0x008fea000383ffff */
[----:B------:R-:W-:Y:S05]  /*237d0*/  BRA `(.L_x_2151) ;  /* 0xffffffb4009c7947 */ /* 0x000fea000383ffff */
.L_x_2043:
        /* <DEDUP_REMOVED lines=11> */
.L_x_2153:
[----:B------:R-:W-:Y:S05]  /*23890*/  BSYNC B0 ;  /* 0x0000000000007941 */ /* 0x000fea0003800000 */
.L_x_2152:
[----:B------:R-:W-:Y:S05]  /*238a0*/  BRA `(.L_x_2154) ;  /* 0xffffffc000707947 */ /* 0x000fea000383ffff */
.L_x_2044:
[----:B------:R-:W-:Y:S01]  /*238b0*/  BSSY B0, `(.L_x_2155) ;  /* 0x0000006000007945 */ /* 0x000fe20003800000 */
[----:B------:R-:W-:-:S07]  /*238c0*/  IMAD.MOV.U32 R15, RZ, RZ, -0x1 ;  /* 0xffffffffff0f7424 */ /* 0x000fce00078e00ff */
[----:B-1----:R-:W-:Y:S05]  /*238d0*/  WARPSYNC.COLLECTIVE R15, `(.L_x_2156) ;  /* 0x000000000f0c7348 */ /* 0x002fea0003c00000 */
[----:B------:R-:W-:Y:S02]  /*238e0*/  ELECT P6, UR62, PT ;  /* 0x00000000003e782f */ /* 0x000fe400038c0000 */
[----:B------:R-:W-:Y:S01]  /*238f0*/  MOV R14, UR62 ;  /* 0x0000003e000e7c02 */ /* 0x000fe20008000f00 */
[----:B-1----:R-:W-:Y:S10]  /*23900*/  ENDCOLLECTIVE ;  /* 0x000000000000791b */ /* 0x002ff40003800000 */
.L_x_2156:
[----:B------:R-:W-:Y:S05]  /*23910*/  BSYNC B0 ;  /* 0x0000000000007941 */ /* 0x000fea0003800000 */
.L_x_2155:
[----:B------:R-:W-:Y:S05]  /*23920*/  BRA `(.L_x_2157) ;  /* 0xffffffc000607947 */ /* 0x000fea000383ffff */
.L_x_2047:
[----:B--2---:R2:W3:Y:S02]  /*23930*/  SYNCS.PHASECHK.TRANS64.TRYWAIT P0, [R5+URZ+0x31c40], R4 ;  /* 0x031c4004050075a7 */ /* 0x0044e4000800017f */
[----:B---3--:R-:W-:Y:S05]  /*23940*/  @!P0 NANOSLEEP.SYNCS 0x989680 ;  /* 0x009896800000895d */ /* 0x008fea0003900000 */
[----:B------:R-:W3:Y:S02]  /*23950*/  @!P0 SYNCS.PHASECHK.TRANS64 P0, [R5+URZ+0x31c40], R4 ;  /* 0x031c4004050085a7 */ /* 0x000ee4000800007f */
[----:B---3--:R-:W-:Y:S05]  /*23960*/  @!P0 BRA `(.L_x_2047) ;  /* 0xfffffffc00f08947 */ /* 0x008fea000383ffff */
[----:B------:R-:W-:Y:S05]  /*23970*/  BRA `(.L_x_2158) ;  /* 0xffffffc000b87947 */ /* 0x000fea000383ffff */
.L_x_2050:
[----:B0-----:R0:W2:Y:S02]  /*23980*/  SYNCS.PHASECHK.TRANS64.TRYWAIT P0, [R27+URZ+0x31c20], R4 ;  /* 0x031c20041b0075a7 */ /* 0x0010a4000800017f */
[----:B--2---:R-:W-:Y:S05]  /*23990*/  @!P0 NANOSLEEP.SYNCS 0x989680 ;  /* 0x009896800000895d */ /* 0x004fea0003900000 */
[----:B------:R-:W2:Y:S02]  /*239a0*/  @!P0 SYNCS.PHASECHK.TRANS64 P0, [R27+URZ+0x31c20], R4 ;  /* 0x031c20041b0085a7 */ /* 0x000ea4000800007f */
[----:B--2---:R-:W-:Y:S05]  /*239b0*/  @!P0 BRA `(.L_x_2050) ;  /* 0xfffffffc00f08947 */ /* 0x004fea000383ffff */
[----:B------:R-:W-:Y:S05]  /*239c0*/  BRA `(.L_x_2159) ;  /* 0xffffffc400e87947 */ /* 0x000fea000383ffff */
.L_x_2058:
[----:B0-----:R0:W2:Y:S02]  /*239d0*/  SYNCS.PHASECHK.TRANS64.TRYWAIT P0, [R3+URZ+0x31c40], R2 ;  /* 0x031c4002030075a7 */ /* 0x0010a4000800017f */
[----:B--2---:R-:W-:Y:S05]  /*239e0*/  @!P0 NANOSLEEP.SYNCS 0x989680 ;  /* 0x009896800000895d */ /* 0x004fea0003900000 */
[----:B------:R-:W2:Y:S02]  /*239f0*/  @!P0 SYNCS.PHASECHK.TRANS64 P0, [R3+URZ+0x31c40], R2 ;  /* 0x031c4002030085a7 */ /* 0x000ea4000800007f */
[----:B--2---:R-:W-:Y:S05]  /*23a00*/  @!P0 BRA `(.L_x_2058) ;  /* 0xfffffffc00f08947 */ /* 0x004fea000383ffff */
[----:B------:R-:W-:Y:S05]  /*23a10*/  BRA `(.L_x_2160) ;  /* 0xffffffc8008c7947 */ /* 0x000fea000383ffff */
.L_x_2060:
[----:B0-----:R0:W2:Y:S02]  /*23a20*/  SYNCS.PHASECHK.TRANS64.TRYWAIT P0, [R2+URZ+0x60], R5 ;  /* 0x00006005020075a7 */ /* 0x0010a4000800017f */
[----:B--2---:R-:W-:Y:S05]  /*23a30*/  @!P0 NANOSLEEP.SYNCS 0x989680 ;  /* 0x009896800000895d */ /* 0x004fea0003900000 */
[----:B------:R-:W2:Y:S02]  /*23a40*/  @!P0 SYNCS.PHASECHK.TRANS64 P0, [R2+URZ+0x60], R5 ;  /* 0x00006005020085a7 */ /* 0x000ea4000800007f */
[----:B--2---:R-:W-:Y:S05]  /*23a50*/  @!P0 BRA `(.L_x_2060) ;  /* 0xfffffffc00f08947 */ /* 0x004fea000383ffff */
[----:B------:R-:W-:Y:S05]  /*23a60*/  BRA `(.L_x_2161) ;  /* 0xffffffcc00187947 */ /* 0x000fea000383ffff */
.L_x_2065:
[----:B--2---:R2:W3:Y:S02]  /*23a70*/  SYNCS.PHASECHK.TRANS64.TRYWAIT P0, [R3+URZ+0x31c40], R2 ;  /* 0x031c4002030075a7 */ /* 0x0044e4000800017f */
[----:B---3--:R-:W-:Y:S05]  /*23a80*/  @!P0 NANOSLEEP.SYNCS 0x989680 ;  /* 0x009896800000895d */ /* 0x008fea0003900000 */
[----:B------:R-:W3:Y:S02]  /*23a90*/  @!P0 SYNCS.PHASECHK.TRANS64 P0, [R3+URZ+0x31c40], R2 ;  /* 0x031c4002030085a7 */ /* 0x000ee4000800007f */
[----:B---3--:R-:W-:Y:S05]  /*23aa0*/  @!P0 BRA `(.L_x_2065) ;  /* 0xfffffffc00f08947 */ /* 0x008fea000383ffff */
[----:B------:R-:W-:Y:S05]  /*23ab0*/  BRA `(.L_x_2162) ;  /* 0xffffffd0004c7947 */ /* 0x000fea000383ffff */
.L_x_2067:
[----:B0-----:R0:W2:Y:S02]  /*23ac0*/  SYNCS.PHASECHK.TRANS64.TRYWAIT P1, [R3+URZ+0x60], R24 ;  /* 0x00006018030075a7 */ /* 0x0010a4000802017f */
[----:B--2---:R-:W-:Y:S05]  /*23ad0*/  @!P1 NANOSLEEP.SYNCS 0x989680 ;  /* 0x009896800000995d */ /* 0x004fea0003900000 */
[----:B------:R-:W2:Y:S02]  /*23ae0*/  @!P1 SYNCS.PHASECHK.TRANS64 P1, [R3+URZ+0x60], R24 ;  /* 0x00006018030095a7 */ /* 0x000ea4000802007f */
[----:B--2---:R-:W-:Y:S05]  /*23af0*/  @!P1 BRA `(.L_x_2067) ;  /* 0xfffffffc00f09947 */ /* 0x004fea000383ffff */
[----:B------:R-:W-:Y:S05]  /*23b00*/  BRA `(.L_x_2163) ;  /* 0xffffffd000d87947 */ /* 0x000fea000383ffff */
.L_x_2072:
[----:B--2---:R2:W3:Y:S02]  /*23b10*/  SYNCS.PHASECHK.TRANS64.TRYWAIT P0, [R2+URZ+0x31c40], R3 ;  /* 0x031c4003020075a7 */ /* 0x0044e4000800017f */
[----:B---3--:R-:W-:Y:S05]  /*23b20*/  @!P0 NANOSLEEP.SYNCS 0x989680 ;  /* 0x009896800000895d */ /* 0x008fea0003900000 */
[----:B------:R-:W3:Y:S02]  /*23b30*/  @!P0 SYNCS.PHASECHK.TRANS64 P0, [R2+URZ+0x31c40], R3 ;  /* 0x031c4003020085a7 */ /* 0x000ee4000800007f */
[----:B---3--:R-:W-:Y:S05]  /*23b40*/  @!P0 BRA `(.L_x_2072) ;  /* 0xfffffffc00f08947 */ /* 0x008fea000383ffff */
[----:B------:R-:W-:Y:S05]  /*23b50*/  BRA `(.L_x_2164) ;  /* 0xffffffd400e47947 */ /* 0x000fea000383ffff */
.L_x_2074:
[----:B0-----:R0:W2:Y:S02]  /*23b60*/  SYNCS.PHASECHK.TRANS64.TRYWAIT P1, [R2+URZ+0x60], R11 ;  /* 0x0000600b020075a7 */ /* 0x0010a4000802017f */
[----:B--2---:R-:W-:Y:S05]  /*23b70*/  @!P1 NANOSLEEP.SYNCS 0x989680 ;  /* 0x009896800000995d */ /* 0x004fea0003900000 */
[----:B------:R-:W2:Y:S02]  /*23b80*/  @!P1 SYNCS.PHASECHK.TRANS64 P1, [R2+URZ+0x60], R11 ;  /* 0x0000600b020095a7 */ /* 0x000ea4000802007f */
[----:B--2---:R-:W-:Y:S05]  /*23b90*/  @!P1 BRA `(.L_x_2074) ;  /* 0xfffffffc00f09947 */ /* 0x004fea000383ffff */
[----:B------:R-:W-:Y:S05]  /*23ba0*/  BRA `(.L_x_2165) ;  /* 0xffffffd800787947 */ /* 0x000fea000383ffff */
.L_x_2081:
[----:B--2---:R2:W3:Y:S02]  /*23bb0*/  SYNCS.PHASECHK.TRANS64.TRYWAIT P0, [R3+URZ+0x31c60], R2 ;  /* 0x031c6002030075a7 */ /* 0x0044e4000800017f */
[----:B---3--:R-:W-:Y:S05]  /*23bc0*/  @!P0 NANOSLEEP.SYNCS 0x989680 ;  /* 0x009896800000895d */ /* 0x008fea0003900000 */
[----:B------:R-:W3:Y:S02]  /*23bd0*/  @!P0 SYNCS.PHASECHK.TRANS64 P0, [R3+URZ+0x31c60], R2 ;  /* 0x031c6002030085a7 */ /* 0x000ee4000800007f */
[----:B---3--:R-:W-:Y:S05]  /*23be0*/  @!P0 BRA `(.L_x_2081) ;  /* 0xfffffffc00f08947 */ /* 0x008fea000383ffff */
[----:B------:R-:W-:Y:S05]  /*23bf0*/  BRA `(.L_x_2166) ;  /* 0xffffffdc00647947 */ /* 0x000fea000383ffff */
.L_x_2083:
[----:B------:R-:W-:Y:S01]  /*23c00*/  BSSY B0, `(.L_x_2167) ;  /* 0x0000008000007945 */ /* 0x000fe20003800000 */
[----:B------:R-:W-:Y:S02]  /*23c10*/  IMAD.MOV.U32 R13, RZ, RZ, R16 ;  /* 0x000000ffff0d7224 */ /* 0x000fe400078e0010 */
[----:B------:R-:W-:Y:S02]  /*23c20*/  IMAD.MOV.U32 R12, RZ, RZ, RZ ;  /* 0x000000ffff0c7224 */ /* 0x000fe400078e00ff */
[----:B------:R-:W-:Y:S02]  /*23c30*/  IMAD.MOV.U32 R11, RZ, RZ, 0x1f ;  /* 0x0000001fff0b7424 */ /* 0x000fe400078e00ff */
[----:B------:R-:W-:-:S07]  /*23c40*/  IMAD.MOV.U32 R15, RZ, RZ, -0x1 ;  /* 0xffffffffff0f7424 */ /* 0x000fce00078e00ff */
[----:B-1----:R-:W-:Y:S05]  /*23c50*/  WARPSYNC.COLLECTIVE R15, `(.L_x_2168) ;  /* 0x000000000f087348 */ /* 0x002fea0003c00000 */
[----:B------:R0:W2:Y:S02]  /*23c60*/  SHFL.IDX P6, R14, R13, R12, R11 ;  /* 0x0000000c0d0e7389 */ /* 0x0000a400000c000b */
[----:B012---:R-:W-:Y:S01]  /*23c70*/  ENDCOLLECTIVE ;  /* 0x000000000000791b */ /* 0x007fe20003800000 */
.L_x_2168:
[----:B------:R-:W-:Y:S05]  /*23c80*/  BSYNC B0 ;  /* 0x0000000000007941 */ /* 0x000fea0003800000 */
.L_x_2167:
        /* <DEDUP_REMOVED lines=8> */
.L_x_2169:
[----:B------:R-:W-:Y:S01]  /*23d10*/  IMAD.MOV.U32 R5, RZ, RZ, R14 ;  /* 0x000000ffff057224 */ /* 0x000fe200078e000e */
[----:B------:R-:W-:Y:S06]  /*23d20*/  BRA `(.L_x_2170) ;  /* 0xffffffdc00d87947 */ /* 0x000fec000383ffff */
.L_x_2086:
[----:B------:R-:W-:Y:S01]  /*23d30*/  BSSY B0, `(.L_x_2171) ;  /* 0x0000008000007945 */ /* 0x000fe20003800000 */
[----:B-----5:R-:W-:Y:S02]  /*23d40*/  IMAD.MOV.U32 R13, RZ, RZ, R2 ;  /* 0x000000ffff0d7224 */ /* 0x020fe400078e0002 */
[----:B------:R-:W-:Y:S02]  /*23d50*/  IMAD.MOV.U32 R12, RZ, RZ, 0x1 ;  /* 0x00000001ff0c7424 */ /* 0x000fe400078e00ff */
[----:B------:R-:W-:Y:S02]  /*23d60*/  IMAD.MOV.U32 R11, RZ, RZ, RZ ;  /* 0x000000ffff0b7224 */ /* 0x000fe400078e00ff */
[----:B------:R-:W-:-:S07]  /*23d70*/  IMAD.MOV.U32 R15, RZ, RZ, -0x1 ;  /* 0xffffffffff0f7424 */ /* 0x000fce00078e00ff */
[----:B01234-:R-:W-:Y:S05]  /*23d80*/  WARPSYNC.COLLECTIVE R15, `(.L_x_2172) ;  /* 0x000000000f087348 */ /* 0x01ffea0003c00000 */
[----:B------:R0:W0:Y:S02]  /*23d90*/  SHFL.UP P6, R14, R13, R12, R11 ;  /* 0x0400000c0d0e7389 */ /* 0x00002400000c000b */
[----:B01234-:R-:W-:Y:S01]  /*23da0*/  ENDCOLLECTIVE ;  /* 0x000000000000791b */ /* 0x01ffe20003800000 */
.L_x_2172:
[----:B------:R-:W-:Y:S05]  /*23db0*/  BSYNC B0 ;  /* 0x0000000000007941 */ /* 0x000fea0003800000 */
.L_x_2171:
        /* <DEDUP_REMOVED lines=10> */
.L_x_2173:
        /* <DEDUP_REMOVED lines=8> */
.L_x_2174:
        /* <DEDUP_REMOVED lines=8> */
.L_x_2175:
        /* <DEDUP_REMOVED lines=8> */
.L_x_2176:
        /* <DEDUP_REMOVED lines=8> */
.L_x_2177:
[----:B------:R-:W-:Y:S05]  /*24060*/  BRA `(.L_x_2178) ;  /* 0xffffffdc00987947 */ /* 0x000fea000383ffff */
.L_x_2091:
        /* <DEDUP_REMOVED lines=8> */
.L_x_2180:
[----:B------:R-:W-:Y:S05]  /*240f0*/  BSYNC B0 ;  /* 0x0000000000007941 */ /* 0x000fea0003800000 */
.L_x_2179:
        /* <DEDUP_REMOVED lines=10> */
.L_x_2181:
        /* <DEDUP_REMOVED lines=8> */
.L_x_2182:
        /* <DEDUP_REMOVED lines=8> */
.L_x_2183:
        /* <DEDUP_REMOVED lines=8> */
.L_x_2184:
        /* <DEDUP_REMOVED lines=8> */
.L_x_2185:
[----:B------:R-:W-:Y:S05]  /*243a0*/  BRA `(.L_x_2186) ;  /* 0xffffffdc00787947 */ /* 0x000fea000383ffff */
.L_x_2093:
[----:B------:R-:W-:Y:S01]  /*243b0*/  BSSY B0, `(.L_x_2187) ;  /* 0x0000006000007945 */ /* 0x000fe20003800000 */
[----:B------:R-:W-:Y:S02]  /*243c0*/  PLOP3.LUT P6, PT, P6, PT, PT, 0x8, 0x0 ;  /* 0x000000000000781c */ /* 0x000fe400037ce170 */
[----:B------:R-:W-:-:S11]  /*243d0*/  MOV R15, 0xffffffff ;  /* 0xffffffff000f7802 */ /* 0x000fd60000000f00 */
[----:B01----:R-:W-:Y:S05]  /*243e0*/  WARPSYNC.COLLECTIVE R15, `(.L_x_2188) ;  /* 0x000000000f087348 */ /* 0x003fea0003c00000 */
[----:B------:R-:W-:Y:S01]  /*243f0*/  VOTE.ANY R14, PT, P6 ;  /* 0x00000000000e7806 */ /* 0x000fe200030e0100 */
[----:B01----:R-:W-:Y:S06]  /*24400*/  ENDCOLLECTIVE ;  /* 0x000000000000791b */ /* 0x003fec0003800000 */
.L_x_2188:
[----:B------:R-:W-:Y:S05]  /*24410*/  BSYNC B0 ;  /* 0x0000000000007941 */ /* 0x000fea0003800000 */
.L_x_2187:
        /* <DEDUP_REMOVED lines=9> */
.L_x_2189:
[----:B------:R-:W-:Y:S01]  /*244b0*/  IMAD.MOV.U32 R17, RZ, RZ, R14 ;  /* 0x000000ffff117224 */ /* 0x000fe200078e000e */
[----:B------:R-:W-:Y:S06]  /*244c0*/  BRA `(.L_x_2190) ;  /* 0xffffffdc00687947 */ /* 0x000fec000383ffff */
.L_x_2095:
[----:B------:R-:W-:Y:S01]  /*244d0*/  BSSY B0, `(.L_x_2191) ;  /* 0x0000007000007945 */ /* 0x000fe20003800000 */
[----:B------:R-:W-:Y:S02]  /*244e0*/  IMAD.MOV.U32 R13, RZ, RZ, R8 ;  /* 0x000000ffff0d7224 */ /* 0x000fe400078e0008 */
[----:B------:R-:W-:Y:S02]  /*244f0*/  IMAD.MOV.U32 R11, RZ, RZ, 0x1f ;  /* 0x0000001fff0b7424 */ /* 0x000fe400078e00ff */
[----:B------:R-:W-:-:S07]  /*24500*/  IMAD.MOV.U32 R15, RZ, RZ, -0x1 ;  /* 0xffffffffff0f7424 */ /* 0x000fce00078e00ff */
[----:B0123--:R-:W-:Y:S05]  /*24510*/  WARPSYNC.COLLECTIVE R15, `(.L_x_2192) ;  /* 0x000000000f087348 */ /* 0x00ffea0003c00000 */
[----:B------:R4:W0:Y:S02]  /*24520*/  SHFL.IDX P6, R14, R13, R12, R11 ;  /* 0x0000000c0d0e7389 */ /* 0x00082400000c000b */
[----:B01234-:R-:W-:Y:S01]  /*24530*/  ENDCOLLECTIVE ;  /* 0x000000000000791b */ /* 0x01ffe20003800000 */
.L_x_2192:
[----:B------:R-:W-:Y:S05]  /*24540*/  BSYNC B0 ;  /* 0x0000000000007941 */ /* 0x000fea0003800000 */
.L_x_2191:
[----:B------:R-:W-:Y:S05]  /*24550*/  BRA `(.L_x_2094) ;  /* 0xffffffdc00607947 */ /* 0x000fea000383ffff */
.L_x_2099:
[----:B0-----:R0:W2:Y:S02]  /*24560*/  SYNCS.PHASECHK.TRANS64.TRYWAIT P0, [R9+URZ+0x31c20], R0 ;  /* 0x031c2000090075a7 */ /* 0x0010a4000800017f */
[----:B--2---:R-:W-:Y:S05]  /*24570*/  @!P0 NANOSLEEP.SYNCS 0x989680 ;  /* 0x009896800000895d */ /* 0x004fea0003900000 */
[----:B------:R-:W2:Y:S02]  /*24580*/  @!P0 SYNCS.PHASECHK.TRANS64 P0, [R9+URZ+0x31c20], R0 ;  /* 0x031c2000090085a7 */ /* 0x000ea4000800007f */
[----:B--2---:R-:W-:Y:S05]  /*24590*/  @!P0 BRA `(.L_x_2099) ;  /* 0xfffffffc00f08947 */ /* 0x004fea000383ffff */
[----:B------:R-:W-:Y:S05]  /*245a0*/  BRA `(.L_x_2193) ;  /* 0xffffffe000d07947 */ /* 0x000fea000383ffff */
.L_x_2100:
        /* <DEDUP_REMOVED lines=11> */
.L_x_2195:
[----:B------:R-:W-:Y:S05]  /*24660*/  BSYNC B0 ;  /* 0x0000000000007941 */ /* 0x000fea0003800000 */
.L_x_2194:
[----:B------:R-:W-:Y:S05]  /*24670*/  BRA `(.L_x_2196) ;  /* 0xffffffe000b87947 */ /* 0x000fea000383ffff */
.L_x_2101:
[----:B------:R-:W-:Y:S01]  /*24680*/  BSSY B0, `(.L_x_2197) ;  /* 0x0000006000007945 */ /* 0x000fe20003800000 */
[----:B------:R-:W-:-:S07]  /*24690*/  IMAD.MOV.U32 R15, RZ, RZ, -0x1 ;  /* 0xffffffffff0f7424 */ /* 0x000fce00078e00ff */
[----:B01----:R-:W-:Y:S05]  /*246a0*/  WARPSYNC.COLLECTIVE R15, `(.L_x_2198) ;  /* 0x000000000f0c7348 */ /* 0x003fea0003c00000 */
[----:B------:R-:W-:Y:S02]  /*246b0*/  ELECT P6, UR62, PT ;  /* 0x00000000003e782f */ /* 0x000fe400038c0000 */
[----:B------:R-:W-:Y:S01]  /*246c0*/  MOV R14, UR62 ;  /* 0x0000003e000e7c02 */ /* 0x000fe20008000f00 */
[----:B01----:R-:W-:Y:S10]  /*246d0*/  ENDCOLLECTIVE ;  /* 0x000000000000791b */ /* 0x003ff40003800000 */
.L_x_2198:
[----:B------:R-:W-:Y:S05]  /*246e0*/  BSYNC B0 ;  /* 0x0000000000007941 */ /* 0x000fea0003800000 */
.L_x_2197:
[----:B------:R-:W-:Y:S05]  /*246f0*/  BRA `(.L_x_2199) ;  /* 0xffffffe000ac7947 */ /* 0x000fea000383ffff */
.L_x_2103:
[----:B0-----:R0:W2:Y:S02]  /*24700*/  SYNCS.PHASECHK.TRANS64.TRYWAIT P0, [R7+URZ], R2 ;  /* 0x00000002070075a7 */ /* 0x0010a4000800017f */
[----:B--2---:R-:W-:Y:S05]  /*24710*/  @!P0 NANOSLEEP.SYNCS 0x989680 ;  /* 0x009896800000895d */ /* 0x004fea0003900000 */
[----:B------:R-:W2:Y:S02]  /*24720*/  @!P0 SYNCS.PHASECHK.TRANS64 P0, [R7+URZ], R2 ;  /* 0x00000002070085a7 */ /* 0x000ea4000800007f */
[----:B--2---:R-:W-:Y:S05]  /*24730*/  @!P0 BRA `(.L_x_2103) ;  /* 0xfffffffc00f08947 */ /* 0x004fea000383ffff */
[----:B------:R-:W-:Y:S05]  /*24740*/  BRA `(.L_x_2200) ;  /* 0xffffffe000e07947 */ /* 0x000fea000383ffff */
.L_x_2104:
[----:B--2---:R2:W3:Y:S02]  /*24750*/  SYNCS.PHASECHK.TRANS64.TRYWAIT P0, [R3+URZ], R0 ;  /* 0x00000000030075a7 */ /* 0x0044e4000800017f */
[----:B---3--:R-:W-:Y:S05]  /*24760*/  @!P0 NANOSLEEP.SYNCS 0x989680 ;  /* 0x009896800000895d */ /* 0x008fea0003900000 */
[----:B------:R-:W3:Y:S02]  /*24770*/  @!P0 SYNCS.PHASECHK.TRANS64 P0, [R3+URZ], R0 ;  /* 0x00000000030085a7 */ /* 0x000ee4000800007f */
[----:B---3--:R-:W-:Y:S05]  /*24780*/  @!P0 BRA `(.L_x_2104) ;  /* 0xfffffffc00f08947 */ /* 0x008fea000383ffff */
[----:B------:R-:W-:Y:S05]  /*24790*/  BRA `(.L_x_2201) ;  /* 0xffffffe000d47947 */ /* 0x000fea000383ffff */
.L_x_2106:
[----:B--2---:R2:W3:Y:S02]  /*247a0*/  SYNCS.PHASECHK.TRANS64.TRYWAIT P0, [R5+URZ], R2 ;  /* 0x00000002050075a7 */ /* 0x0044e4000800017f */
[----:B---3--:R-:W-:Y:S05]  /*247b0*/  @!P0 NANOSLEEP.SYNCS 0x989680 ;  /* 0x009896800000895d */ /* 0x008fea0003900000 */
[----:B------:R-:W3:Y:S02]  /*247c0*/  @!P0 SYNCS.PHASECHK.TRANS64 P0, [R5+URZ], R2 ;  /* 0x00000002050085a7 */ /* 0x000ee4000800007f */
[----:B---3--:R-:W-:Y:S05]  /*247d0*/  @!P0 BRA `(.L_x_2106) ;  /* 0xfffffffc00f08947 */ /* 0x008fea000383ffff */
[----:B------:R-:W-:Y:S05]  /*247e0*/  BRA `(.L_x_2202) ;  /* 0xffffffe000d87947 */ /* 0x000fea000383ffff */
.L_x_2203:
        /* <DEDUP_REMOVED lines=9> */
.L_x_2212:


//--------------------- .nv.global.init           --------------------------
	.section	.nv.global.init,"aw",@progbits
.nv.global.init:
	.type		$str$20,@object
	.size		$str$20,($str$21 - $str$20)
$str$20:
        /*0000*/ 	.byte	0x28, 0x61, 0x64, 0x64, 0x72, 0x65, 0x73, 0x73, 0x20, 0x26, 0x20, 0x6d, 0x61, 0x73, 0x6b, 0x29
        /*0010*/ 	.byte	0x20, 0x3d, 0x3d, 0x20, 0x30, 0x00
	.type		$str$21,@object
	.size		$str$21,(__unnamed_5 - $str$21)
$str$21:
        /*0016*/ 	.byte	0x2f, 0x74, 0x6d, 0x70, 0x2f, 0x6f, 0x73, 0x73, 0x5f, 0x6b, 0x65, 0x72, 0x6e, 0x65, 0x6c, 0x73
        /*0026*/ 	.byte	0x5f, 0x73, 0x72, 0x63, 0x2f, 0x66, 0x6c, 0x61, 0x73, 0x68, 0x5f, 0x61, 0x74, 0x74, 0x65, 0x6e
        /*0036*/ 	.byte	0x74, 0x69, 0x6f, 0x6e, 0x2f, 0x63, 0x73, 0x72, 0x63, 0x2f, 0x63, 0x75, 0x74, 0x6c, 0x61, 0x73
        /*0046*/ 	.byte	0x73, 0x2f, 0x69, 0x6e, 0x63, 0x6c, 0x75, 0x64, 0x65, 0x2f, 0x63, 0x75, 0x74, 0x65, 0x2f, 0x70
        /*0056*/ 	.byte	0x6f, 0x69, 0x6e, 0x74, 0x65, 0x72, 0x5f, 0x66, 0x6c, 0x61, 0x67, 0x67, 0x65, 0x64, 0x2e, 0x68
        /*0066*/ 	.byte	0x70, 0x70, 0x00
	.type		__unnamed_5,@object
	.size		__unnamed_5,(__unnamed_4 - __unnamed_5)
__unnamed_5:
        /* <DEDUP_REMOVED lines=24> */
	.type		__unnamed_4,@object
	.size		__unnamed_4,(__unnamed_9 - __unnamed_4)
__unnamed_4:
        /* <DEDUP_REMOVED lines=24> */
	.type		__unnamed_9,@object
	.size		__unnamed_9,(__unnamed_3 - __unnamed_9)
__unnamed_9:
        /* <DEDUP_REMOVED lines=24> */
        /*04e9*/ 	.byte	0x00
	.type		__unnamed_3,@object
	.size		__unnamed_3,(__unnamed_7 - __unnamed_3)
__unnamed_3:
        /* <DEDUP_REMOVED lines=29> */
	.type		__unnamed_7,@object
	.size		__unnamed_7,(__unnamed_2 - __unnamed_7)
__unnamed_7:
        /* <DEDUP_REMOVED lines=29> */
	.type		__unnamed_2,@object
	.size		__unnamed_2,(__unnamed_8 - __unnamed_2)
__unnamed_2:
        /* <DEDUP_REMOVED lines=29> */
	.type		__unnamed_8,@object
	.size		__unnamed_8,(__unnamed_1 - __unnamed_8)
__unnamed_8:
        /* <DEDUP_REMOVED lines=29> */
	.type		__unnamed_1,@object
	.size		__unnamed_1,(__unnamed_6 - __unnamed_1)
__unnamed_1:
        /* <DEDUP_REMOVED lines=28> */
        /*0dda*/ 	.byte	0x31, 0x33, 0x38, 0x32, 0x34, 0x3e, 0x3e, 0x3e, 0x3e, 0x3e, 0x20, 0x26, 0x5d, 0x00
	.type		__unnamed_6,@object
	.size		__unnamed_6,(.L_5 - __unnamed_6)
__unnamed_6:
        /* <DEDUP_REMOVED lines=29> */
.L_5:


//--------------------- .nv.shared._ZN7cutlass13device_kernelIN5flash11enable_sm90INS1_16FlashAttnFwdSm90INS1_25CollectiveMainloopFwdSm90ILi2EN4cute5tupleIJNS5_1CILi1EEES8_S8_EEENS6_IJNS7_ILi192EEENS7_ILi144EEENS7_ILi96EEEEEELi96ENS_6half_tEfNS_4arch4Sm90ELb0ELb0ELb1ELb0ELb0ELb0ELb0ELb0ELb1ELb0ELb0ELb0EEENS1_21CollectiveEpilogueFwdINS6_IJSA_SC_SB_EEES9_SE_SG_Li384ELb0ELb0ELb0ELb0EEENS1_29StaticPersistentTileSchedulerILb0EEEEEEEEEvNT_6ParamsE --------------------------
	.section	.nv.shared._ZN7cutlass13device_kernelIN5flash11enable_sm90INS1_16FlashAttnFwdSm90INS1_25CollectiveMainloopFwdSm90ILi2EN4cute5tupleIJNS5_1CILi1EEES8_S8_EEENS6_IJNS7_ILi192EEENS7_ILi144EEENS7_ILi96EEEEEELi96ENS_6half_tEfNS_4arch4Sm90ELb0ELb0ELb1ELb0ELb0ELb0ELb0ELb0ELb1ELb0ELb0ELb0EEENS1_21CollectiveEpilogueFwdINS6_IJSA_SC_SB_EEES9_SE_SG_Li384ELb0ELb0ELb0ELb0EEENS1_29StaticPersistentTileSchedulerILb0EEEEEEEEEvNT_6ParamsE,"aw",@nobits
	.sectionflags	@""
	.align	16
	.zero		1024


//--------------------- .nv.shared.reserved.0     --------------------------
	.section	.nv.shared.reserved.0,"aw",@nobits
	.weak		__nv_reservedSMEM_offset_0_alias
	.size		__nv_reservedSMEM_offset_0_alias, 0, 0
	.other		__nv_reservedSMEM_offset_0_alias,@"STO_CUDA_RESERVED_SHARED STV_DEFAULT"
__nv_reservedSMEM_offset_0_alias:
	.zero		0


//--------------------- .nv.global                --------------------------
	.section	.nv.global,"aw",@nobits
.nv.global:
	.type		_ZN73_INTERNAL_ba21d7ba_37_flash_fwd_hdim96_fp16_softcap_sm90_cu_c784774a_37944cute1_E,@object
	.size		_ZN73_INTERNAL_ba21d7ba_37_flash_fwd_hdim96_fp16_softcap_sm90_cu_c784774a_37944cute1_E,(_ZN73_INTERNAL_ba21d7ba_37_flash_fwd_hdim96_fp16_softcap_sm90_cu_c784774a_37944cuda3std3__45__cpo6cbeginE - _ZN73_INTERNAL_ba21d7ba_37_flash_fwd_hdim96_fp16_softcap_sm90_cu_c784774a_37944cute1_E)
_ZN73_INTERNAL_ba21d7ba_37_flash_fwd_hdim96_fp16_softcap_sm90_cu_c784774a_37944cute1_E:
	.zero		1
	.type		_ZN73_INTERNAL_ba21d7ba_37_flash_fwd_hdim96_fp16_softcap_sm90_cu_c784774a_37944cuda3std3__45__cpo6cbeginE,@object
	.size		_ZN73_INTERNAL_ba21d7ba_37_flash_fwd_hdim96_fp16_softcap_sm90_cu_c784774a_37944cuda3std3__45__cpo6cbeginE,(_ZN73_INTERNAL_ba21d7ba_37_flash_fwd_hdim96_fp16_softcap_sm90_cu_c784774a_37944cuda3std3__48in_placeE - _ZN73_INTERNAL_ba21d7ba_37_flash_fwd_hdim96_fp16_softcap_sm90_cu_c784774a_37944cuda3std3__45__cpo6cbeginE)
_ZN73_INTERNAL_ba21d7ba_37_flash_fwd_hdim96_fp16_softcap_sm90_cu_c784774a_37944cuda3std3__45__cpo6cbeginE:
	.zero		1
	.type		_ZN73_INTERNAL_ba21d7ba_37_flash_fwd_hdim96_fp16_softcap_sm90_cu_c784774a_37944cuda3std3__48in_placeE,@object
	.size		_ZN73_INTERNAL_ba21d7ba_37_flash_fwd_hdim96_fp16_softcap_sm90_cu_c784774a_37944cuda3std3__48in_placeE,(_ZN73_INTERNAL_ba21d7ba_37_flash_fwd_hdim96_fp16_softcap_sm90_cu_c784774a_37944cuda3std6ranges3__45__cpo9iter_moveE - _ZN73_INTERNAL_ba21d7ba_37_flash_fwd_hdim96_fp16_softcap_sm90_cu_c784774a_37944cuda3std3__48in_placeE)
_ZN73_INTERNAL_ba21d7ba_37_flash_fwd_hdim96_fp16_softcap_sm90_cu_c784774a_37944cuda3std3__48in_placeE:
	.zero		1
	.type		_ZN73_INTERNAL_ba21d7ba_37_flash_fwd_hdim96_fp16_softcap_sm90_cu_c784774a_37944cuda3std6ranges3__45__cpo9iter_moveE,@object
	.size		_ZN73_INTERNAL_ba21d7ba_37_flash_fwd_hdim96_fp16_softcap_sm90_cu_c784774a_37944cuda3std6ranges3__45__cpo9iter_moveE,(_ZN73_INTERNAL_ba21d7ba_37_flash_fwd_hdim96_fp16_softcap_sm90_cu_c784774a_37944cuda3std3__45__cpo5beginE - _ZN73_INTERNAL_ba21d7ba_37_flash_fwd_hdim96_fp16_softcap_sm90_cu_c784774a_37944cuda3std6ranges3__45__cpo9iter_moveE)
_ZN73_INTERNAL_ba21d7ba_37_flash_fwd_hdim96_fp16_softcap_sm90_cu_c784774a_37944cuda3std6ranges3__45__cpo9iter_moveE:
	.zero		1
	.type		_ZN73_INTERNAL_ba21d7ba_37_flash_fwd_hdim96_fp16_softcap_sm90_cu_c784774a_37944cuda3std3__45__cpo5beginE,@object
	.size		_ZN73_INTERNAL_ba21d7ba_37_flash_fwd_hdim96_fp16_softcap_sm90_cu_c784774a_37944cuda3std3__45__cpo5beginE,(_ZN73_INTERNAL_ba21d7ba_37_flash_fwd_hdim96_fp16_softcap_sm90_cu_c784774a_37944cuda3std3__475_GLOBAL__N__ba21d7ba_37_flash_fwd_hdim96_fp16_softcap_sm90_cu_c784774a_37946ignoreE - _ZN73_INTERNAL_ba21d7ba_37_flash_fwd_hdim96_fp16_softcap_sm90_cu_c784774a_37944cuda3std3__45__cpo5beginE)
_ZN73_INTERNAL_ba21d7ba_37_flash_fwd_hdim96_fp16_softcap_sm90_cu_c784774a_37944cuda3std3__45__cpo5beginE:
	.zero		1
	.type		_ZN73_INTERNAL_ba21d7ba_37_flash_fwd_hdim96_fp16_softcap_sm90_cu_c784774a_37944cuda3std3__475_GLOBAL__N__ba21d7ba_37_flash_fwd_hdim96_fp16_softcap_sm90_cu_c784774a_37946ignoreE,@object
	.size		_ZN73_INTERNAL_ba21d7ba_37_flash_fwd_hdim96_fp16_softcap_sm90_cu_c784774a_37944cuda3std3__475_GLOBAL__N__ba21d7ba_37_flash_fwd_hdim96_fp16_softcap_sm90_cu_c784774a_37946ignoreE,(_ZN73_INTERNAL_ba21d7ba_37_flash_fwd_hdim96_fp16_softcap_sm90_cu_c784774a_37944cute7productE - _ZN73_INTERNAL_ba21d7ba_37_flash_fwd_hdim96_fp16_softcap_sm90_cu_c784774a_37944cuda3std3__475_GLOBAL__N__ba21d7ba_37_flash_fwd_hdim96_fp16_softcap_sm90_cu_c784774a_37946ignoreE)
_ZN73_INTERNAL_ba21d7ba_37_flash_fwd_hdim96_fp16_softcap_sm90_cu_c784774a_37944cuda3std3__475_GLOBAL__N__ba21d7ba_37_flash_fwd_hdim96_fp16_softcap_sm90_cu_c784774a_37946ignoreE:
	.zero		1
	.type		_ZN73_INTERNAL_ba21d7ba_37_flash_fwd_hdim96_fp16_softcap_sm90_cu_c784774a_37944cute7productE,@object
	.size		_ZN73_INTERNAL_ba21d7ba_37_flash_fwd_hdim96_fp16_softcap_sm90_cu_c784774a_37944cute7productE,(_ZN73_INTERNAL_ba21d7ba_37_flash_fwd_hdim96_fp16_softcap_sm90_cu_c784774a_37944cuda3std3__45__cpo3endE - _ZN73_INTERNAL_ba21d7ba_37_flash_fwd_hdim96_fp16_softcap_sm90_cu_c784774a_37944cute7productE)
_ZN73_INTERNAL_ba21d7ba_37_flash_fwd_hdim96_fp16_softcap_sm90_cu_c784774a_37944cute7productE:
	.zero		1
	.type		_ZN73_INTERNAL_ba21d7ba_37_flash_fwd_hdim96_fp16_softcap_sm90_cu_c784774a_37944cuda3std3__45__cpo3endE,@object
	.size		_ZN73_INTERNAL_ba21d7ba_37_flash_fwd_hdim96_fp16_softcap_sm90_cu_c784774a_37944cuda3std3__45__cpo3endE,(_ZN73_INTERNAL_ba21d7ba_37_flash_fwd_hdim96_fp16_softcap_sm90_cu_c784774a_37944cuda3std3__419piecewise_constructE - _ZN73_INTERNAL_ba21d7ba_37_flash_fwd_hdim96_fp16_softcap_sm90_cu_c784774a_37944cuda3std3__45__cpo3endE)
_ZN73_INTERNAL_ba21d7ba_37_flash_fwd_hdim96_fp16_softcap_sm90_cu_c784774a_37944cuda3std3__45__cpo3endE:
	.zero		1
	.type		_ZN73_INTERNAL_ba21d7ba_37_flash_fwd_hdim96_fp16_softcap_sm90_cu_c784774a_37944cuda3std3__419piecewise_constructE,@object
	.size		_ZN73_INTERNAL_ba21d7ba_37_flash_fwd_hdim96_fp16_softcap_sm90_cu_c784774a_37944cuda3std3__419piecewise_constructE,(_ZN73_INTERNAL_ba21d7ba_37_flash_fwd_hdim96_fp16_softcap_sm90_cu_c784774a_37944cuda3std3__45__cpo4cendE - _ZN73_INTERNAL_ba21d7ba_37_flash_fwd_hdim96_fp16_softcap_sm90_cu_c784774a_37944cuda3std3__419piecewise_constructE)
_ZN73_INTERNAL_ba21d7ba_37_flash_fwd_hdim96_fp16_softcap_sm90_cu_c784774a_37944cuda3std3__419piecewise_constructE:
	.zero		1
	.type		_ZN73_INTERNAL_ba21d7ba_37_flash_fwd_hdim96_fp16_softcap_sm90_cu_c784774a_37944cuda3std3__45__cpo4cendE,@object
	.size		_ZN73_INTERNAL_ba21d7ba_37_flash_fwd_hdim96_fp16_softcap_sm90_cu_c784774a_37944cuda3std3__45__cpo4cendE,(_ZN73_INTERNAL_ba21d7ba_37_flash_fwd_hdim96_fp16_softcap_sm90_cu_c784774a_37944cuda3std6ranges3__45__cpo4swapE - _ZN73_INTERNAL_ba21d7ba_37_flash_fwd_hdim96_fp16_softcap_sm90_cu_c784774a_37944cuda3std3__45__cpo4cendE)
_ZN73_INTERNAL_ba21d7ba_37_flash_fwd_hdim96_fp16_softcap_sm90_cu_c784774a_37944cuda3std3__45__cpo4cendE:
	.zero		1
	.type		_ZN73_INTERNAL_ba21d7ba_37_flash_fwd_hdim96_fp16_softcap_sm90_cu_c784774a_37944cuda3std6ranges3__45__cpo4swapE,@object
	.size		_ZN73_INTERNAL_ba21d7ba_37_flash_fwd_hdim96_fp16_softcap_sm90_cu_c784774a_37944cuda3std6ranges3__45__cpo4swapE,(.L_16 - _ZN73_INTERNAL_ba21d7ba_37_flash_fwd_hdim96_fp16_softcap_sm90_cu_c784774a_37944cuda3std6ranges3__45__cpo4swapE)
_ZN73_INTERNAL_ba21d7ba_37_flash_fwd_hdim96_fp16_softcap_sm90_cu_c784774a_37944cuda3std6ranges3__45__cpo4swapE:
	.zero		1
.L_16:


//--------------------- .nv.shared._ZN7cutlass13device_kernelIN5flash11enable_sm90INS1_16FlashAttnFwdSm90INS1_25CollectiveMainloopFwdSm90ILi2EN4cute5tupleIJNS5_1CILi1EEES8_S8_EEENS6_IJNS7_ILi192EEENS7_ILi144EEENS7_ILi96EEEEEELi96ENS_6half_tEfNS_4arch4Sm90ELb0ELb0ELb1ELb1ELb0ELb0ELb0ELb0ELb1ELb0ELb0ELb0EEENS1_21CollectiveEpilogueFwdINS6_IJSA_SC_SB_EEES9_SE_SG_Li384ELb1ELb0ELb0ELb0EEENS1_36VarlenDynamicPersistentTileSchedulerILi192ELi144ELi384ELi32ELb0ELb0ELb1ELb0ELb1ELb1EEEEEEEEEvNT_6ParamsE --------------------------
	.section	.nv.shared._ZN7cutlass13device_kernelIN5flash11enable_sm90INS1_16FlashAttnFwdSm90INS1_25CollectiveMainloopFwdSm90ILi2EN4cute5tupleIJNS5_1CILi1EEES8_S8_EEENS6_IJNS7_ILi192EEENS7_ILi144EEENS7_ILi96EEEEEELi96ENS_6half_tEfNS_4arch4Sm90ELb0ELb0ELb1ELb1ELb0ELb0ELb0ELb0ELb1ELb0ELb0ELb0EEENS1_21CollectiveEpilogueFwdINS6_IJSA_SC_SB_EEES9_SE_SG_Li384ELb1ELb0ELb0ELb0EEENS1_36VarlenDynamicPersistentTileSchedulerILi192ELi144ELi384ELi32ELb0ELb0ELb1ELb0ELb1ELb1EEEEEEEEEvNT_6ParamsE,"aw",@nobits
	.sectionflags	@""
	.align	16
	.zero		1024


//--------------------- .nv.shared._ZN7cutlass13device_kernelIN5flash11enable_sm90INS1_16FlashAttnFwdSm90INS1_25CollectiveMainloopFwdSm90ILi2EN4cute5tupleIJNS5_1CILi1EEES8_S8_EEENS6_IJNS7_ILi192EEENS7_ILi144EEENS7_ILi96EEEEEELi96ENS_6half_tEfNS_4arch4Sm90ELb0ELb0ELb1ELb1ELb0ELb1ELb0ELb0ELb1ELb0ELb0ELb0EEENS1_21CollectiveEpilogueFwdINS6_IJSA_SC_SB_EEES9_SE_SG_Li384ELb1ELb0ELb0ELb0EEENS1_36VarlenDynamicPersistentTileSchedulerILi192ELi144ELi384ELi32ELb0ELb0ELb1ELb0ELb1ELb1EEEEEEEEEvNT_6ParamsE --------------------------
	.section	.nv.shared._ZN7cutlass13device_kernelIN5flash11enable_sm90INS1_16FlashAttnFwdSm90INS1_25CollectiveMainloopFwdSm90ILi2EN4cute5tupleIJNS5_1CILi1EEES8_S8_EEENS6_IJNS7_ILi192EEENS7_ILi144EEENS7_ILi96EEEEEELi96ENS_6half_tEfNS_4arch4Sm90ELb0ELb0ELb1ELb1ELb0ELb1ELb0ELb0ELb1ELb0ELb0ELb0EEENS1_21CollectiveEpilogueFwdINS6_IJSA_SC_SB_EEES9_SE_SG_Li384ELb1ELb0ELb0ELb0EEENS1_36VarlenDynamicPersistentTileSchedulerILi192ELi144ELi384ELi32ELb0ELb0ELb1ELb0ELb1ELb1EEEEEEEEEvNT_6ParamsE,"aw",@nobits
	.sectionflags	@""
	.align	16
	.zero		1024


//--------------------- .nv.shared._ZN7cutlass13device_kernelIN5flash11enable_sm90INS1_16FlashAttnFwdSm90INS1_25CollectiveMainloopFwdSm90ILi2EN4cute5tupleIJNS5_1CILi1EEES8_S8_EEENS6_IJNS7_ILi192EEENS7_ILi128EEENS7_ILi96EEEEEELi96ENS_6half_tEfNS_4arch4Sm90ELb0ELb1ELb1ELb0ELb0ELb0ELb0ELb0ELb1ELb0ELb0ELb0EEENS1_21CollectiveEpilogueFwdINS6_IJSA_SC_SB_EEES9_SE_SG_Li384ELb0ELb0ELb0ELb0EEENS1_30DynamicPersistentTileSchedulerILi384ELi32ELb0ELb0ELb1EEEEEEEEEvNT_6ParamsE --------------------------
	.section	.nv.shared._ZN7cutlass13device_kernelIN5flash11enable_sm90INS1_16FlashAttnFwdSm90INS1_25CollectiveMainloopFwdSm90ILi2EN4cute5tupleIJNS5_1CILi1EEES8_S8_EEENS6_IJNS7_ILi192EEENS7_ILi128EEENS7_ILi96EEEEEELi96ENS_6half_tEfNS_4arch4Sm90ELb0ELb1ELb1ELb0ELb0ELb0ELb0ELb0ELb1ELb0ELb0ELb0EEENS1_21CollectiveEpilogueFwdINS6_IJSA_SC_SB_EEES9_SE_SG_Li384ELb0ELb0ELb0ELb0EEENS1_30DynamicPersistentTileSchedulerILi384ELi32ELb0ELb0ELb1EEEEEEEEEvNT_6ParamsE,"aw",@nobits
	.sectionflags	@""
	.align	16
	.zero		1024


//--------------------- .nv.shared._ZN7cutlass13device_kernelIN5flash11enable_sm90INS1_16FlashAttnFwdSm90INS1_25CollectiveMainloopFwdSm90ILi2EN4cute5tupleIJNS5_1CILi1EEES8_S8_EEENS6_IJNS7_ILi192EEENS7_ILi128EEENS7_ILi96EEEEEELi96ENS_6half_tEfNS_4arch4Sm90ELb0ELb1ELb1ELb1ELb0ELb0ELb0ELb0ELb1ELb0ELb0ELb0EEENS1_21CollectiveEpilogueFwdINS6_IJSA_SC_SB_EEES9_SE_SG_Li384ELb1ELb0ELb0ELb0EEENS1_36VarlenDynamicPersistentTileSchedulerILi192ELi128ELi384ELi32ELb0ELb0ELb1ELb1ELb0ELb1EEEEEEEEEvNT_6ParamsE --------------------------
	.section	.nv.shared._ZN7cutlass13device_kernelIN5flash11enable_sm90INS1_16FlashAttnFwdSm90INS1_25CollectiveMainloopFwdSm90ILi2EN4cute5tupleIJNS5_1CILi1EEES8_S8_EEENS6_IJNS7_ILi192EEENS7_ILi128EEENS7_ILi96EEEEEELi96ENS_6half_tEfNS_4arch4Sm90ELb0ELb1ELb1ELb1ELb0ELb0ELb0ELb0ELb1ELb0ELb0ELb0EEENS1_21CollectiveEpilogueFwdINS6_IJSA_SC_SB_EEES9_SE_SG_Li384ELb1ELb0ELb0ELb0EEENS1_36VarlenDynamicPersistentTileSchedulerILi192ELi128ELi384ELi32ELb0ELb0ELb1ELb1ELb0ELb1EEEEEEEEEvNT_6ParamsE,"aw",@nobits
	.sectionflags	@""
	.align	16
	.zero		1024


//--------------------- .nv.shared._ZN7cutlass13device_kernelIN5flash11enable_sm90INS1_16FlashAttnFwdSm90INS1_25CollectiveMainloopFwdSm90ILi2EN4cute5tupleIJNS5_1CILi1EEES8_S8_EEENS6_IJNS7_ILi192EEENS7_ILi128EEENS7_ILi96EEEEEELi96ENS_6half_tEfNS_4arch4Sm90ELb0ELb1ELb1ELb1ELb0ELb1ELb0ELb0ELb1ELb0ELb0ELb0EEENS1_21CollectiveEpilogueFwdINS6_IJSA_SC_SB_EEES9_SE_SG_Li384ELb1ELb0ELb0ELb0EEENS1_36VarlenDynamicPersistentTileSchedulerILi192ELi128ELi384ELi32ELb0ELb0ELb1ELb1ELb0ELb1EEEEEEEEEvNT_6ParamsE --------------------------
	.section	.nv.shared._ZN7cutlass13device_kernelIN5flash11enable_sm90INS1_16FlashAttnFwdSm90INS1_25CollectiveMainloopFwdSm90ILi2EN4cute5tupleIJNS5_1CILi1EEES8_S8_EEENS6_IJNS7_ILi192EEENS7_ILi128EEENS7_ILi96EEEEEELi96ENS_6half_tEfNS_4arch4Sm90ELb0ELb1ELb1ELb1ELb0ELb1ELb0ELb0ELb1ELb0ELb0ELb0EEENS1_21CollectiveEpilogueFwdINS6_IJSA_SC_SB_EEES9_SE_SG_Li384ELb1ELb0ELb0ELb0EEENS1_36VarlenDynamicPersistentTileSchedulerILi192ELi128ELi384ELi32ELb0ELb0ELb1ELb1ELb0ELb1EEEEEEEEEvNT_6ParamsE,"aw",@nobits
	.sectionflags	@""
	.align	16
	.zero		1024


//--------------------- .nv.shared._ZN7cutlass13device_kernelIN5flash11enable_sm90INS1_16FlashAttnFwdSm90INS1_25CollectiveMainloopFwdSm90ILi2EN4cute5tupleIJNS5_1CILi1EEES8_S8_EEENS6_IJNS7_ILi192EEENS7_ILi144EEENS7_ILi96EEEEEELi96ENS_6half_tEfNS_4arch4Sm90ELb1ELb0ELb1ELb0ELb0ELb0ELb0ELb0ELb1ELb0ELb0ELb0EEENS1_21CollectiveEpilogueFwdINS6_IJSA_SC_SB_EEES9_SE_SG_Li384ELb0ELb0ELb0ELb0EEENS1_30DynamicPersistentTileSchedulerILi384ELi32ELb0ELb0ELb1EEEEEEEEEvNT_6ParamsE --------------------------
	.section	.nv.shared._ZN7cutlass13device_kernelIN5flash11enable_sm90INS1_16FlashAttnFwdSm90INS1_25CollectiveMainloopFwdSm90ILi2EN4cute5tupleIJNS5_1CILi1EEES8_S8_EEENS6_IJNS7_ILi192EEENS7_ILi144EEENS7_ILi96EEEEEELi96ENS_6half_tEfNS_4arch4Sm90ELb1ELb0ELb1ELb0ELb0ELb0ELb0ELb0ELb1ELb0ELb0ELb0EEENS1_21CollectiveEpilogueFwdINS6_IJSA_SC_SB_EEES9_SE_SG_Li384ELb0ELb0ELb0ELb0EEENS1_30DynamicPersistentTileSchedulerILi384ELi32ELb0ELb0ELb1EEEEEEEEEvNT_6ParamsE,"aw",@nobits
	.sectionflags	@""
	.align	16
	.zero		1024


//--------------------- .nv.shared._ZN7cutlass13device_kernelIN5flash11enable_sm90INS1_16FlashAttnFwdSm90INS1_25CollectiveMainloopFwdSm90ILi2EN4cute5tupleIJNS5_1CILi1EEES8_S8_EEENS6_IJNS7_ILi192EEENS7_ILi144EEENS7_ILi96EEEEEELi96ENS_6half_tEfNS_4arch4Sm90ELb1ELb0ELb1ELb1ELb0ELb0ELb0ELb0ELb1ELb0ELb0ELb0EEENS1_21CollectiveEpilogueFwdINS6_IJSA_SC_SB_EEES9_SE_SG_Li384ELb1ELb0ELb0ELb0EEENS1_36VarlenDynamicPersistentTileSchedulerILi192ELi144ELi384ELi32ELb0ELb0ELb1ELb1ELb1ELb1EEEEEEEEEvNT_6ParamsE --------------------------
	.section	.nv.shared._ZN7cutlass13device_kernelIN5flash11enable_sm90INS1_16FlashAttnFwdSm90INS1_25CollectiveMainloopFwdSm90ILi2EN4cute5tupleIJNS5_1CILi1EEES8_S8_EEENS6_IJNS7_ILi192EEENS7_ILi144EEENS7_ILi96EEEEEELi96ENS_6half_tEfNS_4arch4Sm90ELb1ELb0ELb1ELb1ELb0ELb0ELb0ELb0ELb1ELb0ELb0ELb0EEENS1_21CollectiveEpilogueFwdINS6_IJSA_SC_SB_EEES9_SE_SG_Li384ELb1ELb0ELb0ELb0EEENS1_36VarlenDynamicPersistentTileSchedulerILi192ELi144ELi384ELi32ELb0ELb0ELb1ELb1ELb1ELb1EEEEEEEEEvNT_6ParamsE,"aw",@nobits
	.sectionflags	@""
	.align	16
	.zero		1024


//--------------------- .nv.shared._ZN7cutlass13device_kernelIN5flash11enable_sm90INS1_16FlashAttnFwdSm90INS1_25CollectiveMainloopFwdSm90ILi2EN4cute5tupleIJNS5_1CILi1EEES8_S8_EEENS6_IJNS7_ILi192EEENS7_ILi144EEENS7_ILi96EEEEEELi96ENS_6half_tEfNS_4arch4Sm90ELb1ELb0ELb1ELb1ELb0ELb1ELb0ELb0ELb1ELb0ELb0ELb0EEENS1_21CollectiveEpilogueFwdINS6_IJSA_SC_SB_EEES9_SE_SG_Li384ELb1ELb0ELb0ELb0EEENS1_36VarlenDynamicPersistentTileSchedulerILi192ELi144ELi384ELi32ELb0ELb0ELb1ELb1ELb1ELb1EEEEEEEEEvNT_6ParamsE --------------------------
	.section	.nv.shared._ZN7cutlass13device_kernelIN5flash11enable_sm90INS1_16FlashAttnFwdSm90INS1_25CollectiveMainloopFwdSm90ILi2EN4cute5tupleIJNS5_1CILi1EEES8_S8_EEENS6_IJNS7_ILi192EEENS7_ILi144EEENS7_ILi96EEEEEELi96ENS_6half_tEfNS_4arch4Sm90ELb1ELb0ELb1ELb1ELb0ELb1ELb0ELb0ELb1ELb0ELb0ELb0EEENS1_21CollectiveEpilogueFwdINS6_IJSA_SC_SB_EEES9_SE_SG_Li384ELb1ELb0ELb0ELb0EEENS1_36VarlenDynamicPersistentTileSchedulerILi192ELi144ELi384ELi32ELb0ELb0ELb1ELb1ELb1ELb1EEEEEEEEEvNT_6ParamsE,"aw",@nobits
	.sectionflags	@""
	.align	16
	.zero		1024


//--------------------- .nv.constant0._ZN7cutlass13device_kernelIN5flash11enable_sm90INS1_16FlashAttnFwdSm90INS1_25CollectiveMainloopFwdSm90ILi2EN4cute5tupleIJNS5_1CILi1EEES8_S8_EEENS6_IJNS7_ILi192EEENS7_ILi144EEENS7_ILi96EEEEEELi96ENS_6half_tEfNS_4arch4Sm90ELb0ELb0ELb1ELb0ELb0ELb0ELb0ELb0ELb1ELb0ELb0ELb0EEENS1_21CollectiveEpilogueFwdINS6_IJSA_SC_SB_EEES9_SE_SG_Li384ELb0ELb0ELb0ELb0EEENS1_29StaticPersistentTileSchedulerILb0EEEEEEEEEvNT_6ParamsE --------------------------
	.section	.nv.constant0._ZN7cutlass13device_kernelIN5flash11enable_sm90INS1_16FlashAttnFwdSm90INS1_25CollectiveMainloopFwdSm90ILi2EN4cute5tupleIJNS5_1CILi1EEES8_S8_EEENS6_IJNS7_ILi192EEENS7_ILi144EEENS7_ILi96EEEEEELi96ENS_6half_tEfNS_4arch4Sm90ELb0ELb0ELb1ELb0ELb0ELb0ELb0ELb0ELb1ELb0ELb0ELb0EEENS1_21CollectiveEpilogueFwdINS6_IJSA_SC_SB_EEES9_SE_SG_Li384ELb0ELb0ELb0ELb0EEENS1_29StaticPersistentTileSchedulerILb0EEEEEEEEEvNT_6ParamsE,"a",@progbits
	.sectionflags	@""
	.align	4
.nv.constant0._ZN7cutlass13device_kernelIN5flash11enable_sm90INS1_16FlashAttnFwdSm90INS1_25CollectiveMainloopFwdSm90ILi2EN4cute5tupleIJNS5_1CILi1EEES8_S8_EEENS6_IJNS7_ILi192EEENS7_ILi144EEENS7_ILi96EEEEEELi96ENS_6half_tEfNS_4arch4Sm90ELb0ELb0ELb1ELb0ELb0ELb0ELb0ELb0ELb1ELb0ELb0ELb0EEENS1_21CollectiveEpilogueFwdINS6_IJSA_SC_SB_EEES9_SE_SG_Li384ELb0ELb0ELb0ELb0EEENS1_29StaticPersistentTileSchedulerILb0EEEEEEEEEvNT_6ParamsE:
	.zero		3584


//--------------------- .nv.constant0._ZN7cutlass13device_kernelIN5flash11enable_sm90INS1_16FlashAttnFwdSm90INS1_25CollectiveMainloopFwdSm90ILi2EN4cute5tupleIJNS5_1CILi1EEES8_S8_EEENS6_IJNS7_ILi192EEENS7_ILi144EEENS7_ILi96EEEEEELi96ENS_6half_tEfNS_4arch4Sm90ELb0ELb0ELb1ELb1ELb0ELb0ELb0ELb0ELb1ELb0ELb0ELb0EEENS1_21CollectiveEpilogueFwdINS6_IJSA_SC_SB_EEES9_SE_SG_Li384ELb1ELb0ELb0ELb0EEENS1_36VarlenDynamicPersistentTileSchedulerILi192ELi144ELi384ELi32ELb0ELb0ELb1ELb0ELb1ELb1EEEEEEEEEvNT_6ParamsE --------------------------
	.section	.nv.constant0._ZN7cutlass13device_kernelIN5flash11enable_sm90INS1_16FlashAttnFwdSm90INS1_25CollectiveMainloopFwdSm90ILi2EN4cute5tupleIJNS5_1CILi1EEES8_S8_EEENS6_IJNS7_ILi192EEENS7_ILi144EEENS7_ILi96EEEEEELi96ENS_6half_tEfNS_4arch4Sm90ELb0ELb0ELb1ELb1ELb0ELb0ELb0ELb0ELb1ELb0ELb0ELb0EEENS1_21CollectiveEpilogueFwdINS6_IJSA_SC_SB_EEES9_SE_SG_Li384ELb1ELb0ELb0ELb0EEENS1_36VarlenDynamicPersistentTileSchedulerILi192ELi144ELi384ELi32ELb0ELb0ELb1ELb0ELb1ELb1EEEEEEEEEvNT_6ParamsE,"a",@progbits
	.sectionflags	@""
	.align	4
.nv.constant0._ZN7cutlass13device_kernelIN5flash11enable_sm90INS1_16FlashAttnFwdSm90INS1_25CollectiveMainloopFwdSm90ILi2EN4cute5tupleIJNS5_1CILi1EEES8_S8_EEENS6_IJNS7_ILi192EEENS7_ILi144EEENS7_ILi96EEEEEELi96ENS_6half_tEfNS_4arch4Sm90ELb0ELb0ELb1ELb1ELb0ELb0ELb0ELb0ELb1ELb0ELb0ELb0EEENS1_21CollectiveEpilogueFwdINS6_IJSA_SC_SB_EEES9_SE_SG_Li384ELb1ELb0ELb0ELb0EEENS1_36VarlenDynamicPersistentTileSchedulerILi192ELi144ELi384ELi32ELb0ELb0ELb1ELb0ELb1ELb1EEEEEEEEEvNT_6ParamsE:
	.zero		3200


//--------------------- .nv.constant0._ZN7cutlass13device_kernelIN5flash11enable_sm90INS1_16FlashAttnFwdSm90INS1_25CollectiveMainloopFwdSm90ILi2EN4cute5tupleIJNS5_1CILi1EEES8_S8_EEENS6_IJNS7_ILi192EEENS7_ILi144EEENS7_ILi96EEEEEELi96ENS_6half_tEfNS_4arch4Sm90ELb0ELb0ELb1ELb1ELb0ELb1ELb0ELb0ELb1ELb0ELb0ELb0EEENS1_21CollectiveEpilogueFwdINS6_IJSA_SC_SB_EEES9_SE_SG_Li384ELb1ELb0ELb0ELb0EEENS1_36VarlenDynamicPersistentTileSchedulerILi192ELi144ELi384ELi32ELb0ELb0ELb1ELb0ELb1ELb1EEEEEEEEEvNT_6ParamsE --------------------------
	.section	.nv.constant0._ZN7cutlass13device_kernelIN5flash11enable_sm90INS1_16FlashAttnFwdSm90INS1_25CollectiveMainloopFwdSm90ILi2EN4cute5tupleIJNS5_1CILi1EEES8_S8_EEENS6_IJNS7_ILi192EEENS7_ILi144EEENS7_ILi96EEEEEELi96ENS_6half_tEfNS_4arch4Sm90ELb0ELb0ELb1ELb1ELb0ELb1ELb0ELb0ELb1ELb0ELb0ELb0EEENS1_21CollectiveEpilogueFwdINS6_IJSA_SC_SB_EEES9_SE_SG_Li384ELb1ELb0ELb0ELb0EEENS1_36VarlenDynamicPersistentTileSchedulerILi192ELi144ELi384ELi32ELb0ELb0ELb1ELb0ELb1ELb1EEEEEEEEEvNT_6ParamsE,"a",@progbits
	.sectionflags	@""
	.align	4
.nv.constant0._ZN7cutlass13device_kernelIN5flash11enable_sm90INS1_16FlashAttnFwdSm90INS1_25CollectiveMainloopFwdSm90ILi2EN4cute5tupleIJNS5_1CILi1EEES8_S8_EEENS6_IJNS7_ILi192EEENS7_ILi144EEENS7_ILi96EEEEEELi96ENS_6half_tEfNS_4arch4Sm90ELb0ELb0ELb1ELb1ELb0ELb1ELb0ELb0ELb1ELb0ELb0ELb0EEENS1_21CollectiveEpilogueFwdINS6_IJSA_SC_SB_EEES9_SE_SG_Li384ELb1ELb0ELb0ELb0EEENS1_36VarlenDynamicPersistentTileSchedulerILi192ELi144ELi384ELi32ELb0ELb0ELb1ELb0ELb1ELb1EEEEEEEEEvNT_6ParamsE:
	.zero		3200


//--------------------- .nv.constant0._ZN7cutlass13device_kernelIN5flash11enable_sm90INS1_16FlashAttnFwdSm90INS1_25CollectiveMainloopFwdSm90ILi2EN4cute5tupleIJNS5_1CILi1EEES8_S8_EEENS6_IJNS7_ILi192EEENS7_ILi128EEENS7_ILi96EEEEEELi96ENS_6half_tEfNS_4arch4Sm90ELb0ELb1ELb1ELb0ELb0ELb0ELb0ELb0ELb1ELb0ELb0ELb0EEENS1_21CollectiveEpilogueFwdINS6_IJSA_SC_SB_EEES9_SE_SG_Li384ELb0ELb0ELb0ELb0EEENS1_30DynamicPersistentTileSchedulerILi384ELi32ELb0ELb0ELb1EEEEEEEEEvNT_6ParamsE --------------------------
	.section	.nv.constant0._ZN7cutlass13device_kernelIN5flash11enable_sm90INS1_16FlashAttnFwdSm90INS1_25CollectiveMainloopFwdSm90ILi2EN4cute5tupleIJNS5_1CILi1EEES8_S8_EEENS6_IJNS7_ILi192EEENS7_ILi128EEENS7_ILi96EEEEEELi96ENS_6half_tEfNS_4arch4Sm90ELb0ELb1ELb1ELb0ELb0ELb0ELb0ELb0ELb1ELb0ELb0ELb0EEENS1_21CollectiveEpilogueFwdINS6_IJSA_SC_SB_EEES9_SE_SG_Li384ELb0ELb0ELb0ELb0EEENS1_30DynamicPersistentTileSchedulerILi384ELi32ELb0ELb0ELb1EEEEEEEEEvNT_6ParamsE,"a",@progbits
	.sectionflags	@""
	.align	4
.nv.constant0._ZN7cutlass13device_kernelIN5flash11enable_sm90INS1_16FlashAttnFwdSm90INS1_25CollectiveMainloopFwdSm90ILi2EN4cute5tupleIJNS5_1CILi1EEES8_S8_EEENS6_IJNS7_ILi192EEENS7_ILi128EEENS7_ILi96EEEEEELi96ENS_6half_tEfNS_4arch4Sm90ELb0ELb1ELb1ELb0ELb0ELb0ELb0ELb0ELb1ELb0ELb0ELb0EEENS1_21CollectiveEpilogueFwdINS6_IJSA_SC_SB_EEES9_SE_SG_Li384ELb0ELb0ELb0ELb0EEENS1_30DynamicPersistentTileSchedulerILi384ELi32ELb0ELb0ELb1EEEEEEEEEvNT_6ParamsE:
	.zero		3584


//--------------------- .nv.constant0._ZN7cutlass13device_kernelIN5flash11enable_sm90INS1_16FlashAttnFwdSm90INS1_25CollectiveMainloopFwdSm90ILi2EN4cute5tupleIJNS5_1CILi1EEES8_S8_EEENS6_IJNS7_ILi192EEENS7_ILi128EEENS7_ILi96EEEEEELi96ENS_6half_tEfNS_4arch4Sm90ELb0ELb1ELb1ELb1ELb0ELb0ELb0ELb0ELb1ELb0ELb0ELb0EEENS1_21CollectiveEpilogueFwdINS6_IJSA_SC_SB_EEES9_SE_SG_Li384ELb1ELb0ELb0ELb0EEENS1_36VarlenDynamicPersistentTileSchedulerILi192ELi128ELi384ELi32ELb0ELb0ELb1ELb1ELb0ELb1EEEEEEEEEvNT_6ParamsE --------------------------
	.section	.nv.constant0._ZN7cutlass13device_kernelIN5flash11enable_sm90INS1_16FlashAttnFwdSm90INS1_25CollectiveMainloopFwdSm90ILi2EN4cute5tupleIJNS5_1CILi1EEES8_S8_EEENS6_IJNS7_ILi192EEENS7_ILi128EEENS7_ILi96EEEEEELi96ENS_6half_tEfNS_4arch4Sm90ELb0ELb1ELb1ELb1ELb0ELb0ELb0ELb0ELb1ELb0ELb0ELb0EEENS1_21CollectiveEpilogueFwdINS6_IJSA_SC_SB_EEES9_SE_SG_Li384ELb1ELb0ELb0ELb0EEENS1_36VarlenDynamicPersistentTileSchedulerILi192ELi128ELi384ELi32ELb0ELb0ELb1ELb1ELb0ELb1EEEEEEEEEvNT_6ParamsE,"a",@progbits
	.sectionflags	@""
	.align	4
.nv.constant0._ZN7cutlass13device_kernelIN5flash11enable_sm90INS1_16FlashAttnFwdSm90INS1_25CollectiveMainloopFwdSm90ILi2EN4cute5tupleIJNS5_1CILi1EEES8_S8_EEENS6_IJNS7_ILi192EEENS7_ILi128EEENS7_ILi96EEEEEELi96ENS_6half_tEfNS_4arch4Sm90ELb0ELb1ELb1ELb1ELb0ELb0ELb0ELb0ELb1ELb0ELb0ELb0EEENS1_21CollectiveEpilogueFwdINS6_IJSA_SC_SB_EEES9_SE_SG_Li384ELb1ELb0ELb0ELb0EEENS1_36VarlenDynamicPersistentTileSchedulerILi192ELi128ELi384ELi32ELb0ELb0ELb1ELb1ELb0ELb1EEEEEEEEEvNT_6ParamsE:
	.zero		3200


//--------------------- .nv.constant0._ZN7cutlass13device_kernelIN5flash11enable_sm90INS1_16FlashAttnFwdSm90INS1_25CollectiveMainloopFwdSm90ILi2EN4cute5tupleIJNS5_1CILi1EEES8_S8_EEENS6_IJNS7_ILi192EEENS7_ILi128EEENS7_ILi96EEEEEELi96ENS_6half_tEfNS_4arch4Sm90ELb0ELb1ELb1ELb1ELb0ELb1ELb0ELb0ELb1ELb0ELb0ELb0EEENS1_21CollectiveEpilogueFwdINS6_IJSA_SC_SB_EEES9_SE_SG_Li384ELb1ELb0ELb0ELb0EEENS1_36VarlenDynamicPersistentTileSchedulerILi192ELi128ELi384ELi32ELb0ELb0ELb1ELb1ELb0ELb1EEEEEEEEEvNT_6ParamsE --------------------------
	.section	.nv.constant0._ZN7cutlass13device_kernelIN5flash11enable_sm90INS1_16FlashAttnFwdSm90INS1_25CollectiveMainloopFwdSm90ILi2EN4cute5tupleIJNS5_1CILi1EEES8_S8_EEENS6_IJNS7_ILi192EEENS7_ILi128EEENS7_ILi96EEEEEELi96ENS_6half_tEfNS_4arch4Sm90ELb0ELb1ELb1ELb1ELb0ELb1ELb0ELb0ELb1ELb0ELb0ELb0EEENS1_21CollectiveEpilogueFwdINS6_IJSA_SC_SB_EEES9_SE_SG_Li384ELb1ELb0ELb0ELb0EEENS1_36VarlenDynamicPersistentTileSchedulerILi192ELi128ELi384ELi32ELb0ELb0ELb1ELb1ELb0ELb1EEEEEEEEEvNT_6ParamsE,"a",@progbits
	.sectionflags	@""
	.align	4
.nv.constant0._ZN7cutlass13device_kernelIN5flash11enable_sm90INS1_16FlashAttnFwdSm90INS1_25CollectiveMainloopFwdSm90ILi2EN4cute5tupleIJNS5_1CILi1EEES8_S8_EEENS6_IJNS7_ILi192EEENS7_ILi128EEENS7_ILi96EEEEEELi96ENS_6half_tEfNS_4arch4Sm90ELb0ELb1ELb1ELb1ELb0ELb1ELb0ELb0ELb1ELb0ELb0ELb0EEENS1_21CollectiveEpilogueFwdINS6_IJSA_SC_SB_EEES9_SE_SG_Li384ELb1ELb0ELb0ELb0EEENS1_36VarlenDynamicPersistentTileSchedulerILi192ELi128ELi384ELi32ELb0ELb0ELb1ELb1ELb0ELb1EEEEEEEEEvNT_6ParamsE:
	.zero		3200


//--------------------- .nv.constant0._ZN7cutlass13device_kernelIN5flash11enable_sm90INS1_16FlashAttnFwdSm90INS1_25CollectiveMainloopFwdSm90ILi2EN4cute5tupleIJNS5_1CILi1EEES8_S8_EEENS6_IJNS7_ILi192EEENS7_ILi144EEENS7_ILi96EEEEEELi96ENS_6half_tEfNS_4arch4Sm90ELb1ELb0ELb1ELb0ELb0ELb0ELb0ELb0ELb1ELb0ELb0ELb0EEENS1_21CollectiveEpilogueFwdINS6_IJSA_SC_SB_EEES9_SE_SG_Li384ELb0ELb0ELb0ELb0EEENS1_30DynamicPersistentTileSchedulerILi384ELi32ELb0ELb0ELb1EEEEEEEEEvNT_6ParamsE --------------------------
	.section	.nv.constant0._ZN7cutlass13device_kernelIN5flash11enable_sm90INS1_16FlashAttnFwdSm90INS1_25CollectiveMainloopFwdSm90ILi2EN4cute5tupleIJNS5_1CILi1EEES8_S8_EEENS6_IJNS7_ILi192EEENS7_ILi144EEENS7_ILi96EEEEEELi96ENS_6half_tEfNS_4arch4Sm90ELb1ELb0ELb1ELb0ELb0ELb0ELb0ELb0ELb1ELb0ELb0ELb0EEENS1_21CollectiveEpilogueFwdINS6_IJSA_SC_SB_EEES9_SE_SG_Li384ELb0ELb0ELb0ELb0EEENS1_30DynamicPersistentTileSchedulerILi384ELi32ELb0ELb0ELb1EEEEEEEEEvNT_6ParamsE,"a",@progbits
	.sectionflags	@""
	.align	4
.nv.constant0._ZN7cutlass13device_kernelIN5flash11enable_sm90INS1_16FlashAttnFwdSm90INS1_25CollectiveMainloopFwdSm90ILi2EN4cute5tupleIJNS5_1CILi1EEES8_S8_EEENS6_IJNS7_ILi192EEENS7_ILi144EEENS7_ILi96EEEEEELi96ENS_6half_tEfNS_4arch4Sm90ELb1ELb0ELb1ELb0ELb0ELb0ELb0ELb0ELb1ELb0ELb0ELb0EEENS1_21CollectiveEpilogueFwdINS6_IJSA_SC_SB_EEES9_SE_SG_Li384ELb0ELb0ELb0ELb0EEENS1_30DynamicPersistentTileSchedulerILi384ELi32ELb0ELb0ELb1EEEEEEEEEvNT_6ParamsE:
	.zero		3584


//--------------------- .nv.constant0._ZN7cutlass13device_kernelIN5flash11enable_sm90INS1_16FlashAttnFwdSm90INS1_25CollectiveMainloopFwdSm90ILi2EN4cute5tupleIJNS5_1CILi1EEES8_S8_EEENS6_IJNS7_ILi192EEENS7_ILi144EEENS7_ILi96EEEEEELi96ENS_6half_tEfNS_4arch4Sm90ELb1ELb0ELb1ELb1ELb0ELb0ELb0ELb0ELb1ELb0ELb0ELb0EEENS1_21CollectiveEpilogueFwdINS6_IJSA_SC_SB_EEES9_SE_SG_Li384ELb1ELb0ELb0ELb0EEENS1_36VarlenDynamicPersistentTileSchedulerILi192ELi144ELi384ELi32ELb0ELb0ELb1ELb1ELb1ELb1EEEEEEEEEvNT_6ParamsE --------------------------
	.section	.nv.constant0._ZN7cutlass13device_kernelIN5flash11enable_sm90INS1_16FlashAttnFwdSm90INS1_25CollectiveMainloopFwdSm90ILi2EN4cute5tupleIJNS5_1CILi1EEES8_S8_EEENS6_IJNS7_ILi192EEENS7_ILi144EEENS7_ILi96EEEEEELi96ENS_6half_tEfNS_4arch4Sm90ELb1ELb0ELb1ELb1ELb0ELb0ELb0ELb0ELb1ELb0ELb0ELb0EEENS1_21CollectiveEpilogueFwdINS6_IJSA_SC_SB_EEES9_SE_SG_Li384ELb1ELb0ELb0ELb0EEENS1_36VarlenDynamicPersistentTileSchedulerILi192ELi144ELi384ELi32ELb0ELb0ELb1ELb1ELb1ELb1EEEEEEEEEvNT_6ParamsE,"a",@progbits
	.sectionflags	@""
	.align	4
.nv.constant0._ZN7cutlass13device_kernelIN5flash11enable_sm90INS1_16FlashAttnFwdSm90INS1_25CollectiveMainloopFwdSm90ILi2EN4cute5tupleIJNS5_1CILi1EEES8_S8_EEENS6_IJNS7_ILi192EEENS7_ILi144EEENS7_ILi96EEEEEELi96ENS_6half_tEfNS_4arch4Sm90ELb1ELb0ELb1ELb1ELb0ELb0ELb0ELb0ELb1ELb0ELb0ELb0EEENS1_21CollectiveEpilogueFwdINS6_IJSA_SC_SB_EEES9_SE_SG_Li384ELb1ELb0ELb0ELb0EEENS1_36VarlenDynamicPersistentTileSchedulerILi192ELi144ELi384ELi32ELb0ELb0ELb1ELb1ELb1ELb1EEEEEEEEEvNT_6ParamsE:
	.zero		3200


//--------------------- .nv.constant0._ZN7cutlass13device_kernelIN5flash11enable_sm90INS1_16FlashAttnFwdSm90INS1_25CollectiveMainloopFwdSm90ILi2EN4cute5tupleIJNS5_1CILi1EEES8_S8_EEENS6_IJNS7_ILi192EEENS7_ILi144EEENS7_ILi96EEEEEELi96ENS_6half_tEfNS_4arch4Sm90ELb1ELb0ELb1ELb1ELb0ELb1ELb0ELb0ELb1ELb0ELb0ELb0EEENS1_21CollectiveEpilogueFwdINS6_IJSA_SC_SB_EEES9_SE_SG_Li384ELb1ELb0ELb0ELb0EEENS1_36VarlenDynamicPersistentTileSchedulerILi192ELi144ELi384ELi32ELb0ELb0ELb1ELb1ELb1ELb1EEEEEEEEEvNT_6ParamsE --------------------------
	.section	.nv.constant0._ZN7cutlass13device_kernelIN5flash11enable_sm90INS1_16FlashAttnFwdSm90INS1_25CollectiveMainloopFwdSm90ILi2EN4cute5tupleIJNS5_1CILi1EEES8_S8_EEENS6_IJNS7_ILi192EEENS7_ILi144EEENS7_ILi96EEEEEELi96ENS_6half_tEfNS_4arch4Sm90ELb1ELb0ELb1ELb1ELb0ELb1ELb0ELb0ELb1ELb0ELb0ELb0EEENS1_21CollectiveEpilogueFwdINS6_IJSA_SC_SB_EEES9_SE_SG_Li384ELb1ELb0ELb0ELb0EEENS1_36VarlenDynamicPersistentTileSchedulerILi192ELi144ELi384ELi32ELb0ELb0ELb1ELb1ELb1ELb1EEEEEEEEEvNT_6ParamsE,"a",@progbits
	.sectionflags	@""
	.align	4
.nv.constant0._ZN7cutlass13device_kernelIN5flash11enable_sm90INS1_16FlashAttnFwdSm90INS1_25CollectiveMainloopFwdSm90ILi2EN4cute5tupleIJNS5_1CILi1EEES8_S8_EEENS6_IJNS7_ILi192EEENS7_ILi144EEENS7_ILi96EEEEEELi96ENS_6half_tEfNS_4arch4Sm90ELb1ELb0ELb1ELb1ELb0ELb1ELb0ELb0ELb1ELb0ELb0ELb0EEENS1_21CollectiveEpilogueFwdINS6_IJSA_SC_SB_EEES9_SE_SG_Li384ELb1ELb0ELb0ELb0EEENS1_36VarlenDynamicPersistentTileSchedulerILi192ELi144ELi384ELi32ELb0ELb0ELb1ELb1ELb1ELb1EEEEEEEEEvNT_6ParamsE:
	.zero		3200


//--------------------- SYMBOLS --------------------------

	.type		.nv.reservedSmem.offset0,@object
	.size		.nv.reservedSmem.offset0,0x4
	.type		__assertfail,@function
